	.target	sm_80

	.elftype	@"ET_EXEC"


//--------------------- .note.nv.tkinfo           --------------------------
	.section	.note.nv.tkinfo,"",@"SHT_NOTE"
	.sectionflags	@"SHF_NOTE_NV_TKINFO"
	.tkinfo
        /*0018*/ 	.word	0x00000002
        /*0030*/ 	.string	""
        /*0030*/ 	.string	"ptxas"
        /*0030*/ 	.string	"Cuda compilation tools, release 13.0, V13.0.88"
        /*0030*/ 	.string	"Build cuda_13.0.r13.0/compiler.36424714_0"
        /*0030*/ 	.string	"-arch sm_80 -m 64 "



//--------------------- .note.nv.cuinfo           --------------------------
	.section	.note.nv.cuinfo,"",@"SHT_NOTE"
	.sectionflags	@"SHF_NOTE_NV_CUINFO"
        /*0018*/ 	.short	0x0002
        /*001a*/ 	.short	0x0050
        /*001c*/ 	.short	0x0082
	.zero		2


//--------------------- .nv.info                  --------------------------
	.section	.nv.info,"",@"SHT_CUDA_INFO"
	.align	4


	//----- nvinfo : EIATTR_REGCOUNT
	.align		4
        /*0000*/ 	.byte	0x04, 0x2f
        /*0002*/ 	.short	(.L_12 - .L_11)
	.align		4
.L_11:
        /*0004*/ 	.word	index@(_ZN7cutlass13device_kernelIN5flash22FlashAttnBwdPreprocessIN4cute5tupleIJNS3_1CILi64EEENS5_ILi96EEEEEENS_6half_tEfNS_4arch4Sm80ELb1ELb1EEEEEvNT_6ParamsE)
        /*0008*/ 	.word	0x00000033


	//----- nvinfo : EIATTR_FRAME_SIZE
	.align		4
.L_12:
        /*000c*/ 	.byte	0x04, 0x11
        /*000e*/ 	.short	(.L_14 - .L_13)
	.align		4
.L_13:
        /*0010*/ 	.word	index@(_ZN7cutlass13device_kernelIN5flash22FlashAttnBwdPreprocessIN4cute5tupleIJNS3_1CILi64EEENS5_ILi96EEEEEENS_6half_tEfNS_4arch4Sm80ELb1ELb1EEEEEvNT_6ParamsE)
        /*0014*/ 	.word	0x00000000


	//----- nvinfo : EIATTR_REGCOUNT
	.align		4
.L_14:
        /*0018*/ 	.byte	0x04, 0x2f
        /*001a*/ 	.short	(.L_16 - .L_15)
	.align		4
.L_15:
        /*001c*/ 	.word	index@(_ZN7cutlass13device_kernelIN5flash19enable_sm80_to_sm89INS1_16FlashAttnBwdSm80INS1_25CollectiveMainloopBwdSm80ILi2ELi2EN4cute5tupleIJNS5_1CILi64EEENS7_ILi128EEENS7_ILi96EEEEEENS_6half_tEfNS_4arch4Sm80ELb1ELb0ELb1ELb1ELb1ELb0ELb0ELb0ELi2ELi2ELi4ELi2ELb0EEENS1_24CollectiveEpilogueBwdGQAISB_fSE_Li256ELb1ELb1EEENS1_25SingleTileBwdLPTSchedulerILb1ELi128ELb1EEEEEEEEEvNT_6ParamsE)
        /*0020*/ 	.word	0x000000fb


	//----- nvinfo : EIATTR_FRAME_SIZE
	.align		4
.L_16:
        /*0024*/ 	.byte	0x04, 0x11
        /*0026*/ 	.short	(.L_18 - .L_17)
	.align		4
.L_17:
        /*0028*/ 	.word	index@($__internal_11_$__cuda_sm70_warpsync)
        /*002c*/ 	.word	0x00000000


	//----- nvinfo : EIATTR_FRAME_SIZE
	.align		4
.L_18:
        /*0030*/ 	.byte	0x04, 0x11
        /*0032*/ 	.short	(.L_20 - .L_19)
	.align		4
.L_19:
        /*0034*/ 	.word	index@(_ZN7cutlass13device_kernelIN5flash19enable_sm80_to_sm89INS1_16FlashAttnBwdSm80INS1_25CollectiveMainloopBwdSm80ILi2ELi2EN4cute5tupleIJNS5_1CILi64EEENS7_ILi128EEENS7_ILi96EEEEEENS_6half_tEfNS_4arch4Sm80ELb1ELb0ELb1ELb1ELb1ELb0ELb0ELb0ELi2ELi2ELi4ELi2ELb0EEENS1_24CollectiveEpilogueBwdGQAISB_fSE_Li256ELb1ELb1EEENS1_25SingleTileBwdLPTSchedulerILb1ELi128ELb1EEEEEEEEEvNT_6ParamsE)
        /*0038*/ 	.word	0x00000000


	//----- nvinfo : EIATTR_REGCOUNT
	.align		4
.L_20:
        /*003c*/ 	.byte	0x04, 0x2f
        /*003e*/ 	.short	(.L_22 - .L_21)
	.align		4
.L_21:
        /*0040*/ 	.word	index@(_ZN7cutlass13device_kernelIN5flash32FlashAttnBwdPostprocessConvertdQIN4cute5tupleIJNS3_1CILi64EEENS5_ILi96EEEEEENS_6half_tEfNS_4arch4Sm80ELi256ENS3_8TiledMMAINS3_8MMA_AtomIJNS3_28SM80_16x8x16_F32F16F16F32_TNEEEENS3_6LayoutINS4_IJNS5_ILi2EEENS5_ILi4EEENS5_ILi1EEEEEENS4_IJSJ_SH_NS5_ILi0EEEEEEEENS4_IJNS5_ILi32EEESO_NS5_ILi16EEEEEEEELb0EEEEEvNT_6ParamsE)
        /*0044*/ 	.word	0x0000002f


	//----- nvinfo : EIATTR_FRAME_SIZE
	.align		4
.L_22:
        /*0048*/ 	.byte	0x04, 0x11
        /*004a*/ 	.short	(.L_24 - .L_23)
	.align		4
.L_23:
        /*004c*/ 	.word	index@(_ZN7cutlass13device_kernelIN5flash32FlashAttnBwdPostprocessConvertdQIN4cute5tupleIJNS3_1CILi64EEENS5_ILi96EEEEEENS_6half_tEfNS_4arch4Sm80ELi256ENS3_8TiledMMAINS3_8MMA_AtomIJNS3_28SM80_16x8x16_F32F16F16F32_TNEEEENS3_6LayoutINS4_IJNS5_ILi2EEENS5_ILi4EEENS5_ILi1EEEEEENS4_IJSJ_SH_NS5_ILi0EEEEEEEENS4_IJNS5_ILi32EEESO_NS5_ILi16EEEEEEEELb0EEEEEvNT_6ParamsE)
        /*0050*/ 	.word	0x00000000


	//----- nvinfo : EIATTR_REGCOUNT
	.align		4
.L_24:
        /*0054*/ 	.byte	0x04, 0x2f
        /*0056*/ 	.short	(.L_26 - .L_25)
	.align		4
.L_25:
        /*0058*/ 	.word	index@(_ZN7cutlass13device_kernelIN5flash32FlashAttnBwdPostprocessConvertdQIN4cute5tupleIJNS3_1CILi128EEENS5_ILi96EEEEEENS_6half_tEfNS_4arch4Sm80ELi256ENS3_8TiledMMAINS3_8MMA_AtomIJNS3_28SM80_16x8x16_F32F16F16F32_TNEEEENS3_6LayoutINS4_IJNS5_ILi4EEENS5_ILi2EEENS5_ILi1EEEEEENS4_IJSJ_SH_NS5_ILi0EEEEEEEENS4_IJNS5_ILi64EEENS5_ILi32EEENS5_ILi16EEEEEEEELb0EEEEEvNT_6ParamsE)
        /*005c*/ 	.word	0x00000047


	//----- nvinfo : EIATTR_FRAME_SIZE
	.align		4
.L_26:
        /*0060*/ 	.byte	0x04, 0x11
        /*0062*/ 	.short	(.L_28 - .L_27)
	.align		4
.L_27:
        /*0064*/ 	.word	index@(_ZN7cutlass13device_kernelIN5flash32FlashAttnBwdPostprocessConvertdQIN4cute5tupleIJNS3_1CILi128EEENS5_ILi96EEEEEENS_6half_tEfNS_4arch4Sm80ELi256ENS3_8TiledMMAINS3_8MMA_AtomIJNS3_28SM80_16x8x16_F32F16F16F32_TNEEEENS3_6LayoutINS4_IJNS5_ILi4EEENS5_ILi2EEENS5_ILi1EEEEEENS4_IJSJ_SH_NS5_ILi0EEEEEEEENS4_IJNS5_ILi64EEENS5_ILi32EEENS5_ILi16EEEEEEEELb0EEEEEvNT_6ParamsE)
        /*0068*/ 	.word	0x00000000


	//----- nvinfo : EIATTR_REGCOUNT
	.align		4
.L_28:
        /*006c*/ 	.byte	0x04, 0x2f
        /*006e*/ 	.short	(.L_30 - .L_29)
	.align		4
.L_29:
        /*0070*/ 	.word	index@(_ZN7cutlass13device_kernelIN5flash19enable_sm80_to_sm89INS1_16FlashAttnBwdSm80INS1_25CollectiveMainloopBwdSm80ILi2ELi2EN4cute5tupleIJNS5_1CILi64EEENS7_ILi128EEENS7_ILi96EEEEEENS_6half_tEfNS_4arch4Sm80ELb1ELb0ELb1ELb1ELb0ELb0ELb0ELb0ELi2ELi2ELi4ELi2ELb0EEENS1_24CollectiveEpilogueBwdGQAISB_fSE_Li256ELb1ELb0EEENS1_25SingleTileBwdLPTSchedulerILb1ELi128ELb0EEEEEEEEEvNT_6ParamsE)
        /*0074*/ 	.word	0x000000fd


	//----- nvinfo : EIATTR_FRAME_SIZE
	.align		4
.L_30:
        /*0078*/ 	.byte	0x04, 0x11
        /*007a*/ 	.short	(.L_32 - .L_31)
	.align		4
.L_31:
        /*007c*/ 	.word	index@(_ZN7cutlass13device_kernelIN5flash19enable_sm80_to_sm89INS1_16FlashAttnBwdSm80INS1_25CollectiveMainloopBwdSm80ILi2ELi2EN4cute5tupleIJNS5_1CILi64EEENS7_ILi128EEENS7_ILi96EEEEEENS_6half_tEfNS_4arch4Sm80ELb1ELb0ELb1ELb1ELb0ELb0ELb0ELb0ELi2ELi2ELi4ELi2ELb0EEENS1_24CollectiveEpilogueBwdGQAISB_fSE_Li256ELb1ELb0EEENS1_25SingleTileBwdLPTSchedulerILb1ELi128ELb0EEEEEEEEEvNT_6ParamsE)
        /*0080*/ 	.word	0x00000000


	//----- nvinfo : EIATTR_REGCOUNT
	.align		4
.L_32:
        /*0084*/ 	.byte	0x04, 0x2f
        /*0086*/ 	.short	(.L_34 - .L_33)
	.align		4
.L_33:
        /*0088*/ 	.word	index@(_ZN7cutlass13device_kernelIN5flash19enable_sm80_to_sm89INS1_16FlashAttnBwdSm80INS1_25CollectiveMainloopBwdSm80ILi2ELi2EN4cute5tupleIJNS5_1CILi64EEENS7_ILi128EEENS7_ILi96EEEEEENS_6half_tEfNS_4arch4Sm80ELb1ELb0ELb1ELb1ELb1ELb0ELb0ELb0ELi2ELi2ELi4ELi2ELb0EEENS1_21CollectiveEpilogueBwdISB_SC_SE_Li256ELb1ELb0ELi2EEENS1_25SingleTileBwdLPTSchedulerILb1ELi128ELb1EEEEEEEEEvNT_6ParamsE)
        /*008c*/ 	.word	0x000000fd


	//----- nvinfo : EIATTR_FRAME_SIZE
	.align		4
.L_34:
        /*0090*/ 	.byte	0x04, 0x11
        /*0092*/ 	.short	(.L_36 - .L_35)
	.align		4
.L_35:
        /*0094*/ 	.word	index@(_ZN7cutlass13device_kernelIN5flash19enable_sm80_to_sm89INS1_16FlashAttnBwdSm80INS1_25CollectiveMainloopBwdSm80ILi2ELi2EN4cute5tupleIJNS5_1CILi64EEENS7_ILi128EEENS7_ILi96EEEEEENS_6half_tEfNS_4arch4Sm80ELb1ELb0ELb1ELb1ELb1ELb0ELb0ELb0ELi2ELi2ELi4ELi2ELb0EEENS1_21CollectiveEpilogueBwdISB_SC_SE_Li256ELb1ELb0ELi2EEENS1_25SingleTileBwdLPTSchedulerILb1ELi128ELb1EEEEEEEEEvNT_6ParamsE)
        /*0098*/ 	.word	0x00000000


	//----- nvinfo : EIATTR_REGCOUNT
	.align		4
.L_36:
        /*009c*/ 	.byte	0x04, 0x2f
        /*009e*/ 	.short	(.L_38 - .L_37)
	.align		4
.L_37:
        /*00a0*/ 	.word	index@(_ZN7cutlass13device_kernelIN5flash19enable_sm80_to_sm89INS1_16FlashAttnBwdSm80INS1_25CollectiveMainloopBwdSm80ILi2ELi2EN4cute5tupleIJNS5_1CILi64EEENS7_ILi128EEENS7_ILi96EEEEEENS_6half_tEfNS_4arch4Sm80ELb1ELb0ELb1ELb1ELb0ELb0ELb0ELb0ELi2ELi2ELi4ELi2ELb0EEENS1_21CollectiveEpilogueBwdISB_SC_SE_Li256ELb1ELb0ELi2EEENS1_25SingleTileBwdLPTSchedulerILb1ELi128ELb0EEEEEEEEEvNT_6ParamsE)
        /*00a4*/ 	.word	0x000000fb


	//----- nvinfo : EIATTR_FRAME_SIZE
	.align		4
.L_38:
        /*00a8*/ 	.byte	0x04, 0x11
        /*00aa*/ 	.short	(.L_40 - .L_39)
	.align		4
.L_39:
        /*00ac*/ 	.word	index@(_ZN7cutlass13device_kernelIN5flash19enable_sm80_to_sm89INS1_16FlashAttnBwdSm80INS1_25CollectiveMainloopBwdSm80ILi2ELi2EN4cute5tupleIJNS5_1CILi64EEENS7_ILi128EEENS7_ILi96EEEEEENS_6half_tEfNS_4arch4Sm80ELb1ELb0ELb1ELb1ELb0ELb0ELb0ELb0ELi2ELi2ELi4ELi2ELb0EEENS1_21CollectiveEpilogueBwdISB_SC_SE_Li256ELb1ELb0ELi2EEENS1_25SingleTileBwdLPTSchedulerILb1ELi128ELb0EEEEEEEEEvNT_6ParamsE)
        /*00b0*/ 	.word	0x00000000


	//----- nvinfo : EIATTR_REGCOUNT
	.align		4
.L_40:
        /*00b4*/ 	.byte	0x04, 0x2f
        /*00b6*/ 	.short	(.L_42 - .L_41)
	.align		4
.L_41:
        /*00b8*/ 	.word	index@(_ZN7cutlass13device_kernelIN5flash22FlashAttnBwdPreprocessIN4cute5tupleIJNS3_1CILi64EEENS5_ILi96EEEEEENS_6half_tEfNS_4arch4Sm80ELb1ELb0EEEEEvNT_6ParamsE)
        /*00bc*/ 	.word	0x0000002e


	//----- nvinfo : EIATTR_FRAME_SIZE
	.align		4
.L_42:
        /*00c0*/ 	.byte	0x04, 0x11
        /*00c2*/ 	.short	(.L_44 - .L_43)
	.align		4
.L_43:
        /*00c4*/ 	.word	index@(_ZN7cutlass13device_kernelIN5flash22FlashAttnBwdPreprocessIN4cute5tupleIJNS3_1CILi64EEENS5_ILi96EEEEEENS_6half_tEfNS_4arch4Sm80ELb1ELb0EEEEEvNT_6ParamsE)
        /*00c8*/ 	.word	0x00000000


	//----- nvinfo : EIATTR_REGCOUNT
	.align		4
.L_44:
        /*00cc*/ 	.byte	0x04, 0x2f
        /*00ce*/ 	.short	(.L_46 - .L_45)
	.align		4
.L_45:
        /*00d0*/ 	.word	index@(_ZN7cutlass13device_kernelIN5flash19enable_sm80_to_sm89INS1_16FlashAttnBwdSm80INS1_25CollectiveMainloopBwdSm80ILi2ELi2EN4cute5tupleIJNS5_1CILi64EEENS7_ILi128EEENS7_ILi96EEEEEENS_6half_tEfNS_4arch4Sm80ELb1ELb0ELb1ELb0ELb1ELb0ELb0ELb0ELi2ELi2ELi4ELi2ELb0EEENS1_24CollectiveEpilogueBwdGQAISB_fSE_Li256ELb0ELb1EEENS1_25SingleTileBwdLPTSchedulerILb0ELi128ELb1EEEEEEEEEvNT_6ParamsE)
        /*00d4*/ 	.word	0x000000fd


	//----- nvinfo : EIATTR_FRAME_SIZE
	.align		4
.L_46:
        /*00d8*/ 	.byte	0x04, 0x11
        /*00da*/ 	.short	(.L_48 - .L_47)
	.align		4
.L_47:
        /*00dc*/ 	.word	index@($__internal_10_$__cuda_sm70_warpsync)
        /*00e0*/ 	.word	0x00000000


	//----- nvinfo : EIATTR_FRAME_SIZE
	.align		4
.L_48:
        /*00e4*/ 	.byte	0x04, 0x11
        /*00e6*/ 	.short	(.L_50 - .L_49)
	.align		4
.L_49:
        /*00e8*/ 	.word	index@(_ZN7cutlass13device_kernelIN5flash19enable_sm80_to_sm89INS1_16FlashAttnBwdSm80INS1_25CollectiveMainloopBwdSm80ILi2ELi2EN4cute5tupleIJNS5_1CILi64EEENS7_ILi128EEENS7_ILi96EEEEEENS_6half_tEfNS_4arch4Sm80ELb1ELb0ELb1ELb0ELb1ELb0ELb0ELb0ELi2ELi2ELi4ELi2ELb0EEENS1_24CollectiveEpilogueBwdGQAISB_fSE_Li256ELb0ELb1EEENS1_25SingleTileBwdLPTSchedulerILb0ELi128ELb1EEEEEEEEEvNT_6ParamsE)
        /*00ec*/ 	.word	0x00000000


	//----- nvinfo : EIATTR_REGCOUNT
	.align		4
.L_50:
        /*00f0*/ 	.byte	0x04, 0x2f
        /*00f2*/ 	.short	(.L_52 - .L_51)
	.align		4
.L_51:
        /*00f4*/ 	.word	index@(_ZN7cutlass13device_kernelIN5flash19enable_sm80_to_sm89INS1_16FlashAttnBwdSm80INS1_25CollectiveMainloopBwdSm80ILi2ELi2EN4cute5tupleIJNS5_1CILi64EEENS7_ILi128EEENS7_ILi96EEEEEENS_6half_tEfNS_4arch4Sm80ELb1ELb0ELb1ELb0ELb0ELb0ELb0ELb0ELi2ELi2ELi4ELi2ELb0EEENS1_24CollectiveEpilogueBwdGQAISB_fSE_Li256ELb0ELb0EEENS1_25SingleTileBwdLPTSchedulerILb0ELi128ELb0EEEEEEEEEvNT_6ParamsE)
        /*00f8*/ 	.word	0x000000fd


	//----- nvinfo : EIATTR_FRAME_SIZE
	.align		4
.L_52:
        /*00fc*/ 	.byte	0x04, 0x11
        /*00fe*/ 	.short	(.L_54 - .L_53)
	.align		4
.L_53:
        /*0100*/ 	.word	index@(_ZN7cutlass13device_kernelIN5flash19enable_sm80_to_sm89INS1_16FlashAttnBwdSm80INS1_25CollectiveMainloopBwdSm80ILi2ELi2EN4cute5tupleIJNS5_1CILi64EEENS7_ILi128EEENS7_ILi96EEEEEENS_6half_tEfNS_4arch4Sm80ELb1ELb0ELb1ELb0ELb0ELb0ELb0ELb0ELi2ELi2ELi4ELi2ELb0EEENS1_24CollectiveEpilogueBwdGQAISB_fSE_Li256ELb0ELb0EEENS1_25SingleTileBwdLPTSchedulerILb0ELi128ELb0EEEEEEEEEvNT_6ParamsE)
        /*0104*/ 	.word	0x00000000


	//----- nvinfo : EIATTR_REGCOUNT
	.align		4
.L_54:
        /*0108*/ 	.byte	0x04, 0x2f
        /*010a*/ 	.short	(.L_56 - .L_55)
	.align		4
.L_55:
        /*010c*/ 	.word	index@(_ZN7cutlass13device_kernelIN5flash19enable_sm80_to_sm89INS1_16FlashAttnBwdSm80INS1_25CollectiveMainloopBwdSm80ILi2ELi2EN4cute5tupleIJNS5_1CILi64EEENS7_ILi128EEENS7_ILi96EEEEEENS_6half_tEfNS_4arch4Sm80ELb1ELb0ELb1ELb0ELb1ELb0ELb0ELb0ELi2ELi2ELi4ELi2ELb0EEENS1_21CollectiveEpilogueBwdISB_SC_SE_Li256ELb0ELb0ELi2EEENS1_25SingleTileBwdLPTSchedulerILb0ELi128ELb1EEEEEEEEEvNT_6ParamsE)
        /*0110*/ 	.word	0x000000fd


	//----- nvinfo : EIATTR_FRAME_SIZE
	.align		4
.L_56:
        /*0114*/ 	.byte	0x04, 0x11
        /*0116*/ 	.short	(.L_58 - .L_57)
	.align		4
.L_57:
        /*0118*/ 	.word	index@(_ZN7cutlass13device_kernelIN5flash19enable_sm80_to_sm89INS1_16FlashAttnBwdSm80INS1_25CollectiveMainloopBwdSm80ILi2ELi2EN4cute5tupleIJNS5_1CILi64EEENS7_ILi128EEENS7_ILi96EEEEEENS_6half_tEfNS_4arch4Sm80ELb1ELb0ELb1ELb0ELb1ELb0ELb0ELb0ELi2ELi2ELi4ELi2ELb0EEENS1_21CollectiveEpilogueBwdISB_SC_SE_Li256ELb0ELb0ELi2EEENS1_25SingleTileBwdLPTSchedulerILb0ELi128ELb1EEEEEEEEEvNT_6ParamsE)
        /*011c*/ 	.word	0x00000000


	//----- nvinfo : EIATTR_REGCOUNT
	.align		4
.L_58:
        /*0120*/ 	.byte	0x04, 0x2f
        /*0122*/ 	.short	(.L_60 - .L_59)
	.align		4
.L_59:
        /*0124*/ 	.word	index@(_ZN7cutlass13device_kernelIN5flash19enable_sm80_to_sm89INS1_16FlashAttnBwdSm80INS1_25CollectiveMainloopBwdSm80ILi2ELi2EN4cute5tupleIJNS5_1CILi64EEENS7_ILi128EEENS7_ILi96EEEEEENS_6half_tEfNS_4arch4Sm80ELb1ELb0ELb1ELb0ELb0ELb0ELb0ELb0ELi2ELi2ELi4ELi2ELb0EEENS1_21CollectiveEpilogueBwdISB_SC_SE_Li256ELb0ELb0ELi2EEENS1_25SingleTileBwdLPTSchedulerILb0ELi128ELb0EEEEEEEEEvNT_6ParamsE)
        /*0128*/ 	.word	0x000000fd


	//----- nvinfo : EIATTR_FRAME_SIZE
	.align		4
.L_60:
        /*012c*/ 	.byte	0x04, 0x11
        /*012e*/ 	.short	(.L_62 - .L_61)
	.align		4
.L_61:
        /*0130*/ 	.word	index@(_ZN7cutlass13device_kernelIN5flash19enable_sm80_to_sm89INS1_16FlashAttnBwdSm80INS1_25CollectiveMainloopBwdSm80ILi2ELi2EN4cute5tupleIJNS5_1CILi64EEENS7_ILi128EEENS7_ILi96EEEEEENS_6half_tEfNS_4arch4Sm80ELb1ELb0ELb1ELb0ELb0ELb0ELb0ELb0ELi2ELi2ELi4ELi2ELb0EEENS1_21CollectiveEpilogueBwdISB_SC_SE_Li256ELb0ELb0ELi2EEENS1_25SingleTileBwdLPTSchedulerILb0ELi128ELb0EEEEEEEEEvNT_6ParamsE)
        /*0134*/ 	.word	0x00000000


	//----- nvinfo : EIATTR_REGCOUNT
	.align		4
.L_62:
        /*0138*/ 	.byte	0x04, 0x2f
        /*013a*/ 	.short	(.L_64 - .L_63)
	.align		4
.L_63:
        /*013c*/ 	.word	index@(_ZN7cutlass13device_kernelIN5flash19enable_sm80_to_sm89INS1_16FlashAttnBwdSm80INS1_25CollectiveMainloopBwdSm80ILi2ELi2EN4cute5tupleIJNS5_1CILi64EEENS7_ILi128EEENS7_ILi96EEEEEENS_6half_tEfNS_4arch4Sm80ELb0ELb1ELb1ELb1ELb1ELb0ELb0ELb0ELi2ELi2ELi4ELi2ELb0EEENS1_24CollectiveEpilogueBwdGQAISB_fSE_Li256ELb1ELb1EEENS1_19SingleTileSchedulerILb1ELb0ELb0ELi128EEEEEEEEEvNT_6ParamsE)
        /*0140*/ 	.word	0x000000ff


	//----- nvinfo : EIATTR_FRAME_SIZE
	.align		4
.L_64:
        /*0144*/ 	.byte	0x04, 0x11
        /*0146*/ 	.short	(.L_66 - .L_65)
	.align		4
.L_65:
        /*0148*/ 	.word	index@($__internal_9_$__cuda_sm70_warpsync)
        /*014c*/ 	.word	0x00000000


	//----- nvinfo : EIATTR_FRAME_SIZE
	.align		4
.L_66:
        /*0150*/ 	.byte	0x04, 0x11
        /*0152*/ 	.short	(.L_68 - .L_67)
	.align		4
.L_67:
        /*0154*/ 	.word	index@(_ZN7cutlass13device_kernelIN5flash19enable_sm80_to_sm89INS1_16FlashAttnBwdSm80INS1_25CollectiveMainloopBwdSm80ILi2ELi2EN4cute5tupleIJNS5_1CILi64EEENS7_ILi128EEENS7_ILi96EEEEEENS_6half_tEfNS_4arch4Sm80ELb0ELb1ELb1ELb1ELb1ELb0ELb0ELb0ELi2ELi2ELi4ELi2ELb0EEENS1_24CollectiveEpilogueBwdGQAISB_fSE_Li256ELb1ELb1EEENS1_19SingleTileSchedulerILb1ELb0ELb0ELi128EEEEEEEEEvNT_6ParamsE)
        /*0158*/ 	.word	0x00000000


	//----- nvinfo : EIATTR_REGCOUNT
	.align		4
.L_68:
        /*015c*/ 	.byte	0x04, 0x2f
        /*015e*/ 	.short	(.L_70 - .L_69)
	.align		4
.L_69:
        /*0160*/ 	.word	index@(_ZN7cutlass13device_kernelIN5flash19enable_sm80_to_sm89INS1_16FlashAttnBwdSm80INS1_25CollectiveMainloopBwdSm80ILi2ELi2EN4cute5tupleIJNS5_1CILi64EEENS7_ILi128EEENS7_ILi96EEEEEENS_6half_tEfNS_4arch4Sm80ELb0ELb1ELb1ELb1ELb0ELb0ELb0ELb0ELi2ELi2ELi4ELi2ELb0EEENS1_24CollectiveEpilogueBwdGQAISB_fSE_Li256ELb1ELb0EEENS1_19SingleTileSchedulerILb1ELb0ELb0ELi128EEEEEEEEEvNT_6ParamsE)
        /*0164*/ 	.word	0x000000ff


	//----- nvinfo : EIATTR_FRAME_SIZE
	.align		4
.L_70:
        /*0168*/ 	.byte	0x04, 0x11
        /*016a*/ 	.short	(.L_72 - .L_71)
	.align		4
.L_71:
        /*016c*/ 	.word	index@(_ZN7cutlass13device_kernelIN5flash19enable_sm80_to_sm89INS1_16FlashAttnBwdSm80INS1_25CollectiveMainloopBwdSm80ILi2ELi2EN4cute5tupleIJNS5_1CILi64EEENS7_ILi128EEENS7_ILi96EEEEEENS_6half_tEfNS_4arch4Sm80ELb0ELb1ELb1ELb1ELb0ELb0ELb0ELb0ELi2ELi2ELi4ELi2ELb0EEENS1_24CollectiveEpilogueBwdGQAISB_fSE_Li256ELb1ELb0EEENS1_19SingleTileSchedulerILb1ELb0ELb0ELi128EEEEEEEEEvNT_6ParamsE)
        /*0170*/ 	.word	0x00000000


	//----- nvinfo : EIATTR_REGCOUNT
	.align		4
.L_72:
        /*0174*/ 	.byte	0x04, 0x2f
        /*0176*/ 	.short	(.L_74 - .L_73)
	.align		4
.L_73:
        /*0178*/ 	.word	index@(_ZN7cutlass13device_kernelIN5flash19enable_sm80_to_sm89INS1_16FlashAttnBwdSm80INS1_25CollectiveMainloopBwdSm80ILi2ELi2EN4cute5tupleIJNS5_1CILi64EEENS7_ILi128EEENS7_ILi96EEEEEENS_6half_tEfNS_4arch4Sm80ELb0ELb1ELb1ELb1ELb1ELb0ELb0ELb0ELi2ELi2ELi4ELi2ELb0EEENS1_21CollectiveEpilogueBwdISB_SC_SE_Li256ELb1ELb0ELi2EEENS1_19SingleTileSchedulerILb1ELb0ELb0ELi128EEEEEEEEEvNT_6ParamsE)
        /*017c*/ 	.word	0x000000ff


	//----- nvinfo : EIATTR_FRAME_SIZE
	.align		4
.L_74:
        /*0180*/ 	.byte	0x04, 0x11
        /*0182*/ 	.short	(.L_76 - .L_75)
	.align		4
.L_75:
        /*0184*/ 	.word	index@(_ZN7cutlass13device_kernelIN5flash19enable_sm80_to_sm89INS1_16FlashAttnBwdSm80INS1_25CollectiveMainloopBwdSm80ILi2ELi2EN4cute5tupleIJNS5_1CILi64EEENS7_ILi128EEENS7_ILi96EEEEEENS_6half_tEfNS_4arch4Sm80ELb0ELb1ELb1ELb1ELb1ELb0ELb0ELb0ELi2ELi2ELi4ELi2ELb0EEENS1_21CollectiveEpilogueBwdISB_SC_SE_Li256ELb1ELb0ELi2EEENS1_19SingleTileSchedulerILb1ELb0ELb0ELi128EEEEEEEEEvNT_6ParamsE)
        /*0188*/ 	.word	0x00000000


	//----- nvinfo : EIATTR_REGCOUNT
	.align		4
.L_76:
        /*018c*/ 	.byte	0x04, 0x2f
        /*018e*/ 	.short	(.L_78 - .L_77)
	.align		4
.L_77:
        /*0190*/ 	.word	index@(_ZN7cutlass13device_kernelIN5flash19enable_sm80_to_sm89INS1_16FlashAttnBwdSm80INS1_25CollectiveMainloopBwdSm80ILi2ELi2EN4cute5tupleIJNS5_1CILi64EEENS7_ILi128EEENS7_ILi96EEEEEENS_6half_tEfNS_4arch4Sm80ELb0ELb1ELb1ELb1ELb0ELb0ELb0ELb0ELi2ELi2ELi4ELi2ELb0EEENS1_21CollectiveEpilogueBwdISB_SC_SE_Li256ELb1ELb0ELi2EEENS1_19SingleTileSchedulerILb1ELb0ELb0ELi128EEEEEEEEEvNT_6ParamsE)
        /*0194*/ 	.word	0x000000ff


	//----- nvinfo : EIATTR_FRAME_SIZE
	.align		4
.L_78:
        /*0198*/ 	.byte	0x04, 0x11
        /*019a*/ 	.short	(.L_80 - .L_79)
	.align		4
.L_79:
        /*019c*/ 	.word	index@(_ZN7cutlass13device_kernelIN5flash19enable_sm80_to_sm89INS1_16FlashAttnBwdSm80INS1_25CollectiveMainloopBwdSm80ILi2ELi2EN4cute5tupleIJNS5_1CILi64EEENS7_ILi128EEENS7_ILi96EEEEEENS_6half_tEfNS_4arch4Sm80ELb0ELb1ELb1ELb1ELb0ELb0ELb0ELb0ELi2ELi2ELi4ELi2ELb0EEENS1_21CollectiveEpilogueBwdISB_SC_SE_Li256ELb1ELb0ELi2EEENS1_19SingleTileSchedulerILb1ELb0ELb0ELi128EEEEEEEEEvNT_6ParamsE)
        /*01a0*/ 	.word	0x00000000


	//----- nvinfo : EIATTR_REGCOUNT
	.align		4
.L_80:
        /*01a4*/ 	.byte	0x04, 0x2f
        /*01a6*/ 	.short	(.L_82 - .L_81)
	.align		4
.L_81:
        /*01a8*/ 	.word	index@(_ZN7cutlass13device_kernelIN5flash19enable_sm80_to_sm89INS1_16FlashAttnBwdSm80INS1_25CollectiveMainloopBwdSm80ILi2ELi2EN4cute5tupleIJNS5_1CILi64EEENS7_ILi128EEENS7_ILi96EEEEEENS_6half_tEfNS_4arch4Sm80ELb0ELb1ELb1ELb0ELb1ELb0ELb0ELb0ELi2ELi2ELi4ELi2ELb0EEENS1_24CollectiveEpilogueBwdGQAISB_fSE_Li256ELb0ELb1EEENS1_19SingleTileSchedulerILb0ELb0ELb0ELi128EEEEEEEEEvNT_6ParamsE)
        /*01ac*/ 	.word	0x000000ff


	//----- nvinfo : EIATTR_FRAME_SIZE
	.align		4
.L_82:
        /*01b0*/ 	.byte	0x04, 0x11
        /*01b2*/ 	.short	(.L_84 - .L_83)
	.align		4
.L_83:
        /*01b4*/ 	.word	index@($__internal_8_$__cuda_sm70_warpsync)
        /*01b8*/ 	.word	0x00000000


	//----- nvinfo : EIATTR_FRAME_SIZE
	.align		4
.L_84:
        /*01bc*/ 	.byte	0x04, 0x11
        /*01be*/ 	.short	(.L_86 - .L_85)
	.align		4
.L_85:
        /*01c0*/ 	.word	index@(_ZN7cutlass13device_kernelIN5flash19enable_sm80_to_sm89INS1_16FlashAttnBwdSm80INS1_25CollectiveMainloopBwdSm80ILi2ELi2EN4cute5tupleIJNS5_1CILi64EEENS7_ILi128EEENS7_ILi96EEEEEENS_6half_tEfNS_4arch4Sm80ELb0ELb1ELb1ELb0ELb1ELb0ELb0ELb0ELi2ELi2ELi4ELi2ELb0EEENS1_24CollectiveEpilogueBwdGQAISB_fSE_Li256ELb0ELb1EEENS1_19SingleTileSchedulerILb0ELb0ELb0ELi128EEEEEEEEEvNT_6ParamsE)
        /*01c4*/ 	.word	0x00000000


	//----- nvinfo : EIATTR_REGCOUNT
	.align		4
.L_86:
        /*01c8*/ 	.byte	0x04, 0x2f
        /*01ca*/ 	.short	(.L_88 - .L_87)
	.align		4
.L_87:
        /*01cc*/ 	.word	index@(_ZN7cutlass13device_kernelIN5flash19enable_sm80_to_sm89INS1_16FlashAttnBwdSm80INS1_25CollectiveMainloopBwdSm80ILi2ELi2EN4cute5tupleIJNS5_1CILi64EEENS7_ILi128EEENS7_ILi96EEEEEENS_6half_tEfNS_4arch4Sm80ELb0ELb1ELb1ELb0ELb0ELb0ELb0ELb0ELi2ELi2ELi4ELi2ELb0EEENS1_24CollectiveEpilogueBwdGQAISB_fSE_Li256ELb0ELb0EEENS1_19SingleTileSchedulerILb0ELb0ELb0ELi128EEEEEEEEEvNT_6ParamsE)
        /*01d0*/ 	.word	0x000000ff


	//----- nvinfo : EIATTR_FRAME_SIZE
	.align		4
.L_88:
        /*01d4*/ 	.byte	0x04, 0x11
        /*01d6*/ 	.short	(.L_90 - .L_89)
	.align		4
.L_89:
        /*01d8*/ 	.word	index@(_ZN7cutlass13device_kernelIN5flash19enable_sm80_to_sm89INS1_16FlashAttnBwdSm80INS1_25CollectiveMainloopBwdSm80ILi2ELi2EN4cute5tupleIJNS5_1CILi64EEENS7_ILi128EEENS7_ILi96EEEEEENS_6half_tEfNS_4arch4Sm80ELb0ELb1ELb1ELb0ELb0ELb0ELb0ELb0ELi2ELi2ELi4ELi2ELb0EEENS1_24CollectiveEpilogueBwdGQAISB_fSE_Li256ELb0ELb0EEENS1_19SingleTileSchedulerILb0ELb0ELb0ELi128EEEEEEEEEvNT_6ParamsE)
        /*01dc*/ 	.word	0x00000000


	//----- nvinfo : EIATTR_REGCOUNT
	.align		4
.L_90:
        /*01e0*/ 	.byte	0x04, 0x2f
        /*01e2*/ 	.short	(.L_92 - .L_91)
	.align		4
.L_91:
        /*01e4*/ 	.word	index@(_ZN7cutlass13device_kernelIN5flash19enable_sm80_to_sm89INS1_16FlashAttnBwdSm80INS1_25CollectiveMainloopBwdSm80ILi2ELi2EN4cute5tupleIJNS5_1CILi64EEENS7_ILi128EEENS7_ILi96EEEEEENS_6half_tEfNS_4arch4Sm80ELb0ELb1ELb1ELb0ELb1ELb0ELb0ELb0ELi2ELi2ELi4ELi2ELb0EEENS1_21CollectiveEpilogueBwdISB_SC_SE_Li256ELb0ELb0ELi2EEENS1_19SingleTileSchedulerILb0ELb0ELb0ELi128EEEEEEEEEvNT_6ParamsE)
        /*01e8*/ 	.word	0x000000ff


	//----- nvinfo : EIATTR_FRAME_SIZE
	.align		4
.L_92:
        /*01ec*/ 	.byte	0x04, 0x11
        /*01ee*/ 	.short	(.L_94 - .L_93)
	.align		4
.L_93:
        /*01f0*/ 	.word	index@(_ZN7cutlass13device_kernelIN5flash19enable_sm80_to_sm89INS1_16FlashAttnBwdSm80INS1_25CollectiveMainloopBwdSm80ILi2ELi2EN4cute5tupleIJNS5_1CILi64EEENS7_ILi128EEENS7_ILi96EEEEEENS_6half_tEfNS_4arch4Sm80ELb0ELb1ELb1ELb0ELb1ELb0ELb0ELb0ELi2ELi2ELi4ELi2ELb0EEENS1_21CollectiveEpilogueBwdISB_SC_SE_Li256ELb0ELb0ELi2EEENS1_19SingleTileSchedulerILb0ELb0ELb0ELi128EEEEEEEEEvNT_6ParamsE)
        /*01f4*/ 	.word	0x00000000


	//----- nvinfo : EIATTR_REGCOUNT
	.align		4
.L_94:
        /*01f8*/ 	.byte	0x04, 0x2f
        /*01fa*/ 	.short	(.L_96 - .L_95)
	.align		4
.L_95:
        /*01fc*/ 	.word	index@(_ZN7cutlass13device_kernelIN5flash19enable_sm80_to_sm89INS1_16FlashAttnBwdSm80INS1_25CollectiveMainloopBwdSm80ILi2ELi2EN4cute5tupleIJNS5_1CILi64EEENS7_ILi128EEENS7_ILi96EEEEEENS_6half_tEfNS_4arch4Sm80ELb0ELb1ELb1ELb0ELb0ELb0ELb0ELb0ELi2ELi2ELi4ELi2ELb0EEENS1_21CollectiveEpilogueBwdISB_SC_SE_Li256ELb0ELb0ELi2EEENS1_19SingleTileSchedulerILb0ELb0ELb0ELi128EEEEEEEEEvNT_6ParamsE)
        /*0200*/ 	.word	0x000000ff


	//----- nvinfo : EIATTR_FRAME_SIZE
	.align		4
.L_96:
        /*0204*/ 	.byte	0x04, 0x11
        /*0206*/ 	.short	(.L_98 - .L_97)
	.align		4
.L_97:
        /*0208*/ 	.word	index@(_ZN7cutlass13device_kernelIN5flash19enable_sm80_to_sm89INS1_16FlashAttnBwdSm80INS1_25CollectiveMainloopBwdSm80ILi2ELi2EN4cute5tupleIJNS5_1CILi64EEENS7_ILi128EEENS7_ILi96EEEEEENS_6half_tEfNS_4arch4Sm80ELb0ELb1ELb1ELb0ELb0ELb0ELb0ELb0ELi2ELi2ELi4ELi2ELb0EEENS1_21CollectiveEpilogueBwdISB_SC_SE_Li256ELb0ELb0ELi2EEENS1_19SingleTileSchedulerILb0ELb0ELb0ELi128EEEEEEEEEvNT_6ParamsE)
        /*020c*/ 	.word	0x00000000


	//----- nvinfo : EIATTR_REGCOUNT
	.align		4
.L_98:
        /*0210*/ 	.byte	0x04, 0x2f
        /*0212*/ 	.short	(.L_100 - .L_99)
	.align		4
.L_99:
        /*0214*/ 	.word	index@(_ZN7cutlass13device_kernelIN5flash19enable_sm80_to_sm89INS1_16FlashAttnBwdSm80INS1_25CollectiveMainloopBwdSm80ILi2ELi2EN4cute5tupleIJNS5_1CILi64EEENS7_ILi128EEENS7_ILi96EEEEEENS_6half_tEfNS_4arch4Sm80ELb0ELb0ELb1ELb1ELb1ELb0ELb0ELb0ELi2ELi2ELi4ELi2ELb0EEENS1_24CollectiveEpilogueBwdGQAISB_fSE_Li256ELb1ELb1EEENS1_19SingleTileSchedulerILb1ELb0ELb0ELi128EEEEEEEEEvNT_6ParamsE)
        /*0218*/ 	.word	0x000000ff


	//----- nvinfo : EIATTR_FRAME_SIZE
	.align		4
.L_100:
        /*021c*/ 	.byte	0x04, 0x11
        /*021e*/ 	.short	(.L_102 - .L_101)
	.align		4
.L_101:
        /*0220*/ 	.word	index@($__internal_7_$__cuda_sm70_warpsync)
        /*0224*/ 	.word	0x00000000


	//----- nvinfo : EIATTR_FRAME_SIZE
	.align		4
.L_102:
        /*0228*/ 	.byte	0x04, 0x11
        /*022a*/ 	.short	(.L_104 - .L_103)
	.align		4
.L_103:
        /*022c*/ 	.word	index@(_ZN7cutlass13device_kernelIN5flash19enable_sm80_to_sm89INS1_16FlashAttnBwdSm80INS1_25CollectiveMainloopBwdSm80ILi2ELi2EN4cute5tupleIJNS5_1CILi64EEENS7_ILi128EEENS7_ILi96EEEEEENS_6half_tEfNS_4arch4Sm80ELb0ELb0ELb1ELb1ELb1ELb0ELb0ELb0ELi2ELi2ELi4ELi2ELb0EEENS1_24CollectiveEpilogueBwdGQAISB_fSE_Li256ELb1ELb1EEENS1_19SingleTileSchedulerILb1ELb0ELb0ELi128EEEEEEEEEvNT_6ParamsE)
        /*0230*/ 	.word	0x00000000


	//----- nvinfo : EIATTR_REGCOUNT
	.align		4
.L_104:
        /*0234*/ 	.byte	0x04, 0x2f
        /*0236*/ 	.short	(.L_106 - .L_105)
	.align		4
.L_105:
        /*0238*/ 	.word	index@(_ZN7cutlass13device_kernelIN5flash19enable_sm80_to_sm89INS1_16FlashAttnBwdSm80INS1_25CollectiveMainloopBwdSm80ILi2ELi2EN4cute5tupleIJNS5_1CILi64EEENS7_ILi128EEENS7_ILi96EEEEEENS_6half_tEfNS_4arch4Sm80ELb0ELb0ELb1ELb1ELb0ELb0ELb0ELb0ELi2ELi2ELi4ELi2ELb0EEENS1_24CollectiveEpilogueBwdGQAISB_fSE_Li256ELb1ELb0EEENS1_19SingleTileSchedulerILb1ELb0ELb0ELi128EEEEEEEEEvNT_6ParamsE)
        /*023c*/ 	.word	0x000000ff


	//----- nvinfo : EIATTR_FRAME_SIZE
	.align		4
.L_106:
        /*0240*/ 	.byte	0x04, 0x11
        /*0242*/ 	.short	(.L_108 - .L_107)
	.align		4
.L_107:
        /*0244*/ 	.word	index@(_ZN7cutlass13device_kernelIN5flash19enable_sm80_to_sm89INS1_16FlashAttnBwdSm80INS1_25CollectiveMainloopBwdSm80ILi2ELi2EN4cute5tupleIJNS5_1CILi64EEENS7_ILi128EEENS7_ILi96EEEEEENS_6half_tEfNS_4arch4Sm80ELb0ELb0ELb1ELb1ELb0ELb0ELb0ELb0ELi2ELi2ELi4ELi2ELb0EEENS1_24CollectiveEpilogueBwdGQAISB_fSE_Li256ELb1ELb0EEENS1_19SingleTileSchedulerILb1ELb0ELb0ELi128EEEEEEEEEvNT_6ParamsE)
        /*0248*/ 	.word	0x00000000


	//----- nvinfo : EIATTR_REGCOUNT
	.align		4
.L_108:
        /*024c*/ 	.byte	0x04, 0x2f
        /*024e*/ 	.short	(.L_110 - .L_109)
	.align		4
.L_109:
        /*0250*/ 	.word	index@(_ZN7cutlass13device_kernelIN5flash19enable_sm80_to_sm89INS1_16FlashAttnBwdSm80INS1_25CollectiveMainloopBwdSm80ILi2ELi2EN4cute5tupleIJNS5_1CILi64EEENS7_ILi128EEENS7_ILi96EEEEEENS_6half_tEfNS_4arch4Sm80ELb0ELb0ELb1ELb1ELb1ELb0ELb0ELb0ELi2ELi2ELi4ELi2ELb0EEENS1_21CollectiveEpilogueBwdISB_SC_SE_Li256ELb1ELb0ELi2EEENS1_19SingleTileSchedulerILb1ELb0ELb0ELi128EEEEEEEEEvNT_6ParamsE)
        /*0254*/ 	.word	0x000000ff


	//----- nvinfo : EIATTR_FRAME_SIZE
	.align		4
.L_110:
        /*0258*/ 	.byte	0x04, 0x11
        /*025a*/ 	.short	(.L_112 - .L_111)
	.align		4
.L_111:
        /*025c*/ 	.word	index@(_ZN7cutlass13device_kernelIN5flash19enable_sm80_to_sm89INS1_16FlashAttnBwdSm80INS1_25CollectiveMainloopBwdSm80ILi2ELi2EN4cute5tupleIJNS5_1CILi64EEENS7_ILi128EEENS7_ILi96EEEEEENS_6half_tEfNS_4arch4Sm80ELb0ELb0ELb1ELb1ELb1ELb0ELb0ELb0ELi2ELi2ELi4ELi2ELb0EEENS1_21CollectiveEpilogueBwdISB_SC_SE_Li256ELb1ELb0ELi2EEENS1_19SingleTileSchedulerILb1ELb0ELb0ELi128EEEEEEEEEvNT_6ParamsE)
        /*0260*/ 	.word	0x00000000


	//----- nvinfo : EIATTR_REGCOUNT
	.align		4
.L_112:
        /*0264*/ 	.byte	0x04, 0x2f
        /*0266*/ 	.short	(.L_114 - .L_113)
	.align		4
.L_113:
        /*0268*/ 	.word	index@(_ZN7cutlass13device_kernelIN5flash19enable_sm80_to_sm89INS1_16FlashAttnBwdSm80INS1_25CollectiveMainloopBwdSm80ILi2ELi2EN4cute5tupleIJNS5_1CILi64EEENS7_ILi128EEENS7_ILi96EEEEEENS_6half_tEfNS_4arch4Sm80ELb0ELb0ELb1ELb1ELb0ELb0ELb0ELb0ELi2ELi2ELi4ELi2ELb0EEENS1_21CollectiveEpilogueBwdISB_SC_SE_Li256ELb1ELb0ELi2EEENS1_19SingleTileSchedulerILb1ELb0ELb0ELi128EEEEEEEEEvNT_6ParamsE)
        /*026c*/ 	.word	0x000000ff


	//----- nvinfo : EIATTR_FRAME_SIZE
	.align		4
.L_114:
        /*0270*/ 	.byte	0x04, 0x11
        /*0272*/ 	.short	(.L_116 - .L_115)
	.align		4
.L_115:
        /*0274*/ 	.word	index@(_ZN7cutlass13device_kernelIN5flash19enable_sm80_to_sm89INS1_16FlashAttnBwdSm80INS1_25CollectiveMainloopBwdSm80ILi2ELi2EN4cute5tupleIJNS5_1CILi64EEENS7_ILi128EEENS7_ILi96EEEEEENS_6half_tEfNS_4arch4Sm80ELb0ELb0ELb1ELb1ELb0ELb0ELb0ELb0ELi2ELi2ELi4ELi2ELb0EEENS1_21CollectiveEpilogueBwdISB_SC_SE_Li256ELb1ELb0ELi2EEENS1_19SingleTileSchedulerILb1ELb0ELb0ELi128EEEEEEEEEvNT_6ParamsE)
        /*0278*/ 	.word	0x00000000


	//----- nvinfo : EIATTR_REGCOUNT
	.align		4
.L_116:
        /*027c*/ 	.byte	0x04, 0x2f
        /*027e*/ 	.short	(.L_118 - .L_117)
	.align		4
.L_117:
        /*0280*/ 	.word	index@(_ZN7cutlass13device_kernelIN5flash19enable_sm80_to_sm89INS1_16FlashAttnBwdSm80INS1_25CollectiveMainloopBwdSm80ILi2ELi2EN4cute5tupleIJNS5_1CILi64EEENS7_ILi128EEENS7_ILi96EEEEEENS_6half_tEfNS_4arch4Sm80ELb0ELb0ELb1ELb0ELb1ELb0ELb0ELb0ELi2ELi2ELi4ELi2ELb0EEENS1_24CollectiveEpilogueBwdGQAISB_fSE_Li256ELb0ELb1EEENS1_19SingleTileSchedulerILb0ELb0ELb0ELi128EEEEEEEEEvNT_6ParamsE)
        /*0284*/ 	.word	0x000000fe


	//----- nvinfo : EIATTR_FRAME_SIZE
	.align		4
.L_118:
        /*0288*/ 	.byte	0x04, 0x11
        /*028a*/ 	.short	(.L_120 - .L_119)
	.align		4
.L_119:
        /*028c*/ 	.word	index@($__internal_6_$__cuda_sm70_warpsync)
        /*0290*/ 	.word	0x00000000


	//----- nvinfo : EIATTR_FRAME_SIZE
	.align		4
.L_120:
        /*0294*/ 	.byte	0x04, 0x11
        /*0296*/ 	.short	(.L_122 - .L_121)
	.align		4
.L_121:
        /*0298*/ 	.word	index@(_ZN7cutlass13device_kernelIN5flash19enable_sm80_to_sm89INS1_16FlashAttnBwdSm80INS1_25CollectiveMainloopBwdSm80ILi2ELi2EN4cute5tupleIJNS5_1CILi64EEENS7_ILi128EEENS7_ILi96EEEEEENS_6half_tEfNS_4arch4Sm80ELb0ELb0ELb1ELb0ELb1ELb0ELb0ELb0ELi2ELi2ELi4ELi2ELb0EEENS1_24CollectiveEpilogueBwdGQAISB_fSE_Li256ELb0ELb1EEENS1_19SingleTileSchedulerILb0ELb0ELb0ELi128EEEEEEEEEvNT_6ParamsE)
        /*029c*/ 	.word	0x00000000


	//----- nvinfo : EIATTR_REGCOUNT
	.align		4
.L_122:
        /*02a0*/ 	.byte	0x04, 0x2f
        /*02a2*/ 	.short	(.L_124 - .L_123)
	.align		4
.L_123:
        /*02a4*/ 	.word	index@(_ZN7cutlass13device_kernelIN5flash19enable_sm80_to_sm89INS1_16FlashAttnBwdSm80INS1_25CollectiveMainloopBwdSm80ILi2ELi2EN4cute5tupleIJNS5_1CILi64EEENS7_ILi128EEENS7_ILi96EEEEEENS_6half_tEfNS_4arch4Sm80ELb0ELb0ELb1ELb0ELb0ELb0ELb0ELb0ELi2ELi2ELi4ELi2ELb0EEENS1_24CollectiveEpilogueBwdGQAISB_fSE_Li256ELb0ELb0EEENS1_19SingleTileSchedulerILb0ELb0ELb0ELi128EEEEEEEEEvNT_6ParamsE)
        /*02a8*/ 	.word	0x000000fe


	//----- nvinfo : EIATTR_FRAME_SIZE
	.align		4
.L_124:
        /*02ac*/ 	.byte	0x04, 0x11
        /*02ae*/ 	.short	(.L_126 - .L_125)
	.align		4
.L_125:
        /*02b0*/ 	.word	index@(_ZN7cutlass13device_kernelIN5flash19enable_sm80_to_sm89INS1_16FlashAttnBwdSm80INS1_25CollectiveMainloopBwdSm80ILi2ELi2EN4cute5tupleIJNS5_1CILi64EEENS7_ILi128EEENS7_ILi96EEEEEENS_6half_tEfNS_4arch4Sm80ELb0ELb0ELb1ELb0ELb0ELb0ELb0ELb0ELi2ELi2ELi4ELi2ELb0EEENS1_24CollectiveEpilogueBwdGQAISB_fSE_Li256ELb0ELb0EEENS1_19SingleTileSchedulerILb0ELb0ELb0ELi128EEEEEEEEEvNT_6ParamsE)
        /*02b4*/ 	.word	0x00000000


	//----- nvinfo : EIATTR_REGCOUNT
	.align		4
.L_126:
        /*02b8*/ 	.byte	0x04, 0x2f
        /*02ba*/ 	.short	(.L_128 - .L_127)
	.align		4
.L_127:
        /*02bc*/ 	.word	index@(_ZN7cutlass13device_kernelIN5flash19enable_sm80_to_sm89INS1_16FlashAttnBwdSm80INS1_25CollectiveMainloopBwdSm80ILi2ELi2EN4cute5tupleIJNS5_1CILi64EEENS7_ILi128EEENS7_ILi96EEEEEENS_6half_tEfNS_4arch4Sm80ELb0ELb0ELb1ELb0ELb1ELb0ELb0ELb0ELi2ELi2ELi4ELi2ELb0EEENS1_21CollectiveEpilogueBwdISB_SC_SE_Li256ELb0ELb0ELi2EEENS1_19SingleTileSchedulerILb0ELb0ELb0ELi128EEEEEEEEEvNT_6ParamsE)
        /*02c0*/ 	.word	0x000000ff


	//----- nvinfo : EIATTR_FRAME_SIZE
	.align		4
.L_128:
        /*02c4*/ 	.byte	0x04, 0x11
        /*02c6*/ 	.short	(.L_130 - .L_129)
	.align		4
.L_129:
        /*02c8*/ 	.word	index@(_ZN7cutlass13device_kernelIN5flash19enable_sm80_to_sm89INS1_16FlashAttnBwdSm80INS1_25CollectiveMainloopBwdSm80ILi2ELi2EN4cute5tupleIJNS5_1CILi64EEENS7_ILi128EEENS7_ILi96EEEEEENS_6half_tEfNS_4arch4Sm80ELb0ELb0ELb1ELb0ELb1ELb0ELb0ELb0ELi2ELi2ELi4ELi2ELb0EEENS1_21CollectiveEpilogueBwdISB_SC_SE_Li256ELb0ELb0ELi2EEENS1_19SingleTileSchedulerILb0ELb0ELb0ELi128EEEEEEEEEvNT_6ParamsE)
        /*02cc*/ 	.word	0x00000000


	//----- nvinfo : EIATTR_REGCOUNT
	.align		4
.L_130:
        /*02d0*/ 	.byte	0x04, 0x2f
        /*02d2*/ 	.short	(.L_132 - .L_131)
	.align		4
.L_131:
        /*02d4*/ 	.word	index@(_ZN7cutlass13device_kernelIN5flash19enable_sm80_to_sm89INS1_16FlashAttnBwdSm80INS1_25CollectiveMainloopBwdSm80ILi2ELi2EN4cute5tupleIJNS5_1CILi64EEENS7_ILi128EEENS7_ILi96EEEEEENS_6half_tEfNS_4arch4Sm80ELb0ELb0ELb1ELb0ELb0ELb0ELb0ELb0ELi2ELi2ELi4ELi2ELb0EEENS1_21CollectiveEpilogueBwdISB_SC_SE_Li256ELb0ELb0ELi2EEENS1_19SingleTileSchedulerILb0ELb0ELb0ELi128EEEEEEEEEvNT_6ParamsE)
        /*02d8*/ 	.word	0x000000ff


	//----- nvinfo : EIATTR_FRAME_SIZE
	.align		4
.L_132:
        /*02dc*/ 	.byte	0x04, 0x11
        /*02de*/ 	.short	(.L_134 - .L_133)
	.align		4
.L_133:
        /*02e0*/ 	.word	index@(_ZN7cutlass13device_kernelIN5flash19enable_sm80_to_sm89INS1_16FlashAttnBwdSm80INS1_25CollectiveMainloopBwdSm80ILi2ELi2EN4cute5tupleIJNS5_1CILi64EEENS7_ILi128EEENS7_ILi96EEEEEENS_6half_tEfNS_4arch4Sm80ELb0ELb0ELb1ELb0ELb0ELb0ELb0ELb0ELi2ELi2ELi4ELi2ELb0EEENS1_21CollectiveEpilogueBwdISB_SC_SE_Li256ELb0ELb0ELi2EEENS1_19SingleTileSchedulerILb0ELb0ELb0ELi128EEEEEEEEEvNT_6ParamsE)
        /*02e4*/ 	.word	0x00000000


	//----- nvinfo : EIATTR_REGCOUNT
	.align		4
.L_134:
        /*02e8*/ 	.byte	0x04, 0x2f
        /*02ea*/ 	.short	(.L_136 - .L_135)
	.align		4
.L_135:
        /*02ec*/ 	.word	index@(_ZN7cutlass13device_kernelIN5flash19enable_sm80_to_sm89INS1_16FlashAttnBwdSm80INS1_25CollectiveMainloopBwdSm80ILi2ELi1EN4cute5tupleIJNS5_1CILi64EEENS7_ILi128EEENS7_ILi96EEEEEENS_6half_tEfNS_4arch4Sm80ELb1ELb0ELb1ELb1ELb1ELb0ELb0ELb0ELi2ELi2ELi4ELi2ELb1EEENS1_24CollectiveEpilogueBwdGQAISB_fSE_Li256ELb1ELb1EEENS1_25SingleTileBwdLPTSchedulerILb1ELi128ELb1EEEEEEEEEvNT_6ParamsE)
        /*02f0*/ 	.word	0x000000ff


	//----- nvinfo : EIATTR_FRAME_SIZE
	.align		4
.L_136:
        /*02f4*/ 	.byte	0x04, 0x11
        /*02f6*/ 	.short	(.L_138 - .L_137)
	.align		4
.L_137:
        /*02f8*/ 	.word	index@($__internal_5_$__cuda_sm70_warpsync)
        /*02fc*/ 	.word	0x00000000


	//----- nvinfo : EIATTR_FRAME_SIZE
	.align		4
.L_138:
        /*0300*/ 	.byte	0x04, 0x11
        /*0302*/ 	.short	(.L_140 - .L_139)
	.align		4
.L_139:
        /*0304*/ 	.word	index@(_ZN7cutlass13device_kernelIN5flash19enable_sm80_to_sm89INS1_16FlashAttnBwdSm80INS1_25CollectiveMainloopBwdSm80ILi2ELi1EN4cute5tupleIJNS5_1CILi64EEENS7_ILi128EEENS7_ILi96EEEEEENS_6half_tEfNS_4arch4Sm80ELb1ELb0ELb1ELb1ELb1ELb0ELb0ELb0ELi2ELi2ELi4ELi2ELb1EEENS1_24CollectiveEpilogueBwdGQAISB_fSE_Li256ELb1ELb1EEENS1_25SingleTileBwdLPTSchedulerILb1ELi128ELb1EEEEEEEEEvNT_6ParamsE)
        /*0308*/ 	.word	0x00000060


	//----- nvinfo : EIATTR_REGCOUNT
	.align		4
.L_140:
        /*030c*/ 	.byte	0x04, 0x2f
        /*030e*/ 	.short	(.L_142 - .L_141)
	.align		4
.L_141:
        /*0310*/ 	.word	index@(_ZN7cutlass13device_kernelIN5flash19enable_sm80_to_sm89INS1_16FlashAttnBwdSm80INS1_25CollectiveMainloopBwdSm80ILi2ELi1EN4cute5tupleIJNS5_1CILi64EEENS7_ILi128EEENS7_ILi96EEEEEENS_6half_tEfNS_4arch4Sm80ELb1ELb0ELb1ELb1ELb0ELb0ELb0ELb0ELi2ELi2ELi4ELi2ELb1EEENS1_24CollectiveEpilogueBwdGQAISB_fSE_Li256ELb1ELb0EEENS1_25SingleTileBwdLPTSchedulerILb1ELi128ELb0EEEEEEEEEvNT_6ParamsE)
        /*0314*/ 	.word	0x000000ff


	//----- nvinfo : EIATTR_FRAME_SIZE
	.align		4
.L_142:
        /*0318*/ 	.byte	0x04, 0x11
        /*031a*/ 	.short	(.L_144 - .L_143)
	.align		4
.L_143:
        /*031c*/ 	.word	index@(_ZN7cutlass13device_kernelIN5flash19enable_sm80_to_sm89INS1_16FlashAttnBwdSm80INS1_25CollectiveMainloopBwdSm80ILi2ELi1EN4cute5tupleIJNS5_1CILi64EEENS7_ILi128EEENS7_ILi96EEEEEENS_6half_tEfNS_4arch4Sm80ELb1ELb0ELb1ELb1ELb0ELb0ELb0ELb0ELi2ELi2ELi4ELi2ELb1EEENS1_24CollectiveEpilogueBwdGQAISB_fSE_Li256ELb1ELb0EEENS1_25SingleTileBwdLPTSchedulerILb1ELi128ELb0EEEEEEEEEvNT_6ParamsE)
        /*0320*/ 	.word	0x00000070


	//----- nvinfo : EIATTR_REGCOUNT
	.align		4
.L_144:
        /*0324*/ 	.byte	0x04, 0x2f
        /*0326*/ 	.short	(.L_146 - .L_145)
	.align		4
.L_145:
        /*0328*/ 	.word	index@(_ZN7cutlass13device_kernelIN5flash19enable_sm80_to_sm89INS1_16FlashAttnBwdSm80INS1_25CollectiveMainloopBwdSm80ILi2ELi1EN4cute5tupleIJNS5_1CILi64EEENS7_ILi128EEENS7_ILi96EEEEEENS_6half_tEfNS_4arch4Sm80ELb1ELb0ELb1ELb1ELb1ELb0ELb0ELb0ELi2ELi2ELi4ELi2ELb1EEENS1_21CollectiveEpilogueBwdISB_SC_SE_Li256ELb1ELb0ELi2EEENS1_25SingleTileBwdLPTSchedulerILb1ELi128ELb1EEEEEEEEEvNT_6ParamsE)
        /*032c*/ 	.word	0x000000ff


	//----- nvinfo : EIATTR_FRAME_SIZE
	.align		4
.L_146:
        /*0330*/ 	.byte	0x04, 0x11
        /*0332*/ 	.short	(.L_148 - .L_147)
	.align		4
.L_147:
        /*0334*/ 	.word	index@(_ZN7cutlass13device_kernelIN5flash19enable_sm80_to_sm89INS1_16FlashAttnBwdSm80INS1_25CollectiveMainloopBwdSm80ILi2ELi1EN4cute5tupleIJNS5_1CILi64EEENS7_ILi128EEENS7_ILi96EEEEEENS_6half_tEfNS_4arch4Sm80ELb1ELb0ELb1ELb1ELb1ELb0ELb0ELb0ELi2ELi2ELi4ELi2ELb1EEENS1_21CollectiveEpilogueBwdISB_SC_SE_Li256ELb1ELb0ELi2EEENS1_25SingleTileBwdLPTSchedulerILb1ELi128ELb1EEEEEEEEEvNT_6ParamsE)
        /*0338*/ 	.word	0x00000070


	//----- nvinfo : EIATTR_REGCOUNT
	.align		4
.L_148:
        /*033c*/ 	.byte	0x04, 0x2f
        /*033e*/ 	.short	(.L_150 - .L_149)
	.align		4
.L_149:
        /*0340*/ 	.word	index@(_ZN7cutlass13device_kernelIN5flash19enable_sm80_to_sm89INS1_16FlashAttnBwdSm80INS1_25CollectiveMainloopBwdSm80ILi2ELi1EN4cute5tupleIJNS5_1CILi64EEENS7_ILi128EEENS7_ILi96EEEEEENS_6half_tEfNS_4arch4Sm80ELb1ELb0ELb1ELb1ELb0ELb0ELb0ELb0ELi2ELi2ELi4ELi2ELb1EEENS1_21CollectiveEpilogueBwdISB_SC_SE_Li256ELb1ELb0ELi2EEENS1_25SingleTileBwdLPTSchedulerILb1ELi128ELb0EEEEEEEEEvNT_6ParamsE)
        /*0344*/ 	.word	0x000000ff


	//----- nvinfo : EIATTR_FRAME_SIZE
	.align		4
.L_150:
        /*0348*/ 	.byte	0x04, 0x11
        /*034a*/ 	.short	(.L_152 - .L_151)
	.align		4
.L_151:
        /*034c*/ 	.word	index@(_ZN7cutlass13device_kernelIN5flash19enable_sm80_to_sm89INS1_16FlashAttnBwdSm80INS1_25CollectiveMainloopBwdSm80ILi2ELi1EN4cute5tupleIJNS5_1CILi64EEENS7_ILi128EEENS7_ILi96EEEEEENS_6half_tEfNS_4arch4Sm80ELb1ELb0ELb1ELb1ELb0ELb0ELb0ELb0ELi2ELi2ELi4ELi2ELb1EEENS1_21CollectiveEpilogueBwdISB_SC_SE_Li256ELb1ELb0ELi2EEENS1_25SingleTileBwdLPTSchedulerILb1ELi128ELb0EEEEEEEEEvNT_6ParamsE)
        /*0350*/ 	.word	0x00000068


	//----- nvinfo : EIATTR_REGCOUNT
	.align		4
.L_152:
        /*0354*/ 	.byte	0x04, 0x2f
        /*0356*/ 	.short	(.L_154 - .L_153)
	.align		4
.L_153:
        /*0358*/ 	.word	index@(_ZN7cutlass13device_kernelIN5flash19enable_sm80_to_sm89INS1_16FlashAttnBwdSm80INS1_25CollectiveMainloopBwdSm80ILi2ELi1EN4cute5tupleIJNS5_1CILi64EEENS7_ILi128EEENS7_ILi96EEEEEENS_6half_tEfNS_4arch4Sm80ELb1ELb0ELb1ELb0ELb1ELb0ELb0ELb0ELi2ELi2ELi4ELi2ELb1EEENS1_24CollectiveEpilogueBwdGQAISB_fSE_Li256ELb0ELb1EEENS1_25SingleTileBwdLPTSchedulerILb0ELi128ELb1EEEEEEEEEvNT_6ParamsE)
        /*035c*/ 	.word	0x000000ff


	//----- nvinfo : EIATTR_FRAME_SIZE
	.align		4
.L_154:
        /*0360*/ 	.byte	0x04, 0x11
        /*0362*/ 	.short	(.L_156 - .L_155)
	.align		4
.L_155:
        /*0364*/ 	.word	index@($__internal_4_$__cuda_sm70_warpsync)
        /*0368*/ 	.word	0x00000000


	//----- nvinfo : EIATTR_FRAME_SIZE
	.align		4
.L_156:
        /*036c*/ 	.byte	0x04, 0x11
        /*036e*/ 	.short	(.L_158 - .L_157)
	.align		4
.L_157:
        /*0370*/ 	.word	index@(_ZN7cutlass13device_kernelIN5flash19enable_sm80_to_sm89INS1_16FlashAttnBwdSm80INS1_25CollectiveMainloopBwdSm80ILi2ELi1EN4cute5tupleIJNS5_1CILi64EEENS7_ILi128EEENS7_ILi96EEEEEENS_6half_tEfNS_4arch4Sm80ELb1ELb0ELb1ELb0ELb1ELb0ELb0ELb0ELi2ELi2ELi4ELi2ELb1EEENS1_24CollectiveEpilogueBwdGQAISB_fSE_Li256ELb0ELb1EEENS1_25SingleTileBwdLPTSchedulerILb0ELi128ELb1EEEEEEEEEvNT_6ParamsE)
        /*0374*/ 	.word	0x00000068


	//----- nvinfo : EIATTR_REGCOUNT
	.align		4
.L_158:
        /*0378*/ 	.byte	0x04, 0x2f
        /*037a*/ 	.short	(.L_160 - .L_159)
	.align		4
.L_159:
        /*037c*/ 	.word	index@(_ZN7cutlass13device_kernelIN5flash19enable_sm80_to_sm89INS1_16FlashAttnBwdSm80INS1_25CollectiveMainloopBwdSm80ILi2ELi1EN4cute5tupleIJNS5_1CILi64EEENS7_ILi128EEENS7_ILi96EEEEEENS_6half_tEfNS_4arch4Sm80ELb1ELb0ELb1ELb0ELb0ELb0ELb0ELb0ELi2ELi2ELi4ELi2ELb1EEENS1_24CollectiveEpilogueBwdGQAISB_fSE_Li256ELb0ELb0EEENS1_25SingleTileBwdLPTSchedulerILb0ELi128ELb0EEEEEEEEEvNT_6ParamsE)
        /*0380*/ 	.word	0x000000ff


	//----- nvinfo : EIATTR_FRAME_SIZE
	.align		4
.L_160:
        /*0384*/ 	.byte	0x04, 0x11
        /*0386*/ 	.short	(.L_162 - .L_161)
	.align		4
.L_161:
        /*0388*/ 	.word	index@(_ZN7cutlass13device_kernelIN5flash19enable_sm80_to_sm89INS1_16FlashAttnBwdSm80INS1_25CollectiveMainloopBwdSm80ILi2ELi1EN4cute5tupleIJNS5_1CILi64EEENS7_ILi128EEENS7_ILi96EEEEEENS_6half_tEfNS_4arch4Sm80ELb1ELb0ELb1ELb0ELb0ELb0ELb0ELb0ELi2ELi2ELi4ELi2ELb1EEENS1_24CollectiveEpilogueBwdGQAISB_fSE_Li256ELb0ELb0EEENS1_25SingleTileBwdLPTSchedulerILb0ELi128ELb0EEEEEEEEEvNT_6ParamsE)
        /*038c*/ 	.word	0x00000068


	//----- nvinfo : EIATTR_REGCOUNT
	.align		4
.L_162:
        /*0390*/ 	.byte	0x04, 0x2f
        /*0392*/ 	.short	(.L_164 - .L_163)
	.align		4
.L_163:
        /*0394*/ 	.word	index@(_ZN7cutlass13device_kernelIN5flash19enable_sm80_to_sm89INS1_16FlashAttnBwdSm80INS1_25CollectiveMainloopBwdSm80ILi2ELi1EN4cute5tupleIJNS5_1CILi64EEENS7_ILi128EEENS7_ILi96EEEEEENS_6half_tEfNS_4arch4Sm80ELb1ELb0ELb1ELb0ELb1ELb0ELb0ELb0ELi2ELi2ELi4ELi2ELb1EEENS1_21CollectiveEpilogueBwdISB_SC_SE_Li256ELb0ELb0ELi2EEENS1_25SingleTileBwdLPTSchedulerILb0ELi128ELb1EEEEEEEEEvNT_6ParamsE)
        /*0398*/ 	.word	0x000000ff


	//----- nvinfo : EIATTR_FRAME_SIZE
	.align		4
.L_164:
        /*039c*/ 	.byte	0x04, 0x11
        /*039e*/ 	.short	(.L_166 - .L_165)
	.align		4
.L_165:
        /*03a0*/ 	.word	index@(_ZN7cutlass13device_kernelIN5flash19enable_sm80_to_sm89INS1_16FlashAttnBwdSm80INS1_25CollectiveMainloopBwdSm80ILi2ELi1EN4cute5tupleIJNS5_1CILi64EEENS7_ILi128EEENS7_ILi96EEEEEENS_6half_tEfNS_4arch4Sm80ELb1ELb0ELb1ELb0ELb1ELb0ELb0ELb0ELi2ELi2ELi4ELi2ELb1EEENS1_21CollectiveEpilogueBwdISB_SC_SE_Li256ELb0ELb0ELi2EEENS1_25SingleTileBwdLPTSchedulerILb0ELi128ELb1EEEEEEEEEvNT_6ParamsE)
        /*03a4*/ 	.word	0x00000070


	//----- nvinfo : EIATTR_REGCOUNT
	.align		4
.L_166:
        /*03a8*/ 	.byte	0x04, 0x2f
        /*03aa*/ 	.short	(.L_168 - .L_167)
	.align		4
.L_167:
        /*03ac*/ 	.word	index@(_ZN7cutlass13device_kernelIN5flash19enable_sm80_to_sm89INS1_16FlashAttnBwdSm80INS1_25CollectiveMainloopBwdSm80ILi2ELi1EN4cute5tupleIJNS5_1CILi64EEENS7_ILi128EEENS7_ILi96EEEEEENS_6half_tEfNS_4arch4Sm80ELb1ELb0ELb1ELb0ELb0ELb0ELb0ELb0ELi2ELi2ELi4ELi2ELb1EEENS1_21CollectiveEpilogueBwdISB_SC_SE_Li256ELb0ELb0ELi2EEENS1_25SingleTileBwdLPTSchedulerILb0ELi128ELb0EEEEEEEEEvNT_6ParamsE)
        /*03b0*/ 	.word	0x000000ff


	//----- nvinfo : EIATTR_FRAME_SIZE
	.align		4
.L_168:
        /*03b4*/ 	.byte	0x04, 0x11
        /*03b6*/ 	.short	(.L_170 - .L_169)
	.align		4
.L_169:
        /*03b8*/ 	.word	index@(_ZN7cutlass13device_kernelIN5flash19enable_sm80_to_sm89INS1_16FlashAttnBwdSm80INS1_25CollectiveMainloopBwdSm80ILi2ELi1EN4cute5tupleIJNS5_1CILi64EEENS7_ILi128EEENS7_ILi96EEEEEENS_6half_tEfNS_4arch4Sm80ELb1ELb0ELb1ELb0ELb0ELb0ELb0ELb0ELi2ELi2ELi4ELi2ELb1EEENS1_21CollectiveEpilogueBwdISB_SC_SE_Li256ELb0ELb0ELi2EEENS1_25SingleTileBwdLPTSchedulerILb0ELi128ELb0EEEEEEEEEvNT_6ParamsE)
        /*03bc*/ 	.word	0x00000070


	//----- nvinfo : EIATTR_REGCOUNT
	.align		4
.L_170:
        /*03c0*/ 	.byte	0x04, 0x2f
        /*03c2*/ 	.short	(.L_172 - .L_171)
	.align		4
.L_171:
        /*03c4*/ 	.word	index@(_ZN7cutlass13device_kernelIN5flash19enable_sm80_to_sm89INS1_16FlashAttnBwdSm80INS1_25CollectiveMainloopBwdSm80ILi2ELi1EN4cute5tupleIJNS5_1CILi64EEENS7_ILi128EEENS7_ILi96EEEEEENS_6half_tEfNS_4arch4Sm80ELb0ELb1ELb1ELb1ELb1ELb0ELb0ELb0ELi2ELi2ELi4ELi2ELb1EEENS1_24CollectiveEpilogueBwdGQAISB_fSE_Li256ELb1ELb1EEENS1_19SingleTileSchedulerILb1ELb0ELb0ELi128EEEEEEEEEvNT_6ParamsE)
        /*03c8*/ 	.word	0x000000ff


	//----- nvinfo : EIATTR_FRAME_SIZE
	.align		4
.L_172:
        /*03cc*/ 	.byte	0x04, 0x11
        /*03ce*/ 	.short	(.L_174 - .L_173)
	.align		4
.L_173:
        /*03d0*/ 	.word	index@($__internal_3_$__cuda_sm70_warpsync)
        /*03d4*/ 	.word	0x00000000


	//----- nvinfo : EIATTR_FRAME_SIZE
	.align		4
.L_174:
        /*03d8*/ 	.byte	0x04, 0x11
        /*03da*/ 	.short	(.L_176 - .L_175)
	.align		4
.L_175:
        /*03dc*/ 	.word	index@(_ZN7cutlass13device_kernelIN5flash19enable_sm80_to_sm89INS1_16FlashAttnBwdSm80INS1_25CollectiveMainloopBwdSm80ILi2ELi1EN4cute5tupleIJNS5_1CILi64EEENS7_ILi128EEENS7_ILi96EEEEEENS_6half_tEfNS_4arch4Sm80ELb0ELb1ELb1ELb1ELb1ELb0ELb0ELb0ELi2ELi2ELi4ELi2ELb1EEENS1_24CollectiveEpilogueBwdGQAISB_fSE_Li256ELb1ELb1EEENS1_19SingleTileSchedulerILb1ELb0ELb0ELi128EEEEEEEEEvNT_6ParamsE)
        /*03e0*/ 	.word	0x00000088


	//----- nvinfo : EIATTR_REGCOUNT
	.align		4
.L_176:
        /*03e4*/ 	.byte	0x04, 0x2f
        /*03e6*/ 	.short	(.L_178 - .L_177)
	.align		4
.L_177:
        /*03e8*/ 	.word	index@(_ZN7cutlass13device_kernelIN5flash19enable_sm80_to_sm89INS1_16FlashAttnBwdSm80INS1_25CollectiveMainloopBwdSm80ILi2ELi1EN4cute5tupleIJNS5_1CILi64EEENS7_ILi128EEENS7_ILi96EEEEEENS_6half_tEfNS_4arch4Sm80ELb0ELb1ELb1ELb1ELb0ELb0ELb0ELb0ELi2ELi2ELi4ELi2ELb1EEENS1_24CollectiveEpilogueBwdGQAISB_fSE_Li256ELb1ELb0EEENS1_19SingleTileSchedulerILb1ELb0ELb0ELi128EEEEEEEEEvNT_6ParamsE)
        /*03ec*/ 	.word	0x000000ff


	//----- nvinfo : EIATTR_FRAME_SIZE
	.align		4
.L_178:
        /*03f0*/ 	.byte	0x04, 0x11
        /*03f2*/ 	.short	(.L_180 - .L_179)
	.align		4
.L_179:
        /*03f4*/ 	.word	index@(_ZN7cutlass13device_kernelIN5flash19enable_sm80_to_sm89INS1_16FlashAttnBwdSm80INS1_25CollectiveMainloopBwdSm80ILi2ELi1EN4cute5tupleIJNS5_1CILi64EEENS7_ILi128EEENS7_ILi96EEEEEENS_6half_tEfNS_4arch4Sm80ELb0ELb1ELb1ELb1ELb0ELb0ELb0ELb0ELi2ELi2ELi4ELi2ELb1EEENS1_24CollectiveEpilogueBwdGQAISB_fSE_Li256ELb1ELb0EEENS1_19SingleTileSchedulerILb1ELb0ELb0ELi128EEEEEEEEEvNT_6ParamsE)
        /*03f8*/ 	.word	0x00000088


	//----- nvinfo : EIATTR_REGCOUNT
	.align		4
.L_180:
        /*03fc*/ 	.byte	0x04, 0x2f
        /*03fe*/ 	.short	(.L_182 - .L_181)
	.align		4
.L_181:
        /*0400*/ 	.word	index@(_ZN7cutlass13device_kernelIN5flash19enable_sm80_to_sm89INS1_16FlashAttnBwdSm80INS1_25CollectiveMainloopBwdSm80ILi2ELi1EN4cute5tupleIJNS5_1CILi64EEENS7_ILi128EEENS7_ILi96EEEEEENS_6half_tEfNS_4arch4Sm80ELb0ELb1ELb1ELb1ELb1ELb0ELb0ELb0ELi2ELi2ELi4ELi2ELb1EEENS1_21CollectiveEpilogueBwdISB_SC_SE_Li256ELb1ELb0ELi2EEENS1_19SingleTileSchedulerILb1ELb0ELb0ELi128EEEEEEEEEvNT_6ParamsE)
        /*0404*/ 	.word	0x000000ff


	//----- nvinfo : EIATTR_FRAME_SIZE
	.align		4
.L_182:
        /*0408*/ 	.byte	0x04, 0x11
        /*040a*/ 	.short	(.L_184 - .L_183)
	.align		4
.L_183:
        /*040c*/ 	.word	index@(_ZN7cutlass13device_kernelIN5flash19enable_sm80_to_sm89INS1_16FlashAttnBwdSm80INS1_25CollectiveMainloopBwdSm80ILi2ELi1EN4cute5tupleIJNS5_1CILi64EEENS7_ILi128EEENS7_ILi96EEEEEENS_6half_tEfNS_4arch4Sm80ELb0ELb1ELb1ELb1ELb1ELb0ELb0ELb0ELi2ELi2ELi4ELi2ELb1EEENS1_21CollectiveEpilogueBwdISB_SC_SE_Li256ELb1ELb0ELi2EEENS1_19SingleTileSchedulerILb1ELb0ELb0ELi128EEEEEEEEEvNT_6ParamsE)
        /*0410*/ 	.word	0x00000088


	//----- nvinfo : EIATTR_REGCOUNT
	.align		4
.L_184:
        /*0414*/ 	.byte	0x04, 0x2f
        /*0416*/ 	.short	(.L_186 - .L_185)
	.align		4
.L_185:
        /*0418*/ 	.word	index@(_ZN7cutlass13device_kernelIN5flash19enable_sm80_to_sm89INS1_16FlashAttnBwdSm80INS1_25CollectiveMainloopBwdSm80ILi2ELi1EN4cute5tupleIJNS5_1CILi64EEENS7_ILi128EEENS7_ILi96EEEEEENS_6half_tEfNS_4arch4Sm80ELb0ELb1ELb1ELb1ELb0ELb0ELb0ELb0ELi2ELi2ELi4ELi2ELb1EEENS1_21CollectiveEpilogueBwdISB_SC_SE_Li256ELb1ELb0ELi2EEENS1_19SingleTileSchedulerILb1ELb0ELb0ELi128EEEEEEEEEvNT_6ParamsE)
        /*041c*/ 	.word	0x000000ff


	//----- nvinfo : EIATTR_FRAME_SIZE
	.align		4
.L_186:
        /*0420*/ 	.byte	0x04, 0x11
        /*0422*/ 	.short	(.L_188 - .L_187)
	.align		4
.L_187:
        /*0424*/ 	.word	index@(_ZN7cutlass13device_kernelIN5flash19enable_sm80_to_sm89INS1_16FlashAttnBwdSm80INS1_25CollectiveMainloopBwdSm80ILi2ELi1EN4cute5tupleIJNS5_1CILi64EEENS7_ILi128EEENS7_ILi96EEEEEENS_6half_tEfNS_4arch4Sm80ELb0ELb1ELb1ELb1ELb0ELb0ELb0ELb0ELi2ELi2ELi4ELi2ELb1EEENS1_21CollectiveEpilogueBwdISB_SC_SE_Li256ELb1ELb0ELi2EEENS1_19SingleTileSchedulerILb1ELb0ELb0ELi128EEEEEEEEEvNT_6ParamsE)
        /*0428*/ 	.word	0x00000088


	//----- nvinfo : EIATTR_REGCOUNT
	.align		4
.L_188:
        /*042c*/ 	.byte	0x04, 0x2f
        /*042e*/ 	.short	(.L_190 - .L_189)
	.align		4
.L_189:
        /*0430*/ 	.word	index@(_ZN7cutlass13device_kernelIN5flash19enable_sm80_to_sm89INS1_16FlashAttnBwdSm80INS1_25CollectiveMainloopBwdSm80ILi2ELi1EN4cute5tupleIJNS5_1CILi64EEENS7_ILi128EEENS7_ILi96EEEEEENS_6half_tEfNS_4arch4Sm80ELb0ELb1ELb1ELb0ELb1ELb0ELb0ELb0ELi2ELi2ELi4ELi2ELb1EEENS1_24CollectiveEpilogueBwdGQAISB_fSE_Li256ELb0ELb1EEENS1_19SingleTileSchedulerILb0ELb0ELb0ELi128EEEEEEEEEvNT_6ParamsE)
        /*0434*/ 	.word	0x000000ff


	//----- nvinfo : EIATTR_FRAME_SIZE
	.align		4
.L_190:
        /*0438*/ 	.byte	0x04, 0x11
        /*043a*/ 	.short	(.L_192 - .L_191)
	.align		4
.L_191:
        /*043c*/ 	.word	index@($__internal_2_$__cuda_sm70_warpsync)
        /*0440*/ 	.word	0x00000000


	//----- nvinfo : EIATTR_FRAME_SIZE
	.align		4
.L_192:
        /*0444*/ 	.byte	0x04, 0x11
        /*0446*/ 	.short	(.L_194 - .L_193)
	.align		4
.L_193:
        /*0448*/ 	.word	index@(_ZN7cutlass13device_kernelIN5flash19enable_sm80_to_sm89INS1_16FlashAttnBwdSm80INS1_25CollectiveMainloopBwdSm80ILi2ELi1EN4cute5tupleIJNS5_1CILi64EEENS7_ILi128EEENS7_ILi96EEEEEENS_6half_tEfNS_4arch4Sm80ELb0ELb1ELb1ELb0ELb1ELb0ELb0ELb0ELi2ELi2ELi4ELi2ELb1EEENS1_24CollectiveEpilogueBwdGQAISB_fSE_Li256ELb0ELb1EEENS1_19SingleTileSchedulerILb0ELb0ELb0ELi128EEEEEEEEEvNT_6ParamsE)
        /*044c*/ 	.word	0x000000a8


	//----- nvinfo : EIATTR_REGCOUNT
	.align		4
.L_194:
        /*0450*/ 	.byte	0x04, 0x2f
        /*0452*/ 	.short	(.L_196 - .L_195)
	.align		4
.L_195:
        /*0454*/ 	.word	index@(_ZN7cutlass13device_kernelIN5flash19enable_sm80_to_sm89INS1_16FlashAttnBwdSm80INS1_25CollectiveMainloopBwdSm80ILi2ELi1EN4cute5tupleIJNS5_1CILi64EEENS7_ILi128EEENS7_ILi96EEEEEENS_6half_tEfNS_4arch4Sm80ELb0ELb1ELb1ELb0ELb0ELb0ELb0ELb0ELi2ELi2ELi4ELi2ELb1EEENS1_24CollectiveEpilogueBwdGQAISB_fSE_Li256ELb0ELb0EEENS1_19SingleTileSchedulerILb0ELb0ELb0ELi128EEEEEEEEEvNT_6ParamsE)
        /*0458*/ 	.word	0x000000ff


	//----- nvinfo : EIATTR_FRAME_SIZE
	.align		4
.L_196:
        /*045c*/ 	.byte	0x04, 0x11
        /*045e*/ 	.short	(.L_198 - .L_197)
	.align		4
.L_197:
        /*0460*/ 	.word	index@(_ZN7cutlass13device_kernelIN5flash19enable_sm80_to_sm89INS1_16FlashAttnBwdSm80INS1_25CollectiveMainloopBwdSm80ILi2ELi1EN4cute5tupleIJNS5_1CILi64EEENS7_ILi128EEENS7_ILi96EEEEEENS_6half_tEfNS_4arch4Sm80ELb0ELb1ELb1ELb0ELb0ELb0ELb0ELb0ELi2ELi2ELi4ELi2ELb1EEENS1_24CollectiveEpilogueBwdGQAISB_fSE_Li256ELb0ELb0EEENS1_19SingleTileSchedulerILb0ELb0ELb0ELi128EEEEEEEEEvNT_6ParamsE)
        /*0464*/ 	.word	0x00000098


	//----- nvinfo : EIATTR_REGCOUNT
	.align		4
.L_198:
        /*0468*/ 	.byte	0x04, 0x2f
        /*046a*/ 	.short	(.L_200 - .L_199)
	.align		4
.L_199:
        /*046c*/ 	.word	index@(_ZN7cutlass13device_kernelIN5flash19enable_sm80_to_sm89INS1_16FlashAttnBwdSm80INS1_25CollectiveMainloopBwdSm80ILi2ELi1EN4cute5tupleIJNS5_1CILi64EEENS7_ILi128EEENS7_ILi96EEEEEENS_6half_tEfNS_4arch4Sm80ELb0ELb1ELb1ELb0ELb1ELb0ELb0ELb0ELi2ELi2ELi4ELi2ELb1EEENS1_21CollectiveEpilogueBwdISB_SC_SE_Li256ELb0ELb0ELi2EEENS1_19SingleTileSchedulerILb0ELb0ELb0ELi128EEEEEEEEEvNT_6ParamsE)
        /*0470*/ 	.word	0x000000ff


	//----- nvinfo : EIATTR_FRAME_SIZE
	.align		4
.L_200:
        /*0474*/ 	.byte	0x04, 0x11
        /*0476*/ 	.short	(.L_202 - .L_201)
	.align		4
.L_201:
        /*0478*/ 	.word	index@(_ZN7cutlass13device_kernelIN5flash19enable_sm80_to_sm89INS1_16FlashAttnBwdSm80INS1_25CollectiveMainloopBwdSm80ILi2ELi1EN4cute5tupleIJNS5_1CILi64EEENS7_ILi128EEENS7_ILi96EEEEEENS_6half_tEfNS_4arch4Sm80ELb0ELb1ELb1ELb0ELb1ELb0ELb0ELb0ELi2ELi2ELi4ELi2ELb1EEENS1_21CollectiveEpilogueBwdISB_SC_SE_Li256ELb0ELb0ELi2EEENS1_19SingleTileSchedulerILb0ELb0ELb0ELi128EEEEEEEEEvNT_6ParamsE)
        /*047c*/ 	.word	0x000000b8


	//----- nvinfo : EIATTR_REGCOUNT
	.align		4
.L_202:
        /*0480*/ 	.byte	0x04, 0x2f
        /*0482*/ 	.short	(.L_204 - .L_203)
	.align		4
.L_203:
        /*0484*/ 	.word	index@(_ZN7cutlass13device_kernelIN5flash19enable_sm80_to_sm89INS1_16FlashAttnBwdSm80INS1_25CollectiveMainloopBwdSm80ILi2ELi1EN4cute5tupleIJNS5_1CILi64EEENS7_ILi128EEENS7_ILi96EEEEEENS_6half_tEfNS_4arch4Sm80ELb0ELb1ELb1ELb0ELb0ELb0ELb0ELb0ELi2ELi2ELi4ELi2ELb1EEENS1_21CollectiveEpilogueBwdISB_SC_SE_Li256ELb0ELb0ELi2EEENS1_19SingleTileSchedulerILb0ELb0ELb0ELi128EEEEEEEEEvNT_6ParamsE)
        /*0488*/ 	.word	0x000000ff


	//----- nvinfo : EIATTR_FRAME_SIZE
	.align		4
.L_204:
        /*048c*/ 	.byte	0x04, 0x11
        /*048e*/ 	.short	(.L_206 - .L_205)
	.align		4
.L_205:
        /*0490*/ 	.word	index@(_ZN7cutlass13device_kernelIN5flash19enable_sm80_to_sm89INS1_16FlashAttnBwdSm80INS1_25CollectiveMainloopBwdSm80ILi2ELi1EN4cute5tupleIJNS5_1CILi64EEENS7_ILi128EEENS7_ILi96EEEEEENS_6half_tEfNS_4arch4Sm80ELb0ELb1ELb1ELb0ELb0ELb0ELb0ELb0ELi2ELi2ELi4ELi2ELb1EEENS1_21CollectiveEpilogueBwdISB_SC_SE_Li256ELb0ELb0ELi2EEENS1_19SingleTileSchedulerILb0ELb0ELb0ELi128EEEEEEEEEvNT_6ParamsE)
        /*0494*/ 	.word	0x000000b8


	//----- nvinfo : EIATTR_REGCOUNT
	.align		4
.L_206:
        /*0498*/ 	.byte	0x04, 0x2f
        /*049a*/ 	.short	(.L_208 - .L_207)
	.align		4
.L_207:
        /*049c*/ 	.word	index@(_ZN7cutlass13device_kernelIN5flash19enable_sm80_to_sm89INS1_16FlashAttnBwdSm80INS1_25CollectiveMainloopBwdSm80ILi2ELi1EN4cute5tupleIJNS5_1CILi64EEENS7_ILi128EEENS7_ILi96EEEEEENS_6half_tEfNS_4arch4Sm80ELb0ELb0ELb1ELb1ELb1ELb0ELb0ELb0ELi2ELi2ELi4ELi2ELb1EEENS1_24CollectiveEpilogueBwdGQAISB_fSE_Li256ELb1ELb1EEENS1_19SingleTileSchedulerILb1ELb0ELb0ELi128EEEEEEEEEvNT_6ParamsE)
        /*04a0*/ 	.word	0x000000ff


	//----- nvinfo : EIATTR_FRAME_SIZE
	.align		4
.L_208:
        /*04a4*/ 	.byte	0x04, 0x11
        /*04a6*/ 	.short	(.L_210 - .L_209)
	.align		4
.L_209:
        /*04a8*/ 	.word	index@($__internal_1_$__cuda_sm70_warpsync)
        /*04ac*/ 	.word	0x00000000


	//----- nvinfo : EIATTR_FRAME_SIZE
	.align		4
.L_210:
        /*04b0*/ 	.byte	0x04, 0x11
        /*04b2*/ 	.short	(.L_212 - .L_211)
	.align		4
.L_211:
        /*04b4*/ 	.word	index@(_ZN7cutlass13device_kernelIN5flash19enable_sm80_to_sm89INS1_16FlashAttnBwdSm80INS1_25CollectiveMainloopBwdSm80ILi2ELi1EN4cute5tupleIJNS5_1CILi64EEENS7_ILi128EEENS7_ILi96EEEEEENS_6half_tEfNS_4arch4Sm80ELb0ELb0ELb1ELb1ELb1ELb0ELb0ELb0ELi2ELi2ELi4ELi2ELb1EEENS1_24CollectiveEpilogueBwdGQAISB_fSE_Li256ELb1ELb1EEENS1_19SingleTileSchedulerILb1ELb0ELb0ELi128EEEEEEEEEvNT_6ParamsE)
        /*04b8*/ 	.word	0x00000058


	//----- nvinfo : EIATTR_REGCOUNT
	.align		4
.L_212:
        /*04bc*/ 	.byte	0x04, 0x2f
        /*04be*/ 	.short	(.L_214 - .L_213)
	.align		4
.L_213:
        /*04c0*/ 	.word	index@(_ZN7cutlass13device_kernelIN5flash19enable_sm80_to_sm89INS1_16FlashAttnBwdSm80INS1_25CollectiveMainloopBwdSm80ILi2ELi1EN4cute5tupleIJNS5_1CILi64EEENS7_ILi128EEENS7_ILi96EEEEEENS_6half_tEfNS_4arch4Sm80ELb0ELb0ELb1ELb1ELb0ELb0ELb0ELb0ELi2ELi2ELi4ELi2ELb1EEENS1_24CollectiveEpilogueBwdGQAISB_fSE_Li256ELb1ELb0EEENS1_19SingleTileSchedulerILb1ELb0ELb0ELi128EEEEEEEEEvNT_6ParamsE)
        /*04c4*/ 	.word	0x000000ff


	//----- nvinfo : EIATTR_FRAME_SIZE
	.align		4
.L_214:
        /*04c8*/ 	.byte	0x04, 0x11
        /*04ca*/ 	.short	(.L_216 - .L_215)
	.align		4
.L_215:
        /*04cc*/ 	.word	index@(_ZN7cutlass13device_kernelIN5flash19enable_sm80_to_sm89INS1_16FlashAttnBwdSm80INS1_25CollectiveMainloopBwdSm80ILi2ELi1EN4cute5tupleIJNS5_1CILi64EEENS7_ILi128EEENS7_ILi96EEEEEENS_6half_tEfNS_4arch4Sm80ELb0ELb0ELb1ELb1ELb0ELb0ELb0ELb0ELi2ELi2ELi4ELi2ELb1EEENS1_24CollectiveEpilogueBwdGQAISB_fSE_Li256ELb1ELb0EEENS1_19SingleTileSchedulerILb1ELb0ELb0ELi128EEEEEEEEEvNT_6ParamsE)
        /*04d0*/ 	.word	0x00000058


	//----- nvinfo : EIATTR_REGCOUNT
	.align		4
.L_216:
        /*04d4*/ 	.byte	0x04, 0x2f
        /*04d6*/ 	.short	(.L_218 - .L_217)
	.align		4
.L_217:
        /*04d8*/ 	.word	index@(_ZN7cutlass13device_kernelIN5flash19enable_sm80_to_sm89INS1_16FlashAttnBwdSm80INS1_25CollectiveMainloopBwdSm80ILi2ELi1EN4cute5tupleIJNS5_1CILi64EEENS7_ILi128EEENS7_ILi96EEEEEENS_6half_tEfNS_4arch4Sm80ELb0ELb0ELb1ELb1ELb1ELb0ELb0ELb0ELi2ELi2ELi4ELi2ELb1EEENS1_21CollectiveEpilogueBwdISB_SC_SE_Li256ELb1ELb0ELi2EEENS1_19SingleTileSchedulerILb1ELb0ELb0ELi128EEEEEEEEEvNT_6ParamsE)
        /*04dc*/ 	.word	0x000000ff


	//----- nvinfo : EIATTR_FRAME_SIZE
	.align		4
.L_218:
        /*04e0*/ 	.byte	0x04, 0x11
        /*04e2*/ 	.short	(.L_220 - .L_219)
	.align		4
.L_219:
        /*04e4*/ 	.word	index@(_ZN7cutlass13device_kernelIN5flash19enable_sm80_to_sm89INS1_16FlashAttnBwdSm80INS1_25CollectiveMainloopBwdSm80ILi2ELi1EN4cute5tupleIJNS5_1CILi64EEENS7_ILi128EEENS7_ILi96EEEEEENS_6half_tEfNS_4arch4Sm80ELb0ELb0ELb1ELb1ELb1ELb0ELb0ELb0ELi2ELi2ELi4ELi2ELb1EEENS1_21CollectiveEpilogueBwdISB_SC_SE_Li256ELb1ELb0ELi2EEENS1_19SingleTileSchedulerILb1ELb0ELb0ELi128EEEEEEEEEvNT_6ParamsE)
        /*04e8*/ 	.word	0x00000058


	//----- nvinfo : EIATTR_REGCOUNT
	.align		4
.L_220:
        /*04ec*/ 	.byte	0x04, 0x2f
        /*04ee*/ 	.short	(.L_222 - .L_221)
	.align		4
.L_221:
        /*04f0*/ 	.word	index@(_ZN7cutlass13device_kernelIN5flash19enable_sm80_to_sm89INS1_16FlashAttnBwdSm80INS1_25CollectiveMainloopBwdSm80ILi2ELi1EN4cute5tupleIJNS5_1CILi64EEENS7_ILi128EEENS7_ILi96EEEEEENS_6half_tEfNS_4arch4Sm80ELb0ELb0ELb1ELb1ELb0ELb0ELb0ELb0ELi2ELi2ELi4ELi2ELb1EEENS1_21CollectiveEpilogueBwdISB_SC_SE_Li256ELb1ELb0ELi2EEENS1_19SingleTileSchedulerILb1ELb0ELb0ELi128EEEEEEEEEvNT_6ParamsE)
        /*04f4*/ 	.word	0x000000ff


	//----- nvinfo : EIATTR_FRAME_SIZE
	.align		4
.L_222:
        /*04f8*/ 	.byte	0x04, 0x11
        /*04fa*/ 	.short	(.L_224 - .L_223)
	.align		4
.L_223:
        /*04fc*/ 	.word	index@(_ZN7cutlass13device_kernelIN5flash19enable_sm80_to_sm89INS1_16FlashAttnBwdSm80INS1_25CollectiveMainloopBwdSm80ILi2ELi1EN4cute5tupleIJNS5_1CILi64EEENS7_ILi128EEENS7_ILi96EEEEEENS_6half_tEfNS_4arch4Sm80ELb0ELb0ELb1ELb1ELb0ELb0ELb0ELb0ELi2ELi2ELi4ELi2ELb1EEENS1_21CollectiveEpilogueBwdISB_SC_SE_Li256ELb1ELb0ELi2EEENS1_19SingleTileSchedulerILb1ELb0ELb0ELi128EEEEEEEEEvNT_6ParamsE)
        /*0500*/ 	.word	0x00000058


	//----- nvinfo : EIATTR_REGCOUNT
	.align		4
.L_224:
        /*0504*/ 	.byte	0x04, 0x2f
        /*0506*/ 	.short	(.L_226 - .L_225)
	.align		4
.L_225:
        /*0508*/ 	.word	index@(_ZN7cutlass13device_kernelIN5flash19enable_sm80_to_sm89INS1_16FlashAttnBwdSm80INS1_25CollectiveMainloopBwdSm80ILi2ELi1EN4cute5tupleIJNS5_1CILi64EEENS7_ILi128EEENS7_ILi96EEEEEENS_6half_tEfNS_4arch4Sm80ELb0ELb0ELb1ELb0ELb1ELb0ELb0ELb0ELi2ELi2ELi4ELi2ELb1EEENS1_24CollectiveEpilogueBwdGQAISB_fSE_Li256ELb0ELb1EEENS1_19SingleTileSchedulerILb0ELb0ELb0ELi128EEEEEEEEEvNT_6ParamsE)
        /*050c*/ 	.word	0x000000ff


	//----- nvinfo : EIATTR_FRAME_SIZE
	.align		4
.L_226:
        /*0510*/ 	.byte	0x04, 0x11
        /*0512*/ 	.short	(.L_228 - .L_227)
	.align		4
.L_227:
        /*0514*/ 	.word	index@($__internal_0_$__cuda_sm70_warpsync)
        /*0518*/ 	.word	0x00000000


	//----- nvinfo : EIATTR_FRAME_SIZE
	.align		4
.L_228:
        /*051c*/ 	.byte	0x04, 0x11
        /*051e*/ 	.short	(.L_230 - .L_229)
	.align		4
.L_229:
        /*0520*/ 	.word	index@(_ZN7cutlass13device_kernelIN5flash19enable_sm80_to_sm89INS1_16FlashAttnBwdSm80INS1_25CollectiveMainloopBwdSm80ILi2ELi1EN4cute5tupleIJNS5_1CILi64EEENS7_ILi128EEENS7_ILi96EEEEEENS_6half_tEfNS_4arch4Sm80ELb0ELb0ELb1ELb0ELb1ELb0ELb0ELb0ELi2ELi2ELi4ELi2ELb1EEENS1_24CollectiveEpilogueBwdGQAISB_fSE_Li256ELb0ELb1EEENS1_19SingleTileSchedulerILb0ELb0ELb0ELi128EEEEEEEEEvNT_6ParamsE)
        /*0524*/ 	.word	0x00000058


	//----- nvinfo : EIATTR_REGCOUNT
	.align		4
.L_230:
        /*0528*/ 	.byte	0x04, 0x2f
        /*052a*/ 	.short	(.L_232 - .L_231)
	.align		4
.L_231:
        /*052c*/ 	.word	index@(_ZN7cutlass13device_kernelIN5flash19enable_sm80_to_sm89INS1_16FlashAttnBwdSm80INS1_25CollectiveMainloopBwdSm80ILi2ELi1EN4cute5tupleIJNS5_1CILi64EEENS7_ILi128EEENS7_ILi96EEEEEENS_6half_tEfNS_4arch4Sm80ELb0ELb0ELb1ELb0ELb0ELb0ELb0ELb0ELi2ELi2ELi4ELi2ELb1EEENS1_24CollectiveEpilogueBwdGQAISB_fSE_Li256ELb0ELb0EEENS1_19SingleTileSchedulerILb0ELb0ELb0ELi128EEEEEEEEEvNT_6ParamsE)
        /*0530*/ 	.word	0x000000ff


	//----- nvinfo : EIATTR_FRAME_SIZE
	.align		4
.L_232:
        /*0534*/ 	.byte	0x04, 0x11
        /*0536*/ 	.short	(.L_234 - .L_233)
	.align		4
.L_233:
        /*0538*/ 	.word	index@(_ZN7cutlass13device_kernelIN5flash19enable_sm80_to_sm89INS1_16FlashAttnBwdSm80INS1_25CollectiveMainloopBwdSm80ILi2ELi1EN4cute5tupleIJNS5_1CILi64EEENS7_ILi128EEENS7_ILi96EEEEEENS_6half_tEfNS_4arch4Sm80ELb0ELb0ELb1ELb0ELb0ELb0ELb0ELb0ELi2ELi2ELi4ELi2ELb1EEENS1_24CollectiveEpilogueBwdGQAISB_fSE_Li256ELb0ELb0EEENS1_19SingleTileSchedulerILb0ELb0ELb0ELi128EEEEEEEEEvNT_6ParamsE)
        /*053c*/ 	.word	0x00000058


	//----- nvinfo : EIATTR_REGCOUNT
	.align		4
.L_234:
        /*0540*/ 	.byte	0x04, 0x2f
        /*0542*/ 	.short	(.L_236 - .L_235)
	.align		4
.L_235:
        /*0544*/ 	.word	index@(_ZN7cutlass13device_kernelIN5flash19enable_sm80_to_sm89INS1_16FlashAttnBwdSm80INS1_25CollectiveMainloopBwdSm80ILi2ELi1EN4cute5tupleIJNS5_1CILi64EEENS7_ILi128EEENS7_ILi96EEEEEENS_6half_tEfNS_4arch4Sm80ELb0ELb0ELb1ELb0ELb1ELb0ELb0ELb0ELi2ELi2ELi4ELi2ELb1EEENS1_21CollectiveEpilogueBwdISB_SC_SE_Li256ELb0ELb0ELi2EEENS1_19SingleTileSchedulerILb0ELb0ELb0ELi128EEEEEEEEEvNT_6ParamsE)
        /*0548*/ 	.word	0x000000ff


	//----- nvinfo : EIATTR_FRAME_SIZE
	.align		4
.L_236:
        /*054c*/ 	.byte	0x04, 0x11
        /*054e*/ 	.short	(.L_238 - .L_237)
	.align		4
.L_237:
        /*0550*/ 	.word	index@(_ZN7cutlass13device_kernelIN5flash19enable_sm80_to_sm89INS1_16FlashAttnBwdSm80INS1_25CollectiveMainloopBwdSm80ILi2ELi1EN4cute5tupleIJNS5_1CILi64EEENS7_ILi128EEENS7_ILi96EEEEEENS_6half_tEfNS_4arch4Sm80ELb0ELb0ELb1ELb0ELb1ELb0ELb0ELb0ELi2ELi2ELi4ELi2ELb1EEENS1_21CollectiveEpilogueBwdISB_SC_SE_Li256ELb0ELb0ELi2EEENS1_19SingleTileSchedulerILb0ELb0ELb0ELi128EEEEEEEEEvNT_6ParamsE)
        /*0554*/ 	.word	0x00000068


	//----- nvinfo : EIATTR_REGCOUNT
	.align		4
.L_238:
        /*0558*/ 	.byte	0x04, 0x2f
        /*055a*/ 	.short	(.L_240 - .L_239)
	.align		4
.L_239:
        /*055c*/ 	.word	index@(_ZN7cutlass13device_kernelIN5flash19enable_sm80_to_sm89INS1_16FlashAttnBwdSm80INS1_25CollectiveMainloopBwdSm80ILi2ELi1EN4cute5tupleIJNS5_1CILi64EEENS7_ILi128EEENS7_ILi96EEEEEENS_6half_tEfNS_4arch4Sm80ELb0ELb0ELb1ELb0ELb0ELb0ELb0ELb0ELi2ELi2ELi4ELi2ELb1EEENS1_21CollectiveEpilogueBwdISB_SC_SE_Li256ELb0ELb0ELi2EEENS1_19SingleTileSchedulerILb0ELb0ELb0ELi128EEEEEEEEEvNT_6ParamsE)
        /*0560*/ 	.word	0x000000ff


	//----- nvinfo : EIATTR_FRAME_SIZE
	.align		4
.L_240:
        /*0564*/ 	.byte	0x04, 0x11
        /*0566*/ 	.short	(.L_242 - .L_241)
	.align		4
.L_241:
        /*0568*/ 	.word	index@(_ZN7cutlass13device_kernelIN5flash19enable_sm80_to_sm89INS1_16FlashAttnBwdSm80INS1_25CollectiveMainloopBwdSm80ILi2ELi1EN4cute5tupleIJNS5_1CILi64EEENS7_ILi128EEENS7_ILi96EEEEEENS_6half_tEfNS_4arch4Sm80ELb0ELb0ELb1ELb0ELb0ELb0ELb0ELb0ELi2ELi2ELi4ELi2ELb1EEENS1_21CollectiveEpilogueBwdISB_SC_SE_Li256ELb0ELb0ELi2EEENS1_19SingleTileSchedulerILb0ELb0ELb0ELi128EEEEEEEEEvNT_6ParamsE)
        /*056c*/ 	.word	0x00000068


	//----- nvinfo : EIATTR_MIN_STACK_SIZE
	.align		4
.L_242:
        /*0570*/ 	.byte	0x04, 0x12
        /*0572*/ 	.short	(.L_244 - .L_243)
	.align		4
.L_243:
        /*0574*/ 	.word	index@(_ZN7cutlass13device_kernelIN5flash19enable_sm80_to_sm89INS1_16FlashAttnBwdSm80INS1_25CollectiveMainloopBwdSm80ILi2ELi1EN4cute5tupleIJNS5_1CILi64EEENS7_ILi128EEENS7_ILi96EEEEEENS_6half_tEfNS_4arch4Sm80ELb0ELb0ELb1ELb0ELb0ELb0ELb0ELb0ELi2ELi2ELi4ELi2ELb1EEENS1_21CollectiveEpilogueBwdISB_SC_SE_Li256ELb0ELb0ELi2EEENS1_19SingleTileSchedulerILb0ELb0ELb0ELi128EEEEEEEEEvNT_6ParamsE)
        /*0578*/ 	.word	0x00000068


	//----- nvinfo : EIATTR_MIN_STACK_SIZE
	.align		4
.L_244:
        /*057c*/ 	.byte	0x04, 0x12
        /*057e*/ 	.short	(.L_246 - .L_245)
	.align		4
.L_245:
        /*0580*/ 	.word	index@(_ZN7cutlass13device_kernelIN5flash19enable_sm80_to_sm89INS1_16FlashAttnBwdSm80INS1_25CollectiveMainloopBwdSm80ILi2ELi1EN4cute5tupleIJNS5_1CILi64EEENS7_ILi128EEENS7_ILi96EEEEEENS_6half_tEfNS_4arch4Sm80ELb0ELb0ELb1ELb0ELb1ELb0ELb0ELb0ELi2ELi2ELi4ELi2ELb1EEENS1_21CollectiveEpilogueBwdISB_SC_SE_Li256ELb0ELb0ELi2EEENS1_19SingleTileSchedulerILb0ELb0ELb0ELi128EEEEEEEEEvNT_6ParamsE)
        /*0584*/ 	.word	0x00000068


	//----- nvinfo : EIATTR_MIN_STACK_SIZE
	.align		4
.L_246:
        /*0588*/ 	.byte	0x04, 0x12
        /*058a*/ 	.short	(.L_248 - .L_247)
	.align		4
.L_247:
        /*058c*/ 	.word	index@(_ZN7cutlass13device_kernelIN5flash19enable_sm80_to_sm89INS1_16FlashAttnBwdSm80INS1_25CollectiveMainloopBwdSm80ILi2ELi1EN4cute5tupleIJNS5_1CILi64EEENS7_ILi128EEENS7_ILi96EEEEEENS_6half_tEfNS_4arch4Sm80ELb0ELb0ELb1ELb0ELb0ELb0ELb0ELb0ELi2ELi2ELi4ELi2ELb1EEENS1_24CollectiveEpilogueBwdGQAISB_fSE_Li256ELb0ELb0EEENS1_19SingleTileSchedulerILb0ELb0ELb0ELi128EEEEEEEEEvNT_6ParamsE)
        /*0590*/ 	.word	0x00000058


	//----- nvinfo : EIATTR_MIN_STACK_SIZE
	.align		4
.L_248:
        /*0594*/ 	.byte	0x04, 0x12
        /*0596*/ 	.short	(.L_250 - .L_249)
	.align		4
.L_249:
        /*0598*/ 	.word	index@(_ZN7cutlass13device_kernelIN5flash19enable_sm80_to_sm89INS1_16FlashAttnBwdSm80INS1_25CollectiveMainloopBwdSm80ILi2ELi1EN4cute5tupleIJNS5_1CILi64EEENS7_ILi128EEENS7_ILi96EEEEEENS_6half_tEfNS_4arch4Sm80ELb0ELb0ELb1ELb0ELb1ELb0ELb0ELb0ELi2ELi2ELi4ELi2ELb1EEENS1_24CollectiveEpilogueBwdGQAISB_fSE_Li256ELb0ELb1EEENS1_19SingleTileSchedulerILb0ELb0ELb0ELi128EEEEEEEEEvNT_6ParamsE)
        /*059c*/ 	.word	0x00000058


	//----- nvinfo : EIATTR_MIN_STACK_SIZE
	.align		4
.L_250:
        /*05a0*/ 	.byte	0x04, 0x12
        /*05a2*/ 	.short	(.L_252 - .L_251)
	.align		4
.L_251:
        /*05a4*/ 	.word	index@(_ZN7cutlass13device_kernelIN5flash19enable_sm80_to_sm89INS1_16FlashAttnBwdSm80INS1_25CollectiveMainloopBwdSm80ILi2ELi1EN4cute5tupleIJNS5_1CILi64EEENS7_ILi128EEENS7_ILi96EEEEEENS_6half_tEfNS_4arch4Sm80ELb0ELb0ELb1ELb1ELb0ELb0ELb0ELb0ELi2ELi2ELi4ELi2ELb1EEENS1_21CollectiveEpilogueBwdISB_SC_SE_Li256ELb1ELb0ELi2EEENS1_19SingleTileSchedulerILb1ELb0ELb0ELi128EEEEEEEEEvNT_6ParamsE)
        /*05a8*/ 	.word	0x00000058


	//----- nvinfo : EIATTR_MIN_STACK_SIZE
	.align		4
.L_252:
        /*05ac*/ 	.byte	0x04, 0x12
        /*05ae*/ 	.short	(.L_254 - .L_253)
	.align		4
.L_253:
        /*05b0*/ 	.word	index@(_ZN7cutlass13device_kernelIN5flash19enable_sm80_to_sm89INS1_16FlashAttnBwdSm80INS1_25CollectiveMainloopBwdSm80ILi2ELi1EN4cute5tupleIJNS5_1CILi64EEENS7_ILi128EEENS7_ILi96EEEEEENS_6half_tEfNS_4arch4Sm80ELb0ELb0ELb1ELb1ELb1ELb0ELb0ELb0ELi2ELi2ELi4ELi2ELb1EEENS1_21CollectiveEpilogueBwdISB_SC_SE_Li256ELb1ELb0ELi2EEENS1_19SingleTileSchedulerILb1ELb0ELb0ELi128EEEEEEEEEvNT_6ParamsE)
        /*05b4*/ 	.word	0x00000058


	//----- nvinfo : EIATTR_MIN_STACK_SIZE
	.align		4
.L_254:
        /*05b8*/ 	.byte	0x04, 0x12
        /*05ba*/ 	.short	(.L_256 - .L_255)
	.align		4
.L_255:
        /*05bc*/ 	.word	index@(_ZN7cutlass13device_kernelIN5flash19enable_sm80_to_sm89INS1_16FlashAttnBwdSm80INS1_25CollectiveMainloopBwdSm80ILi2ELi1EN4cute5tupleIJNS5_1CILi64EEENS7_ILi128EEENS7_ILi96EEEEEENS_6half_tEfNS_4arch4Sm80ELb0ELb0ELb1ELb1ELb0ELb0ELb0ELb0ELi2ELi2ELi4ELi2ELb1EEENS1_24CollectiveEpilogueBwdGQAISB_fSE_Li256ELb1ELb0EEENS1_19SingleTileSchedulerILb1ELb0ELb0ELi128EEEEEEEEEvNT_6ParamsE)
        /*05c0*/ 	.word	0x00000058


	//----- nvinfo : EIATTR_MIN_STACK_SIZE
	.align		4
.L_256:
        /*05c4*/ 	.byte	0x04, 0x12
        /*05c6*/ 	.short	(.L_258 - .L_257)
	.align		4
.L_257:
        /*05c8*/ 	.word	index@(_ZN7cutlass13device_kernelIN5flash19enable_sm80_to_sm89INS1_16FlashAttnBwdSm80INS1_25CollectiveMainloopBwdSm80ILi2ELi1EN4cute5tupleIJNS5_1CILi64EEENS7_ILi128EEENS7_ILi96EEEEEENS_6half_tEfNS_4arch4Sm80ELb0ELb0ELb1ELb1ELb1ELb0ELb0ELb0ELi2ELi2ELi4ELi2ELb1EEENS1_24CollectiveEpilogueBwdGQAISB_fSE_Li256ELb1ELb1EEENS1_19SingleTileSchedulerILb1ELb0ELb0ELi128EEEEEEEEEvNT_6ParamsE)
        /*05cc*/ 	.word	0x00000058


	//----- nvinfo : EIATTR_MIN_STACK_SIZE
	.align		4
.L_258:
        /*05d0*/ 	.byte	0x04, 0x12
        /*05d2*/ 	.short	(.L_260 - .L_259)
	.align		4
.L_259:
        /*05d4*/ 	.word	index@(_ZN7cutlass13device_kernelIN5flash19enable_sm80_to_sm89INS1_16FlashAttnBwdSm80INS1_25CollectiveMainloopBwdSm80ILi2ELi1EN4cute5tupleIJNS5_1CILi64EEENS7_ILi128EEENS7_ILi96EEEEEENS_6half_tEfNS_4arch4Sm80ELb0ELb1ELb1ELb0ELb0ELb0ELb0ELb0ELi2ELi2ELi4ELi2ELb1EEENS1_21CollectiveEpilogueBwdISB_SC_SE_Li256ELb0ELb0ELi2EEENS1_19SingleTileSchedulerILb0ELb0ELb0ELi128EEEEEEEEEvNT_6ParamsE)
        /*05d8*/ 	.word	0x000000b8


	//----- nvinfo : EIATTR_MIN_STACK_SIZE
	.align		4
.L_260:
        /*05dc*/ 	.byte	0x04, 0x12
        /*05de*/ 	.short	(.L_262 - .L_261)
	.align		4
.L_261:
        /*05e0*/ 	.word	index@(_ZN7cutlass13device_kernelIN5flash19enable_sm80_to_sm89INS1_16FlashAttnBwdSm80INS1_25CollectiveMainloopBwdSm80ILi2ELi1EN4cute5tupleIJNS5_1CILi64EEENS7_ILi128EEENS7_ILi96EEEEEENS_6half_tEfNS_4arch4Sm80ELb0ELb1ELb1ELb0ELb1ELb0ELb0ELb0ELi2ELi2ELi4ELi2ELb1EEENS1_21CollectiveEpilogueBwdISB_SC_SE_Li256ELb0ELb0ELi2EEENS1_19SingleTileSchedulerILb0ELb0ELb0ELi128EEEEEEEEEvNT_6ParamsE)
        /*05e4*/ 	.word	0x000000b8


	//----- nvinfo : EIATTR_MIN_STACK_SIZE
	.align		4
.L_262:
        /*05e8*/ 	.byte	0x04, 0x12
        /*05ea*/ 	.short	(.L_264 - .L_263)
	.align		4
.L_263:
        /*05ec*/ 	.word	index@(_ZN7cutlass13device_kernelIN5flash19enable_sm80_to_sm89INS1_16FlashAttnBwdSm80INS1_25CollectiveMainloopBwdSm80ILi2ELi1EN4cute5tupleIJNS5_1CILi64EEENS7_ILi128EEENS7_ILi96EEEEEENS_6half_tEfNS_4arch4Sm80ELb0ELb1ELb1ELb0ELb0ELb0ELb0ELb0ELi2ELi2ELi4ELi2ELb1EEENS1_24CollectiveEpilogueBwdGQAISB_fSE_Li256ELb0ELb0EEENS1_19SingleTileSchedulerILb0ELb0ELb0ELi128EEEEEEEEEvNT_6ParamsE)
        /*05f0*/ 	.word	0x00000098


	//----- nvinfo : EIATTR_MIN_STACK_SIZE
	.align		4
.L_264:
        /*05f4*/ 	.byte	0x04, 0x12
        /*05f6*/ 	.short	(.L_266 - .L_265)
	.align		4
.L_265:
        /*05f8*/ 	.word	index@(_ZN7cutlass13device_kernelIN5flash19enable_sm80_to_sm89INS1_16FlashAttnBwdSm80INS1_25CollectiveMainloopBwdSm80ILi2ELi1EN4cute5tupleIJNS5_1CILi64EEENS7_ILi128EEENS7_ILi96EEEEEENS_6half_tEfNS_4arch4Sm80ELb0ELb1ELb1ELb0ELb1ELb0ELb0ELb0ELi2ELi2ELi4ELi2ELb1EEENS1_24CollectiveEpilogueBwdGQAISB_fSE_Li256ELb0ELb1EEENS1_19SingleTileSchedulerILb0ELb0ELb0ELi128EEEEEEEEEvNT_6ParamsE)
        /*05fc*/ 	.word	0x000000a8


	//----- nvinfo : EIATTR_MIN_STACK_SIZE
	.align		4
.L_266:
        /*0600*/ 	.byte	0x04, 0x12
        /*0602*/ 	.short	(.L_268 - .L_267)
	.align		4
.L_267:
        /*0604*/ 	.word	index@(_ZN7cutlass13device_kernelIN5flash19enable_sm80_to_sm89INS1_16FlashAttnBwdSm80INS1_25CollectiveMainloopBwdSm80ILi2ELi1EN4cute5tupleIJNS5_1CILi64EEENS7_ILi128EEENS7_ILi96EEEEEENS_6half_tEfNS_4arch4Sm80ELb0ELb1ELb1ELb1ELb0ELb0ELb0ELb0ELi2ELi2ELi4ELi2ELb1EEENS1_21CollectiveEpilogueBwdISB_SC_SE_Li256ELb1ELb0ELi2EEENS1_19SingleTileSchedulerILb1ELb0ELb0ELi128EEEEEEEEEvNT_6ParamsE)
        /*0608*/ 	.word	0x00000088


	//----- nvinfo : EIATTR_MIN_STACK_SIZE
	.align		4
.L_268:
        /*060c*/ 	.byte	0x04, 0x12
        /*060e*/ 	.short	(.L_270 - .L_269)
	.align		4
.L_269:
        /*0610*/ 	.word	index@(_ZN7cutlass13device_kernelIN5flash19enable_sm80_to_sm89INS1_16FlashAttnBwdSm80INS1_25CollectiveMainloopBwdSm80ILi2ELi1EN4cute5tupleIJNS5_1CILi64EEENS7_ILi128EEENS7_ILi96EEEEEENS_6half_tEfNS_4arch4Sm80ELb0ELb1ELb1ELb1ELb1ELb0ELb0ELb0ELi2ELi2ELi4ELi2ELb1EEENS1_21CollectiveEpilogueBwdISB_SC_SE_Li256ELb1ELb0ELi2EEENS1_19SingleTileSchedulerILb1ELb0ELb0ELi128EEEEEEEEEvNT_6ParamsE)
        /*0614*/ 	.word	0x00000088


	//----- nvinfo : EIATTR_MIN_STACK_SIZE
	.align		4
.L_270:
        /*0618*/ 	.byte	0x04, 0x12
        /*061a*/ 	.short	(.L_272 - .L_271)
	.align		4
.L_271:
        /*061c*/ 	.word	index@(_ZN7cutlass13device_kernelIN5flash19enable_sm80_to_sm89INS1_16FlashAttnBwdSm80INS1_25CollectiveMainloopBwdSm80ILi2ELi1EN4cute5tupleIJNS5_1CILi64EEENS7_ILi128EEENS7_ILi96EEEEEENS_6half_tEfNS_4arch4Sm80ELb0ELb1ELb1ELb1ELb0ELb0ELb0ELb0ELi2ELi2ELi4ELi2ELb1EEENS1_24CollectiveEpilogueBwdGQAISB_fSE_Li256ELb1ELb0EEENS1_19SingleTileSchedulerILb1ELb0ELb0ELi128EEEEEEEEEvNT_6ParamsE)
        /*0620*/ 	.word	0x00000088


	//----- nvinfo : EIATTR_MIN_STACK_SIZE
	.align		4
.L_272:
        /*0624*/ 	.byte	0x04, 0x12
        /*0626*/ 	.short	(.L_274 - .L_273)
	.align		4
.L_273:
        /*0628*/ 	.word	index@(_ZN7cutlass13device_kernelIN5flash19enable_sm80_to_sm89INS1_16FlashAttnBwdSm80INS1_25CollectiveMainloopBwdSm80ILi2ELi1EN4cute5tupleIJNS5_1CILi64EEENS7_ILi128EEENS7_ILi96EEEEEENS_6half_tEfNS_4arch4Sm80ELb0ELb1ELb1ELb1ELb1ELb0ELb0ELb0ELi2ELi2ELi4ELi2ELb1EEENS1_24CollectiveEpilogueBwdGQAISB_fSE_Li256ELb1ELb1EEENS1_19SingleTileSchedulerILb1ELb0ELb0ELi128EEEEEEEEEvNT_6ParamsE)
        /*062c*/ 	.word	0x00000088


	//----- nvinfo : EIATTR_MIN_STACK_SIZE
	.align		4
.L_274:
        /*0630*/ 	.byte	0x04, 0x12
        /*0632*/ 	.short	(.L_276 - .L_275)
	.align		4
.L_275:
        /*0634*/ 	.word	index@(_ZN7cutlass13device_kernelIN5flash19enable_sm80_to_sm89INS1_16FlashAttnBwdSm80INS1_25CollectiveMainloopBwdSm80ILi2ELi1EN4cute5tupleIJNS5_1CILi64EEENS7_ILi128EEENS7_ILi96EEEEEENS_6half_tEfNS_4arch4Sm80ELb1ELb0ELb1ELb0ELb0ELb0ELb0ELb0ELi2ELi2ELi4ELi2ELb1EEENS1_21CollectiveEpilogueBwdISB_SC_SE_Li256ELb0ELb0ELi2EEENS1_25SingleTileBwdLPTSchedulerILb0ELi128ELb0EEEEEEEEEvNT_6ParamsE)
        /*0638*/ 	.word	0x00000070


	//----- nvinfo : EIATTR_MIN_STACK_SIZE
	.align		4
.L_276:
        /*063c*/ 	.byte	0x04, 0x12
        /*063e*/ 	.short	(.L_278 - .L_277)
	.align		4
.L_277:
        /*0640*/ 	.word	index@(_ZN7cutlass13device_kernelIN5flash19enable_sm80_to_sm89INS1_16FlashAttnBwdSm80INS1_25CollectiveMainloopBwdSm80ILi2ELi1EN4cute5tupleIJNS5_1CILi64EEENS7_ILi128EEENS7_ILi96EEEEEENS_6half_tEfNS_4arch4Sm80ELb1ELb0ELb1ELb0ELb1ELb0ELb0ELb0ELi2ELi2ELi4ELi2ELb1EEENS1_21CollectiveEpilogueBwdISB_SC_SE_Li256ELb0ELb0ELi2EEENS1_25SingleTileBwdLPTSchedulerILb0ELi128ELb1EEEEEEEEEvNT_6ParamsE)
        /*0644*/ 	.word	0x00000070


	//----- nvinfo : EIATTR_MIN_STACK_SIZE
	.align		4
.L_278:
        /*0648*/ 	.byte	0x04, 0x12
        /*064a*/ 	.short	(.L_280 - .L_279)
	.align		4
.L_279:
        /*064c*/ 	.word	index@(_ZN7cutlass13device_kernelIN5flash19enable_sm80_to_sm89INS1_16FlashAttnBwdSm80INS1_25CollectiveMainloopBwdSm80ILi2ELi1EN4cute5tupleIJNS5_1CILi64EEENS7_ILi128EEENS7_ILi96EEEEEENS_6half_tEfNS_4arch4Sm80ELb1ELb0ELb1ELb0ELb0ELb0ELb0ELb0ELi2ELi2ELi4ELi2ELb1EEENS1_24CollectiveEpilogueBwdGQAISB_fSE_Li256ELb0ELb0EEENS1_25SingleTileBwdLPTSchedulerILb0ELi128ELb0EEEEEEEEEvNT_6ParamsE)
        /*0650*/ 	.word	0x00000068


	//----- nvinfo : EIATTR_MIN_STACK_SIZE
	.align		4
.L_280:
        /*0654*/ 	.byte	0x04, 0x12
        /*0656*/ 	.short	(.L_282 - .L_281)
	.align		4
.L_281:
        /*0658*/ 	.word	index@(_ZN7cutlass13device_kernelIN5flash19enable_sm80_to_sm89INS1_16FlashAttnBwdSm80INS1_25CollectiveMainloopBwdSm80ILi2ELi1EN4cute5tupleIJNS5_1CILi64EEENS7_ILi128EEENS7_ILi96EEEEEENS_6half_tEfNS_4arch4Sm80ELb1ELb0ELb1ELb0ELb1ELb0ELb0ELb0ELi2ELi2ELi4ELi2ELb1EEENS1_24CollectiveEpilogueBwdGQAISB_fSE_Li256ELb0ELb1EEENS1_25SingleTileBwdLPTSchedulerILb0ELi128ELb1EEEEEEEEEvNT_6ParamsE)
        /*065c*/ 	.word	0x00000068


	//----- nvinfo : EIATTR_MIN_STACK_SIZE
	.align		4
.L_282:
        /*0660*/ 	.byte	0x04, 0x12
        /*0662*/ 	.short	(.L_284 - .L_283)
	.align		4
.L_283:
        /*0664*/ 	.word	index@(_ZN7cutlass13device_kernelIN5flash19enable_sm80_to_sm89INS1_16FlashAttnBwdSm80INS1_25CollectiveMainloopBwdSm80ILi2ELi1EN4cute5tupleIJNS5_1CILi64EEENS7_ILi128EEENS7_ILi96EEEEEENS_6half_tEfNS_4arch4Sm80ELb1ELb0ELb1ELb1ELb0ELb0ELb0ELb0ELi2ELi2ELi4ELi2ELb1EEENS1_21CollectiveEpilogueBwdISB_SC_SE_Li256ELb1ELb0ELi2EEENS1_25SingleTileBwdLPTSchedulerILb1ELi128ELb0EEEEEEEEEvNT_6ParamsE)
        /*0668*/ 	.word	0x00000068


	//----- nvinfo : EIATTR_MIN_STACK_SIZE
	.align		4
.L_284:
        /*066c*/ 	.byte	0x04, 0x12
        /*066e*/ 	.short	(.L_286 - .L_285)
	.align		4
.L_285:
        /*0670*/ 	.word	index@(_ZN7cutlass13device_kernelIN5flash19enable_sm80_to_sm89INS1_16FlashAttnBwdSm80INS1_25CollectiveMainloopBwdSm80ILi2ELi1EN4cute5tupleIJNS5_1CILi64EEENS7_ILi128EEENS7_ILi96EEEEEENS_6half_tEfNS_4arch4Sm80ELb1ELb0ELb1ELb1ELb1ELb0ELb0ELb0ELi2ELi2ELi4ELi2ELb1EEENS1_21CollectiveEpilogueBwdISB_SC_SE_Li256ELb1ELb0ELi2EEENS1_25SingleTileBwdLPTSchedulerILb1ELi128ELb1EEEEEEEEEvNT_6ParamsE)
        /*0674*/ 	.word	0x00000070


	//----- nvinfo : EIATTR_MIN_STACK_SIZE
	.align		4
.L_286:
        /*0678*/ 	.byte	0x04, 0x12
        /*067a*/ 	.short	(.L_288 - .L_287)
	.align		4
.L_287:
        /*067c*/ 	.word	index@(_ZN7cutlass13device_kernelIN5flash19enable_sm80_to_sm89INS1_16FlashAttnBwdSm80INS1_25CollectiveMainloopBwdSm80ILi2ELi1EN4cute5tupleIJNS5_1CILi64EEENS7_ILi128EEENS7_ILi96EEEEEENS_6half_tEfNS_4arch4Sm80ELb1ELb0ELb1ELb1ELb0ELb0ELb0ELb0ELi2ELi2ELi4ELi2ELb1EEENS1_24CollectiveEpilogueBwdGQAISB_fSE_Li256ELb1ELb0EEENS1_25SingleTileBwdLPTSchedulerILb1ELi128ELb0EEEEEEEEEvNT_6ParamsE)
        /*0680*/ 	.word	0x00000070


	//----- nvinfo : EIATTR_MIN_STACK_SIZE
	.align		4
.L_288:
        /*0684*/ 	.byte	0x04, 0x12
        /*0686*/ 	.short	(.L_290 - .L_289)
	.align		4
.L_289:
        /*0688*/ 	.word	index@(_ZN7cutlass13device_kernelIN5flash19enable_sm80_to_sm89INS1_16FlashAttnBwdSm80INS1_25CollectiveMainloopBwdSm80ILi2ELi1EN4cute5tupleIJNS5_1CILi64EEENS7_ILi128EEENS7_ILi96EEEEEENS_6half_tEfNS_4arch4Sm80ELb1ELb0ELb1ELb1ELb1ELb0ELb0ELb0ELi2ELi2ELi4ELi2ELb1EEENS1_24CollectiveEpilogueBwdGQAISB_fSE_Li256ELb1ELb1EEENS1_25SingleTileBwdLPTSchedulerILb1ELi128ELb1EEEEEEEEEvNT_6ParamsE)
        /*068c*/ 	.word	0x00000060


	//----- nvinfo : EIATTR_MIN_STACK_SIZE
	.align		4
.L_290:
        /*0690*/ 	.byte	0x04, 0x12
        /*0692*/ 	.short	(.L_292 - .L_291)
	.align		4
.L_291:
        /*0694*/ 	.word	index@(_ZN7cutlass13device_kernelIN5flash19enable_sm80_to_sm89INS1_16FlashAttnBwdSm80INS1_25CollectiveMainloopBwdSm80ILi2ELi2EN4cute5tupleIJNS5_1CILi64EEENS7_ILi128EEENS7_ILi96EEEEEENS_6half_tEfNS_4arch4Sm80ELb0ELb0ELb1ELb0ELb0ELb0ELb0ELb0ELi2ELi2ELi4ELi2ELb0EEENS1_21CollectiveEpilogueBwdISB_SC_SE_Li256ELb0ELb0ELi2EEENS1_19SingleTileSchedulerILb0ELb0ELb0ELi128EEEEEEEEEvNT_6ParamsE)
        /*0698*/ 	.word	0x00000000


	//----- nvinfo : EIATTR_MIN_STACK_SIZE
	.align		4
.L_292:
        /*069c*/ 	.byte	0x04, 0x12
        /*069e*/ 	.short	(.L_294 - .L_293)
	.align		4
.L_293:
        /*06a0*/ 	.word	index@(_ZN7cutlass13device_kernelIN5flash19enable_sm80_to_sm89INS1_16FlashAttnBwdSm80INS1_25CollectiveMainloopBwdSm80ILi2ELi2EN4cute5tupleIJNS5_1CILi64EEENS7_ILi128EEENS7_ILi96EEEEEENS_6half_tEfNS_4arch4Sm80ELb0ELb0ELb1ELb0ELb1ELb0ELb0ELb0ELi2ELi2ELi4ELi2ELb0EEENS1_21CollectiveEpilogueBwdISB_SC_SE_Li256ELb0ELb0ELi2EEENS1_19SingleTileSchedulerILb0ELb0ELb0ELi128EEEEEEEEEvNT_6ParamsE)
        /*06a4*/ 	.word	0x00000000


	//----- nvinfo : EIATTR_MIN_STACK_SIZE
	.align		4
.L_294:
        /*06a8*/ 	.byte	0x04, 0x12
        /*06aa*/ 	.short	(.L_296 - .L_295)
	.align		4
.L_295:
        /*06ac*/ 	.word	index@(_ZN7cutlass13device_kernelIN5flash19enable_sm80_to_sm89INS1_16FlashAttnBwdSm80INS1_25CollectiveMainloopBwdSm80ILi2ELi2EN4cute5tupleIJNS5_1CILi64EEENS7_ILi128EEENS7_ILi96EEEEEENS_6half_tEfNS_4arch4Sm80ELb0ELb0ELb1ELb0ELb0ELb0ELb0ELb0ELi2ELi2ELi4ELi2ELb0EEENS1_24CollectiveEpilogueBwdGQAISB_fSE_Li256ELb0ELb0EEENS1_19SingleTileSchedulerILb0ELb0ELb0ELi128EEEEEEEEEvNT_6ParamsE)
        /*06b0*/ 	.word	0x00000000


	//----- nvinfo : EIATTR_MIN_STACK_SIZE
	.align		4
.L_296:
        /*06b4*/ 	.byte	0x04, 0x12
        /*06b6*/ 	.short	(.L_298 - .L_297)
	.align		4
.L_297:
        /*06b8*/ 	.word	index@(_ZN7cutlass13device_kernelIN5flash19enable_sm80_to_sm89INS1_16FlashAttnBwdSm80INS1_25CollectiveMainloopBwdSm80ILi2ELi2EN4cute5tupleIJNS5_1CILi64EEENS7_ILi128EEENS7_ILi96EEEEEENS_6half_tEfNS_4arch4Sm80ELb0ELb0ELb1ELb0ELb1ELb0ELb0ELb0ELi2ELi2ELi4ELi2ELb0EEENS1_24CollectiveEpilogueBwdGQAISB_fSE_Li256ELb0ELb1EEENS1_19SingleTileSchedulerILb0ELb0ELb0ELi128EEEEEEEEEvNT_6ParamsE)
        /*06bc*/ 	.word	0x00000000


	//----- nvinfo : EIATTR_MIN_STACK_SIZE
	.align		4
.L_298:
        /*06c0*/ 	.byte	0x04, 0x12
        /*06c2*/ 	.short	(.L_300 - .L_299)
	.align		4
.L_299:
        /*06c4*/ 	.word	index@(_ZN7cutlass13device_kernelIN5flash19enable_sm80_to_sm89INS1_16FlashAttnBwdSm80INS1_25CollectiveMainloopBwdSm80ILi2ELi2EN4cute5tupleIJNS5_1CILi64EEENS7_ILi128EEENS7_ILi96EEEEEENS_6half_tEfNS_4arch4Sm80ELb0ELb0ELb1ELb1ELb0ELb0ELb0ELb0ELi2ELi2ELi4ELi2ELb0EEENS1_21CollectiveEpilogueBwdISB_SC_SE_Li256ELb1ELb0ELi2EEENS1_19SingleTileSchedulerILb1ELb0ELb0ELi128EEEEEEEEEvNT_6ParamsE)
        /*06c8*/ 	.word	0x00000000


	//----- nvinfo : EIATTR_MIN_STACK_SIZE
	.align		4
.L_300:
        /*06cc*/ 	.byte	0x04, 0x12
        /*06ce*/ 	.short	(.L_302 - .L_301)
	.align		4
.L_301:
        /*06d0*/ 	.word	index@(_ZN7cutlass13device_kernelIN5flash19enable_sm80_to_sm89INS1_16FlashAttnBwdSm80INS1_25CollectiveMainloopBwdSm80ILi2ELi2EN4cute5tupleIJNS5_1CILi64EEENS7_ILi128EEENS7_ILi96EEEEEENS_6half_tEfNS_4arch4Sm80ELb0ELb0ELb1ELb1ELb1ELb0ELb0ELb0ELi2ELi2ELi4ELi2ELb0EEENS1_21CollectiveEpilogueBwdISB_SC_SE_Li256ELb1ELb0ELi2EEENS1_19SingleTileSchedulerILb1ELb0ELb0ELi128EEEEEEEEEvNT_6ParamsE)
        /*06d4*/ 	.word	0x00000000


	//----- nvinfo : EIATTR_MIN_STACK_SIZE
	.align		4
.L_302:
        /*06d8*/ 	.byte	0x04, 0x12
        /*06da*/ 	.short	(.L_304 - .L_303)
	.align		4
.L_303:
        /*06dc*/ 	.word	index@(_ZN7cutlass13device_kernelIN5flash19enable_sm80_to_sm89INS1_16FlashAttnBwdSm80INS1_25CollectiveMainloopBwdSm80ILi2ELi2EN4cute5tupleIJNS5_1CILi64EEENS7_ILi128EEENS7_ILi96EEEEEENS_6half_tEfNS_4arch4Sm80ELb0ELb0ELb1ELb1ELb0ELb0ELb0ELb0ELi2ELi2ELi4ELi2ELb0EEENS1_24CollectiveEpilogueBwdGQAISB_fSE_Li256ELb1ELb0EEENS1_19SingleTileSchedulerILb1ELb0ELb0ELi128EEEEEEEEEvNT_6ParamsE)
        /*06e0*/ 	.word	0x00000000


	//----- nvinfo : EIATTR_MIN_STACK_SIZE
	.align		4
.L_304:
        /*06e4*/ 	.byte	0x04, 0x12
        /*06e6*/ 	.short	(.L_306 - .L_305)
	.align		4
.L_305:
        /*06e8*/ 	.word	index@(_ZN7cutlass13device_kernelIN5flash19enable_sm80_to_sm89INS1_16FlashAttnBwdSm80INS1_25CollectiveMainloopBwdSm80ILi2ELi2EN4cute5tupleIJNS5_1CILi64EEENS7_ILi128EEENS7_ILi96EEEEEENS_6half_tEfNS_4arch4Sm80ELb0ELb0ELb1ELb1ELb1ELb0ELb0ELb0ELi2ELi2ELi4ELi2ELb0EEENS1_24CollectiveEpilogueBwdGQAISB_fSE_Li256ELb1ELb1EEENS1_19SingleTileSchedulerILb1ELb0ELb0ELi128EEEEEEEEEvNT_6ParamsE)
        /*06ec*/ 	.word	0x00000000


	//----- nvinfo : EIATTR_MIN_STACK_SIZE
	.align		4
.L_306:
        /*06f0*/ 	.byte	0x04, 0x12
        /*06f2*/ 	.short	(.L_308 - .L_307)
	.align		4
.L_307:
        /*06f4*/ 	.word	index@(_ZN7cutlass13device_kernelIN5flash19enable_sm80_to_sm89INS1_16FlashAttnBwdSm80INS1_25CollectiveMainloopBwdSm80ILi2ELi2EN4cute5tupleIJNS5_1CILi64EEENS7_ILi128EEENS7_ILi96EEEEEENS_6half_tEfNS_4arch4Sm80ELb0ELb1ELb1ELb0ELb0ELb0ELb0ELb0ELi2ELi2ELi4ELi2ELb0EEENS1_21CollectiveEpilogueBwdISB_SC_SE_Li256ELb0ELb0ELi2EEENS1_19SingleTileSchedulerILb0ELb0ELb0ELi128EEEEEEEEEvNT_6ParamsE)
        /*06f8*/ 	.word	0x00000000


	//----- nvinfo : EIATTR_MIN_STACK_SIZE
	.align		4
.L_308:
        /*06fc*/ 	.byte	0x04, 0x12
        /*06fe*/ 	.short	(.L_310 - .L_309)
	.align		4
.L_309:
        /*0700*/ 	.word	index@(_ZN7cutlass13device_kernelIN5flash19enable_sm80_to_sm89INS1_16FlashAttnBwdSm80INS1_25CollectiveMainloopBwdSm80ILi2ELi2EN4cute5tupleIJNS5_1CILi64EEENS7_ILi128EEENS7_ILi96EEEEEENS_6half_tEfNS_4arch4Sm80ELb0ELb1ELb1ELb0ELb1ELb0ELb0ELb0ELi2ELi2ELi4ELi2ELb0EEENS1_21CollectiveEpilogueBwdISB_SC_SE_Li256ELb0ELb0ELi2EEENS1_19SingleTileSchedulerILb0ELb0ELb0ELi128EEEEEEEEEvNT_6ParamsE)
        /*0704*/ 	.word	0x00000000


	//----- nvinfo : EIATTR_MIN_STACK_SIZE
	.align		4
.L_310:
        /*0708*/ 	.byte	0x04, 0x12
        /*070a*/ 	.short	(.L_312 - .L_311)
	.align		4
.L_311:
        /*070c*/ 	.word	index@(_ZN7cutlass13device_kernelIN5flash19enable_sm80_to_sm89INS1_16FlashAttnBwdSm80INS1_25CollectiveMainloopBwdSm80ILi2ELi2EN4cute5tupleIJNS5_1CILi64EEENS7_ILi128EEENS7_ILi96EEEEEENS_6half_tEfNS_4arch4Sm80ELb0ELb1ELb1ELb0ELb0ELb0ELb0ELb0ELi2ELi2ELi4ELi2ELb0EEENS1_24CollectiveEpilogueBwdGQAISB_fSE_Li256ELb0ELb0EEENS1_19SingleTileSchedulerILb0ELb0ELb0ELi128EEEEEEEEEvNT_6ParamsE)
        /*0710*/ 	.word	0x00000000


	//----- nvinfo : EIATTR_MIN_STACK_SIZE
	.align		4
.L_312:
        /*0714*/ 	.byte	0x04, 0x12
        /*0716*/ 	.short	(.L_314 - .L_313)
	.align		4
.L_313:
        /*0718*/ 	.word	index@(_ZN7cutlass13device_kernelIN5flash19enable_sm80_to_sm89INS1_16FlashAttnBwdSm80INS1_25CollectiveMainloopBwdSm80ILi2ELi2EN4cute5tupleIJNS5_1CILi64EEENS7_ILi128EEENS7_ILi96EEEEEENS_6half_tEfNS_4arch4Sm80ELb0ELb1ELb1ELb0ELb1ELb0ELb0ELb0ELi2ELi2ELi4ELi2ELb0EEENS1_24CollectiveEpilogueBwdGQAISB_fSE_Li256ELb0ELb1EEENS1_19SingleTileSchedulerILb0ELb0ELb0ELi128EEEEEEEEEvNT_6ParamsE)
        /*071c*/ 	.word	0x00000000


	//----- nvinfo : EIATTR_MIN_STACK_SIZE
	.align		4
.L_314:
        /*0720*/ 	.byte	0x04, 0x12
        /*0722*/ 	.short	(.L_316 - .L_315)
	.align		4
.L_315:
        /*0724*/ 	.word	index@(_ZN7cutlass13device_kernelIN5flash19enable_sm80_to_sm89INS1_16FlashAttnBwdSm80INS1_25CollectiveMainloopBwdSm80ILi2ELi2EN4cute5tupleIJNS5_1CILi64EEENS7_ILi128EEENS7_ILi96EEEEEENS_6half_tEfNS_4arch4Sm80ELb0ELb1ELb1ELb1ELb0ELb0ELb0ELb0ELi2ELi2ELi4ELi2ELb0EEENS1_21CollectiveEpilogueBwdISB_SC_SE_Li256ELb1ELb0ELi2EEENS1_19SingleTileSchedulerILb1ELb0ELb0ELi128EEEEEEEEEvNT_6ParamsE)
        /*0728*/ 	.word	0x00000000


	//----- nvinfo : EIATTR_MIN_STACK_SIZE
	.align		4
.L_316:
        /*072c*/ 	.byte	0x04, 0x12
        /*072e*/ 	.short	(.L_318 - .L_317)
	.align		4
.L_317:
        /*0730*/ 	.word	index@(_ZN7cutlass13device_kernelIN5flash19enable_sm80_to_sm89INS1_16FlashAttnBwdSm80INS1_25CollectiveMainloopBwdSm80ILi2ELi2EN4cute5tupleIJNS5_1CILi64EEENS7_ILi128EEENS7_ILi96EEEEEENS_6half_tEfNS_4arch4Sm80ELb0ELb1ELb1ELb1ELb1ELb0ELb0ELb0ELi2ELi2ELi4ELi2ELb0EEENS1_21CollectiveEpilogueBwdISB_SC_SE_Li256ELb1ELb0ELi2EEENS1_19SingleTileSchedulerILb1ELb0ELb0ELi128EEEEEEEEEvNT_6ParamsE)
        /*0734*/ 	.word	0x00000000


	//----- nvinfo : EIATTR_MIN_STACK_SIZE
	.align		4
.L_318:
        /*0738*/ 	.byte	0x04, 0x12
        /*073a*/ 	.short	(.L_320 - .L_319)
	.align		4
.L_319:
        /*073c*/ 	.word	index@(_ZN7cutlass13device_kernelIN5flash19enable_sm80_to_sm89INS1_16FlashAttnBwdSm80INS1_25CollectiveMainloopBwdSm80ILi2ELi2EN4cute5tupleIJNS5_1CILi64EEENS7_ILi128EEENS7_ILi96EEEEEENS_6half_tEfNS_4arch4Sm80ELb0ELb1ELb1ELb1ELb0ELb0ELb0ELb0ELi2ELi2ELi4ELi2ELb0EEENS1_24CollectiveEpilogueBwdGQAISB_fSE_Li256ELb1ELb0EEENS1_19SingleTileSchedulerILb1ELb0ELb0ELi128EEEEEEEEEvNT_6ParamsE)
        /*0740*/ 	.word	0x00000000


	//----- nvinfo : EIATTR_MIN_STACK_SIZE
	.align		4
.L_320:
        /*0744*/ 	.byte	0x04, 0x12
        /*0746*/ 	.short	(.L_322 - .L_321)
	.align		4
.L_321:
        /*0748*/ 	.word	index@(_ZN7cutlass13device_kernelIN5flash19enable_sm80_to_sm89INS1_16FlashAttnBwdSm80INS1_25CollectiveMainloopBwdSm80ILi2ELi2EN4cute5tupleIJNS5_1CILi64EEENS7_ILi128EEENS7_ILi96EEEEEENS_6half_tEfNS_4arch4Sm80ELb0ELb1ELb1ELb1ELb1ELb0ELb0ELb0ELi2ELi2ELi4ELi2ELb0EEENS1_24CollectiveEpilogueBwdGQAISB_fSE_Li256ELb1ELb1EEENS1_19SingleTileSchedulerILb1ELb0ELb0ELi128EEEEEEEEEvNT_6ParamsE)
        /*074c*/ 	.word	0x00000000


	//----- nvinfo : EIATTR_MIN_STACK_SIZE
	.align		4
.L_322:
        /*0750*/ 	.byte	0x04, 0x12
        /*0752*/ 	.short	(.L_324 - .L_323)
	.align		4
.L_323:
        /*0754*/ 	.word	index@(_ZN7cutlass13device_kernelIN5flash19enable_sm80_to_sm89INS1_16FlashAttnBwdSm80INS1_25CollectiveMainloopBwdSm80ILi2ELi2EN4cute5tupleIJNS5_1CILi64EEENS7_ILi128EEENS7_ILi96EEEEEENS_6half_tEfNS_4arch4Sm80ELb1ELb0ELb1ELb0ELb0ELb0ELb0ELb0ELi2ELi2ELi4ELi2ELb0EEENS1_21CollectiveEpilogueBwdISB_SC_SE_Li256ELb0ELb0ELi2EEENS1_25SingleTileBwdLPTSchedulerILb0ELi128ELb0EEEEEEEEEvNT_6ParamsE)
        /*0758*/ 	.word	0x00000000


	//----- nvinfo : EIATTR_MIN_STACK_SIZE
	.align		4
.L_324:
        /*075c*/ 	.byte	0x04, 0x12
        /*075e*/ 	.short	(.L_326 - .L_325)
	.align		4
.L_325:
        /*0760*/ 	.word	index@(_ZN7cutlass13device_kernelIN5flash19enable_sm80_to_sm89INS1_16FlashAttnBwdSm80INS1_25CollectiveMainloopBwdSm80ILi2ELi2EN4cute5tupleIJNS5_1CILi64EEENS7_ILi128EEENS7_ILi96EEEEEENS_6half_tEfNS_4arch4Sm80ELb1ELb0ELb1ELb0ELb1ELb0ELb0ELb0ELi2ELi2ELi4ELi2ELb0EEENS1_21CollectiveEpilogueBwdISB_SC_SE_Li256ELb0ELb0ELi2EEENS1_25SingleTileBwdLPTSchedulerILb0ELi128ELb1EEEEEEEEEvNT_6ParamsE)
        /*0764*/ 	.word	0x00000000


	//----- nvinfo : EIATTR_MIN_STACK_SIZE
	.align		4
.L_326:
        /*0768*/ 	.byte	0x04, 0x12
        /*076a*/ 	.short	(.L_328 - .L_327)
	.align		4
.L_327:
        /*076c*/ 	.word	index@(_ZN7cutlass13device_kernelIN5flash19enable_sm80_to_sm89INS1_16FlashAttnBwdSm80INS1_25CollectiveMainloopBwdSm80ILi2ELi2EN4cute5tupleIJNS5_1CILi64EEENS7_ILi128EEENS7_ILi96EEEEEENS_6half_tEfNS_4arch4Sm80ELb1ELb0ELb1ELb0ELb0ELb0ELb0ELb0ELi2ELi2ELi4ELi2ELb0EEENS1_24CollectiveEpilogueBwdGQAISB_fSE_Li256ELb0ELb0EEENS1_25SingleTileBwdLPTSchedulerILb0ELi128ELb0EEEEEEEEEvNT_6ParamsE)
        /*0770*/ 	.word	0x00000000


	//----- nvinfo : EIATTR_MIN_STACK_SIZE
	.align		4
.L_328:
        /*0774*/ 	.byte	0x04, 0x12
        /*0776*/ 	.short	(.L_330 - .L_329)
	.align		4
.L_329:
        /*0778*/ 	.word	index@(_ZN7cutlass13device_kernelIN5flash19enable_sm80_to_sm89INS1_16FlashAttnBwdSm80INS1_25CollectiveMainloopBwdSm80ILi2ELi2EN4cute5tupleIJNS5_1CILi64EEENS7_ILi128EEENS7_ILi96EEEEEENS_6half_tEfNS_4arch4Sm80ELb1ELb0ELb1ELb0ELb1ELb0ELb0ELb0ELi2ELi2ELi4ELi2ELb0EEENS1_24CollectiveEpilogueBwdGQAISB_fSE_Li256ELb0ELb1EEENS1_25SingleTileBwdLPTSchedulerILb0ELi128ELb1EEEEEEEEEvNT_6ParamsE)
        /*077c*/ 	.word	0x00000000


	//----- nvinfo : EIATTR_MIN_STACK_SIZE
	.align		4
.L_330:
        /*0780*/ 	.byte	0x04, 0x12
        /*0782*/ 	.short	(.L_332 - .L_331)
	.align		4
.L_331:
        /*0784*/ 	.word	index@(_ZN7cutlass13device_kernelIN5flash22FlashAttnBwdPreprocessIN4cute5tupleIJNS3_1CILi64EEENS5_ILi96EEEEEENS_6half_tEfNS_4arch4Sm80ELb1ELb0EEEEEvNT_6ParamsE)
        /*0788*/ 	.word	0x00000000


	//----- nvinfo : EIATTR_MIN_STACK_SIZE
	.align		4
.L_332:
        /*078c*/ 	.byte	0x04, 0x12
        /*078e*/ 	.short	(.L_334 - .L_333)
	.align		4
.L_333:
        /*0790*/ 	.word	index@(_ZN7cutlass13device_kernelIN5flash19enable_sm80_to_sm89INS1_16FlashAttnBwdSm80INS1_25CollectiveMainloopBwdSm80ILi2ELi2EN4cute5tupleIJNS5_1CILi64EEENS7_ILi128EEENS7_ILi96EEEEEENS_6half_tEfNS_4arch4Sm80ELb1ELb0ELb1ELb1ELb0ELb0ELb0ELb0ELi2ELi2ELi4ELi2ELb0EEENS1_21CollectiveEpilogueBwdISB_SC_SE_Li256ELb1ELb0ELi2EEENS1_25SingleTileBwdLPTSchedulerILb1ELi128ELb0EEEEEEEEEvNT_6ParamsE)
        /*0794*/ 	.word	0x00000000


	//----- nvinfo : EIATTR_MIN_STACK_SIZE
	.align		4
.L_334:
        /*0798*/ 	.byte	0x04, 0x12
        /*079a*/ 	.short	(.L_336 - .L_335)
	.align		4
.L_335:
        /*079c*/ 	.word	index@(_ZN7cutlass13device_kernelIN5flash19enable_sm80_to_sm89INS1_16FlashAttnBwdSm80INS1_25CollectiveMainloopBwdSm80ILi2ELi2EN4cute5tupleIJNS5_1CILi64EEENS7_ILi128EEENS7_ILi96EEEEEENS_6half_tEfNS_4arch4Sm80ELb1ELb0ELb1ELb1ELb1ELb0ELb0ELb0ELi2ELi2ELi4ELi2ELb0EEENS1_21CollectiveEpilogueBwdISB_SC_SE_Li256ELb1ELb0ELi2EEENS1_25SingleTileBwdLPTSchedulerILb1ELi128ELb1EEEEEEEEEvNT_6ParamsE)
        /*07a0*/ 	.word	0x00000000


	//----- nvinfo : EIATTR_MIN_STACK_SIZE
	.align		4
.L_336:
        /*07a4*/ 	.byte	0x04, 0x12
        /*07a6*/ 	.short	(.L_338 - .L_337)
	.align		4
.L_337:
        /*07a8*/ 	.word	index@(_ZN7cutlass13device_kernelIN5flash19enable_sm80_to_sm89INS1_16FlashAttnBwdSm80INS1_25CollectiveMainloopBwdSm80ILi2ELi2EN4cute5tupleIJNS5_1CILi64EEENS7_ILi128EEENS7_ILi96EEEEEENS_6half_tEfNS_4arch4Sm80ELb1ELb0ELb1ELb1ELb0ELb0ELb0ELb0ELi2ELi2ELi4ELi2ELb0EEENS1_24CollectiveEpilogueBwdGQAISB_fSE_Li256ELb1ELb0EEENS1_25SingleTileBwdLPTSchedulerILb1ELi128ELb0EEEEEEEEEvNT_6ParamsE)
        /*07ac*/ 	.word	0x00000000


	//----- nvinfo : EIATTR_MIN_STACK_SIZE
	.align		4
.L_338:
        /*07b0*/ 	.byte	0x04, 0x12
        /*07b2*/ 	.short	(.L_340 - .L_339)
	.align		4
.L_339:
        /*07b4*/ 	.word	index@(_ZN7cutlass13device_kernelIN5flash32FlashAttnBwdPostprocessConvertdQIN4cute5tupleIJNS3_1CILi128EEENS5_ILi96EEEEEENS_6half_tEfNS_4arch4Sm80ELi256ENS3_8TiledMMAINS3_8MMA_AtomIJNS3_28SM80_16x8x16_F32F16F16F32_TNEEEENS3_6LayoutINS4_IJNS5_ILi4EEENS5_ILi2EEENS5_ILi1EEEEEENS4_IJSJ_SH_NS5_ILi0EEEEEEEENS4_IJNS5_ILi64EEENS5_ILi32EEENS5_ILi16EEEEEEEELb0EEEEEvNT_6ParamsE)
        /*07b8*/ 	.word	0x00000000


	//----- nvinfo : EIATTR_MIN_STACK_SIZE
	.align		4
.L_340:
        /*07bc*/ 	.byte	0x04, 0x12
        /*07be*/ 	.short	(.L_342 - .L_341)
	.align		4
.L_341:
        /*07c0*/ 	.word	index@(_ZN7cutlass13device_kernelIN5flash32FlashAttnBwdPostprocessConvertdQIN4cute5tupleIJNS3_1CILi64EEENS5_ILi96EEEEEENS_6half_tEfNS_4arch4Sm80ELi256ENS3_8TiledMMAINS3_8MMA_AtomIJNS3_28SM80_16x8x16_F32F16F16F32_TNEEEENS3_6LayoutINS4_IJNS5_ILi2EEENS5_ILi4EEENS5_ILi1EEEEEENS4_IJSJ_SH_NS5_ILi0EEEEEEEENS4_IJNS5_ILi32EEESO_NS5_ILi16EEEEEEEELb0EEEEEvNT_6ParamsE)
        /*07c4*/ 	.word	0x00000000


	//----- nvinfo : EIATTR_MIN_STACK_SIZE
	.align		4
.L_342:
        /*07c8*/ 	.byte	0x04, 0x12
        /*07ca*/ 	.short	(.L_344 - .L_343)
	.align		4
.L_343:
        /*07cc*/ 	.word	index@(_ZN7cutlass13device_kernelIN5flash19enable_sm80_to_sm89INS1_16FlashAttnBwdSm80INS1_25CollectiveMainloopBwdSm80ILi2ELi2EN4cute5tupleIJNS5_1CILi64EEENS7_ILi128EEENS7_ILi96EEEEEENS_6half_tEfNS_4arch4Sm80ELb1ELb0ELb1ELb1ELb1ELb0ELb0ELb0ELi2ELi2ELi4ELi2ELb0EEENS1_24CollectiveEpilogueBwdGQAISB_fSE_Li256ELb1ELb1EEENS1_25SingleTileBwdLPTSchedulerILb1ELi128ELb1EEEEEEEEEvNT_6ParamsE)
        /*07d0*/ 	.word	0x00000000


	//----- nvinfo : EIATTR_MIN_STACK_SIZE
	.align		4
.L_344:
        /*07d4*/ 	.byte	0x04, 0x12
        /*07d6*/ 	.short	(.L_346 - .L_345)
	.align		4
.L_345:
        /*07d8*/ 	.word	index@(_ZN7cutlass13device_kernelIN5flash22FlashAttnBwdPreprocessIN4cute5tupleIJNS3_1CILi64EEENS5_ILi96EEEEEENS_6half_tEfNS_4arch4Sm80ELb1ELb1EEEEEvNT_6ParamsE)
        /*07dc*/ 	.word	0x00000000
.L_346:


//--------------------- .nv.info._ZN7cutlass13device_kernelIN5flash19enable_sm80_to_sm89INS1_16FlashAttnBwdSm80INS1_25CollectiveMainloopBwdSm80ILi2ELi1EN4cute5tupleIJNS5_1CILi64EEENS7_ILi128EEENS7_ILi96EEEEEENS_6half_tEfNS_4arch4Sm80ELb0ELb0ELb1ELb0ELb0ELb0ELb0ELb0ELi2ELi2ELi4ELi2ELb1EEENS1_21CollectiveEpilogueBwdISB_SC_SE_Li256ELb0ELb0ELi2EEENS1_19SingleTileSchedulerILb0ELb0ELb0ELi128EEEEEEEEEvNT_6ParamsE --------------------------
	.section	.nv.info._ZN7cutlass13device_kernelIN5flash19enable_sm80_to_sm89INS1_16FlashAttnBwdSm80INS1_25CollectiveMainloopBwdSm80ILi2ELi1EN4cute5tupleIJNS5_1CILi64EEENS7_ILi128EEENS7_ILi96EEEEEENS_6half_tEfNS_4arch4Sm80ELb0ELb0ELb1ELb0ELb0ELb0ELb0ELb0ELi2ELi2ELi4ELi2ELb1EEENS1_21CollectiveEpilogueBwdISB_SC_SE_Li256ELb0ELb0ELi2EEENS1_19SingleTileSchedulerILb0ELb0ELb0ELi128EEEEEEEEEvNT_6ParamsE,"",@"SHT_CUDA_INFO"
	.sectionflags	@""
	.align	4


	//----- nvinfo : EIATTR_CUDA_API_VERSION
	.align		4
        /*0000*/ 	.byte	0x04, 0x37
        /*0002*/ 	.short	(.L_348 - .L_347)
.L_347:
        /*0004*/ 	.word	0x00000082


	//----- nvinfo : EIATTR_SW2861232_WAR
	.align		4
.L_348:
        /*0008*/ 	.byte	0x01, 0x35
	.zero		2


	//----- nvinfo : EIATTR_PARAM_CBANK
	.align		4
        /*000c*/ 	.byte	0x04, 0x0a
        /*000e*/ 	.short	(.L_350 - .L_349)
	.align		4
.L_349:
        /*0010*/ 	.word	index@(.nv.constant0._ZN7cutlass13device_kernelIN5flash19enable_sm80_to_sm89INS1_16FlashAttnBwdSm80INS1_25CollectiveMainloopBwdSm80ILi2ELi1EN4cute5tupleIJNS5_1CILi64EEENS7_ILi128EEENS7_ILi96EEEEEENS_6half_tEfNS_4arch4Sm80ELb0ELb0ELb1ELb0ELb0ELb0ELb0ELb0ELi2ELi2ELi4ELi2ELb1EEENS1_21CollectiveEpilogueBwdISB_SC_SE_Li256ELb0ELb0ELi2EEENS1_19SingleTileSchedulerILb0ELb0ELb0ELi128EEEEEEEEEvNT_6ParamsE)
        /*0014*/ 	.short	0x0160
        /*0016*/ 	.short	0x0270


	//----- nvinfo : EIATTR_CBANK_PARAM_SIZE
	.align		4
.L_350:
        /*0018*/ 	.byte	0x03, 0x19
        /*001a*/ 	.short	0x0270


	//----- nvinfo : EIATTR_KPARAM_INFO
	.align		4
        /*001c*/ 	.byte	0x04, 0x17
        /*001e*/ 	.short	(.L_352 - .L_351)
.L_351:
        /*0020*/ 	.word	0x00000000
        /*0024*/ 	.short	0x0000
        /*0026*/ 	.short	0x0000
        /*0028*/ 	.byte	0x00, 0xf0, 0xc1, 0x09


	//----- nvinfo : EIATTR_MAXREG_COUNT
	.align		4
.L_352:
        /*002c*/ 	.byte	0x03, 0x1b
        /*002e*/ 	.short	0x00ff


	//----- nvinfo : EIATTR_NUM_BARRIERS
	.align		4
        /*0030*/ 	.byte	0x02, 0x4c
        /*0032*/ 	.byte	0x02
	.zero		1


	//----- nvinfo : EIATTR_ANNOTATIONS
	.align		4
        /*0034*/ 	.byte	0x04, 0x55
        /*0036*/ 	.short	(.L_354 - .L_353)


	//   ....[0]....
.L_353:
        /*0038*/ 	.word	0x00000001
        /*003c*/ 	.byte	0xe0, 0x01, 0x00, 0x00, 0x01, 0x00, 0x00, 0x00, 0x40, 0x03, 0x00, 0x00, 0x01, 0x00, 0x00, 0x00
        /* <DEDUP_REMOVED lines=20> */
        /*018c*/ 	.byte	0xc0, 0x5b, 0x00, 0x00, 0x01, 0x00, 0x00, 0x00, 0xf0, 0x5b, 0x00, 0x00


	//----- nvinfo : EIATTR_MERCURY_ISA_VERSION
	.align		4
.L_354:
        /*0198*/ 	.byte	0x03, 0x5f
        /*019a*/ 	.short	0x0000


	//----- nvinfo : EIATTR_EXIT_INSTR_OFFSETS
	.align		4
        /*019c*/ 	.byte	0x04, 0x1c
        /*019e*/ 	.short	(.L_356 - .L_355)


	//   ....[0]....
.L_355:
        /*01a0*/ 	.word	0x00000040


	//   ....[1]....
        /*01a4*/ 	.word	0x00006d80


	//   ....[2]....
        /*01a8*/ 	.word	0x00006e70


	//   ....[3]....
        /*01ac*/ 	.word	0x00006e90


	//----- nvinfo : EIATTR_CTAIDZ_USED
	.align		4
.L_356:
        /*01b0*/ 	.byte	0x01, 0x04
	.zero		2


	//----- nvinfo : EIATTR_MAX_THREADS
	.align		4
        /*01b4*/ 	.byte	0x04, 0x05
        /*01b6*/ 	.short	(.L_358 - .L_357)
.L_357:
        /*01b8*/ 	.word	0x00000100
        /*01bc*/ 	.word	0x00000001
        /*01c0*/ 	.word	0x00000001


	//----- nvinfo : EIATTR_CRS_STACK_SIZE
	.align		4
.L_358:
        /*01c4*/ 	.byte	0x04, 0x1e
        /*01c6*/ 	.short	(.L_360 - .L_359)
.L_359:
        /*01c8*/ 	.word	0x00000000
.L_360:


//--------------------- .nv.info._ZN7cutlass13device_kernelIN5flash19enable_sm80_to_sm89INS1_16FlashAttnBwdSm80INS1_25CollectiveMainloopBwdSm80ILi2ELi1EN4cute5tupleIJNS5_1CILi64EEENS7_ILi128EEENS7_ILi96EEEEEENS_6half_tEfNS_4arch4Sm80ELb0ELb0ELb1ELb0ELb1ELb0ELb0ELb0ELi2ELi2ELi4ELi2ELb1EEENS1_21CollectiveEpilogueBwdISB_SC_SE_Li256ELb0ELb0ELi2EEENS1_19SingleTileSchedulerILb0ELb0ELb0ELi128EEEEEEEEEvNT_6ParamsE --------------------------
	.section	.nv.info._ZN7cutlass13device_kernelIN5flash19enable_sm80_to_sm89INS1_16FlashAttnBwdSm80INS1_25CollectiveMainloopBwdSm80ILi2ELi1EN4cute5tupleIJNS5_1CILi64EEENS7_ILi128EEENS7_ILi96EEEEEENS_6half_tEfNS_4arch4Sm80ELb0ELb0ELb1ELb0ELb1ELb0ELb0ELb0ELi2ELi2ELi4ELi2ELb1EEENS1_21CollectiveEpilogueBwdISB_SC_SE_Li256ELb0ELb0ELi2EEENS1_19SingleTileSchedulerILb0ELb0ELb0ELi128EEEEEEEEEvNT_6ParamsE,"",@"SHT_CUDA_INFO"
	.sectionflags	@""
	.align	4


	//----- nvinfo : EIATTR_CUDA_API_VERSION
	.align		4
        /*0000*/ 	.byte	0x04, 0x37
        /*0002*/ 	.short	(.L_362 - .L_361)
.L_361:
        /*0004*/ 	.word	0x00000082


	//----- nvinfo : EIATTR_SW2861232_WAR
	.align		4
.L_362:
        /*0008*/ 	.byte	0x01, 0x35
	.zero		2


	//----- nvinfo : EIATTR_PARAM_CBANK
	.align		4
        /*000c*/ 	.byte	0x04, 0x0a
        /*000e*/ 	.short	(.L_364 - .L_363)
	.align		4
.L_363:
        /*0010*/ 	.word	index@(.nv.constant0._ZN7cutlass13device_kernelIN5flash19enable_sm80_to_sm89INS1_16FlashAttnBwdSm80INS1_25CollectiveMainloopBwdSm80ILi2ELi1EN4cute5tupleIJNS5_1CILi64EEENS7_ILi128EEENS7_ILi96EEEEEENS_6half_tEfNS_4arch4Sm80ELb0ELb0ELb1ELb0ELb1ELb0ELb0ELb0ELi2ELi2ELi4ELi2ELb1EEENS1_21CollectiveEpilogueBwdISB_SC_SE_Li256ELb0ELb0ELi2EEENS1_19SingleTileSchedulerILb0ELb0ELb0ELi128EEEEEEEEEvNT_6ParamsE)
        /*0014*/ 	.short	0x0160
        /*0016*/ 	.short	0x0270


	//----- nvinfo : EIATTR_CBANK_PARAM_SIZE
	.align		4
.L_364:
        /*0018*/ 	.byte	0x03, 0x19
        /*001a*/ 	.short	0x0270


	//----- nvinfo : EIATTR_KPARAM_INFO
	.align		4
        /*001c*/ 	.byte	0x04, 0x17
        /*001e*/ 	.short	(.L_366 - .L_365)
.L_365:
        /*0020*/ 	.word	0x00000000
        /*0024*/ 	.short	0x0000
        /*0026*/ 	.short	0x0000
        /*0028*/ 	.byte	0x00, 0xf0, 0xc1, 0x09


	//----- nvinfo : EIATTR_MAXREG_COUNT
	.align		4
.L_366:
        /*002c*/ 	.byte	0x03, 0x1b
        /*002e*/ 	.short	0x00ff


	//----- nvinfo : EIATTR_NUM_BARRIERS
	.align		4
        /*0030*/ 	.byte	0x02, 0x4c
        /*0032*/ 	.byte	0x02
	.zero		1


	//----- nvinfo : EIATTR_ANNOTATIONS
	.align		4
        /*0034*/ 	.byte	0x04, 0x55
        /*0036*/ 	.short	(.L_368 - .L_367)


	//   ....[0]....
.L_367:
        /* <DEDUP_REMOVED lines=23> */


	//----- nvinfo : EIATTR_MERCURY_ISA_VERSION
	.align		4
.L_368:
        /*0198*/ 	.byte	0x03, 0x5f
        /*019a*/ 	.short	0x0000


	//----- nvinfo : EIATTR_EXIT_INSTR_OFFSETS
	.align		4
        /*019c*/ 	.byte	0x04, 0x1c
        /*019e*/ 	.short	(.L_370 - .L_369)


	//   ....[0]....
.L_369:
        /*01a0*/ 	.word	0x00000040


	//   ....[1]....
        /*01a4*/ 	.word	0x00006d80


	//   ....[2]....
        /*01a8*/ 	.word	0x00006e70


	//   ....[3]....
        /*01ac*/ 	.word	0x00006e90


	//----- nvinfo : EIATTR_CTAIDZ_USED
	.align		4
.L_370:
        /*01b0*/ 	.byte	0x01, 0x04
	.zero		2


	//----- nvinfo : EIATTR_MAX_THREADS
	.align		4
        /*01b4*/ 	.byte	0x04, 0x05
        /*01b6*/ 	.short	(.L_372 - .L_371)
.L_371:
        /*01b8*/ 	.word	0x00000100
        /*01bc*/ 	.word	0x00000001
        /*01c0*/ 	.word	0x00000001


	//----- nvinfo : EIATTR_CRS_STACK_SIZE
	.align		4
.L_372:
        /*01c4*/ 	.byte	0x04, 0x1e
        /*01c6*/ 	.short	(.L_374 - .L_373)
.L_373:
        /*01c8*/ 	.word	0x00000000
.L_374:


//--------------------- .nv.info._ZN7cutlass13device_kernelIN5flash19enable_sm80_to_sm89INS1_16FlashAttnBwdSm80INS1_25CollectiveMainloopBwdSm80ILi2ELi1EN4cute5tupleIJNS5_1CILi64EEENS7_ILi128EEENS7_ILi96EEEEEENS_6half_tEfNS_4arch4Sm80ELb0ELb0ELb1ELb0ELb0ELb0ELb0ELb0ELi2ELi2ELi4ELi2ELb1EEENS1_24CollectiveEpilogueBwdGQAISB_fSE_Li256ELb0ELb0EEENS1_19SingleTileSchedulerILb0ELb0ELb0ELi128EEEEEEEEEvNT_6ParamsE --------------------------
	.section	.nv.info._ZN7cutlass13device_kernelIN5flash19enable_sm80_to_sm89INS1_16FlashAttnBwdSm80INS1_25CollectiveMainloopBwdSm80ILi2ELi1EN4cute5tupleIJNS5_1CILi64EEENS7_ILi128EEENS7_ILi96EEEEEENS_6half_tEfNS_4arch4Sm80ELb0ELb0ELb1ELb0ELb0ELb0ELb0ELb0ELi2ELi2ELi4ELi2ELb1EEENS1_24CollectiveEpilogueBwdGQAISB_fSE_Li256ELb0ELb0EEENS1_19SingleTileSchedulerILb0ELb0ELb0ELi128EEEEEEEEEvNT_6ParamsE,"",@"SHT_CUDA_INFO"
	.sectionflags	@""
	.align	4


	//----- nvinfo : EIATTR_CUDA_API_VERSION
	.align		4
        /*0000*/ 	.byte	0x04, 0x37
        /*0002*/ 	.short	(.L_376 - .L_375)
.L_375:
        /*0004*/ 	.word	0x00000082


	//----- nvinfo : EIATTR_SW2861232_WAR
	.align		4
.L_376:
        /*0008*/ 	.byte	0x01, 0x35
	.zero		2


	//----- nvinfo : EIATTR_PARAM_CBANK
	.align		4
        /*000c*/ 	.byte	0x04, 0x0a
        /*000e*/ 	.short	(.L_378 - .L_377)
	.align		4
.L_377:
        /*0010*/ 	.word	index@(.nv.constant0._ZN7cutlass13device_kernelIN5flash19enable_sm80_to_sm89INS1_16FlashAttnBwdSm80INS1_25CollectiveMainloopBwdSm80ILi2ELi1EN4cute5tupleIJNS5_1CILi64EEENS7_ILi128EEENS7_ILi96EEEEEENS_6half_tEfNS_4arch4Sm80ELb0ELb0ELb1ELb0ELb0ELb0ELb0ELb0ELi2ELi2ELi4ELi2ELb1EEENS1_24CollectiveEpilogueBwdGQAISB_fSE_Li256ELb0ELb0EEENS1_19SingleTileSchedulerILb0ELb0ELb0ELi128EEEEEEEEEvNT_6ParamsE)
        /*0014*/ 	.short	0x0160
        /*0016*/ 	.short	0x0278


	//----- nvinfo : EIATTR_CBANK_PARAM_SIZE
	.align		4
.L_378:
        /*0018*/ 	.byte	0x03, 0x19
        /*001a*/ 	.short	0x0278


	//----- nvinfo : EIATTR_KPARAM_INFO
	.align		4
        /*001c*/ 	.byte	0x04, 0x17
        /*001e*/ 	.short	(.L_380 - .L_379)
.L_379:
        /*0020*/ 	.word	0x00000000
        /*0024*/ 	.short	0x0000
        /*0026*/ 	.short	0x0000
        /*0028*/ 	.byte	0x00, 0xf0, 0xe1, 0x09


	//----- nvinfo : EIATTR_MAXREG_COUNT
	.align		4
.L_380:
        /*002c*/ 	.byte	0x03, 0x1b
        /*002e*/ 	.short	0x00ff


	//----- nvinfo : EIATTR_NUM_BARRIERS
	.align		4
        /*0030*/ 	.byte	0x02, 0x4c
        /*0032*/ 	.byte	0x02
	.zero		1


	//----- nvinfo : EIATTR_ANNOTATIONS
	.align		4
        /*0034*/ 	.byte	0x04, 0x55
        /*0036*/ 	.short	(.L_382 - .L_381)


	//   ....[0]....
.L_381:
        /* <DEDUP_REMOVED lines=19> */
        /*015c*/ 	.byte	0xa0, 0x5a, 0x00, 0x00


	//----- nvinfo : EIATTR_MERCURY_ISA_VERSION
	.align		4
.L_382:
        /*0160*/ 	.byte	0x03, 0x5f
        /*0162*/ 	.short	0x0000


	//----- nvinfo : EIATTR_EXIT_INSTR_OFFSETS
	.align		4
        /*0164*/ 	.byte	0x04, 0x1c
        /*0166*/ 	.short	(.L_384 - .L_383)


	//   ....[0]....
.L_383:
        /*0168*/ 	.word	0x00000040


	//   ....[1]....
        /*016c*/ 	.word	0x00006650


	//----- nvinfo : EIATTR_CTAIDZ_USED
	.align		4
.L_384:
        /*0170*/ 	.byte	0x01, 0x04
	.zero		2


	//----- nvinfo : EIATTR_MAX_THREADS
	.align		4
        /*0174*/ 	.byte	0x04, 0x05
        /*0176*/ 	.short	(.L_386 - .L_385)
.L_385:
        /*0178*/ 	.word	0x00000100
        /*017c*/ 	.word	0x00000001
        /*0180*/ 	.word	0x00000001
.L_386:


//--------------------- .nv.info._ZN7cutlass13device_kernelIN5flash19enable_sm80_to_sm89INS1_16FlashAttnBwdSm80INS1_25CollectiveMainloopBwdSm80ILi2ELi1EN4cute5tupleIJNS5_1CILi64EEENS7_ILi128EEENS7_ILi96EEEEEENS_6half_tEfNS_4arch4Sm80ELb0ELb0ELb1ELb0ELb1ELb0ELb0ELb0ELi2ELi2ELi4ELi2ELb1EEENS1_24CollectiveEpilogueBwdGQAISB_fSE_Li256ELb0ELb1EEENS1_19SingleTileSchedulerILb0ELb0ELb0ELi128EEEEEEEEEvNT_6ParamsE --------------------------
	.section	.nv.info._ZN7cutlass13device_kernelIN5flash19enable_sm80_to_sm89INS1_16FlashAttnBwdSm80INS1_25CollectiveMainloopBwdSm80ILi2ELi1EN4cute5tupleIJNS5_1CILi64EEENS7_ILi128EEENS7_ILi96EEEEEENS_6half_tEfNS_4arch4Sm80ELb0ELb0ELb1ELb0ELb1ELb0ELb0ELb0ELi2ELi2ELi4ELi2ELb1EEENS1_24CollectiveEpilogueBwdGQAISB_fSE_Li256ELb0ELb1EEENS1_19SingleTileSchedulerILb0ELb0ELb0ELi128EEEEEEEEEvNT_6ParamsE,"",@"SHT_CUDA_INFO"
	.sectionflags	@""
	.align	4


	//----- nvinfo : EIATTR_CUDA_API_VERSION
	.align		4
        /*0000*/ 	.byte	0x04, 0x37
        /*0002*/ 	.short	(.L_388 - .L_387)
.L_387:
        /*0004*/ 	.word	0x00000082


	//----- nvinfo : EIATTR_SW2861232_WAR
	.align		4
.L_388:
        /*0008*/ 	.byte	0x01, 0x35
	.zero		2


	//----- nvinfo : EIATTR_PARAM_CBANK
	.align		4
        /*000c*/ 	.byte	0x04, 0x0a
        /*000e*/ 	.short	(.L_390 - .L_389)
	.align		4
.L_389:
        /*0010*/ 	.word	index@(.nv.constant0._ZN7cutlass13device_kernelIN5flash19enable_sm80_to_sm89INS1_16FlashAttnBwdSm80INS1_25CollectiveMainloopBwdSm80ILi2ELi1EN4cute5tupleIJNS5_1CILi64EEENS7_ILi128EEENS7_ILi96EEEEEENS_6half_tEfNS_4arch4Sm80ELb0ELb0ELb1ELb0ELb1ELb0ELb0ELb0ELi2ELi2ELi4ELi2ELb1EEENS1_24CollectiveEpilogueBwdGQAISB_fSE_Li256ELb0ELb1EEENS1_19SingleTileSchedulerILb0ELb0ELb0ELi128EEEEEEEEEvNT_6ParamsE)
        /*0014*/ 	.short	0x0160
        /*0016*/ 	.short	0x0278


	//----- nvinfo : EIATTR_CBANK_PARAM_SIZE
	.align		4
.L_390:
        /*0018*/ 	.byte	0x03, 0x19
        /*001a*/ 	.short	0x0278


	//----- nvinfo : EIATTR_KPARAM_INFO
	.align		4
        /*001c*/ 	.byte	0x04, 0x17
        /*001e*/ 	.short	(.L_392 - .L_391)
.L_391:
        /*0020*/ 	.word	0x00000000
        /*0024*/ 	.short	0x0000
        /*0026*/ 	.short	0x0000
        /*0028*/ 	.byte	0x00, 0xf0, 0xe1, 0x09


	//----- nvinfo : EIATTR_MAXREG_COUNT
	.align		4
.L_392:
        /*002c*/ 	.byte	0x03, 0x1b
        /*002e*/ 	.short	0x00ff


	//----- nvinfo : EIATTR_NUM_BARRIERS
	.align		4
        /*0030*/ 	.byte	0x02, 0x4c
        /*0032*/ 	.byte	0x02
	.zero		1


	//----- nvinfo : EIATTR_ANNOTATIONS
	.align		4
        /*0034*/ 	.byte	0x04, 0x55
        /*0036*/ 	.short	(.L_394 - .L_393)


	//   ....[0]....
.L_393:
        /* <DEDUP_REMOVED lines=20> */


	//----- nvinfo : EIATTR_MERCURY_ISA_VERSION
	.align		4
.L_394:
        /*0168*/ 	.byte	0x03, 0x5f
        /*016a*/ 	.short	0x0000


	//----- nvinfo : EIATTR_COOP_GROUP_MASK_REGIDS
	.align		4
        /*016c*/ 	.byte	0x04, 0x29
        /*016e*/ 	.short	(.L_396 - .L_395)


	//   ....[0]....
.L_395:
        /*0170*/ 	.word	0xffffffff


	//   ....[1]....
        /*0174*/ 	.word	0xffffffff


	//   ....[2]....
        /*0178*/ 	.word	0xffffffff


	//   ....[3]....
        /*017c*/ 	.word	0xffffffff


	//   ....[4]....
        /*0180*/ 	.word	0xffffffff


	//   ....[5]....
        /*0184*/ 	.word	0xffffffff


	//   ....[6]....
        /*0188*/ 	.word	0xffffffff


	//   ....[7]....
        /*018c*/ 	.word	0xffffffff


	//----- nvinfo : EIATTR_COOP_GROUP_INSTR_OFFSETS
	.align		4
.L_396:
        /*0190*/ 	.byte	0x04, 0x28
        /*0192*/ 	.short	(.L_398 - .L_397)


	//   ....[0]....
.L_397:
        /*0194*/ 	.word	0x00006090


	//   ....[1]....
        /*0198*/ 	.word	0x000060e0


	//   ....[2]....
        /*019c*/ 	.word	0x00006510


	//   ....[3]....
        /*01a0*/ 	.word	0x00006520


	//   ....[4]....
        /*01a4*/ 	.word	0x000066e0


	//   ....[5]....
        /*01a8*/ 	.word	0x000067d0


	//   ....[6]....
        /*01ac*/ 	.word	0x00006b00


	//   ....[7]....
        /*01b0*/ 	.word	0x00006b10


	//----- nvinfo : EIATTR_EXIT_INSTR_OFFSETS
	.align		4
.L_398:
        /*01b4*/ 	.byte	0x04, 0x1c
        /*01b6*/ 	.short	(.L_400 - .L_399)


	//   ....[0]....
.L_399:
        /*01b8*/ 	.word	0x00000040


	//   ....[1]....
        /*01bc*/ 	.word	0x00006b20


	//   ....[2]....
        /*01c0*/ 	.word	0x00006bc0


	//----- nvinfo : EIATTR_CTAIDZ_USED
	.align		4
.L_400:
        /*01c4*/ 	.byte	0x01, 0x04
	.zero		2


	//----- nvinfo : EIATTR_MAX_THREADS
	.align		4
        /*01c8*/ 	.byte	0x04, 0x05
        /*01ca*/ 	.short	(.L_402 - .L_401)
.L_401:
        /*01cc*/ 	.word	0x00000100
        /*01d0*/ 	.word	0x00000001
        /*01d4*/ 	.word	0x00000001


	//----- nvinfo : EIATTR_CRS_STACK_SIZE
	.align		4
.L_402:
        /*01d8*/ 	.byte	0x04, 0x1e
        /*01da*/ 	.short	(.L_404 - .L_403)
.L_403:
        /*01dc*/ 	.word	0x00000000
.L_404:


//--------------------- .nv.info._ZN7cutlass13device_kernelIN5flash19enable_sm80_to_sm89INS1_16FlashAttnBwdSm80INS1_25CollectiveMainloopBwdSm80ILi2ELi1EN4cute5tupleIJNS5_1CILi64EEENS7_ILi128EEENS7_ILi96EEEEEENS_6half_tEfNS_4arch4Sm80ELb0ELb0ELb1ELb1ELb0ELb0ELb0ELb0ELi2ELi2ELi4ELi2ELb1EEENS1_21CollectiveEpilogueBwdISB_SC_SE_Li256ELb1ELb0ELi2EEENS1_19SingleTileSchedulerILb1ELb0ELb0ELi128EEEEEEEEEvNT_6ParamsE --------------------------
	.section	.nv.info._ZN7cutlass13device_kernelIN5flash19enable_sm80_to_sm89INS1_16FlashAttnBwdSm80INS1_25CollectiveMainloopBwdSm80ILi2ELi1EN4cute5tupleIJNS5_1CILi64EEENS7_ILi128EEENS7_ILi96EEEEEENS_6half_tEfNS_4arch4Sm80ELb0ELb0ELb1ELb1ELb0ELb0ELb0ELb0ELi2ELi2ELi4ELi2ELb1EEENS1_21CollectiveEpilogueBwdISB_SC_SE_Li256ELb1ELb0ELi2EEENS1_19SingleTileSchedulerILb1ELb0ELb0ELi128EEEEEEEEEvNT_6ParamsE,"",@"SHT_CUDA_INFO"
	.sectionflags	@""
	.align	4


	//----- nvinfo : EIATTR_CUDA_API_VERSION
	.align		4
        /*0000*/ 	.byte	0x04, 0x37
        /*0002*/ 	.short	(.L_406 - .L_405)
.L_405:
        /*0004*/ 	.word	0x00000082


	//----- nvinfo : EIATTR_SW2861232_WAR
	.align		4
.L_406:
        /*0008*/ 	.byte	0x01, 0x35
	.zero		2


	//----- nvinfo : EIATTR_PARAM_CBANK
	.align		4
        /*000c*/ 	.byte	0x04, 0x0a
        /*000e*/ 	.short	(.L_408 - .L_407)
	.align		4
.L_407:
        /*0010*/ 	.word	index@(.nv.constant0._ZN7cutlass13device_kernelIN5flash19enable_sm80_to_sm89INS1_16FlashAttnBwdSm80INS1_25CollectiveMainloopBwdSm80ILi2ELi1EN4cute5tupleIJNS5_1CILi64EEENS7_ILi128EEENS7_ILi96EEEEEENS_6half_tEfNS_4arch4Sm80ELb0ELb0ELb1ELb1ELb0ELb0ELb0ELb0ELi2ELi2ELi4ELi2ELb1EEENS1_21CollectiveEpilogueBwdISB_SC_SE_Li256ELb1ELb0ELi2EEENS1_19SingleTileSchedulerILb1ELb0ELb0ELi128EEEEEEEEEvNT_6ParamsE)
        /*0014*/ 	.short	0x0160
        /*0016*/ 	.short	0x0270


	//----- nvinfo : EIATTR_CBANK_PARAM_SIZE
	.align		4
.L_408:
        /*0018*/ 	.byte	0x03, 0x19
        /*001a*/ 	.short	0x0270


	//----- nvinfo : EIATTR_KPARAM_INFO
	.align		4
        /*001c*/ 	.byte	0x04, 0x17
        /*001e*/ 	.short	(.L_410 - .L_409)
.L_409:
        /*0020*/ 	.word	0x00000000
        /*0024*/ 	.short	0x0000
        /*0026*/ 	.short	0x0000
        /*0028*/ 	.byte	0x00, 0xf0, 0xc1, 0x09


	//----- nvinfo : EIATTR_MAXREG_COUNT
	.align		4
.L_410:
        /*002c*/ 	.byte	0x03, 0x1b
        /*002e*/ 	.short	0x00ff


	//----- nvinfo : EIATTR_NUM_BARRIERS
	.align		4
        /*0030*/ 	.byte	0x02, 0x4c
        /*0032*/ 	.byte	0x02
	.zero		1


	//----- nvinfo : EIATTR_ANNOTATIONS
	.align		4
        /*0034*/ 	.byte	0x04, 0x55
        /*0036*/ 	.short	(.L_412 - .L_411)


	//   ....[0]....
.L_411:
        /* <DEDUP_REMOVED lines=19> */


	//----- nvinfo : EIATTR_MERCURY_ISA_VERSION
	.align		4
.L_412:
        /*0158*/ 	.byte	0x03, 0x5f
        /*015a*/ 	.short	0x0000


	//----- nvinfo : EIATTR_COOP_GROUP_MASK_REGIDS
	.align		4
        /*015c*/ 	.byte	0x04, 0x29
        /*015e*/ 	.short	(.L_414 - .L_413)


	//   ....[0]....
.L_413:
        /*0160*/ 	.word	0xffffffff


	//----- nvinfo : EIATTR_COOP_GROUP_INSTR_OFFSETS
	.align		4
.L_414:
        /*0164*/ 	.byte	0x04, 0x28
        /*0166*/ 	.short	(.L_416 - .L_415)


	//   ....[0]....
.L_415:
        /*0168*/ 	.word	0x000000a0


	//----- nvinfo : EIATTR_EXIT_INSTR_OFFSETS
	.align		4
.L_416:
        /*016c*/ 	.byte	0x04, 0x1c
        /*016e*/ 	.short	(.L_418 - .L_417)


	//   ....[0]....
.L_417:
        /*0170*/ 	.word	0x00000340


	//   ....[1]....
        /*0174*/ 	.word	0x00007260


	//   ....[2]....
        /*0178*/ 	.word	0x00007360


	//   ....[3]....
        /*017c*/ 	.word	0x00007380


	//   ....[4]....
        /*0180*/ 	.word	0x00007a50


	//   ....[5]....
        /*0184*/ 	.word	0x00007b40


	//   ....[6]....
        /*0188*/ 	.word	0x00007b60


	//----- nvinfo : EIATTR_CTAIDZ_USED
	.align		4
.L_418:
        /*018c*/ 	.byte	0x01, 0x04
	.zero		2


	//----- nvinfo : EIATTR_MAX_THREADS
	.align		4
        /*0190*/ 	.byte	0x04, 0x05
        /*0192*/ 	.short	(.L_420 - .L_419)
.L_419:
        /*0194*/ 	.word	0x00000100
        /*0198*/ 	.word	0x00000001
        /*019c*/ 	.word	0x00000001


	//----- nvinfo : EIATTR_CRS_STACK_SIZE
	.align		4
.L_420:
        /*01a0*/ 	.byte	0x04, 0x1e
        /*01a2*/ 	.short	(.L_422 - .L_421)
.L_421:
        /*01a4*/ 	.word	0x00000000
.L_422:


//--------------------- .nv.info._ZN7cutlass13device_kernelIN5flash19enable_sm80_to_sm89INS1_16FlashAttnBwdSm80INS1_25CollectiveMainloopBwdSm80ILi2ELi1EN4cute5tupleIJNS5_1CILi64EEENS7_ILi128EEENS7_ILi96EEEEEENS_6half_tEfNS_4arch4Sm80ELb0ELb0ELb1ELb1ELb1ELb0ELb0ELb0ELi2ELi2ELi4ELi2ELb1EEENS1_21CollectiveEpilogueBwdISB_SC_SE_Li256ELb1ELb0ELi2EEENS1_19SingleTileSchedulerILb1ELb0ELb0ELi128EEEEEEEEEvNT_6ParamsE --------------------------
	.section	.nv.info._ZN7cutlass13device_kernelIN5flash19enable_sm80_to_sm89INS1_16FlashAttnBwdSm80INS1_25CollectiveMainloopBwdSm80ILi2ELi1EN4cute5tupleIJNS5_1CILi64EEENS7_ILi128EEENS7_ILi96EEEEEENS_6half_tEfNS_4arch4Sm80ELb0ELb0ELb1ELb1ELb1ELb0ELb0ELb0ELi2ELi2ELi4ELi2ELb1EEENS1_21CollectiveEpilogueBwdISB_SC_SE_Li256ELb1ELb0ELi2EEENS1_19SingleTileSchedulerILb1ELb0ELb0ELi128EEEEEEEEEvNT_6ParamsE,"",@"SHT_CUDA_INFO"
	.sectionflags	@""
	.align	4


	//----- nvinfo : EIATTR_CUDA_API_VERSION
	.align		4
        /*0000*/ 	.byte	0x04, 0x37
        /*0002*/ 	.short	(.L_424 - .L_423)
.L_423:
        /*0004*/ 	.word	0x00000082


	//----- nvinfo : EIATTR_SW2861232_WAR
	.align		4
.L_424:
        /*0008*/ 	.byte	0x01, 0x35
	.zero		2


	//----- nvinfo : EIATTR_PARAM_CBANK
	.align		4
        /*000c*/ 	.byte	0x04, 0x0a
        /*000e*/ 	.short	(.L_426 - .L_425)
	.align		4
.L_425:
        /*0010*/ 	.word	index@(.nv.constant0._ZN7cutlass13device_kernelIN5flash19enable_sm80_to_sm89INS1_16FlashAttnBwdSm80INS1_25CollectiveMainloopBwdSm80ILi2ELi1EN4cute5tupleIJNS5_1CILi64EEENS7_ILi128EEENS7_ILi96EEEEEENS_6half_tEfNS_4arch4Sm80ELb0ELb0ELb1ELb1ELb1ELb0ELb0ELb0ELi2ELi2ELi4ELi2ELb1EEENS1_21CollectiveEpilogueBwdISB_SC_SE_Li256ELb1ELb0ELi2EEENS1_19SingleTileSchedulerILb1ELb0ELb0ELi128EEEEEEEEEvNT_6ParamsE)
        /*0014*/ 	.short	0x0160
        /*0016*/ 	.short	0x0270


	//----- nvinfo : EIATTR_CBANK_PARAM_SIZE
	.align		4
.L_426:
        /*0018*/ 	.byte	0x03, 0x19
        /*001a*/ 	.short	0x0270


	//----- nvinfo : EIATTR_KPARAM_INFO
	.align		4
        /*001c*/ 	.byte	0x04, 0x17
        /*001e*/ 	.short	(.L_428 - .L_427)
.L_427:
        /*0020*/ 	.word	0x00000000
        /*0024*/ 	.short	0x0000
        /*0026*/ 	.short	0x0000
        /*0028*/ 	.byte	0x00, 0xf0, 0xc1, 0x09


	//----- nvinfo : EIATTR_MAXREG_COUNT
	.align		4
.L_428:
        /*002c*/ 	.byte	0x03, 0x1b
        /*002e*/ 	.short	0x00ff


	//----- nvinfo : EIATTR_NUM_BARRIERS
	.align		4
        /*0030*/ 	.byte	0x02, 0x4c
        /*0032*/ 	.byte	0x02
	.zero		1


	//----- nvinfo : EIATTR_ANNOTATIONS
	.align		4
        /*0034*/ 	.byte	0x04, 0x55
        /*0036*/ 	.short	(.L_430 - .L_429)


	//   ....[0]....
.L_429:
        /* <DEDUP_REMOVED lines=19> */


	//----- nvinfo : EIATTR_MERCURY_ISA_VERSION
	.align		4
.L_430:
        /*0158*/ 	.byte	0x03, 0x5f
        /*015a*/ 	.short	0x0000


	//----- nvinfo : EIATTR_COOP_GROUP_MASK_REGIDS
	.align		4
        /*015c*/ 	.byte	0x04, 0x29
        /*015e*/ 	.short	(.L_432 - .L_431)


	//   ....[0]....
.L_431:
        /*0160*/ 	.word	0xffffffff


	//----- nvinfo : EIATTR_COOP_GROUP_INSTR_OFFSETS
	.align		4
.L_432:
        /*0164*/ 	.byte	0x04, 0x28
        /*0166*/ 	.short	(.L_434 - .L_433)


	//   ....[0]....
.L_433:
        /*0168*/ 	.word	0x000000a0


	//----- nvinfo : EIATTR_EXIT_INSTR_OFFSETS
	.align		4
.L_434:
        /*016c*/ 	.byte	0x04, 0x1c
        /*016e*/ 	.short	(.L_436 - .L_435)


	//   ....[0]....
.L_435:
        /*0170*/ 	.word	0x00000340


	//   ....[1]....
        /*0174*/ 	.word	0x00007260


	//   ....[2]....
        /*0178*/ 	.word	0x00007360


	//   ....[3]....
        /*017c*/ 	.word	0x00007380


	//   ....[4]....
        /*0180*/ 	.word	0x00007a50


	//   ....[5]....
        /*0184*/ 	.word	0x00007b40


	//   ....[6]....
        /*0188*/ 	.word	0x00007b60


	//----- nvinfo : EIATTR_CTAIDZ_USED
	.align		4
.L_436:
        /*018c*/ 	.byte	0x01, 0x04
	.zero		2


	//----- nvinfo : EIATTR_MAX_THREADS
	.align		4
        /*0190*/ 	.byte	0x04, 0x05
        /*0192*/ 	.short	(.L_438 - .L_437)
.L_437:
        /*0194*/ 	.word	0x00000100
        /*0198*/ 	.word	0x00000001
        /*019c*/ 	.word	0x00000001


	//----- nvinfo : EIATTR_CRS_STACK_SIZE
	.align		4
.L_438:
        /*01a0*/ 	.byte	0x04, 0x1e
        /*01a2*/ 	.short	(.L_440 - .L_439)
.L_439:
        /*01a4*/ 	.word	0x00000000
.L_440:


//--------------------- .nv.info._ZN7cutlass13device_kernelIN5flash19enable_sm80_to_sm89INS1_16FlashAttnBwdSm80INS1_25CollectiveMainloopBwdSm80ILi2ELi1EN4cute5tupleIJNS5_1CILi64EEENS7_ILi128EEENS7_ILi96EEEEEENS_6half_tEfNS_4arch4Sm80ELb0ELb0ELb1ELb1ELb0ELb0ELb0ELb0ELi2ELi2ELi4ELi2ELb1EEENS1_24CollectiveEpilogueBwdGQAISB_fSE_Li256ELb1ELb0EEENS1_19SingleTileSchedulerILb1ELb0ELb0ELi128EEEEEEEEEvNT_6ParamsE --------------------------
	.section	.nv.info._ZN7cutlass13device_kernelIN5flash19enable_sm80_to_sm89INS1_16FlashAttnBwdSm80INS1_25CollectiveMainloopBwdSm80ILi2ELi1EN4cute5tupleIJNS5_1CILi64EEENS7_ILi128EEENS7_ILi96EEEEEENS_6half_tEfNS_4arch4Sm80ELb0ELb0ELb1ELb1ELb0ELb0ELb0ELb0ELi2ELi2ELi4ELi2ELb1EEENS1_24CollectiveEpilogueBwdGQAISB_fSE_Li256ELb1ELb0EEENS1_19SingleTileSchedulerILb1ELb0ELb0ELi128EEEEEEEEEvNT_6ParamsE,"",@"SHT_CUDA_INFO"
	.sectionflags	@""
	.align	4


	//----- nvinfo : EIATTR_CUDA_API_VERSION
	.align		4
        /*0000*/ 	.byte	0x04, 0x37
        /*0002*/ 	.short	(.L_442 - .L_441)
.L_441:
        /*0004*/ 	.word	0x00000082


	//----- nvinfo : EIATTR_SW2861232_WAR
	.align		4
.L_442:
        /*0008*/ 	.byte	0x01, 0x35
	.zero		2


	//----- nvinfo : EIATTR_PARAM_CBANK
	.align		4
        /*000c*/ 	.byte	0x04, 0x0a
        /*000e*/ 	.short	(.L_444 - .L_443)
	.align		4
.L_443:
        /*0010*/ 	.word	index@(.nv.constant0._ZN7cutlass13device_kernelIN5flash19enable_sm80_to_sm89INS1_16FlashAttnBwdSm80INS1_25CollectiveMainloopBwdSm80ILi2ELi1EN4cute5tupleIJNS5_1CILi64EEENS7_ILi128EEENS7_ILi96EEEEEENS_6half_tEfNS_4arch4Sm80ELb0ELb0ELb1ELb1ELb0ELb0ELb0ELb0ELi2ELi2ELi4ELi2ELb1EEENS1_24CollectiveEpilogueBwdGQAISB_fSE_Li256ELb1ELb0EEENS1_19SingleTileSchedulerILb1ELb0ELb0ELi128EEEEEEEEEvNT_6ParamsE)
        /*0014*/ 	.short	0x0160
        /*0016*/ 	.short	0x0278


	//----- nvinfo : EIATTR_CBANK_PARAM_SIZE
	.align		4
.L_444:
        /*0018*/ 	.byte	0x03, 0x19
        /*001a*/ 	.short	0x0278


	//----- nvinfo : EIATTR_KPARAM_INFO
	.align		4
        /*001c*/ 	.byte	0x04, 0x17
        /*001e*/ 	.short	(.L_446 - .L_445)
.L_445:
        /*0020*/ 	.word	0x00000000
        /*0024*/ 	.short	0x0000
        /*0026*/ 	.short	0x0000
        /*0028*/ 	.byte	0x00, 0xf0, 0xe1, 0x09


	//----- nvinfo : EIATTR_MAXREG_COUNT
	.align		4
.L_446:
        /*002c*/ 	.byte	0x03, 0x1b
        /*002e*/ 	.short	0x00ff


	//----- nvinfo : EIATTR_NUM_BARRIERS
	.align		4
        /*0030*/ 	.byte	0x02, 0x4c
        /*0032*/ 	.byte	0x02
	.zero		1


	//----- nvinfo : EIATTR_ANNOTATIONS
	.align		4
        /*0034*/ 	.byte	0x04, 0x55
        /*0036*/ 	.short	(.L_448 - .L_447)


	//   ....[0]....
.L_447:
        /* <DEDUP_REMOVED lines=19> */


	//----- nvinfo : EIATTR_MERCURY_ISA_VERSION
	.align		4
.L_448:
        /*0150*/ 	.byte	0x03, 0x5f
        /*0152*/ 	.short	0x0000


	//----- nvinfo : EIATTR_COOP_GROUP_MASK_REGIDS
	.align		4
        /*0154*/ 	.byte	0x04, 0x29
        /*0156*/ 	.short	(.L_450 - .L_449)


	//   ....[0]....
.L_449:
        /*0158*/ 	.word	0xffffffff


	//----- nvinfo : EIATTR_COOP_GROUP_INSTR_OFFSETS
	.align		4
.L_450:
        /*015c*/ 	.byte	0x04, 0x28
        /*015e*/ 	.short	(.L_452 - .L_451)


	//   ....[0]....
.L_451:
        /*0160*/ 	.word	0x000000a0


	//----- nvinfo : EIATTR_EXIT_INSTR_OFFSETS
	.align		4
.L_452:
        /*0164*/ 	.byte	0x04, 0x1c
        /*0166*/ 	.short	(.L_454 - .L_453)


	//   ....[0]....
.L_453:
        /*0168*/ 	.word	0x00000340


	//   ....[1]....
        /*016c*/ 	.word	0x000061b0


	//   ....[2]....
        /*0170*/ 	.word	0x00006af0


	//----- nvinfo : EIATTR_CTAIDZ_USED
	.align		4
.L_454:
        /*0174*/ 	.byte	0x01, 0x04
	.zero		2


	//----- nvinfo : EIATTR_MAX_THREADS
	.align		4
        /*0178*/ 	.byte	0x04, 0x05
        /*017a*/ 	.short	(.L_456 - .L_455)
.L_455:
        /*017c*/ 	.word	0x00000100
        /*0180*/ 	.word	0x00000001
        /*0184*/ 	.word	0x00000001
.L_456:


//--------------------- .nv.info._ZN7cutlass13device_kernelIN5flash19enable_sm80_to_sm89INS1_16FlashAttnBwdSm80INS1_25CollectiveMainloopBwdSm80ILi2ELi1EN4cute5tupleIJNS5_1CILi64EEENS7_ILi128EEENS7_ILi96EEEEEENS_6half_tEfNS_4arch4Sm80ELb0ELb0ELb1ELb1ELb1ELb0ELb0ELb0ELi2ELi2ELi4ELi2ELb1EEENS1_24CollectiveEpilogueBwdGQAISB_fSE_Li256ELb1ELb1EEENS1_19SingleTileSchedulerILb1ELb0ELb0ELi128EEEEEEEEEvNT_6ParamsE --------------------------
	.section	.nv.info._ZN7cutlass13device_kernelIN5flash19enable_sm80_to_sm89INS1_16FlashAttnBwdSm80INS1_25CollectiveMainloopBwdSm80ILi2ELi1EN4cute5tupleIJNS5_1CILi64EEENS7_ILi128EEENS7_ILi96EEEEEENS_6half_tEfNS_4arch4Sm80ELb0ELb0ELb1ELb1ELb1ELb0ELb0ELb0ELi2ELi2ELi4ELi2ELb1EEENS1_24CollectiveEpilogueBwdGQAISB_fSE_Li256ELb1ELb1EEENS1_19SingleTileSchedulerILb1ELb0ELb0ELi128EEEEEEEEEvNT_6ParamsE,"",@"SHT_CUDA_INFO"
	.sectionflags	@""
	.align	4


	//----- nvinfo : EIATTR_CUDA_API_VERSION
	.align		4
        /*0000*/ 	.byte	0x04, 0x37
        /*0002*/ 	.short	(.L_458 - .L_457)
.L_457:
        /*0004*/ 	.word	0x00000082


	//----- nvinfo : EIATTR_SW2861232_WAR
	.align		4
.L_458:
        /*0008*/ 	.byte	0x01, 0x35
	.zero		2


	//----- nvinfo : EIATTR_PARAM_CBANK
	.align		4
        /*000c*/ 	.byte	0x04, 0x0a
        /*000e*/ 	.short	(.L_460 - .L_459)
	.align		4
.L_459:
        /*0010*/ 	.word	index@(.nv.constant0._ZN7cutlass13device_kernelIN5flash19enable_sm80_to_sm89INS1_16FlashAttnBwdSm80INS1_25CollectiveMainloopBwdSm80ILi2ELi1EN4cute5tupleIJNS5_1CILi64EEENS7_ILi128EEENS7_ILi96EEEEEENS_6half_tEfNS_4arch4Sm80ELb0ELb0ELb1ELb1ELb1ELb0ELb0ELb0ELi2ELi2ELi4ELi2ELb1EEENS1_24CollectiveEpilogueBwdGQAISB_fSE_Li256ELb1ELb1EEENS1_19SingleTileSchedulerILb1ELb0ELb0ELi128EEEEEEEEEvNT_6ParamsE)
        /*0014*/ 	.short	0x0160
        /*0016*/ 	.short	0x0278


	//----- nvinfo : EIATTR_CBANK_PARAM_SIZE
	.align		4
.L_460:
        /*0018*/ 	.byte	0x03, 0x19
        /*001a*/ 	.short	0x0278


	//----- nvinfo : EIATTR_KPARAM_INFO
	.align		4
        /*001c*/ 	.byte	0x04, 0x17
        /*001e*/ 	.short	(.L_462 - .L_461)
.L_461:
        /*0020*/ 	.word	0x00000000
        /*0024*/ 	.short	0x0000
        /*0026*/ 	.short	0x0000
        /*0028*/ 	.byte	0x00, 0xf0, 0xe1, 0x09


	//----- nvinfo : EIATTR_MAXREG_COUNT
	.align		4
.L_462:
        /*002c*/ 	.byte	0x03, 0x1b
        /*002e*/ 	.short	0x00ff


	//----- nvinfo : EIATTR_NUM_BARRIERS
	.align		4
        /*0030*/ 	.byte	0x02, 0x4c
        /*0032*/ 	.byte	0x02
	.zero		1


	//----- nvinfo : EIATTR_ANNOTATIONS
	.align		4
        /*0034*/ 	.byte	0x04, 0x55
        /*0036*/ 	.short	(.L_464 - .L_463)


	//   ....[0]....
.L_463:
        /* <DEDUP_REMOVED lines=19> */


	//----- nvinfo : EIATTR_MERCURY_ISA_VERSION
	.align		4
.L_464:
        /*0150*/ 	.byte	0x03, 0x5f
        /*0152*/ 	.short	0x0000


	//----- nvinfo : EIATTR_COOP_GROUP_MASK_REGIDS
	.align		4
        /*0154*/ 	.byte	0x04, 0x29
        /*0156*/ 	.short	(.L_466 - .L_465)


	//   ....[0]....
.L_465:
        /*0158*/ 	.word	0xffffffff


	//   ....[1]....
        /*015c*/ 	.word	0xffffffff


	//   ....[2]....
        /*0160*/ 	.word	0xffffffff


	//   ....[3]....
        /*0164*/ 	.word	0xffffffff


	//   ....[4]....
        /*0168*/ 	.word	0xffffffff


	//   ....[5]....
        /*016c*/ 	.word	0xffffffff


	//   ....[6]....
        /*0170*/ 	.word	0xffffffff


	//   ....[7]....
        /*0174*/ 	.word	0xffffffff


	//   ....[8]....
        /*0178*/ 	.word	0xffffffff


	//----- nvinfo : EIATTR_COOP_GROUP_INSTR_OFFSETS
	.align		4
.L_466:
        /*017c*/ 	.byte	0x04, 0x28
        /*017e*/ 	.short	(.L_468 - .L_467)


	//   ....[0]....
.L_467:
        /*0180*/ 	.word	0x000000a0


	//   ....[1]....
        /*0184*/ 	.word	0x00006510


	//   ....[2]....
        /*0188*/ 	.word	0x00006540


	//   ....[3]....
        /*018c*/ 	.word	0x00006950


	//   ....[4]....
        /*0190*/ 	.word	0x00006960


	//   ....[5]....
        /*0194*/ 	.word	0x00006af0


	//   ....[6]....
        /*0198*/ 	.word	0x00006b40


	//   ....[7]....
        /*019c*/ 	.word	0x00006ef0


	//   ....[8]....
        /*01a0*/ 	.word	0x00006f00


	//----- nvinfo : EIATTR_EXIT_INSTR_OFFSETS
	.align		4
.L_468:
        /*01a4*/ 	.byte	0x04, 0x1c
        /*01a6*/ 	.short	(.L_470 - .L_469)


	//   ....[0]....
.L_469:
        /*01a8*/ 	.word	0x00000340


	//   ....[1]....
        /*01ac*/ 	.word	0x000061b0


	//   ....[2]....
        /*01b0*/ 	.word	0x00006f10


	//   ....[3]....
        /*01b4*/ 	.word	0x00006fb0


	//----- nvinfo : EIATTR_CTAIDZ_USED
	.align		4
.L_470:
        /*01b8*/ 	.byte	0x01, 0x04
	.zero		2


	//----- nvinfo : EIATTR_MAX_THREADS
	.align		4
        /*01bc*/ 	.byte	0x04, 0x05
        /*01be*/ 	.short	(.L_472 - .L_471)
.L_471:
        /*01c0*/ 	.word	0x00000100
        /*01c4*/ 	.word	0x00000001
        /*01c8*/ 	.word	0x00000001


	//----- nvinfo : EIATTR_CRS_STACK_SIZE
	.align		4
.L_472:
        /*01cc*/ 	.byte	0x04, 0x1e
        /*01ce*/ 	.short	(.L_474 - .L_473)
.L_473:
        /*01d0*/ 	.word	0x00000000
.L_474:


//--------------------- .nv.info._ZN7cutlass13device_kernelIN5flash19enable_sm80_to_sm89INS1_16FlashAttnBwdSm80INS1_25CollectiveMainloopBwdSm80ILi2ELi1EN4cute5tupleIJNS5_1CILi64EEENS7_ILi128EEENS7_ILi96EEEEEENS_6half_tEfNS_4arch4Sm80ELb0ELb1ELb1ELb0ELb0ELb0ELb0ELb0ELi2ELi2ELi4ELi2ELb1EEENS1_21CollectiveEpilogueBwdISB_SC_SE_Li256ELb0ELb0ELi2EEENS1_19SingleTileSchedulerILb0ELb0ELb0ELi128EEEEEEEEEvNT_6ParamsE --------------------------
	.section	.nv.info._ZN7cutlass13device_kernelIN5flash19enable_sm80_to_sm89INS1_16FlashAttnBwdSm80INS1_25CollectiveMainloopBwdSm80ILi2ELi1EN4cute5tupleIJNS5_1CILi64EEENS7_ILi128EEENS7_ILi96EEEEEENS_6half_tEfNS_4arch4Sm80ELb0ELb1ELb1ELb0ELb0ELb0ELb0ELb0ELi2ELi2ELi4ELi2ELb1EEENS1_21CollectiveEpilogueBwdISB_SC_SE_Li256ELb0ELb0ELi2EEENS1_19SingleTileSchedulerILb0ELb0ELb0ELi128EEEEEEEEEvNT_6ParamsE,"",@"SHT_CUDA_INFO"
	.sectionflags	@""
	.align	4


	//----- nvinfo : EIATTR_CUDA_API_VERSION
	.align		4
        /*0000*/ 	.byte	0x04, 0x37
        /*0002*/ 	.short	(.L_476 - .L_475)
.L_475:
        /*0004*/ 	.word	0x00000082


	//----- nvinfo : EIATTR_SW2861232_WAR
	.align		4
.L_476:
        /*0008*/ 	.byte	0x01, 0x35
	.zero		2


	//----- nvinfo : EIATTR_PARAM_CBANK
	.align		4
        /*000c*/ 	.byte	0x04, 0x0a
        /*000e*/ 	.short	(.L_478 - .L_477)
	.align		4
.L_477:
        /*0010*/ 	.word	index@(.nv.constant0._ZN7cutlass13device_kernelIN5flash19enable_sm80_to_sm89INS1_16FlashAttnBwdSm80INS1_25CollectiveMainloopBwdSm80ILi2ELi1EN4cute5tupleIJNS5_1CILi64EEENS7_ILi128EEENS7_ILi96EEEEEENS_6half_tEfNS_4arch4Sm80ELb0ELb1ELb1ELb0ELb0ELb0ELb0ELb0ELi2ELi2ELi4ELi2ELb1EEENS1_21CollectiveEpilogueBwdISB_SC_SE_Li256ELb0ELb0ELi2EEENS1_19SingleTileSchedulerILb0ELb0ELb0ELi128EEEEEEEEEvNT_6ParamsE)
        /*0014*/ 	.short	0x0160
        /*0016*/ 	.short	0x0270


	//----- nvinfo : EIATTR_CBANK_PARAM_SIZE
	.align		4
.L_478:
        /*0018*/ 	.byte	0x03, 0x19
        /*001a*/ 	.short	0x0270


	//----- nvinfo : EIATTR_KPARAM_INFO
	.align		4
        /*001c*/ 	.byte	0x04, 0x17
        /*001e*/ 	.short	(.L_480 - .L_479)
.L_479:
        /*0020*/ 	.word	0x00000000
        /*0024*/ 	.short	0x0000
        /*0026*/ 	.short	0x0000
        /*0028*/ 	.byte	0x00, 0xf0, 0xc1, 0x09


	//----- nvinfo : EIATTR_MAXREG_COUNT
	.align		4
.L_480:
        /*002c*/ 	.byte	0x03, 0x1b
        /*002e*/ 	.short	0x00ff


	//----- nvinfo : EIATTR_NUM_BARRIERS
	.align		4
        /*0030*/ 	.byte	0x02, 0x4c
        /*0032*/ 	.byte	0x02
	.zero		1


	//----- nvinfo : EIATTR_ANNOTATIONS
	.align		4
        /*0034*/ 	.byte	0x04, 0x55
        /*0036*/ 	.short	(.L_482 - .L_481)


	//   ....[0]....
.L_481:
        /* <DEDUP_REMOVED lines=43> */


	//----- nvinfo : EIATTR_MERCURY_ISA_VERSION
	.align		4
.L_482:
        /*02d0*/ 	.byte	0x03, 0x5f
        /*02d2*/ 	.short	0x0000


	//----- nvinfo : EIATTR_EXIT_INSTR_OFFSETS
	.align		4
        /*02d4*/ 	.byte	0x04, 0x1c
        /*02d6*/ 	.short	(.L_484 - .L_483)


	//   ....[0]....
.L_483:
        /*02d8*/ 	.word	0x00000040


	//   ....[1]....
        /*02dc*/ 	.word	0x00007fe0


	//   ....[2]....
        /*02e0*/ 	.word	0x000080e0


	//   ....[3]....
        /*02e4*/ 	.word	0x00008100


	//   ....[4]....
        /*02e8*/ 	.word	0x00008690


	//   ....[5]....
        /*02ec*/ 	.word	0x00008780


	//   ....[6]....
        /*02f0*/ 	.word	0x000087a0


	//----- nvinfo : EIATTR_CTAIDZ_USED
	.align		4
.L_484:
        /*02f4*/ 	.byte	0x01, 0x04
	.zero		2


	//----- nvinfo : EIATTR_MAX_THREADS
	.align		4
        /*02f8*/ 	.byte	0x04, 0x05
        /*02fa*/ 	.short	(.L_486 - .L_485)
.L_485:
        /*02fc*/ 	.word	0x00000100
        /*0300*/ 	.word	0x00000001
        /*0304*/ 	.word	0x00000001


	//----- nvinfo : EIATTR_CRS_STACK_SIZE
	.align		4
.L_486:
        /*0308*/ 	.byte	0x04, 0x1e
        /*030a*/ 	.short	(.L_488 - .L_487)
.L_487:
        /*030c*/ 	.word	0x00000000
.L_488:


//--------------------- .nv.info._ZN7cutlass13device_kernelIN5flash19enable_sm80_to_sm89INS1_16FlashAttnBwdSm80INS1_25CollectiveMainloopBwdSm80ILi2ELi1EN4cute5tupleIJNS5_1CILi64EEENS7_ILi128EEENS7_ILi96EEEEEENS_6half_tEfNS_4arch4Sm80ELb0ELb1ELb1ELb0ELb1ELb0ELb0ELb0ELi2ELi2ELi4ELi2ELb1EEENS1_21CollectiveEpilogueBwdISB_SC_SE_Li256ELb0ELb0ELi2EEENS1_19SingleTileSchedulerILb0ELb0ELb0ELi128EEEEEEEEEvNT_6ParamsE --------------------------
	.section	.nv.info._ZN7cutlass13device_kernelIN5flash19enable_sm80_to_sm89INS1_16FlashAttnBwdSm80INS1_25CollectiveMainloopBwdSm80ILi2ELi1EN4cute5tupleIJNS5_1CILi64EEENS7_ILi128EEENS7_ILi96EEEEEENS_6half_tEfNS_4arch4Sm80ELb0ELb1ELb1ELb0ELb1ELb0ELb0ELb0ELi2ELi2ELi4ELi2ELb1EEENS1_21CollectiveEpilogueBwdISB_SC_SE_Li256ELb0ELb0ELi2EEENS1_19SingleTileSchedulerILb0ELb0ELb0ELi128EEEEEEEEEvNT_6ParamsE,"",@"SHT_CUDA_INFO"
	.sectionflags	@""
	.align	4


	//----- nvinfo : EIATTR_CUDA_API_VERSION
	.align		4
        /*0000*/ 	.byte	0x04, 0x37
        /*0002*/ 	.short	(.L_490 - .L_489)
.L_489:
        /*0004*/ 	.word	0x00000082


	//----- nvinfo : EIATTR_SW2861232_WAR
	.align		4
.L_490:
        /*0008*/ 	.byte	0x01, 0x35
	.zero		2


	//----- nvinfo : EIATTR_PARAM_CBANK
	.align		4
        /*000c*/ 	.byte	0x04, 0x0a
        /*000e*/ 	.short	(.L_492 - .L_491)
	.align		4
.L_491:
        /*0010*/ 	.word	index@(.nv.constant0._ZN7cutlass13device_kernelIN5flash19enable_sm80_to_sm89INS1_16FlashAttnBwdSm80INS1_25CollectiveMainloopBwdSm80ILi2ELi1EN4cute5tupleIJNS5_1CILi64EEENS7_ILi128EEENS7_ILi96EEEEEENS_6half_tEfNS_4arch4Sm80ELb0ELb1ELb1ELb0ELb1ELb0ELb0ELb0ELi2ELi2ELi4ELi2ELb1EEENS1_21CollectiveEpilogueBwdISB_SC_SE_Li256ELb0ELb0ELi2EEENS1_19SingleTileSchedulerILb0ELb0ELb0ELi128EEEEEEEEEvNT_6ParamsE)
        /*0014*/ 	.short	0x0160
        /*0016*/ 	.short	0x0270


	//----- nvinfo : EIATTR_CBANK_PARAM_SIZE
	.align		4
.L_492:
        /*0018*/ 	.byte	0x03, 0x19
        /*001a*/ 	.short	0x0270


	//----- nvinfo : EIATTR_KPARAM_INFO
	.align		4
        /*001c*/ 	.byte	0x04, 0x17
        /*001e*/ 	.short	(.L_494 - .L_493)
.L_493:
        /*0020*/ 	.word	0x00000000
        /*0024*/ 	.short	0x0000
        /*0026*/ 	.short	0x0000
        /*0028*/ 	.byte	0x00, 0xf0, 0xc1, 0x09


	//----- nvinfo : EIATTR_MAXREG_COUNT
	.align		4
.L_494:
        /*002c*/ 	.byte	0x03, 0x1b
        /*002e*/ 	.short	0x00ff


	//----- nvinfo : EIATTR_NUM_BARRIERS
	.align		4
        /*0030*/ 	.byte	0x02, 0x4c
        /*0032*/ 	.byte	0x02
	.zero		1


	//----- nvinfo : EIATTR_ANNOTATIONS
	.align		4
        /*0034*/ 	.byte	0x04, 0x55
        /*0036*/ 	.short	(.L_496 - .L_495)


	//   ....[0]....
.L_495:
        /* <DEDUP_REMOVED lines=43> */


	//----- nvinfo : EIATTR_MERCURY_ISA_VERSION
	.align		4
.L_496:
        /*02d0*/ 	.byte	0x03, 0x5f
        /*02d2*/ 	.short	0x0000


	//----- nvinfo : EIATTR_EXIT_INSTR_OFFSETS
	.align		4
        /*02d4*/ 	.byte	0x04, 0x1c
        /*02d6*/ 	.short	(.L_498 - .L_497)


	//   ....[0]....
.L_497:
        /*02d8*/ 	.word	0x00000040


	//   ....[1]....
        /*02dc*/ 	.word	0x00007fe0


	//   ....[2]....
        /*02e0*/ 	.word	0x000080e0


	//   ....[3]....
        /*02e4*/ 	.word	0x00008100


	//   ....[4]....
        /*02e8*/ 	.word	0x00008690


	//   ....[5]....
        /*02ec*/ 	.word	0x00008780


	//   ....[6]....
        /*02f0*/ 	.word	0x000087a0


	//----- nvinfo : EIATTR_CTAIDZ_USED
	.align		4
.L_498:
        /*02f4*/ 	.byte	0x01, 0x04
	.zero		2


	//----- nvinfo : EIATTR_MAX_THREADS
	.align		4
        /*02f8*/ 	.byte	0x04, 0x05
        /*02fa*/ 	.short	(.L_500 - .L_499)
.L_499:
        /*02fc*/ 	.word	0x00000100
        /*0300*/ 	.word	0x00000001
        /*0304*/ 	.word	0x00000001


	//----- nvinfo : EIATTR_CRS_STACK_SIZE
	.align		4
.L_500:
        /*0308*/ 	.byte	0x04, 0x1e
        /*030a*/ 	.short	(.L_502 - .L_501)
.L_501:
        /*030c*/ 	.word	0x00000000
.L_502:


//--------------------- .nv.info._ZN7cutlass13device_kernelIN5flash19enable_sm80_to_sm89INS1_16FlashAttnBwdSm80INS1_25CollectiveMainloopBwdSm80ILi2ELi1EN4cute5tupleIJNS5_1CILi64EEENS7_ILi128EEENS7_ILi96EEEEEENS_6half_tEfNS_4arch4Sm80ELb0ELb1ELb1ELb0ELb0ELb0ELb0ELb0ELi2ELi2ELi4ELi2ELb1EEENS1_24CollectiveEpilogueBwdGQAISB_fSE_Li256ELb0ELb0EEENS1_19SingleTileSchedulerILb0ELb0ELb0ELi128EEEEEEEEEvNT_6ParamsE --------------------------
	.section	.nv.info._ZN7cutlass13device_kernelIN5flash19enable_sm80_to_sm89INS1_16FlashAttnBwdSm80INS1_25CollectiveMainloopBwdSm80ILi2ELi1EN4cute5tupleIJNS5_1CILi64EEENS7_ILi128EEENS7_ILi96EEEEEENS_6half_tEfNS_4arch4Sm80ELb0ELb1ELb1ELb0ELb0ELb0ELb0ELb0ELi2ELi2ELi4ELi2ELb1EEENS1_24CollectiveEpilogueBwdGQAISB_fSE_Li256ELb0ELb0EEENS1_19SingleTileSchedulerILb0ELb0ELb0ELi128EEEEEEEEEvNT_6ParamsE,"",@"SHT_CUDA_INFO"
	.sectionflags	@""
	.align	4


	//----- nvinfo : EIATTR_CUDA_API_VERSION
	.align		4
        /*0000*/ 	.byte	0x04, 0x37
        /*0002*/ 	.short	(.L_504 - .L_503)
.L_503:
        /*0004*/ 	.word	0x00000082


	//----- nvinfo : EIATTR_SW2861232_WAR
	.align		4
.L_504:
        /*0008*/ 	.byte	0x01, 0x35
	.zero		2


	//----- nvinfo : EIATTR_PARAM_CBANK
	.align		4
        /*000c*/ 	.byte	0x04, 0x0a
        /*000e*/ 	.short	(.L_506 - .L_505)
	.align		4
.L_505:
        /*0010*/ 	.word	index@(.nv.constant0._ZN7cutlass13device_kernelIN5flash19enable_sm80_to_sm89INS1_16FlashAttnBwdSm80INS1_25CollectiveMainloopBwdSm80ILi2ELi1EN4cute5tupleIJNS5_1CILi64EEENS7_ILi128EEENS7_ILi96EEEEEENS_6half_tEfNS_4arch4Sm80ELb0ELb1ELb1ELb0ELb0ELb0ELb0ELb0ELi2ELi2ELi4ELi2ELb1EEENS1_24CollectiveEpilogueBwdGQAISB_fSE_Li256ELb0ELb0EEENS1_19SingleTileSchedulerILb0ELb0ELb0ELi128EEEEEEEEEvNT_6ParamsE)
        /*0014*/ 	.short	0x0160
        /*0016*/ 	.short	0x0278


	//----- nvinfo : EIATTR_CBANK_PARAM_SIZE
	.align		4
.L_506:
        /*0018*/ 	.byte	0x03, 0x19
        /*001a*/ 	.short	0x0278


	//----- nvinfo : EIATTR_KPARAM_INFO
	.align		4
        /*001c*/ 	.byte	0x04, 0x17
        /*001e*/ 	.short	(.L_508 - .L_507)
.L_507:
        /*0020*/ 	.word	0x00000000
        /*0024*/ 	.short	0x0000
        /*0026*/ 	.short	0x0000
        /*0028*/ 	.byte	0x00, 0xf0, 0xe1, 0x09


	//----- nvinfo : EIATTR_MAXREG_COUNT
	.align		4
.L_508:
        /*002c*/ 	.byte	0x03, 0x1b
        /*002e*/ 	.short	0x00ff


	//----- nvinfo : EIATTR_NUM_BARRIERS
	.align		4
        /*0030*/ 	.byte	0x02, 0x4c
        /*0032*/ 	.byte	0x02
	.zero		1


	//----- nvinfo : EIATTR_ANNOTATIONS
	.align		4
        /*0034*/ 	.byte	0x04, 0x55
        /*0036*/ 	.short	(.L_510 - .L_509)


	//   ....[0]....
.L_509:
        /* <DEDUP_REMOVED lines=35> */


	//----- nvinfo : EIATTR_MERCURY_ISA_VERSION
	.align		4
.L_510:
        /*0250*/ 	.byte	0x03, 0x5f
        /*0252*/ 	.short	0x0000


	//----- nvinfo : EIATTR_EXIT_INSTR_OFFSETS
	.align		4
        /*0254*/ 	.byte	0x04, 0x1c
        /*0256*/ 	.short	(.L_512 - .L_511)


	//   ....[0]....
.L_511:
        /*0258*/ 	.word	0x00000040


	//   ....[1]....
        /*025c*/ 	.word	0x00006f20


	//   ....[2]....
        /*0260*/ 	.word	0x00007750


	//----- nvinfo : EIATTR_CTAIDZ_USED
	.align		4
.L_512:
        /*0264*/ 	.byte	0x01, 0x04
	.zero		2


	//----- nvinfo : EIATTR_MAX_THREADS
	.align		4
        /*0268*/ 	.byte	0x04, 0x05
        /*026a*/ 	.short	(.L_514 - .L_513)
.L_513:
        /*026c*/ 	.word	0x00000100
        /*0270*/ 	.word	0x00000001
        /*0274*/ 	.word	0x00000001


	//----- nvinfo : EIATTR_CRS_STACK_SIZE
	.align		4
.L_514:
        /*0278*/ 	.byte	0x04, 0x1e
        /*027a*/ 	.short	(.L_516 - .L_515)
.L_515:
        /*027c*/ 	.word	0x00000000
.L_516:


//--------------------- .nv.info._ZN7cutlass13device_kernelIN5flash19enable_sm80_to_sm89INS1_16FlashAttnBwdSm80INS1_25CollectiveMainloopBwdSm80ILi2ELi1EN4cute5tupleIJNS5_1CILi64EEENS7_ILi128EEENS7_ILi96EEEEEENS_6half_tEfNS_4arch4Sm80ELb0ELb1ELb1ELb0ELb1ELb0ELb0ELb0ELi2ELi2ELi4ELi2ELb1EEENS1_24CollectiveEpilogueBwdGQAISB_fSE_Li256ELb0ELb1EEENS1_19SingleTileSchedulerILb0ELb0ELb0ELi128EEEEEEEEEvNT_6ParamsE --------------------------
	.section	.nv.info._ZN7cutlass13device_kernelIN5flash19enable_sm80_to_sm89INS1_16FlashAttnBwdSm80INS1_25CollectiveMainloopBwdSm80ILi2ELi1EN4cute5tupleIJNS5_1CILi64EEENS7_ILi128EEENS7_ILi96EEEEEENS_6half_tEfNS_4arch4Sm80ELb0ELb1ELb1ELb0ELb1ELb0ELb0ELb0ELi2ELi2ELi4ELi2ELb1EEENS1_24CollectiveEpilogueBwdGQAISB_fSE_Li256ELb0ELb1EEENS1_19SingleTileSchedulerILb0ELb0ELb0ELi128EEEEEEEEEvNT_6ParamsE,"",@"SHT_CUDA_INFO"
	.sectionflags	@""
	.align	4


	//----- nvinfo : EIATTR_CUDA_API_VERSION
	.align		4
        /*0000*/ 	.byte	0x04, 0x37
        /*0002*/ 	.short	(.L_518 - .L_517)
.L_517:
        /*0004*/ 	.word	0x00000082


	//----- nvinfo : EIATTR_SW2861232_WAR
	.align		4
.L_518:
        /*0008*/ 	.byte	0x01, 0x35
	.zero		2


	//----- nvinfo : EIATTR_PARAM_CBANK
	.align		4
        /*000c*/ 	.byte	0x04, 0x0a
        /*000e*/ 	.short	(.L_520 - .L_519)
	.align		4
.L_519:
        /*0010*/ 	.word	index@(.nv.constant0._ZN7cutlass13device_kernelIN5flash19enable_sm80_to_sm89INS1_16FlashAttnBwdSm80INS1_25CollectiveMainloopBwdSm80ILi2ELi1EN4cute5tupleIJNS5_1CILi64EEENS7_ILi128EEENS7_ILi96EEEEEENS_6half_tEfNS_4arch4Sm80ELb0ELb1ELb1ELb0ELb1ELb0ELb0ELb0ELi2ELi2ELi4ELi2ELb1EEENS1_24CollectiveEpilogueBwdGQAISB_fSE_Li256ELb0ELb1EEENS1_19SingleTileSchedulerILb0ELb0ELb0ELi128EEEEEEEEEvNT_6ParamsE)
        /*0014*/ 	.short	0x0160
        /*0016*/ 	.short	0x0278


	//----- nvinfo : EIATTR_CBANK_PARAM_SIZE
	.align		4
.L_520:
        /*0018*/ 	.byte	0x03, 0x19
        /*001a*/ 	.short	0x0278


	//----- nvinfo : EIATTR_KPARAM_INFO
	.align		4
        /*001c*/ 	.byte	0x04, 0x17
        /*001e*/ 	.short	(.L_522 - .L_521)
.L_521:
        /*0020*/ 	.word	0x00000000
        /*0024*/ 	.short	0x0000
        /*0026*/ 	.short	0x0000
        /*0028*/ 	.byte	0x00, 0xf0, 0xe1, 0x09


	//----- nvinfo : EIATTR_MAXREG_COUNT
	.align		4
.L_522:
        /*002c*/ 	.byte	0x03, 0x1b
        /*002e*/ 	.short	0x00ff


	//----- nvinfo : EIATTR_NUM_BARRIERS
	.align		4
        /*0030*/ 	.byte	0x02, 0x4c
        /*0032*/ 	.byte	0x02
	.zero		1


	//----- nvinfo : EIATTR_ANNOTATIONS
	.align		4
        /*0034*/ 	.byte	0x04, 0x55
        /*0036*/ 	.short	(.L_524 - .L_523)


	//   ....[0]....
.L_523:
        /* <DEDUP_REMOVED lines=40> */


	//----- nvinfo : EIATTR_MERCURY_ISA_VERSION
	.align		4
.L_524:
        /*02a0*/ 	.byte	0x03, 0x5f
        /*02a2*/ 	.short	0x0000


	//----- nvinfo : EIATTR_COOP_GROUP_MASK_REGIDS
	.align		4
        /*02a4*/ 	.byte	0x04, 0x29
        /*02a6*/ 	.short	(.L_526 - .L_525)


	//   ....[0]....
.L_525:
        /*02a8*/ 	.word	0xffffffff


	//   ....[1]....
        /*02ac*/ 	.word	0xffffffff


	//   ....[2]....
        /*02b0*/ 	.word	0xffffffff


	//   ....[3]....
        /*02b4*/ 	.word	0xffffffff


	//   ....[4]....
        /*02b8*/ 	.word	0xffffffff


	//   ....[5]....
        /*02bc*/ 	.word	0xffffffff


	//   ....[6]....
        /*02c0*/ 	.word	0xffffffff


	//   ....[7]....
        /*02c4*/ 	.word	0xffffffff


	//----- nvinfo : EIATTR_COOP_GROUP_INSTR_OFFSETS
	.align		4
.L_526:
        /*02c8*/ 	.byte	0x04, 0x28
        /*02ca*/ 	.short	(.L_528 - .L_527)


	//   ....[0]....
.L_527:
        /*02cc*/ 	.word	0x00007240


	//   ....[1]....
        /*02d0*/ 	.word	0x000072b0


	//   ....[2]....
        /*02d4*/ 	.word	0x00007670


	//   ....[3]....
        /*02d8*/ 	.word	0x00007680


	//   ....[4]....
        /*02dc*/ 	.word	0x00007810


	//   ....[5]....
        /*02e0*/ 	.word	0x00007860


	//   ....[6]....
        /*02e4*/ 	.word	0x00007c10


	//   ....[7]....
        /*02e8*/ 	.word	0x00007c20


	//----- nvinfo : EIATTR_EXIT_INSTR_OFFSETS
	.align		4
.L_528:
        /*02ec*/ 	.byte	0x04, 0x1c
        /*02ee*/ 	.short	(.L_530 - .L_529)


	//   ....[0]....
.L_529:
        /*02f0*/ 	.word	0x00000040


	//   ....[1]....
        /*02f4*/ 	.word	0x00006fd0


	//   ....[2]....
        /*02f8*/ 	.word	0x00007c30


	//   ....[3]....
        /*02fc*/ 	.word	0x00007cd0


	//----- nvinfo : EIATTR_CTAIDZ_USED
	.align		4
.L_530:
        /*0300*/ 	.byte	0x01, 0x04
	.zero		2


	//----- nvinfo : EIATTR_MAX_THREADS
	.align		4
        /*0304*/ 	.byte	0x04, 0x05
        /*0306*/ 	.short	(.L_532 - .L_531)
.L_531:
        /*0308*/ 	.word	0x00000100
        /*030c*/ 	.word	0x00000001
        /*0310*/ 	.word	0x00000001


	//----- nvinfo : EIATTR_CRS_STACK_SIZE
	.align		4
.L_532:
        /*0314*/ 	.byte	0x04, 0x1e
        /*0316*/ 	.short	(.L_534 - .L_533)
.L_533:
        /*0318*/ 	.word	0x00000000
.L_534:


//--------------------- .nv.info._ZN7cutlass13device_kernelIN5flash19enable_sm80_to_sm89INS1_16FlashAttnBwdSm80INS1_25CollectiveMainloopBwdSm80ILi2ELi1EN4cute5tupleIJNS5_1CILi64EEENS7_ILi128EEENS7_ILi96EEEEEENS_6half_tEfNS_4arch4Sm80ELb0ELb1ELb1ELb1ELb0ELb0ELb0ELb0ELi2ELi2ELi4ELi2ELb1EEENS1_21CollectiveEpilogueBwdISB_SC_SE_Li256ELb1ELb0ELi2EEENS1_19SingleTileSchedulerILb1ELb0ELb0ELi128EEEEEEEEEvNT_6ParamsE --------------------------
	.section	.nv.info._ZN7cutlass13device_kernelIN5flash19enable_sm80_to_sm89INS1_16FlashAttnBwdSm80INS1_25CollectiveMainloopBwdSm80ILi2ELi1EN4cute5tupleIJNS5_1CILi64EEENS7_ILi128EEENS7_ILi96EEEEEENS_6half_tEfNS_4arch4Sm80ELb0ELb1ELb1ELb1ELb0ELb0ELb0ELb0ELi2ELi2ELi4ELi2ELb1EEENS1_21CollectiveEpilogueBwdISB_SC_SE_Li256ELb1ELb0ELi2EEENS1_19SingleTileSchedulerILb1ELb0ELb0ELi128EEEEEEEEEvNT_6ParamsE,"",@"SHT_CUDA_INFO"
	.sectionflags	@""
	.align	4


	//----- nvinfo : EIATTR_CUDA_API_VERSION
	.align		4
        /*0000*/ 	.byte	0x04, 0x37
        /*0002*/ 	.short	(.L_536 - .L_535)
.L_535:
        /*0004*/ 	.word	0x00000082


	//----- nvinfo : EIATTR_SW2861232_WAR
	.align		4
.L_536:
        /*0008*/ 	.byte	0x01, 0x35
	.zero		2


	//----- nvinfo : EIATTR_PARAM_CBANK
	.align		4
        /*000c*/ 	.byte	0x04, 0x0a
        /*000e*/ 	.short	(.L_538 - .L_537)
	.align		4
.L_537:
        /*0010*/ 	.word	index@(.nv.constant0._ZN7cutlass13device_kernelIN5flash19enable_sm80_to_sm89INS1_16FlashAttnBwdSm80INS1_25CollectiveMainloopBwdSm80ILi2ELi1EN4cute5tupleIJNS5_1CILi64EEENS7_ILi128EEENS7_ILi96EEEEEENS_6half_tEfNS_4arch4Sm80ELb0ELb1ELb1ELb1ELb0ELb0ELb0ELb0ELi2ELi2ELi4ELi2ELb1EEENS1_21CollectiveEpilogueBwdISB_SC_SE_Li256ELb1ELb0ELi2EEENS1_19SingleTileSchedulerILb1ELb0ELb0ELi128EEEEEEEEEvNT_6ParamsE)
        /*0014*/ 	.short	0x0160
        /*0016*/ 	.short	0x0270


	//----- nvinfo : EIATTR_CBANK_PARAM_SIZE
	.align		4
.L_538:
        /*0018*/ 	.byte	0x03, 0x19
        /*001a*/ 	.short	0x0270


	//----- nvinfo : EIATTR_KPARAM_INFO
	.align		4
        /*001c*/ 	.byte	0x04, 0x17
        /*001e*/ 	.short	(.L_540 - .L_539)
.L_539:
        /*0020*/ 	.word	0x00000000
        /*0024*/ 	.short	0x0000
        /*0026*/ 	.short	0x0000
        /*0028*/ 	.byte	0x00, 0xf0, 0xc1, 0x09


	//----- nvinfo : EIATTR_MAXREG_COUNT
	.align		4
.L_540:
        /*002c*/ 	.byte	0x03, 0x1b
        /*002e*/ 	.short	0x00ff


	//----- nvinfo : EIATTR_NUM_BARRIERS
	.align		4
        /*0030*/ 	.byte	0x02, 0x4c
        /*0032*/ 	.byte	0x02
	.zero		1


	//----- nvinfo : EIATTR_ANNOTATIONS
	.align		4
        /*0034*/ 	.byte	0x04, 0x55
        /*0036*/ 	.short	(.L_542 - .L_541)


	//   ....[0]....
.L_541:
        /* <DEDUP_REMOVED lines=31> */


	//----- nvinfo : EIATTR_MERCURY_ISA_VERSION
	.align		4
.L_542:
        /*0218*/ 	.byte	0x03, 0x5f
        /*021a*/ 	.short	0x0000


	//----- nvinfo : EIATTR_COOP_GROUP_MASK_REGIDS
	.align		4
        /*021c*/ 	.byte	0x04, 0x29
        /*021e*/ 	.short	(.L_544 - .L_543)


	//   ....[0]....
.L_543:
        /*0220*/ 	.word	0xffffffff


	//----- nvinfo : EIATTR_COOP_GROUP_INSTR_OFFSETS
	.align		4
.L_544:
        /*0224*/ 	.byte	0x04, 0x28
        /*0226*/ 	.short	(.L_546 - .L_545)


	//   ....[0]....
.L_545:
        /*0228*/ 	.word	0x000000a0


	//----- nvinfo : EIATTR_EXIT_INSTR_OFFSETS
	.align		4
.L_546:
        /*022c*/ 	.byte	0x04, 0x1c
        /*022e*/ 	.short	(.L_548 - .L_547)


	//   ....[0]....
.L_547:
        /*0230*/ 	.word	0x00000340


	//   ....[1]....
        /*0234*/ 	.word	0x00008430


	//   ....[2]....
        /*0238*/ 	.word	0x00008530


	//   ....[3]....
        /*023c*/ 	.word	0x00008550


	//   ....[4]....
        /*0240*/ 	.word	0x00008c20


	//   ....[5]....
        /*0244*/ 	.word	0x00008d10


	//   ....[6]....
        /*0248*/ 	.word	0x00008d30


	//----- nvinfo : EIATTR_CTAIDZ_USED
	.align		4
.L_548:
        /*024c*/ 	.byte	0x01, 0x04
	.zero		2


	//----- nvinfo : EIATTR_MAX_THREADS
	.align		4
        /*0250*/ 	.byte	0x04, 0x05
        /*0252*/ 	.short	(.L_550 - .L_549)
.L_549:
        /*0254*/ 	.word	0x00000100
        /*0258*/ 	.word	0x00000001
        /*025c*/ 	.word	0x00000001


	//----- nvinfo : EIATTR_CRS_STACK_SIZE
	.align		4
.L_550:
        /*0260*/ 	.byte	0x04, 0x1e
        /*0262*/ 	.short	(.L_552 - .L_551)
.L_551:
        /*0264*/ 	.word	0x00000000
.L_552:


//--------------------- .nv.info._ZN7cutlass13device_kernelIN5flash19enable_sm80_to_sm89INS1_16FlashAttnBwdSm80INS1_25CollectiveMainloopBwdSm80ILi2ELi1EN4cute5tupleIJNS5_1CILi64EEENS7_ILi128EEENS7_ILi96EEEEEENS_6half_tEfNS_4arch4Sm80ELb0ELb1ELb1ELb1ELb1ELb0ELb0ELb0ELi2ELi2ELi4ELi2ELb1EEENS1_21CollectiveEpilogueBwdISB_SC_SE_Li256ELb1ELb0ELi2EEENS1_19SingleTileSchedulerILb1ELb0ELb0ELi128EEEEEEEEEvNT_6ParamsE --------------------------
	.section	.nv.info._ZN7cutlass13device_kernelIN5flash19enable_sm80_to_sm89INS1_16FlashAttnBwdSm80INS1_25CollectiveMainloopBwdSm80ILi2ELi1EN4cute5tupleIJNS5_1CILi64EEENS7_ILi128EEENS7_ILi96EEEEEENS_6half_tEfNS_4arch4Sm80ELb0ELb1ELb1ELb1ELb1ELb0ELb0ELb0ELi2ELi2ELi4ELi2ELb1EEENS1_21CollectiveEpilogueBwdISB_SC_SE_Li256ELb1ELb0ELi2EEENS1_19SingleTileSchedulerILb1ELb0ELb0ELi128EEEEEEEEEvNT_6ParamsE,"",@"SHT_CUDA_INFO"
	.sectionflags	@""
	.align	4


	//----- nvinfo : EIATTR_CUDA_API_VERSION
	.align		4
        /*0000*/ 	.byte	0x04, 0x37
        /*0002*/ 	.short	(.L_554 - .L_553)
.L_553:
        /*0004*/ 	.word	0x00000082


	//----- nvinfo : EIATTR_SW2861232_WAR
	.align		4
.L_554:
        /*0008*/ 	.byte	0x01, 0x35
	.zero		2


	//----- nvinfo : EIATTR_PARAM_CBANK
	.align		4
        /*000c*/ 	.byte	0x04, 0x0a
        /*000e*/ 	.short	(.L_556 - .L_555)
	.align		4
.L_555:
        /*0010*/ 	.word	index@(.nv.constant0._ZN7cutlass13device_kernelIN5flash19enable_sm80_to_sm89INS1_16FlashAttnBwdSm80INS1_25CollectiveMainloopBwdSm80ILi2ELi1EN4cute5tupleIJNS5_1CILi64EEENS7_ILi128EEENS7_ILi96EEEEEENS_6half_tEfNS_4arch4Sm80ELb0ELb1ELb1ELb1ELb1ELb0ELb0ELb0ELi2ELi2ELi4ELi2ELb1EEENS1_21CollectiveEpilogueBwdISB_SC_SE_Li256ELb1ELb0ELi2EEENS1_19SingleTileSchedulerILb1ELb0ELb0ELi128EEEEEEEEEvNT_6ParamsE)
        /*0014*/ 	.short	0x0160
        /*0016*/ 	.short	0x0270


	//----- nvinfo : EIATTR_CBANK_PARAM_SIZE
	.align		4
.L_556:
        /*0018*/ 	.byte	0x03, 0x19
        /*001a*/ 	.short	0x0270


	//----- nvinfo : EIATTR_KPARAM_INFO
	.align		4
        /*001c*/ 	.byte	0x04, 0x17
        /*001e*/ 	.short	(.L_558 - .L_557)
.L_557:
        /*0020*/ 	.word	0x00000000
        /*0024*/ 	.short	0x0000
        /*0026*/ 	.short	0x0000
        /*0028*/ 	.byte	0x00, 0xf0, 0xc1, 0x09


	//----- nvinfo : EIATTR_MAXREG_COUNT
	.align		4
.L_558:
        /*002c*/ 	.byte	0x03, 0x1b
        /*002e*/ 	.short	0x00ff


	//----- nvinfo : EIATTR_NUM_BARRIERS
	.align		4
        /*0030*/ 	.byte	0x02, 0x4c
        /*0032*/ 	.byte	0x02
	.zero		1


	//----- nvinfo : EIATTR_ANNOTATIONS
	.align		4
        /*0034*/ 	.byte	0x04, 0x55
        /*0036*/ 	.short	(.L_560 - .L_559)


	//   ....[0]....
.L_559:
        /* <DEDUP_REMOVED lines=31> */


	//----- nvinfo : EIATTR_MERCURY_ISA_VERSION
	.align		4
.L_560:
        /*0218*/ 	.byte	0x03, 0x5f
        /*021a*/ 	.short	0x0000


	//----- nvinfo : EIATTR_COOP_GROUP_MASK_REGIDS
	.align		4
        /*021c*/ 	.byte	0x04, 0x29
        /*021e*/ 	.short	(.L_562 - .L_561)


	//   ....[0]....
.L_561:
        /*0220*/ 	.word	0xffffffff


	//----- nvinfo : EIATTR_COOP_GROUP_INSTR_OFFSETS
	.align		4
.L_562:
        /*0224*/ 	.byte	0x04, 0x28
        /*0226*/ 	.short	(.L_564 - .L_563)


	//   ....[0]....
.L_563:
        /*0228*/ 	.word	0x000000a0


	//----- nvinfo : EIATTR_EXIT_INSTR_OFFSETS
	.align		4
.L_564:
        /*022c*/ 	.byte	0x04, 0x1c
        /*022e*/ 	.short	(.L_566 - .L_565)


	//   ....[0]....
.L_565:
        /*0230*/ 	.word	0x00000340


	//   ....[1]....
        /*0234*/ 	.word	0x00008430


	//   ....[2]....
        /*0238*/ 	.word	0x00008530


	//   ....[3]....
        /*023c*/ 	.word	0x00008550


	//   ....[4]....
        /*0240*/ 	.word	0x00008c20


	//   ....[5]....
        /*0244*/ 	.word	0x00008d10


	//   ....[6]....
        /*0248*/ 	.word	0x00008d30


	//----- nvinfo : EIATTR_CTAIDZ_USED
	.align		4
.L_566:
        /*024c*/ 	.byte	0x01, 0x04
	.zero		2


	//----- nvinfo : EIATTR_MAX_THREADS
	.align		4
        /*0250*/ 	.byte	0x04, 0x05
        /*0252*/ 	.short	(.L_568 - .L_567)
.L_567:
        /*0254*/ 	.word	0x00000100
        /*0258*/ 	.word	0x00000001
        /*025c*/ 	.word	0x00000001


	//----- nvinfo : EIATTR_CRS_STACK_SIZE
	.align		4
.L_568:
        /*0260*/ 	.byte	0x04, 0x1e
        /*0262*/ 	.short	(.L_570 - .L_569)
.L_569:
        /*0264*/ 	.word	0x00000000
.L_570:


//--------------------- .nv.info._ZN7cutlass13device_kernelIN5flash19enable_sm80_to_sm89INS1_16FlashAttnBwdSm80INS1_25CollectiveMainloopBwdSm80ILi2ELi1EN4cute5tupleIJNS5_1CILi64EEENS7_ILi128EEENS7_ILi96EEEEEENS_6half_tEfNS_4arch4Sm80ELb0ELb1ELb1ELb1ELb0ELb0ELb0ELb0ELi2ELi2ELi4ELi2ELb1EEENS1_24CollectiveEpilogueBwdGQAISB_fSE_Li256ELb1ELb0EEENS1_19SingleTileSchedulerILb1ELb0ELb0ELi128EEEEEEEEEvNT_6ParamsE --------------------------
	.section	.nv.info._ZN7cutlass13device_kernelIN5flash19enable_sm80_to_sm89INS1_16FlashAttnBwdSm80INS1_25CollectiveMainloopBwdSm80ILi2ELi1EN4cute5tupleIJNS5_1CILi64EEENS7_ILi128EEENS7_ILi96EEEEEENS_6half_tEfNS_4arch4Sm80ELb0ELb1ELb1ELb1ELb0ELb0ELb0ELb0ELi2ELi2ELi4ELi2ELb1EEENS1_24CollectiveEpilogueBwdGQAISB_fSE_Li256ELb1ELb0EEENS1_19SingleTileSchedulerILb1ELb0ELb0ELi128EEEEEEEEEvNT_6ParamsE,"",@"SHT_CUDA_INFO"
	.sectionflags	@""
	.align	4


	//----- nvinfo : EIATTR_CUDA_API_VERSION
	.align		4
        /*0000*/ 	.byte	0x04, 0x37
        /*0002*/ 	.short	(.L_572 - .L_571)
.L_571:
        /*0004*/ 	.word	0x00000082


	//----- nvinfo : EIATTR_SW2861232_WAR
	.align		4
.L_572:
        /*0008*/ 	.byte	0x01, 0x35
	.zero		2


	//----- nvinfo : EIATTR_PARAM_CBANK
	.align		4
        /*000c*/ 	.byte	0x04, 0x0a
        /*000e*/ 	.short	(.L_574 - .L_573)
	.align		4
.L_573:
        /*0010*/ 	.word	index@(.nv.constant0._ZN7cutlass13device_kernelIN5flash19enable_sm80_to_sm89INS1_16FlashAttnBwdSm80INS1_25CollectiveMainloopBwdSm80ILi2ELi1EN4cute5tupleIJNS5_1CILi64EEENS7_ILi128EEENS7_ILi96EEEEEENS_6half_tEfNS_4arch4Sm80ELb0ELb1ELb1ELb1ELb0ELb0ELb0ELb0ELi2ELi2ELi4ELi2ELb1EEENS1_24CollectiveEpilogueBwdGQAISB_fSE_Li256ELb1ELb0EEENS1_19SingleTileSchedulerILb1ELb0ELb0ELi128EEEEEEEEEvNT_6ParamsE)
        /*0014*/ 	.short	0x0160
        /*0016*/ 	.short	0x0278


	//----- nvinfo : EIATTR_CBANK_PARAM_SIZE
	.align		4
.L_574:
        /*0018*/ 	.byte	0x03, 0x19
        /*001a*/ 	.short	0x0278


	//----- nvinfo : EIATTR_KPARAM_INFO
	.align		4
        /*001c*/ 	.byte	0x04, 0x17
        /*001e*/ 	.short	(.L_576 - .L_575)
.L_575:
        /*0020*/ 	.word	0x00000000
        /*0024*/ 	.short	0x0000
        /*0026*/ 	.short	0x0000
        /*0028*/ 	.byte	0x00, 0xf0, 0xe1, 0x09


	//----- nvinfo : EIATTR_MAXREG_COUNT
	.align		4
.L_576:
        /*002c*/ 	.byte	0x03, 0x1b
        /*002e*/ 	.short	0x00ff


	//----- nvinfo : EIATTR_NUM_BARRIERS
	.align		4
        /*0030*/ 	.byte	0x02, 0x4c
        /*0032*/ 	.byte	0x02
	.zero		1


	//----- nvinfo : EIATTR_ANNOTATIONS
	.align		4
        /*0034*/ 	.byte	0x04, 0x55
        /*0036*/ 	.short	(.L_578 - .L_577)


	//   ....[0]....
.L_577:
        /* <DEDUP_REMOVED lines=31> */


	//----- nvinfo : EIATTR_MERCURY_ISA_VERSION
	.align		4
.L_578:
        /*0210*/ 	.byte	0x03, 0x5f
        /*0212*/ 	.short	0x0000


	//----- nvinfo : EIATTR_COOP_GROUP_MASK_REGIDS
	.align		4
        /*0214*/ 	.byte	0x04, 0x29
        /*0216*/ 	.short	(.L_580 - .L_579)


	//   ....[0]....
.L_579:
        /*0218*/ 	.word	0xffffffff


	//----- nvinfo : EIATTR_COOP_GROUP_INSTR_OFFSETS
	.align		4
.L_580:
        /*021c*/ 	.byte	0x04, 0x28
        /*021e*/ 	.short	(.L_582 - .L_581)


	//   ....[0]....
.L_581:
        /*0220*/ 	.word	0x000000a0


	//----- nvinfo : EIATTR_EXIT_INSTR_OFFSETS
	.align		4
.L_582:
        /*0224*/ 	.byte	0x04, 0x1c
        /*0226*/ 	.short	(.L_584 - .L_583)


	//   ....[0]....
.L_583:
        /*0228*/ 	.word	0x00000340


	//   ....[1]....
        /*022c*/ 	.word	0x00007360


	//   ....[2]....
        /*0230*/ 	.word	0x00007c90


	//----- nvinfo : EIATTR_CTAIDZ_USED
	.align		4
.L_584:
        /*0234*/ 	.byte	0x01, 0x04
	.zero		2


	//----- nvinfo : EIATTR_MAX_THREADS
	.align		4
        /*0238*/ 	.byte	0x04, 0x05
        /*023a*/ 	.short	(.L_586 - .L_585)
.L_585:
        /*023c*/ 	.word	0x00000100
        /*0240*/ 	.word	0x00000001
        /*0244*/ 	.word	0x00000001


	//----- nvinfo : EIATTR_CRS_STACK_SIZE
	.align		4
.L_586:
        /*0248*/ 	.byte	0x04, 0x1e
        /*024a*/ 	.short	(.L_588 - .L_587)
.L_587:
        /*024c*/ 	.word	0x00000000
.L_588:


//--------------------- .nv.info._ZN7cutlass13device_kernelIN5flash19enable_sm80_to_sm89INS1_16FlashAttnBwdSm80INS1_25CollectiveMainloopBwdSm80ILi2ELi1EN4cute5tupleIJNS5_1CILi64EEENS7_ILi128EEENS7_ILi96EEEEEENS_6half_tEfNS_4arch4Sm80ELb0ELb1ELb1ELb1ELb1ELb0ELb0ELb0ELi2ELi2ELi4ELi2ELb1EEENS1_24CollectiveEpilogueBwdGQAISB_fSE_Li256ELb1ELb1EEENS1_19SingleTileSchedulerILb1ELb0ELb0ELi128EEEEEEEEEvNT_6ParamsE --------------------------
	.section	.nv.info._ZN7cutlass13device_kernelIN5flash19enable_sm80_to_sm89INS1_16FlashAttnBwdSm80INS1_25CollectiveMainloopBwdSm80ILi2ELi1EN4cute5tupleIJNS5_1CILi64EEENS7_ILi128EEENS7_ILi96EEEEEENS_6half_tEfNS_4arch4Sm80ELb0ELb1ELb1ELb1ELb1ELb0ELb0ELb0ELi2ELi2ELi4ELi2ELb1EEENS1_24CollectiveEpilogueBwdGQAISB_fSE_Li256ELb1ELb1EEENS1_19SingleTileSchedulerILb1ELb0ELb0ELi128EEEEEEEEEvNT_6ParamsE,"",@"SHT_CUDA_INFO"
	.sectionflags	@""
	.align	4


	//----- nvinfo : EIATTR_CUDA_API_VERSION
	.align		4
        /*0000*/ 	.byte	0x04, 0x37
        /*0002*/ 	.short	(.L_590 - .L_589)
.L_589:
        /*0004*/ 	.word	0x00000082


	//----- nvinfo : EIATTR_SW2861232_WAR
	.align		4
.L_590:
        /*0008*/ 	.byte	0x01, 0x35
	.zero		2


	//----- nvinfo : EIATTR_PARAM_CBANK
	.align		4
        /*000c*/ 	.byte	0x04, 0x0a
        /*000e*/ 	.short	(.L_592 - .L_591)
	.align		4
.L_591:
        /*0010*/ 	.word	index@(.nv.constant0._ZN7cutlass13device_kernelIN5flash19enable_sm80_to_sm89INS1_16FlashAttnBwdSm80INS1_25CollectiveMainloopBwdSm80ILi2ELi1EN4cute5tupleIJNS5_1CILi64EEENS7_ILi128EEENS7_ILi96EEEEEENS_6half_tEfNS_4arch4Sm80ELb0ELb1ELb1ELb1ELb1ELb0ELb0ELb0ELi2ELi2ELi4ELi2ELb1EEENS1_24CollectiveEpilogueBwdGQAISB_fSE_Li256ELb1ELb1EEENS1_19SingleTileSchedulerILb1ELb0ELb0ELi128EEEEEEEEEvNT_6ParamsE)
        /*0014*/ 	.short	0x0160
        /*0016*/ 	.short	0x0278


	//----- nvinfo : EIATTR_CBANK_PARAM_SIZE
	.align		4
.L_592:
        /*0018*/ 	.byte	0x03, 0x19
        /*001a*/ 	.short	0x0278


	//----- nvinfo : EIATTR_KPARAM_INFO
	.align		4
        /*001c*/ 	.byte	0x04, 0x17
        /*001e*/ 	.short	(.L_594 - .L_593)
.L_593:
        /*0020*/ 	.word	0x00000000
        /*0024*/ 	.short	0x0000
        /*0026*/ 	.short	0x0000
        /*0028*/ 	.byte	0x00, 0xf0, 0xe1, 0x09


	//----- nvinfo : EIATTR_MAXREG_COUNT
	.align		4
.L_594:
        /*002c*/ 	.byte	0x03, 0x1b
        /*002e*/ 	.short	0x00ff


	//----- nvinfo : EIATTR_NUM_BARRIERS
	.align		4
        /*0030*/ 	.byte	0x02, 0x4c
        /*0032*/ 	.byte	0x02
	.zero		1


	//----- nvinfo : EIATTR_ANNOTATIONS
	.align		4
        /*0034*/ 	.byte	0x04, 0x55
        /*0036*/ 	.short	(.L_596 - .L_595)


	//   ....[0]....
.L_595:
        /* <DEDUP_REMOVED lines=31> */


	//----- nvinfo : EIATTR_MERCURY_ISA_VERSION
	.align		4
.L_596:
        /*0210*/ 	.byte	0x03, 0x5f
        /*0212*/ 	.short	0x0000


	//----- nvinfo : EIATTR_COOP_GROUP_MASK_REGIDS
	.align		4
        /*0214*/ 	.byte	0x04, 0x29
        /*0216*/ 	.short	(.L_598 - .L_597)


	//   ....[0]....
.L_597:
        /*0218*/ 	.word	0xffffffff


	//   ....[1]....
        /*021c*/ 	.word	0xffffffff


	//   ....[2]....
        /*0220*/ 	.word	0xffffffff


	//   ....[3]....
        /*0224*/ 	.word	0xffffffff


	//   ....[4]....
        /*0228*/ 	.word	0xffffffff


	//   ....[5]....
        /*022c*/ 	.word	0xffffffff


	//   ....[6]....
        /*0230*/ 	.word	0xffffffff


	//   ....[7]....
        /*0234*/ 	.word	0xffffffff


	//   ....[8]....
        /*0238*/ 	.word	0xffffffff


	//----- nvinfo : EIATTR_COOP_GROUP_INSTR_OFFSETS
	.align		4
.L_598:
        /*023c*/ 	.byte	0x04, 0x28
        /*023e*/ 	.short	(.L_600 - .L_599)


	//   ....[0]....
.L_599:
        /*0240*/ 	.word	0x000000a0


	//   ....[1]....
        /*0244*/ 	.word	0x000076b0


	//   ....[2]....
        /*0248*/ 	.word	0x000076e0


	//   ....[3]....
        /*024c*/ 	.word	0x00007af0


	//   ....[4]....
        /*0250*/ 	.word	0x00007b00


	//   ....[5]....
        /*0254*/ 	.word	0x00007c90


	//   ....[6]....
        /*0258*/ 	.word	0x00007ce0


	//   ....[7]....
        /*025c*/ 	.word	0x00008090


	//   ....[8]....
        /*0260*/ 	.word	0x000080a0


	//----- nvinfo : EIATTR_EXIT_INSTR_OFFSETS
	.align		4
.L_600:
        /*0264*/ 	.byte	0x04, 0x1c
        /*0266*/ 	.short	(.L_602 - .L_601)


	//   ....[0]....
.L_601:
        /*0268*/ 	.word	0x00000340


	//   ....[1]....
        /*026c*/ 	.word	0x00007360


	//   ....[2]....
        /*0270*/ 	.word	0x000080b0


	//   ....[3]....
        /*0274*/ 	.word	0x00008150


	//----- nvinfo : EIATTR_CTAIDZ_USED
	.align		4
.L_602:
        /*0278*/ 	.byte	0x01, 0x04
	.zero		2


	//----- nvinfo : EIATTR_MAX_THREADS
	.align		4
        /*027c*/ 	.byte	0x04, 0x05
        /*027e*/ 	.short	(.L_604 - .L_603)
.L_603:
        /*0280*/ 	.word	0x00000100
        /*0284*/ 	.word	0x00000001
        /*0288*/ 	.word	0x00000001


	//----- nvinfo : EIATTR_CRS_STACK_SIZE
	.align		4
.L_604:
        /*028c*/ 	.byte	0x04, 0x1e
        /*028e*/ 	.short	(.L_606 - .L_605)
.L_605:
        /*0290*/ 	.word	0x00000000
.L_606:


//--------------------- .nv.info._ZN7cutlass13device_kernelIN5flash19enable_sm80_to_sm89INS1_16FlashAttnBwdSm80INS1_25CollectiveMainloopBwdSm80ILi2ELi1EN4cute5tupleIJNS5_1CILi64EEENS7_ILi128EEENS7_ILi96EEEEEENS_6half_tEfNS_4arch4Sm80ELb1ELb0ELb1ELb0ELb0ELb0ELb0ELb0ELi2ELi2ELi4ELi2ELb1EEENS1_21CollectiveEpilogueBwdISB_SC_SE_Li256ELb0ELb0ELi2EEENS1_25SingleTileBwdLPTSchedulerILb0ELi128ELb0EEEEEEEEEvNT_6ParamsE --------------------------
	.section	.nv.info._ZN7cutlass13device_kernelIN5flash19enable_sm80_to_sm89INS1_16FlashAttnBwdSm80INS1_25CollectiveMainloopBwdSm80ILi2ELi1EN4cute5tupleIJNS5_1CILi64EEENS7_ILi128EEENS7_ILi96EEEEEENS_6half_tEfNS_4arch4Sm80ELb1ELb0ELb1ELb0ELb0ELb0ELb0ELb0ELi2ELi2ELi4ELi2ELb1EEENS1_21CollectiveEpilogueBwdISB_SC_SE_Li256ELb0ELb0ELi2EEENS1_25SingleTileBwdLPTSchedulerILb0ELi128ELb0EEEEEEEEEvNT_6ParamsE,"",@"SHT_CUDA_INFO"
	.sectionflags	@""
	.align	4


	//----- nvinfo : EIATTR_CUDA_API_VERSION
	.align		4
        /*0000*/ 	.byte	0x04, 0x37
        /*0002*/ 	.short	(.L_608 - .L_607)
.L_607:
        /*0004*/ 	.word	0x00000082


	//----- nvinfo : EIATTR_SW2861232_WAR
	.align		4
.L_608:
        /*0008*/ 	.byte	0x01, 0x35
	.zero		2


	//----- nvinfo : EIATTR_PARAM_CBANK
	.align		4
        /*000c*/ 	.byte	0x04, 0x0a
        /*000e*/ 	.short	(.L_610 - .L_609)
	.align		4
.L_609:
        /*0010*/ 	.word	index@(.nv.constant0._ZN7cutlass13device_kernelIN5flash19enable_sm80_to_sm89INS1_16FlashAttnBwdSm80INS1_25CollectiveMainloopBwdSm80ILi2ELi1EN4cute5tupleIJNS5_1CILi64EEENS7_ILi128EEENS7_ILi96EEEEEENS_6half_tEfNS_4arch4Sm80ELb1ELb0ELb1ELb0ELb0ELb0ELb0ELb0ELi2ELi2ELi4ELi2ELb1EEENS1_21CollectiveEpilogueBwdISB_SC_SE_Li256ELb0ELb0ELi2EEENS1_25SingleTileBwdLPTSchedulerILb0ELi128ELb0EEEEEEEEEvNT_6ParamsE)
        /*0014*/ 	.short	0x0160
        /*0016*/ 	.short	0x0288


	//----- nvinfo : EIATTR_CBANK_PARAM_SIZE
	.align		4
.L_610:
        /*0018*/ 	.byte	0x03, 0x19
        /*001a*/ 	.short	0x0288


	//----- nvinfo : EIATTR_KPARAM_INFO
	.align		4
        /*001c*/ 	.byte	0x04, 0x17
        /*001e*/ 	.short	(.L_612 - .L_611)
.L_611:
        /*0020*/ 	.word	0x00000000
        /*0024*/ 	.short	0x0000
        /*0026*/ 	.short	0x0000
        /*0028*/ 	.byte	0x00, 0xf0, 0x21, 0x0a


	//----- nvinfo : EIATTR_MAXREG_COUNT
	.align		4
.L_612:
        /*002c*/ 	.byte	0x03, 0x1b
        /*002e*/ 	.short	0x00ff


	//----- nvinfo : EIATTR_NUM_BARRIERS
	.align		4
        /*0030*/ 	.byte	0x02, 0x4c
        /*0032*/ 	.byte	0x02
	.zero		1


	//----- nvinfo : EIATTR_ANNOTATIONS
	.align		4
        /*0034*/ 	.byte	0x04, 0x55
        /*0036*/ 	.short	(.L_614 - .L_613)


	//   ....[0]....
.L_613:
        /* <DEDUP_REMOVED lines=23> */


	//----- nvinfo : EIATTR_MERCURY_ISA_VERSION
	.align		4
.L_614:
        /*0198*/ 	.byte	0x03, 0x5f
        /*019a*/ 	.short	0x0000


	//----- nvinfo : EIATTR_COOP_GROUP_MASK_REGIDS
	.align		4
        /*019c*/ 	.byte	0x04, 0x29
        /*019e*/ 	.short	(.L_616 - .L_615)


	//   ....[0]....
.L_615:
        /*01a0*/ 	.word	0xffffffff


	//----- nvinfo : EIATTR_COOP_GROUP_INSTR_OFFSETS
	.align		4
.L_616:
        /*01a4*/ 	.byte	0x04, 0x28
        /*01a6*/ 	.short	(.L_618 - .L_617)


	//   ....[0]....
.L_617:
        /*01a8*/ 	.word	0x00000090


	//----- nvinfo : EIATTR_EXIT_INSTR_OFFSETS
	.align		4
.L_618:
        /*01ac*/ 	.byte	0x04, 0x1c
        /*01ae*/ 	.short	(.L_620 - .L_619)


	//   ....[0]....
.L_619:
        /*01b0*/ 	.word	0x00000580


	//   ....[1]....
        /*01b4*/ 	.word	0x000077d0


	//   ....[2]....
        /*01b8*/ 	.word	0x000078d0


	//   ....[3]....
        /*01bc*/ 	.word	0x000078f0


	//   ....[4]....
        /*01c0*/ 	.word	0x00007ee0


	//   ....[5]....
        /*01c4*/ 	.word	0x00007fd0


	//   ....[6]....
        /*01c8*/ 	.word	0x00007ff0


	//----- nvinfo : EIATTR_MAX_THREADS
	.align		4
.L_620:
        /*01cc*/ 	.byte	0x04, 0x05
        /*01ce*/ 	.short	(.L_622 - .L_621)
.L_621:
        /*01d0*/ 	.word	0x00000100
        /*01d4*/ 	.word	0x00000001
        /*01d8*/ 	.word	0x00000001


	//----- nvinfo : EIATTR_CRS_STACK_SIZE
	.align		4
.L_622:
        /*01dc*/ 	.byte	0x04, 0x1e
        /*01de*/ 	.short	(.L_624 - .L_623)
.L_623:
        /*01e0*/ 	.word	0x00000000
.L_624:


//--------------------- .nv.info._ZN7cutlass13device_kernelIN5flash19enable_sm80_to_sm89INS1_16FlashAttnBwdSm80INS1_25CollectiveMainloopBwdSm80ILi2ELi1EN4cute5tupleIJNS5_1CILi64EEENS7_ILi128EEENS7_ILi96EEEEEENS_6half_tEfNS_4arch4Sm80ELb1ELb0ELb1ELb0ELb1ELb0ELb0ELb0ELi2ELi2ELi4ELi2ELb1EEENS1_21CollectiveEpilogueBwdISB_SC_SE_Li256ELb0ELb0ELi2EEENS1_25SingleTileBwdLPTSchedulerILb0ELi128ELb1EEEEEEEEEvNT_6ParamsE --------------------------
	.section	.nv.info._ZN7cutlass13device_kernelIN5flash19enable_sm80_to_sm89INS1_16FlashAttnBwdSm80INS1_25CollectiveMainloopBwdSm80ILi2ELi1EN4cute5tupleIJNS5_1CILi64EEENS7_ILi128EEENS7_ILi96EEEEEENS_6half_tEfNS_4arch4Sm80ELb1ELb0ELb1ELb0ELb1ELb0ELb0ELb0ELi2ELi2ELi4ELi2ELb1EEENS1_21CollectiveEpilogueBwdISB_SC_SE_Li256ELb0ELb0ELi2EEENS1_25SingleTileBwdLPTSchedulerILb0ELi128ELb1EEEEEEEEEvNT_6ParamsE,"",@"SHT_CUDA_INFO"
	.sectionflags	@""
	.align	4


	//----- nvinfo : EIATTR_CUDA_API_VERSION
	.align		4
        /*0000*/ 	.byte	0x04, 0x37
        /*0002*/ 	.short	(.L_626 - .L_625)
.L_625:
        /*0004*/ 	.word	0x00000082


	//----- nvinfo : EIATTR_SW2861232_WAR
	.align		4
.L_626:
        /*0008*/ 	.byte	0x01, 0x35
	.zero		2


	//----- nvinfo : EIATTR_PARAM_CBANK
	.align		4
        /*000c*/ 	.byte	0x04, 0x0a
        /*000e*/ 	.short	(.L_628 - .L_627)
	.align		4
.L_627:
        /*0010*/ 	.word	index@(.nv.constant0._ZN7cutlass13device_kernelIN5flash19enable_sm80_to_sm89INS1_16FlashAttnBwdSm80INS1_25CollectiveMainloopBwdSm80ILi2ELi1EN4cute5tupleIJNS5_1CILi64EEENS7_ILi128EEENS7_ILi96EEEEEENS_6half_tEfNS_4arch4Sm80ELb1ELb0ELb1ELb0ELb1ELb0ELb0ELb0ELi2ELi2ELi4ELi2ELb1EEENS1_21CollectiveEpilogueBwdISB_SC_SE_Li256ELb0ELb0ELi2EEENS1_25SingleTileBwdLPTSchedulerILb0ELi128ELb1EEEEEEEEEvNT_6ParamsE)
        /*0014*/ 	.short	0x0160
        /*0016*/ 	.short	0x0288


	//----- nvinfo : EIATTR_CBANK_PARAM_SIZE
	.align		4
.L_628:
        /*0018*/ 	.byte	0x03, 0x19
        /*001a*/ 	.short	0x0288


	//----- nvinfo : EIATTR_KPARAM_INFO
	.align		4
        /*001c*/ 	.byte	0x04, 0x17
        /*001e*/ 	.short	(.L_630 - .L_629)
.L_629:
        /*0020*/ 	.word	0x00000000
        /*0024*/ 	.short	0x0000
        /*0026*/ 	.short	0x0000
        /*0028*/ 	.byte	0x00, 0xf0, 0x21, 0x0a


	//----- nvinfo : EIATTR_MAXREG_COUNT
	.align		4
.L_630:
        /*002c*/ 	.byte	0x03, 0x1b
        /*002e*/ 	.short	0x00ff


	//----- nvinfo : EIATTR_NUM_BARRIERS
	.align		4
        /*0030*/ 	.byte	0x02, 0x4c
        /*0032*/ 	.byte	0x02
	.zero		1


	//----- nvinfo : EIATTR_ANNOTATIONS
	.align		4
        /*0034*/ 	.byte	0x04, 0x55
        /*0036*/ 	.short	(.L_632 - .L_631)


	//   ....[0]....
.L_631:
        /* <DEDUP_REMOVED lines=23> */


	//----- nvinfo : EIATTR_MERCURY_ISA_VERSION
	.align		4
.L_632:
        /*0198*/ 	.byte	0x03, 0x5f
        /*019a*/ 	.short	0x0000


	//----- nvinfo : EIATTR_COOP_GROUP_MASK_REGIDS
	.align		4
        /*019c*/ 	.byte	0x04, 0x29
        /*019e*/ 	.short	(.L_634 - .L_633)


	//   ....[0]....
.L_633:
        /*01a0*/ 	.word	0xffffffff


	//----- nvinfo : EIATTR_COOP_GROUP_INSTR_OFFSETS
	.align		4
.L_634:
        /*01a4*/ 	.byte	0x04, 0x28
        /*01a6*/ 	.short	(.L_636 - .L_635)


	//   ....[0]....
.L_635:
        /*01a8*/ 	.word	0x00000090


	//----- nvinfo : EIATTR_EXIT_INSTR_OFFSETS
	.align		4
.L_636:
        /*01ac*/ 	.byte	0x04, 0x1c
        /*01ae*/ 	.short	(.L_638 - .L_637)


	//   ....[0]....
.L_637:
        /*01b0*/ 	.word	0x000005e0


	//   ....[1]....
        /*01b4*/ 	.word	0x00007830


	//   ....[2]....
        /*01b8*/ 	.word	0x00007930


	//   ....[3]....
        /*01bc*/ 	.word	0x00007950


	//   ....[4]....
        /*01c0*/ 	.word	0x00007f40


	//   ....[5]....
        /*01c4*/ 	.word	0x00008030


	//   ....[6]....
        /*01c8*/ 	.word	0x00008050


	//----- nvinfo : EIATTR_MAX_THREADS
	.align		4
.L_638:
        /*01cc*/ 	.byte	0x04, 0x05
        /*01ce*/ 	.short	(.L_640 - .L_639)
.L_639:
        /*01d0*/ 	.word	0x00000100
        /*01d4*/ 	.word	0x00000001
        /*01d8*/ 	.word	0x00000001


	//----- nvinfo : EIATTR_CRS_STACK_SIZE
	.align		4
.L_640:
        /*01dc*/ 	.byte	0x04, 0x1e
        /*01de*/ 	.short	(.L_642 - .L_641)
.L_641:
        /*01e0*/ 	.word	0x00000000
.L_642:


//--------------------- .nv.info._ZN7cutlass13device_kernelIN5flash19enable_sm80_to_sm89INS1_16FlashAttnBwdSm80INS1_25CollectiveMainloopBwdSm80ILi2ELi1EN4cute5tupleIJNS5_1CILi64EEENS7_ILi128EEENS7_ILi96EEEEEENS_6half_tEfNS_4arch4Sm80ELb1ELb0ELb1ELb0ELb0ELb0ELb0ELb0ELi2ELi2ELi4ELi2ELb1EEENS1_24CollectiveEpilogueBwdGQAISB_fSE_Li256ELb0ELb0EEENS1_25SingleTileBwdLPTSchedulerILb0ELi128ELb0EEEEEEEEEvNT_6ParamsE --------------------------
	.section	.nv.info._ZN7cutlass13device_kernelIN5flash19enable_sm80_to_sm89INS1_16FlashAttnBwdSm80INS1_25CollectiveMainloopBwdSm80ILi2ELi1EN4cute5tupleIJNS5_1CILi64EEENS7_ILi128EEENS7_ILi96EEEEEENS_6half_tEfNS_4arch4Sm80ELb1ELb0ELb1ELb0ELb0ELb0ELb0ELb0ELi2ELi2ELi4ELi2ELb1EEENS1_24CollectiveEpilogueBwdGQAISB_fSE_Li256ELb0ELb0EEENS1_25SingleTileBwdLPTSchedulerILb0ELi128ELb0EEEEEEEEEvNT_6ParamsE,"",@"SHT_CUDA_INFO"
	.sectionflags	@""
	.align	4


	//----- nvinfo : EIATTR_CUDA_API_VERSION
	.align		4
        /*0000*/ 	.byte	0x04, 0x37
        /*0002*/ 	.short	(.L_644 - .L_643)
.L_643:
        /*0004*/ 	.word	0x00000082


	//----- nvinfo : EIATTR_SW2861232_WAR
	.align		4
.L_644:
        /*0008*/ 	.byte	0x01, 0x35
	.zero		2


	//----- nvinfo : EIATTR_PARAM_CBANK
	.align		4
        /*000c*/ 	.byte	0x04, 0x0a
        /*000e*/ 	.short	(.L_646 - .L_645)
	.align		4
.L_645:
        /*0010*/ 	.word	index@(.nv.constant0._ZN7cutlass13device_kernelIN5flash19enable_sm80_to_sm89INS1_16FlashAttnBwdSm80INS1_25CollectiveMainloopBwdSm80ILi2ELi1EN4cute5tupleIJNS5_1CILi64EEENS7_ILi128EEENS7_ILi96EEEEEENS_6half_tEfNS_4arch4Sm80ELb1ELb0ELb1ELb0ELb0ELb0ELb0ELb0ELi2ELi2ELi4ELi2ELb1EEENS1_24CollectiveEpilogueBwdGQAISB_fSE_Li256ELb0ELb0EEENS1_25SingleTileBwdLPTSchedulerILb0ELi128ELb0EEEEEEEEEvNT_6ParamsE)
        /*0014*/ 	.short	0x0160
        /*0016*/ 	.short	0x0290


	//----- nvinfo : EIATTR_CBANK_PARAM_SIZE
	.align		4
.L_646:
        /*0018*/ 	.byte	0x03, 0x19
        /*001a*/ 	.short	0x0290


	//----- nvinfo : EIATTR_KPARAM_INFO
	.align		4
        /*001c*/ 	.byte	0x04, 0x17
        /*001e*/ 	.short	(.L_648 - .L_647)
.L_647:
        /*0020*/ 	.word	0x00000000
        /*0024*/ 	.short	0x0000
        /*0026*/ 	.short	0x0000
        /*0028*/ 	.byte	0x00, 0xf0, 0x41, 0x0a


	//----- nvinfo : EIATTR_MAXREG_COUNT
	.align		4
.L_648:
        /*002c*/ 	.byte	0x03, 0x1b
        /*002e*/ 	.short	0x00ff


	//----- nvinfo : EIATTR_NUM_BARRIERS
	.align		4
        /*0030*/ 	.byte	0x02, 0x4c
        /*0032*/ 	.byte	0x02
	.zero		1


	//----- nvinfo : EIATTR_ANNOTATIONS
	.align		4
        /*0034*/ 	.byte	0x04, 0x55
        /*0036*/ 	.short	(.L_650 - .L_649)


	//   ....[0]....
.L_649:
        /* <DEDUP_REMOVED lines=22> */


	//----- nvinfo : EIATTR_MERCURY_ISA_VERSION
	.align		4
.L_650:
        /*0180*/ 	.byte	0x03, 0x5f
        /*0182*/ 	.short	0x0000


	//----- nvinfo : EIATTR_COOP_GROUP_MASK_REGIDS
	.align		4
        /*0184*/ 	.byte	0x04, 0x29
        /*0186*/ 	.short	(.L_652 - .L_651)


	//   ....[0]....
.L_651:
        /*0188*/ 	.word	0xffffffff


	//----- nvinfo : EIATTR_COOP_GROUP_INSTR_OFFSETS
	.align		4
.L_652:
        /*018c*/ 	.byte	0x04, 0x28
        /*018e*/ 	.short	(.L_654 - .L_653)


	//   ....[0]....
.L_653:
        /*0190*/ 	.word	0x00000090


	//----- nvinfo : EIATTR_EXIT_INSTR_OFFSETS
	.align		4
.L_654:
        /*0194*/ 	.byte	0x04, 0x1c
        /*0196*/ 	.short	(.L_656 - .L_655)


	//   ....[0]....
.L_655:
        /*0198*/ 	.word	0x00000580


	//   ....[1]....
        /*019c*/ 	.word	0x000067b0


	//   ....[2]....
        /*01a0*/ 	.word	0x00007060


	//----- nvinfo : EIATTR_MAX_THREADS
	.align		4
.L_656:
        /*01a4*/ 	.byte	0x04, 0x05
        /*01a6*/ 	.short	(.L_658 - .L_657)
.L_657:
        /*01a8*/ 	.word	0x00000100
        /*01ac*/ 	.word	0x00000001
        /*01b0*/ 	.word	0x00000001
.L_658:


//--------------------- .nv.info._ZN7cutlass13device_kernelIN5flash19enable_sm80_to_sm89INS1_16FlashAttnBwdSm80INS1_25CollectiveMainloopBwdSm80ILi2ELi1EN4cute5tupleIJNS5_1CILi64EEENS7_ILi128EEENS7_ILi96EEEEEENS_6half_tEfNS_4arch4Sm80ELb1ELb0ELb1ELb0ELb1ELb0ELb0ELb0ELi2ELi2ELi4ELi2ELb1EEENS1_24CollectiveEpilogueBwdGQAISB_fSE_Li256ELb0ELb1EEENS1_25SingleTileBwdLPTSchedulerILb0ELi128ELb1EEEEEEEEEvNT_6ParamsE --------------------------
	.section	.nv.info._ZN7cutlass13device_kernelIN5flash19enable_sm80_to_sm89INS1_16FlashAttnBwdSm80INS1_25CollectiveMainloopBwdSm80ILi2ELi1EN4cute5tupleIJNS5_1CILi64EEENS7_ILi128EEENS7_ILi96EEEEEENS_6half_tEfNS_4arch4Sm80ELb1ELb0ELb1ELb0ELb1ELb0ELb0ELb0ELi2ELi2ELi4ELi2ELb1EEENS1_24CollectiveEpilogueBwdGQAISB_fSE_Li256ELb0ELb1EEENS1_25SingleTileBwdLPTSchedulerILb0ELi128ELb1EEEEEEEEEvNT_6ParamsE,"",@"SHT_CUDA_INFO"
	.sectionflags	@""
	.align	4


	//----- nvinfo : EIATTR_CUDA_API_VERSION
	.align		4
        /*0000*/ 	.byte	0x04, 0x37
        /*0002*/ 	.short	(.L_660 - .L_659)
.L_659:
        /*0004*/ 	.word	0x00000082


	//----- nvinfo : EIATTR_SW2861232_WAR
	.align		4
.L_660:
        /*0008*/ 	.byte	0x01, 0x35
	.zero		2


	//----- nvinfo : EIATTR_PARAM_CBANK
	.align		4
        /*000c*/ 	.byte	0x04, 0x0a
        /*000e*/ 	.short	(.L_662 - .L_661)
	.align		4
.L_661:
        /*0010*/ 	.word	index@(.nv.constant0._ZN7cutlass13device_kernelIN5flash19enable_sm80_to_sm89INS1_16FlashAttnBwdSm80INS1_25CollectiveMainloopBwdSm80ILi2ELi1EN4cute5tupleIJNS5_1CILi64EEENS7_ILi128EEENS7_ILi96EEEEEENS_6half_tEfNS_4arch4Sm80ELb1ELb0ELb1ELb0ELb1ELb0ELb0ELb0ELi2ELi2ELi4ELi2ELb1EEENS1_24CollectiveEpilogueBwdGQAISB_fSE_Li256ELb0ELb1EEENS1_25SingleTileBwdLPTSchedulerILb0ELi128ELb1EEEEEEEEEvNT_6ParamsE)
        /*0014*/ 	.short	0x0160
        /*0016*/ 	.short	0x0290


	//----- nvinfo : EIATTR_CBANK_PARAM_SIZE
	.align		4
.L_662:
        /*0018*/ 	.byte	0x03, 0x19
        /*001a*/ 	.short	0x0290


	//----- nvinfo : EIATTR_KPARAM_INFO
	.align		4
        /*001c*/ 	.byte	0x04, 0x17
        /*001e*/ 	.short	(.L_664 - .L_663)
.L_663:
        /*0020*/ 	.word	0x00000000
        /*0024*/ 	.short	0x0000
        /*0026*/ 	.short	0x0000
        /*0028*/ 	.byte	0x00, 0xf0, 0x41, 0x0a


	//----- nvinfo : EIATTR_MAXREG_COUNT
	.align		4
.L_664:
        /*002c*/ 	.byte	0x03, 0x1b
        /*002e*/ 	.short	0x00ff


	//----- nvinfo : EIATTR_NUM_BARRIERS
	.align		4
        /*0030*/ 	.byte	0x02, 0x4c
        /*0032*/ 	.byte	0x02
	.zero		1


	//----- nvinfo : EIATTR_ANNOTATIONS
	.align		4
        /*0034*/ 	.byte	0x04, 0x55
        /*0036*/ 	.short	(.L_666 - .L_665)


	//   ....[0]....
.L_665:
        /* <DEDUP_REMOVED lines=22> */


	//----- nvinfo : EIATTR_MERCURY_ISA_VERSION
	.align		4
.L_666:
        /*0188*/ 	.byte	0x03, 0x5f
        /*018a*/ 	.short	0x0000


	//----- nvinfo : EIATTR_COOP_GROUP_MASK_REGIDS
	.align		4
        /*018c*/ 	.byte	0x04, 0x29
        /*018e*/ 	.short	(.L_668 - .L_667)


	//   ....[0]....
.L_667:
        /*0190*/ 	.word	0xffffffff


	//   ....[1]....
        /*0194*/ 	.word	0xffffffff


	//   ....[2]....
        /*0198*/ 	.word	0xffffffff


	//   ....[3]....
        /*019c*/ 	.word	0xffffffff


	//   ....[4]....
        /*01a0*/ 	.word	0xffffffff


	//   ....[5]....
        /*01a4*/ 	.word	0xffffffff


	//   ....[6]....
        /*01a8*/ 	.word	0xffffffff


	//   ....[7]....
        /*01ac*/ 	.word	0xffffffff


	//   ....[8]....
        /*01b0*/ 	.word	0xffffffff


	//----- nvinfo : EIATTR_COOP_GROUP_INSTR_OFFSETS
	.align		4
.L_668:
        /*01b4*/ 	.byte	0x04, 0x28
        /*01b6*/ 	.short	(.L_670 - .L_669)


	//   ....[0]....
.L_669:
        /*01b8*/ 	.word	0x00000090


	//   ....[1]....
        /*01bc*/ 	.word	0x00006a90


	//   ....[2]....
        /*01c0*/ 	.word	0x00006ae0


	//   ....[3]....
        /*01c4*/ 	.word	0x00006f00


	//   ....[4]....
        /*01c8*/ 	.word	0x00006f10


	//   ....[5]....
        /*01cc*/ 	.word	0x000070d0


	//   ....[6]....
        /*01d0*/ 	.word	0x000071e0


	//   ....[7]....
        /*01d4*/ 	.word	0x00007510


	//   ....[8]....
        /*01d8*/ 	.word	0x00007520


	//----- nvinfo : EIATTR_EXIT_INSTR_OFFSETS
	.align		4
.L_670:
        /*01dc*/ 	.byte	0x04, 0x1c
        /*01de*/ 	.short	(.L_672 - .L_671)


	//   ....[0]....
.L_671:
        /*01e0*/ 	.word	0x000005e0


	//   ....[1]....
        /*01e4*/ 	.word	0x000067f0


	//   ....[2]....
        /*01e8*/ 	.word	0x00007530


	//   ....[3]....
        /*01ec*/ 	.word	0x000075d0


	//----- nvinfo : EIATTR_MAX_THREADS
	.align		4
.L_672:
        /*01f0*/ 	.byte	0x04, 0x05
        /*01f2*/ 	.short	(.L_674 - .L_673)
.L_673:
        /*01f4*/ 	.word	0x00000100
        /*01f8*/ 	.word	0x00000001
        /*01fc*/ 	.word	0x00000001


	//----- nvinfo : EIATTR_CRS_STACK_SIZE
	.align		4
.L_674:
        /*0200*/ 	.byte	0x04, 0x1e
        /*0202*/ 	.short	(.L_676 - .L_675)
.L_675:
        /*0204*/ 	.word	0x00000000
.L_676:


//--------------------- .nv.info._ZN7cutlass13device_kernelIN5flash19enable_sm80_to_sm89INS1_16FlashAttnBwdSm80INS1_25CollectiveMainloopBwdSm80ILi2ELi1EN4cute5tupleIJNS5_1CILi64EEENS7_ILi128EEENS7_ILi96EEEEEENS_6half_tEfNS_4arch4Sm80ELb1ELb0ELb1ELb1ELb0ELb0ELb0ELb0ELi2ELi2ELi4ELi2ELb1EEENS1_21CollectiveEpilogueBwdISB_SC_SE_Li256ELb1ELb0ELi2EEENS1_25SingleTileBwdLPTSchedulerILb1ELi128ELb0EEEEEEEEEvNT_6ParamsE --------------------------
	.section	.nv.info._ZN7cutlass13device_kernelIN5flash19enable_sm80_to_sm89INS1_16FlashAttnBwdSm80INS1_25CollectiveMainloopBwdSm80ILi2ELi1EN4cute5tupleIJNS5_1CILi64EEENS7_ILi128EEENS7_ILi96EEEEEENS_6half_tEfNS_4arch4Sm80ELb1ELb0ELb1ELb1ELb0ELb0ELb0ELb0ELi2ELi2ELi4ELi2ELb1EEENS1_21CollectiveEpilogueBwdISB_SC_SE_Li256ELb1ELb0ELi2EEENS1_25SingleTileBwdLPTSchedulerILb1ELi128ELb0EEEEEEEEEvNT_6ParamsE,"",@"SHT_CUDA_INFO"
	.sectionflags	@""
	.align	4


	//----- nvinfo : EIATTR_CUDA_API_VERSION
	.align		4
        /*0000*/ 	.byte	0x04, 0x37
        /*0002*/ 	.short	(.L_678 - .L_677)
.L_677:
        /*0004*/ 	.word	0x00000082


	//----- nvinfo : EIATTR_SW2861232_WAR
	.align		4
.L_678:
        /*0008*/ 	.byte	0x01, 0x35
	.zero		2


	//----- nvinfo : EIATTR_PARAM_CBANK
	.align		4
        /*000c*/ 	.byte	0x04, 0x0a
        /*000e*/ 	.short	(.L_680 - .L_679)
	.align		4
.L_679:
        /*0010*/ 	.word	index@(.nv.constant0._ZN7cutlass13device_kernelIN5flash19enable_sm80_to_sm89INS1_16FlashAttnBwdSm80INS1_25CollectiveMainloopBwdSm80ILi2ELi1EN4cute5tupleIJNS5_1CILi64EEENS7_ILi128EEENS7_ILi96EEEEEENS_6half_tEfNS_4arch4Sm80ELb1ELb0ELb1ELb1ELb0ELb0ELb0ELb0ELi2ELi2ELi4ELi2ELb1EEENS1_21CollectiveEpilogueBwdISB_SC_SE_Li256ELb1ELb0ELi2EEENS1_25SingleTileBwdLPTSchedulerILb1ELi128ELb0EEEEEEEEEvNT_6ParamsE)
        /*0014*/ 	.short	0x0160
        /*0016*/ 	.short	0x0288


	//----- nvinfo : EIATTR_CBANK_PARAM_SIZE
	.align		4
.L_680:
        /*0018*/ 	.byte	0x03, 0x19
        /*001a*/ 	.short	0x0288


	//----- nvinfo : EIATTR_KPARAM_INFO
	.align		4
        /*001c*/ 	.byte	0x04, 0x17
        /*001e*/ 	.short	(.L_682 - .L_681)
.L_681:
        /*0020*/ 	.word	0x00000000
        /*0024*/ 	.short	0x0000
        /*0026*/ 	.short	0x0000
        /*0028*/ 	.byte	0x00, 0xf0, 0x21, 0x0a


	//----- nvinfo : EIATTR_MAXREG_COUNT
	.align		4
.L_682:
        /*002c*/ 	.byte	0x03, 0x1b
        /*002e*/ 	.short	0x00ff


	//----- nvinfo : EIATTR_NUM_BARRIERS
	.align		4
        /*0030*/ 	.byte	0x02, 0x4c
        /*0032*/ 	.byte	0x02
	.zero		1


	//----- nvinfo : EIATTR_ANNOTATIONS
	.align		4
        /*0034*/ 	.byte	0x04, 0x55
        /*0036*/ 	.short	(.L_684 - .L_683)


	//   ....[0]....
.L_683:
        /* <DEDUP_REMOVED lines=21> */


	//----- nvinfo : EIATTR_MERCURY_ISA_VERSION
	.align		4
.L_684:
        /*0170*/ 	.byte	0x03, 0x5f
        /*0172*/ 	.short	0x0000


	//----- nvinfo : EIATTR_COOP_GROUP_MASK_REGIDS
	.align		4
        /*0174*/ 	.byte	0x04, 0x29
        /*0176*/ 	.short	(.L_686 - .L_685)


	//   ....[0]....
.L_685:
        /*0178*/ 	.word	0xffffffff


	//----- nvinfo : EIATTR_COOP_GROUP_INSTR_OFFSETS
	.align		4
.L_686:
        /*017c*/ 	.byte	0x04, 0x28
        /*017e*/ 	.short	(.L_688 - .L_687)


	//   ....[0]....
.L_687:
        /*0180*/ 	.word	0x00000060


	//----- nvinfo : EIATTR_EXIT_INSTR_OFFSETS
	.align		4
.L_688:
        /*0184*/ 	.byte	0x04, 0x1c
        /*0186*/ 	.short	(.L_690 - .L_689)


	//   ....[0]....
.L_689:
        /*0188*/ 	.word	0x000009d0


	//   ....[1]....
        /*018c*/ 	.word	0x000081d0


	//   ....[2]....
        /*0190*/ 	.word	0x000082d0


	//   ....[3]....
        /*0194*/ 	.word	0x000082f0


	//   ....[4]....
        /*0198*/ 	.word	0x00008ae0


	//   ....[5]....
        /*019c*/ 	.word	0x00008bd0


	//   ....[6]....
        /*01a0*/ 	.word	0x00008bf0


	//----- nvinfo : EIATTR_MAX_THREADS
	.align		4
.L_690:
        /*01a4*/ 	.byte	0x04, 0x05
        /*01a6*/ 	.short	(.L_692 - .L_691)
.L_691:
        /*01a8*/ 	.word	0x00000100
        /*01ac*/ 	.word	0x00000001
        /*01b0*/ 	.word	0x00000001


	//----- nvinfo : EIATTR_CRS_STACK_SIZE
	.align		4
.L_692:
        /*01b4*/ 	.byte	0x04, 0x1e
        /*01b6*/ 	.short	(.L_694 - .L_693)
.L_693:
        /*01b8*/ 	.word	0x00000000
.L_694:


//--------------------- .nv.info._ZN7cutlass13device_kernelIN5flash19enable_sm80_to_sm89INS1_16FlashAttnBwdSm80INS1_25CollectiveMainloopBwdSm80ILi2ELi1EN4cute5tupleIJNS5_1CILi64EEENS7_ILi128EEENS7_ILi96EEEEEENS_6half_tEfNS_4arch4Sm80ELb1ELb0ELb1ELb1ELb1ELb0ELb0ELb0ELi2ELi2ELi4ELi2ELb1EEENS1_21CollectiveEpilogueBwdISB_SC_SE_Li256ELb1ELb0ELi2EEENS1_25SingleTileBwdLPTSchedulerILb1ELi128ELb1EEEEEEEEEvNT_6ParamsE --------------------------
	.section	.nv.info._ZN7cutlass13device_kernelIN5flash19enable_sm80_to_sm89INS1_16FlashAttnBwdSm80INS1_25CollectiveMainloopBwdSm80ILi2ELi1EN4cute5tupleIJNS5_1CILi64EEENS7_ILi128EEENS7_ILi96EEEEEENS_6half_tEfNS_4arch4Sm80ELb1ELb0ELb1ELb1ELb1ELb0ELb0ELb0ELi2ELi2ELi4ELi2ELb1EEENS1_21CollectiveEpilogueBwdISB_SC_SE_Li256ELb1ELb0ELi2EEENS1_25SingleTileBwdLPTSchedulerILb1ELi128ELb1EEEEEEEEEvNT_6ParamsE,"",@"SHT_CUDA_INFO"
	.sectionflags	@""
	.align	4


	//----- nvinfo : EIATTR_CUDA_API_VERSION
	.align		4
        /*0000*/ 	.byte	0x04, 0x37
        /*0002*/ 	.short	(.L_696 - .L_695)
.L_695:
        /*0004*/ 	.word	0x00000082


	//----- nvinfo : EIATTR_SW2861232_WAR
	.align		4
.L_696:
        /*0008*/ 	.byte	0x01, 0x35
	.zero		2


	//----- nvinfo : EIATTR_PARAM_CBANK
	.align		4
        /*000c*/ 	.byte	0x04, 0x0a
        /*000e*/ 	.short	(.L_698 - .L_697)
	.align		4
.L_697:
        /*0010*/ 	.word	index@(.nv.constant0._ZN7cutlass13device_kernelIN5flash19enable_sm80_to_sm89INS1_16FlashAttnBwdSm80INS1_25CollectiveMainloopBwdSm80ILi2ELi1EN4cute5tupleIJNS5_1CILi64EEENS7_ILi128EEENS7_ILi96EEEEEENS_6half_tEfNS_4arch4Sm80ELb1ELb0ELb1ELb1ELb1ELb0ELb0ELb0ELi2ELi2ELi4ELi2ELb1EEENS1_21CollectiveEpilogueBwdISB_SC_SE_Li256ELb1ELb0ELi2EEENS1_25SingleTileBwdLPTSchedulerILb1ELi128ELb1EEEEEEEEEvNT_6ParamsE)
        /*0014*/ 	.short	0x0160
        /*0016*/ 	.short	0x0288


	//----- nvinfo : EIATTR_CBANK_PARAM_SIZE
	.align		4
.L_698:
        /*0018*/ 	.byte	0x03, 0x19
        /*001a*/ 	.short	0x0288


	//----- nvinfo : EIATTR_KPARAM_INFO
	.align		4
        /*001c*/ 	.byte	0x04, 0x17
        /*001e*/ 	.short	(.L_700 - .L_699)
.L_699:
        /*0020*/ 	.word	0x00000000
        /*0024*/ 	.short	0x0000
        /*0026*/ 	.short	0x0000
        /*0028*/ 	.byte	0x00, 0xf0, 0x21, 0x0a


	//----- nvinfo : EIATTR_MAXREG_COUNT
	.align		4
.L_700:
        /*002c*/ 	.byte	0x03, 0x1b
        /*002e*/ 	.short	0x00ff


	//----- nvinfo : EIATTR_NUM_BARRIERS
	.align		4
        /*0030*/ 	.byte	0x02, 0x4c
        /*0032*/ 	.byte	0x02
	.zero		1


	//----- nvinfo : EIATTR_ANNOTATIONS
	.align		4
        /*0034*/ 	.byte	0x04, 0x55
        /*0036*/ 	.short	(.L_702 - .L_701)


	//   ....[0]....
.L_701:
        /* <DEDUP_REMOVED lines=23> */


	//----- nvinfo : EIATTR_MERCURY_ISA_VERSION
	.align		4
.L_702:
        /*0198*/ 	.byte	0x03, 0x5f
        /*019a*/ 	.short	0x0000


	//----- nvinfo : EIATTR_COOP_GROUP_MASK_REGIDS
	.align		4
        /*019c*/ 	.byte	0x04, 0x29
        /*019e*/ 	.short	(.L_704 - .L_703)


	//   ....[0]....
.L_703:
        /*01a0*/ 	.word	0xffffffff


	//----- nvinfo : EIATTR_COOP_GROUP_INSTR_OFFSETS
	.align		4
.L_704:
        /*01a4*/ 	.byte	0x04, 0x28
        /*01a6*/ 	.short	(.L_706 - .L_705)


	//   ....[0]....
.L_705:
        /*01a8*/ 	.word	0x00000060


	//----- nvinfo : EIATTR_EXIT_INSTR_OFFSETS
	.align		4
.L_706:
        /*01ac*/ 	.byte	0x04, 0x1c
        /*01ae*/ 	.short	(.L_708 - .L_707)


	//   ....[0]....
.L_707:
        /*01b0*/ 	.word	0x00000a10


	//   ....[1]....
        /*01b4*/ 	.word	0x00008130


	//   ....[2]....
        /*01b8*/ 	.word	0x00008230


	//   ....[3]....
        /*01bc*/ 	.word	0x00008250


	//   ....[4]....
        /*01c0*/ 	.word	0x00008a20


	//   ....[5]....
        /*01c4*/ 	.word	0x00008b10


	//   ....[6]....
        /*01c8*/ 	.word	0x00008b30


	//----- nvinfo : EIATTR_MAX_THREADS
	.align		4
.L_708:
        /*01cc*/ 	.byte	0x04, 0x05
        /*01ce*/ 	.short	(.L_710 - .L_709)
.L_709:
        /*01d0*/ 	.word	0x00000100
        /*01d4*/ 	.word	0x00000001
        /*01d8*/ 	.word	0x00000001


	//----- nvinfo : EIATTR_CRS_STACK_SIZE
	.align		4
.L_710:
        /*01dc*/ 	.byte	0x04, 0x1e
        /*01de*/ 	.short	(.L_712 - .L_711)
.L_711:
        /*01e0*/ 	.word	0x00000000
.L_712:


//--------------------- .nv.info._ZN7cutlass13device_kernelIN5flash19enable_sm80_to_sm89INS1_16FlashAttnBwdSm80INS1_25CollectiveMainloopBwdSm80ILi2ELi1EN4cute5tupleIJNS5_1CILi64EEENS7_ILi128EEENS7_ILi96EEEEEENS_6half_tEfNS_4arch4Sm80ELb1ELb0ELb1ELb1ELb0ELb0ELb0ELb0ELi2ELi2ELi4ELi2ELb1EEENS1_24CollectiveEpilogueBwdGQAISB_fSE_Li256ELb1ELb0EEENS1_25SingleTileBwdLPTSchedulerILb1ELi128ELb0EEEEEEEEEvNT_6ParamsE --------------------------
	.section	.nv.info._ZN7cutlass13device_kernelIN5flash19enable_sm80_to_sm89INS1_16FlashAttnBwdSm80INS1_25CollectiveMainloopBwdSm80ILi2ELi1EN4cute5tupleIJNS5_1CILi64EEENS7_ILi128EEENS7_ILi96EEEEEENS_6half_tEfNS_4arch4Sm80ELb1ELb0ELb1ELb1ELb0ELb0ELb0ELb0ELi2ELi2ELi4ELi2ELb1EEENS1_24CollectiveEpilogueBwdGQAISB_fSE_Li256ELb1ELb0EEENS1_25SingleTileBwdLPTSchedulerILb1ELi128ELb0EEEEEEEEEvNT_6ParamsE,"",@"SHT_CUDA_INFO"
	.sectionflags	@""
	.align	4


	//----- nvinfo : EIATTR_CUDA_API_VERSION
	.align		4
        /*0000*/ 	.byte	0x04, 0x37
        /*0002*/ 	.short	(.L_714 - .L_713)
.L_713:
        /*0004*/ 	.word	0x00000082


	//----- nvinfo : EIATTR_SW2861232_WAR
	.align		4
.L_714:
        /*0008*/ 	.byte	0x01, 0x35
	.zero		2


	//----- nvinfo : EIATTR_PARAM_CBANK
	.align		4
        /*000c*/ 	.byte	0x04, 0x0a
        /*000e*/ 	.short	(.L_716 - .L_715)
	.align		4
.L_715:
        /*0010*/ 	.word	index@(.nv.constant0._ZN7cutlass13device_kernelIN5flash19enable_sm80_to_sm89INS1_16FlashAttnBwdSm80INS1_25CollectiveMainloopBwdSm80ILi2ELi1EN4cute5tupleIJNS5_1CILi64EEENS7_ILi128EEENS7_ILi96EEEEEENS_6half_tEfNS_4arch4Sm80ELb1ELb0ELb1ELb1ELb0ELb0ELb0ELb0ELi2ELi2ELi4ELi2ELb1EEENS1_24CollectiveEpilogueBwdGQAISB_fSE_Li256ELb1ELb0EEENS1_25SingleTileBwdLPTSchedulerILb1ELi128ELb0EEEEEEEEEvNT_6ParamsE)
        /*0014*/ 	.short	0x0160
        /*0016*/ 	.short	0x0290


	//----- nvinfo : EIATTR_CBANK_PARAM_SIZE
	.align		4
.L_716:
        /*0018*/ 	.byte	0x03, 0x19
        /*001a*/ 	.short	0x0290


	//----- nvinfo : EIATTR_KPARAM_INFO
	.align		4
        /*001c*/ 	.byte	0x04, 0x17
        /*001e*/ 	.short	(.L_718 - .L_717)
.L_717:
        /*0020*/ 	.word	0x00000000
        /*0024*/ 	.short	0x0000
        /*0026*/ 	.short	0x0000
        /*0028*/ 	.byte	0x00, 0xf0, 0x41, 0x0a


	//----- nvinfo : EIATTR_MAXREG_COUNT
	.align		4
.L_718:
        /*002c*/ 	.byte	0x03, 0x1b
        /*002e*/ 	.short	0x00ff


	//----- nvinfo : EIATTR_NUM_BARRIERS
	.align		4
        /*0030*/ 	.byte	0x02, 0x4c
        /*0032*/ 	.byte	0x02
	.zero		1


	//----- nvinfo : EIATTR_ANNOTATIONS
	.align		4
        /*0034*/ 	.byte	0x04, 0x55
        /*0036*/ 	.short	(.L_720 - .L_719)


	//   ....[0]....
.L_719:
        /* <DEDUP_REMOVED lines=23> */


	//----- nvinfo : EIATTR_MERCURY_ISA_VERSION
	.align		4
.L_720:
        /*0190*/ 	.byte	0x03, 0x5f
        /*0192*/ 	.short	0x0000


	//----- nvinfo : EIATTR_COOP_GROUP_MASK_REGIDS
	.align		4
        /*0194*/ 	.byte	0x04, 0x29
        /*0196*/ 	.short	(.L_722 - .L_721)


	//   ....[0]....
.L_721:
        /*0198*/ 	.word	0xffffffff


	//----- nvinfo : EIATTR_COOP_GROUP_INSTR_OFFSETS
	.align		4
.L_722:
        /*019c*/ 	.byte	0x04, 0x28
        /*019e*/ 	.short	(.L_724 - .L_723)


	//   ....[0]....
.L_723:
        /*01a0*/ 	.word	0x00000060


	//----- nvinfo : EIATTR_EXIT_INSTR_OFFSETS
	.align		4
.L_724:
        /*01a4*/ 	.byte	0x04, 0x1c
        /*01a6*/ 	.short	(.L_726 - .L_725)


	//   ....[0]....
.L_725:
        /*01a8*/ 	.word	0x00000a00


	//   ....[1]....
        /*01ac*/ 	.word	0x00006e90


	//   ....[2]....
        /*01b0*/ 	.word	0x00007810


	//----- nvinfo : EIATTR_MAX_THREADS
	.align		4
.L_726:
        /*01b4*/ 	.byte	0x04, 0x05
        /*01b6*/ 	.short	(.L_728 - .L_727)
.L_727:
        /*01b8*/ 	.word	0x00000100
        /*01bc*/ 	.word	0x00000001
        /*01c0*/ 	.word	0x00000001
.L_728:


//--------------------- .nv.info._ZN7cutlass13device_kernelIN5flash19enable_sm80_to_sm89INS1_16FlashAttnBwdSm80INS1_25CollectiveMainloopBwdSm80ILi2ELi1EN4cute5tupleIJNS5_1CILi64EEENS7_ILi128EEENS7_ILi96EEEEEENS_6half_tEfNS_4arch4Sm80ELb1ELb0ELb1ELb1ELb1ELb0ELb0ELb0ELi2ELi2ELi4ELi2ELb1EEENS1_24CollectiveEpilogueBwdGQAISB_fSE_Li256ELb1ELb1EEENS1_25SingleTileBwdLPTSchedulerILb1ELi128ELb1EEEEEEEEEvNT_6ParamsE --------------------------
	.section	.nv.info._ZN7cutlass13device_kernelIN5flash19enable_sm80_to_sm89INS1_16FlashAttnBwdSm80INS1_25CollectiveMainloopBwdSm80ILi2ELi1EN4cute5tupleIJNS5_1CILi64EEENS7_ILi128EEENS7_ILi96EEEEEENS_6half_tEfNS_4arch4Sm80ELb1ELb0ELb1ELb1ELb1ELb0ELb0ELb0ELi2ELi2ELi4ELi2ELb1EEENS1_24CollectiveEpilogueBwdGQAISB_fSE_Li256ELb1ELb1EEENS1_25SingleTileBwdLPTSchedulerILb1ELi128ELb1EEEEEEEEEvNT_6ParamsE,"",@"SHT_CUDA_INFO"
	.sectionflags	@""
	.align	4


	//----- nvinfo : EIATTR_CUDA_API_VERSION
	.align		4
        /*0000*/ 	.byte	0x04, 0x37
        /*0002*/ 	.short	(.L_730 - .L_729)
.L_729:
        /*0004*/ 	.word	0x00000082


	//----- nvinfo : EIATTR_SW2861232_WAR
	.align		4
.L_730:
        /*0008*/ 	.byte	0x01, 0x35
	.zero		2


	//----- nvinfo : EIATTR_PARAM_CBANK
	.align		4
        /*000c*/ 	.byte	0x04, 0x0a
        /*000e*/ 	.short	(.L_732 - .L_731)
	.align		4
.L_731:
        /*0010*/ 	.word	index@(.nv.constant0._ZN7cutlass13device_kernelIN5flash19enable_sm80_to_sm89INS1_16FlashAttnBwdSm80INS1_25CollectiveMainloopBwdSm80ILi2ELi1EN4cute5tupleIJNS5_1CILi64EEENS7_ILi128EEENS7_ILi96EEEEEENS_6half_tEfNS_4arch4Sm80ELb1ELb0ELb1ELb1ELb1ELb0ELb0ELb0ELi2ELi2ELi4ELi2ELb1EEENS1_24CollectiveEpilogueBwdGQAISB_fSE_Li256ELb1ELb1EEENS1_25SingleTileBwdLPTSchedulerILb1ELi128ELb1EEEEEEEEEvNT_6ParamsE)
        /*0014*/ 	.short	0x0160
        /*0016*/ 	.short	0x0290


	//----- nvinfo : EIATTR_CBANK_PARAM_SIZE
	.align		4
.L_732:
        /*0018*/ 	.byte	0x03, 0x19
        /*001a*/ 	.short	0x0290


	//----- nvinfo : EIATTR_KPARAM_INFO
	.align		4
        /*001c*/ 	.byte	0x04, 0x17
        /*001e*/ 	.short	(.L_734 - .L_733)
.L_733:
        /*0020*/ 	.word	0x00000000
        /*0024*/ 	.short	0x0000
        /*0026*/ 	.short	0x0000
        /*0028*/ 	.byte	0x00, 0xf0, 0x41, 0x0a


	//----- nvinfo : EIATTR_MAXREG_COUNT
	.align		4
.L_734:
        /*002c*/ 	.byte	0x03, 0x1b
        /*002e*/ 	.short	0x00ff


	//----- nvinfo : EIATTR_NUM_BARRIERS
	.align		4
        /*0030*/ 	.byte	0x02, 0x4c
        /*0032*/ 	.byte	0x02
	.zero		1


	//----- nvinfo : EIATTR_ANNOTATIONS
	.align		4
        /*0034*/ 	.byte	0x04, 0x55
        /*0036*/ 	.short	(.L_736 - .L_735)


	//   ....[0]....
.L_735:
        /* <DEDUP_REMOVED lines=20> */


	//----- nvinfo : EIATTR_MERCURY_ISA_VERSION
	.align		4
.L_736:
        /*0160*/ 	.byte	0x03, 0x5f
        /*0162*/ 	.short	0x0000


	//----- nvinfo : EIATTR_COOP_GROUP_MASK_REGIDS
	.align		4
        /*0164*/ 	.byte	0x04, 0x29
        /*0166*/ 	.short	(.L_738 - .L_737)


	//   ....[0]....
.L_737:
        /*0168*/ 	.word	0xffffffff


	//   ....[1]....
        /*016c*/ 	.word	0xffffffff


	//   ....[2]....
        /*0170*/ 	.word	0xffffffff


	//   ....[3]....
        /*0174*/ 	.word	0xffffffff


	//   ....[4]....
        /*0178*/ 	.word	0xffffffff


	//   ....[5]....
        /*017c*/ 	.word	0xffffffff


	//   ....[6]....
        /*0180*/ 	.word	0xffffffff


	//   ....[7]....
        /*0184*/ 	.word	0xffffffff


	//   ....[8]....
        /*0188*/ 	.word	0xffffffff


	//----- nvinfo : EIATTR_COOP_GROUP_INSTR_OFFSETS
	.align		4
.L_738:
        /*018c*/ 	.byte	0x04, 0x28
        /*018e*/ 	.short	(.L_740 - .L_739)


	//   ....[0]....
.L_739:
        /*0190*/ 	.word	0x00000060


	//   ....[1]....
        /*0194*/ 	.word	0x00007480


	//   ....[2]....
        /*0198*/ 	.word	0x000074c0


	//   ....[3]....
        /*019c*/ 	.word	0x00007920


	//   ....[4]....
        /*01a0*/ 	.word	0x00007930


	//   ....[5]....
        /*01a4*/ 	.word	0x00007af0


	//   ....[6]....
        /*01a8*/ 	.word	0x00007bf0


	//   ....[7]....
        /*01ac*/ 	.word	0x00007f20


	//   ....[8]....
        /*01b0*/ 	.word	0x00007f30


	//----- nvinfo : EIATTR_EXIT_INSTR_OFFSETS
	.align		4
.L_740:
        /*01b4*/ 	.byte	0x04, 0x1c
        /*01b6*/ 	.short	(.L_742 - .L_741)


	//   ....[0]....
.L_741:
        /*01b8*/ 	.word	0x000009d0


	//   ....[1]....
        /*01bc*/ 	.word	0x00007080


	//   ....[2]....
        /*01c0*/ 	.word	0x00007f40


	//   ....[3]....
        /*01c4*/ 	.word	0x00007fe0


	//----- nvinfo : EIATTR_MAX_THREADS
	.align		4
.L_742:
        /*01c8*/ 	.byte	0x04, 0x05
        /*01ca*/ 	.short	(.L_744 - .L_743)
.L_743:
        /*01cc*/ 	.word	0x00000100
        /*01d0*/ 	.word	0x00000001
        /*01d4*/ 	.word	0x00000001


	//----- nvinfo : EIATTR_CRS_STACK_SIZE
	.align		4
.L_744:
        /*01d8*/ 	.byte	0x04, 0x1e
        /*01da*/ 	.short	(.L_746 - .L_745)
.L_745:
        /*01dc*/ 	.word	0x00000000
.L_746:


//--------------------- .nv.info._ZN7cutlass13device_kernelIN5flash19enable_sm80_to_sm89INS1_16FlashAttnBwdSm80INS1_25CollectiveMainloopBwdSm80ILi2ELi2EN4cute5tupleIJNS5_1CILi64EEENS7_ILi128EEENS7_ILi96EEEEEENS_6half_tEfNS_4arch4Sm80ELb0ELb0ELb1ELb0ELb0ELb0ELb0ELb0ELi2ELi2ELi4ELi2ELb0EEENS1_21CollectiveEpilogueBwdISB_SC_SE_Li256ELb0ELb0ELi2EEENS1_19SingleTileSchedulerILb0ELb0ELb0ELi128EEEEEEEEEvNT_6ParamsE --------------------------
	.section	.nv.info._ZN7cutlass13device_kernelIN5flash19enable_sm80_to_sm89INS1_16FlashAttnBwdSm80INS1_25CollectiveMainloopBwdSm80ILi2ELi2EN4cute5tupleIJNS5_1CILi64EEENS7_ILi128EEENS7_ILi96EEEEEENS_6half_tEfNS_4arch4Sm80ELb0ELb0ELb1ELb0ELb0ELb0ELb0ELb0ELi2ELi2ELi4ELi2ELb0EEENS1_21CollectiveEpilogueBwdISB_SC_SE_Li256ELb0ELb0ELi2EEENS1_19SingleTileSchedulerILb0ELb0ELb0ELi128EEEEEEEEEvNT_6ParamsE,"",@"SHT_CUDA_INFO"
	.sectionflags	@""
	.align	4


	//----- nvinfo : EIATTR_CUDA_API_VERSION
	.align		4
        /*0000*/ 	.byte	0x04, 0x37
        /*0002*/ 	.short	(.L_748 - .L_747)
.L_747:
        /*0004*/ 	.word	0x00000082


	//----- nvinfo : EIATTR_SW2861232_WAR
	.align		4
.L_748:
        /*0008*/ 	.byte	0x01, 0x35
	.zero		2


	//----- nvinfo : EIATTR_PARAM_CBANK
	.align		4
        /*000c*/ 	.byte	0x04, 0x0a
        /*000e*/ 	.short	(.L_750 - .L_749)
	.align		4
.L_749:
        /*0010*/ 	.word	index@(.nv.constant0._ZN7cutlass13device_kernelIN5flash19enable_sm80_to_sm89INS1_16FlashAttnBwdSm80INS1_25CollectiveMainloopBwdSm80ILi2ELi2EN4cute5tupleIJNS5_1CILi64EEENS7_ILi128EEENS7_ILi96EEEEEENS_6half_tEfNS_4arch4Sm80ELb0ELb0ELb1ELb0ELb0ELb0ELb0ELb0ELi2ELi2ELi4ELi2ELb0EEENS1_21CollectiveEpilogueBwdISB_SC_SE_Li256ELb0ELb0ELi2EEENS1_19SingleTileSchedulerILb0ELb0ELb0ELi128EEEEEEEEEvNT_6ParamsE)
        /*0014*/ 	.short	0x0160
        /*0016*/ 	.short	0x0270


	//----- nvinfo : EIATTR_CBANK_PARAM_SIZE
	.align		4
.L_750:
        /*0018*/ 	.byte	0x03, 0x19
        /*001a*/ 	.short	0x0270


	//----- nvinfo : EIATTR_KPARAM_INFO
	.align		4
        /*001c*/ 	.byte	0x04, 0x17
        /*001e*/ 	.short	(.L_752 - .L_751)
.L_751:
        /*0020*/ 	.word	0x00000000
        /*0024*/ 	.short	0x0000
        /*0026*/ 	.short	0x0000
        /*0028*/ 	.byte	0x00, 0xf0, 0xc1, 0x09


	//----- nvinfo : EIATTR_MAXREG_COUNT
	.align		4
.L_752:
        /*002c*/ 	.byte	0x03, 0x1b
        /*002e*/ 	.short	0x00ff


	//----- nvinfo : EIATTR_NUM_BARRIERS
	.align		4
        /*0030*/ 	.byte	0x02, 0x4c
        /*0032*/ 	.byte	0x02
	.zero		1


	//----- nvinfo : EIATTR_MERCURY_ISA_VERSION
	.align		4
        /*0034*/ 	.byte	0x03, 0x5f
        /*0036*/ 	.short	0x0000


	//----- nvinfo : EIATTR_EXIT_INSTR_OFFSETS
	.align		4
        /*0038*/ 	.byte	0x04, 0x1c
        /*003a*/ 	.short	(.L_754 - .L_753)


	//   ....[0]....
.L_753:
        /*003c*/ 	.word	0x00000030


	//   ....[1]....
        /*0040*/ 	.word	0x00006b00


	//   ....[2]....
        /*0044*/ 	.word	0x00006c00


	//   ....[3]....
        /*0048*/ 	.word	0x00006c20


	//----- nvinfo : EIATTR_CTAIDZ_USED
	.align		4
.L_754:
        /*004c*/ 	.byte	0x01, 0x04
	.zero		2


	//----- nvinfo : EIATTR_MAX_THREADS
	.align		4
        /*0050*/ 	.byte	0x04, 0x05
        /*0052*/ 	.short	(.L_756 - .L_755)
.L_755:
        /*0054*/ 	.word	0x00000100
        /*0058*/ 	.word	0x00000001
        /*005c*/ 	.word	0x00000001


	//----- nvinfo : EIATTR_CRS_STACK_SIZE
	.align		4
.L_756:
        /*0060*/ 	.byte	0x04, 0x1e
        /*0062*/ 	.short	(.L_758 - .L_757)
.L_757:
        /*0064*/ 	.word	0x00000000
.L_758:


//--------------------- .nv.info._ZN7cutlass13device_kernelIN5flash19enable_sm80_to_sm89INS1_16FlashAttnBwdSm80INS1_25CollectiveMainloopBwdSm80ILi2ELi2EN4cute5tupleIJNS5_1CILi64EEENS7_ILi128EEENS7_ILi96EEEEEENS_6half_tEfNS_4arch4Sm80ELb0ELb0ELb1ELb0ELb1ELb0ELb0ELb0ELi2ELi2ELi4ELi2ELb0EEENS1_21CollectiveEpilogueBwdISB_SC_SE_Li256ELb0ELb0ELi2EEENS1_19SingleTileSchedulerILb0ELb0ELb0ELi128EEEEEEEEEvNT_6ParamsE --------------------------
	.section	.nv.info._ZN7cutlass13device_kernelIN5flash19enable_sm80_to_sm89INS1_16FlashAttnBwdSm80INS1_25CollectiveMainloopBwdSm80ILi2ELi2EN4cute5tupleIJNS5_1CILi64EEENS7_ILi128EEENS7_ILi96EEEEEENS_6half_tEfNS_4arch4Sm80ELb0ELb0ELb1ELb0ELb1ELb0ELb0ELb0ELi2ELi2ELi4ELi2ELb0EEENS1_21CollectiveEpilogueBwdISB_SC_SE_Li256ELb0ELb0ELi2EEENS1_19SingleTileSchedulerILb0ELb0ELb0ELi128EEEEEEEEEvNT_6ParamsE,"",@"SHT_CUDA_INFO"
	.sectionflags	@""
	.align	4


	//----- nvinfo : EIATTR_CUDA_API_VERSION
	.align		4
        /*0000*/ 	.byte	0x04, 0x37
        /*0002*/ 	.short	(.L_760 - .L_759)
.L_759:
        /*0004*/ 	.word	0x00000082


	//----- nvinfo : EIATTR_SW2861232_WAR
	.align		4
.L_760:
        /*0008*/ 	.byte	0x01, 0x35
	.zero		2


	//----- nvinfo : EIATTR_PARAM_CBANK
	.align		4
        /*000c*/ 	.byte	0x04, 0x0a
        /*000e*/ 	.short	(.L_762 - .L_761)
	.align		4
.L_761:
        /*0010*/ 	.word	index@(.nv.constant0._ZN7cutlass13device_kernelIN5flash19enable_sm80_to_sm89INS1_16FlashAttnBwdSm80INS1_25CollectiveMainloopBwdSm80ILi2ELi2EN4cute5tupleIJNS5_1CILi64EEENS7_ILi128EEENS7_ILi96EEEEEENS_6half_tEfNS_4arch4Sm80ELb0ELb0ELb1ELb0ELb1ELb0ELb0ELb0ELi2ELi2ELi4ELi2ELb0EEENS1_21CollectiveEpilogueBwdISB_SC_SE_Li256ELb0ELb0ELi2EEENS1_19SingleTileSchedulerILb0ELb0ELb0ELi128EEEEEEEEEvNT_6ParamsE)
        /*0014*/ 	.short	0x0160
        /*0016*/ 	.short	0x0270


	//----- nvinfo : EIATTR_CBANK_PARAM_SIZE
	.align		4
.L_762:
        /*0018*/ 	.byte	0x03, 0x19
        /*001a*/ 	.short	0x0270


	//----- nvinfo : EIATTR_KPARAM_INFO
	.align		4
        /*001c*/ 	.byte	0x04, 0x17
        /*001e*/ 	.short	(.L_764 - .L_763)
.L_763:
        /*0020*/ 	.word	0x00000000
        /*0024*/ 	.short	0x0000
        /*0026*/ 	.short	0x0000
        /*0028*/ 	.byte	0x00, 0xf0, 0xc1, 0x09


	//----- nvinfo : EIATTR_MAXREG_COUNT
	.align		4
.L_764:
        /*002c*/ 	.byte	0x03, 0x1b
        /*002e*/ 	.short	0x00ff


	//----- nvinfo : EIATTR_NUM_BARRIERS
	.align		4
        /*0030*/ 	.byte	0x02, 0x4c
        /*0032*/ 	.byte	0x02
	.zero		1


	//----- nvinfo : EIATTR_MERCURY_ISA_VERSION
	.align		4
        /*0034*/ 	.byte	0x03, 0x5f
        /*0036*/ 	.short	0x0000


	//----- nvinfo : EIATTR_EXIT_INSTR_OFFSETS
	.align		4
        /*0038*/ 	.byte	0x04, 0x1c
        /*003a*/ 	.short	(.L_766 - .L_765)


	//   ....[0]....
.L_765:
        /*003c*/ 	.word	0x00000030


	//   ....[1]....
        /*0040*/ 	.word	0x00006b00


	//   ....[2]....
        /*0044*/ 	.word	0x00006c00


	//   ....[3]....
        /*0048*/ 	.word	0x00006c20


	//----- nvinfo : EIATTR_CTAIDZ_USED
	.align		4
.L_766:
        /*004c*/ 	.byte	0x01, 0x04
	.zero		2


	//----- nvinfo : EIATTR_MAX_THREADS
	.align		4
        /*0050*/ 	.byte	0x04, 0x05
        /*0052*/ 	.short	(.L_768 - .L_767)
.L_767:
        /*0054*/ 	.word	0x00000100
        /*0058*/ 	.word	0x00000001
        /*005c*/ 	.word	0x00000001


	//----- nvinfo : EIATTR_CRS_STACK_SIZE
	.align		4
.L_768:
        /*0060*/ 	.byte	0x04, 0x1e
        /*0062*/ 	.short	(.L_770 - .L_769)
.L_769:
        /*0064*/ 	.word	0x00000000
.L_770:


//--------------------- .nv.info._ZN7cutlass13device_kernelIN5flash19enable_sm80_to_sm89INS1_16FlashAttnBwdSm80INS1_25CollectiveMainloopBwdSm80ILi2ELi2EN4cute5tupleIJNS5_1CILi64EEENS7_ILi128EEENS7_ILi96EEEEEENS_6half_tEfNS_4arch4Sm80ELb0ELb0ELb1ELb0ELb0ELb0ELb0ELb0ELi2ELi2ELi4ELi2ELb0EEENS1_24CollectiveEpilogueBwdGQAISB_fSE_Li256ELb0ELb0EEENS1_19SingleTileSchedulerILb0ELb0ELb0ELi128EEEEEEEEEvNT_6ParamsE --------------------------
	.section	.nv.info._ZN7cutlass13device_kernelIN5flash19enable_sm80_to_sm89INS1_16FlashAttnBwdSm80INS1_25CollectiveMainloopBwdSm80ILi2ELi2EN4cute5tupleIJNS5_1CILi64EEENS7_ILi128EEENS7_ILi96EEEEEENS_6half_tEfNS_4arch4Sm80ELb0ELb0ELb1ELb0ELb0ELb0ELb0ELb0ELi2ELi2ELi4ELi2ELb0EEENS1_24CollectiveEpilogueBwdGQAISB_fSE_Li256ELb0ELb0EEENS1_19SingleTileSchedulerILb0ELb0ELb0ELi128EEEEEEEEEvNT_6ParamsE,"",@"SHT_CUDA_INFO"
	.sectionflags	@""
	.align	4


	//----- nvinfo : EIATTR_CUDA_API_VERSION
	.align		4
        /*0000*/ 	.byte	0x04, 0x37
        /*0002*/ 	.short	(.L_772 - .L_771)
.L_771:
        /*0004*/ 	.word	0x00000082


	//----- nvinfo : EIATTR_SW2861232_WAR
	.align		4
.L_772:
        /*0008*/ 	.byte	0x01, 0x35
	.zero		2


	//----- nvinfo : EIATTR_PARAM_CBANK
	.align		4
        /*000c*/ 	.byte	0x04, 0x0a
        /*000e*/ 	.short	(.L_774 - .L_773)
	.align		4
.L_773:
        /*0010*/ 	.word	index@(.nv.constant0._ZN7cutlass13device_kernelIN5flash19enable_sm80_to_sm89INS1_16FlashAttnBwdSm80INS1_25CollectiveMainloopBwdSm80ILi2ELi2EN4cute5tupleIJNS5_1CILi64EEENS7_ILi128EEENS7_ILi96EEEEEENS_6half_tEfNS_4arch4Sm80ELb0ELb0ELb1ELb0ELb0ELb0ELb0ELb0ELi2ELi2ELi4ELi2ELb0EEENS1_24CollectiveEpilogueBwdGQAISB_fSE_Li256ELb0ELb0EEENS1_19SingleTileSchedulerILb0ELb0ELb0ELi128EEEEEEEEEvNT_6ParamsE)
        /*0014*/ 	.short	0x0160
        /*0016*/ 	.short	0x0278


	//----- nvinfo : EIATTR_CBANK_PARAM_SIZE
	.align		4
.L_774:
        /*0018*/ 	.byte	0x03, 0x19
        /*001a*/ 	.short	0x0278


	//----- nvinfo : EIATTR_KPARAM_INFO
	.align		4
        /*001c*/ 	.byte	0x04, 0x17
        /*001e*/ 	.short	(.L_776 - .L_775)
.L_775:
        /*0020*/ 	.word	0x00000000
        /*0024*/ 	.short	0x0000
        /*0026*/ 	.short	0x0000
        /*0028*/ 	.byte	0x00, 0xf0, 0xe1, 0x09


	//----- nvinfo : EIATTR_MAXREG_COUNT
	.align		4
.L_776:
        /*002c*/ 	.byte	0x03, 0x1b
        /*002e*/ 	.short	0x00ff


	//----- nvinfo : EIATTR_NUM_BARRIERS
	.align		4
        /*0030*/ 	.byte	0x02, 0x4c
        /*0032*/ 	.byte	0x02
	.zero		1


	//----- nvinfo : EIATTR_MERCURY_ISA_VERSION
	.align		4
        /*0034*/ 	.byte	0x03, 0x5f
        /*0036*/ 	.short	0x0000


	//----- nvinfo : EIATTR_EXIT_INSTR_OFFSETS
	.align		4
        /*0038*/ 	.byte	0x04, 0x1c
        /*003a*/ 	.short	(.L_778 - .L_777)


	//   ....[0]....
.L_777:
        /*003c*/ 	.word	0x00000030


	//   ....[1]....
        /*0040*/ 	.word	0x00006350


	//----- nvinfo : EIATTR_CTAIDZ_USED
	.align		4
.L_778:
        /*0044*/ 	.byte	0x01, 0x04
	.zero		2


	//----- nvinfo : EIATTR_MAX_THREADS
	.align		4
        /*0048*/ 	.byte	0x04, 0x05
        /*004a*/ 	.short	(.L_780 - .L_779)
.L_779:
        /*004c*/ 	.word	0x00000100
        /*0050*/ 	.word	0x00000001
        /*0054*/ 	.word	0x00000001


	//----- nvinfo : EIATTR_CRS_STACK_SIZE
	.align		4
.L_780:
        /*0058*/ 	.byte	0x04, 0x1e
        /*005a*/ 	.short	(.L_782 - .L_781)
.L_781:
        /*005c*/ 	.word	0x00000000
.L_782:


//--------------------- .nv.info._ZN7cutlass13device_kernelIN5flash19enable_sm80_to_sm89INS1_16FlashAttnBwdSm80INS1_25CollectiveMainloopBwdSm80ILi2ELi2EN4cute5tupleIJNS5_1CILi64EEENS7_ILi128EEENS7_ILi96EEEEEENS_6half_tEfNS_4arch4Sm80ELb0ELb0ELb1ELb0ELb1ELb0ELb0ELb0ELi2ELi2ELi4ELi2ELb0EEENS1_24CollectiveEpilogueBwdGQAISB_fSE_Li256ELb0ELb1EEENS1_19SingleTileSchedulerILb0ELb0ELb0ELi128EEEEEEEEEvNT_6ParamsE --------------------------
	.section	.nv.info._ZN7cutlass13device_kernelIN5flash19enable_sm80_to_sm89INS1_16FlashAttnBwdSm80INS1_25CollectiveMainloopBwdSm80ILi2ELi2EN4cute5tupleIJNS5_1CILi64EEENS7_ILi128EEENS7_ILi96EEEEEENS_6half_tEfNS_4arch4Sm80ELb0ELb0ELb1ELb0ELb1ELb0ELb0ELb0ELi2ELi2ELi4ELi2ELb0EEENS1_24CollectiveEpilogueBwdGQAISB_fSE_Li256ELb0ELb1EEENS1_19SingleTileSchedulerILb0ELb0ELb0ELi128EEEEEEEEEvNT_6ParamsE,"",@"SHT_CUDA_INFO"
	.sectionflags	@""
	.align	4


	//----- nvinfo : EIATTR_CUDA_API_VERSION
	.align		4
        /*0000*/ 	.byte	0x04, 0x37
        /*0002*/ 	.short	(.L_784 - .L_783)
.L_783:
        /*0004*/ 	.word	0x00000082


	//----- nvinfo : EIATTR_SW2861232_WAR
	.align		4
.L_784:
        /*0008*/ 	.byte	0x01, 0x35
	.zero		2


	//----- nvinfo : EIATTR_PARAM_CBANK
	.align		4
        /*000c*/ 	.byte	0x04, 0x0a
        /*000e*/ 	.short	(.L_786 - .L_785)
	.align		4
.L_785:
        /*0010*/ 	.word	index@(.nv.constant0._ZN7cutlass13device_kernelIN5flash19enable_sm80_to_sm89INS1_16FlashAttnBwdSm80INS1_25CollectiveMainloopBwdSm80ILi2ELi2EN4cute5tupleIJNS5_1CILi64EEENS7_ILi128EEENS7_ILi96EEEEEENS_6half_tEfNS_4arch4Sm80ELb0ELb0ELb1ELb0ELb1ELb0ELb0ELb0ELi2ELi2ELi4ELi2ELb0EEENS1_24CollectiveEpilogueBwdGQAISB_fSE_Li256ELb0ELb1EEENS1_19SingleTileSchedulerILb0ELb0ELb0ELi128EEEEEEEEEvNT_6ParamsE)
        /*0014*/ 	.short	0x0160
        /*0016*/ 	.short	0x0278


	//----- nvinfo : EIATTR_CBANK_PARAM_SIZE
	.align		4
.L_786:
        /*0018*/ 	.byte	0x03, 0x19
        /*001a*/ 	.short	0x0278


	//----- nvinfo : EIATTR_KPARAM_INFO
	.align		4
        /*001c*/ 	.byte	0x04, 0x17
        /*001e*/ 	.short	(.L_788 - .L_787)
.L_787:
        /*0020*/ 	.word	0x00000000
        /*0024*/ 	.short	0x0000
        /*0026*/ 	.short	0x0000
        /*0028*/ 	.byte	0x00, 0xf0, 0xe1, 0x09


	//----- nvinfo : EIATTR_MAXREG_COUNT
	.align		4
.L_788:
        /*002c*/ 	.byte	0x03, 0x1b
        /*002e*/ 	.short	0x00ff


	//----- nvinfo : EIATTR_NUM_BARRIERS
	.align		4
        /*0030*/ 	.byte	0x02, 0x4c
        /*0032*/ 	.byte	0x02
	.zero		1


	//----- nvinfo : EIATTR_MERCURY_ISA_VERSION
	.align		4
        /*0034*/ 	.byte	0x03, 0x5f
        /*0036*/ 	.short	0x0000


	//----- nvinfo : EIATTR_COOP_GROUP_MASK_REGIDS
	.align		4
        /*0038*/ 	.byte	0x04, 0x29
        /*003a*/ 	.short	(.L_790 - .L_789)


	//   ....[0]....
.L_789:
        /*003c*/ 	.word	0xffffffff


	//   ....[1]....
        /*0040*/ 	.word	0xffffffff


	//   ....[2]....
        /*0044*/ 	.word	0xffffffff


	//   ....[3]....
        /*0048*/ 	.word	0xffffffff


	//   ....[4]....
        /*004c*/ 	.word	0xffffffff


	//   ....[5]....
        /*0050*/ 	.word	0xffffffff


	//   ....[6]....
        /*0054*/ 	.word	0xffffffff


	//   ....[7]....
        /*0058*/ 	.word	0xffffffff


	//----- nvinfo : EIATTR_COOP_GROUP_INSTR_OFFSETS
	.align		4
.L_790:
        /*005c*/ 	.byte	0x04, 0x28
        /*005e*/ 	.short	(.L_792 - .L_791)


	//   ....[0]....
.L_791:
        /*0060*/ 	.word	0x00005da0


	//   ....[1]....
        /*0064*/ 	.word	0x00005de0


	//   ....[2]....
        /*0068*/ 	.word	0x00006210


	//   ....[3]....
        /*006c*/ 	.word	0x00006220


	//   ....[4]....
        /*0070*/ 	.word	0x000063e0


	//   ....[5]....
        /*0074*/ 	.word	0x000064d0


	//   ....[6]....
        /*0078*/ 	.word	0x00006800


	//   ....[7]....
        /*007c*/ 	.word	0x00006810


	//----- nvinfo : EIATTR_EXIT_INSTR_OFFSETS
	.align		4
.L_792:
        /*0080*/ 	.byte	0x04, 0x1c
        /*0082*/ 	.short	(.L_794 - .L_793)


	//   ....[0]....
.L_793:
        /*0084*/ 	.word	0x00000030


	//   ....[1]....
        /*0088*/ 	.word	0x00006820


	//   ....[2]....
        /*008c*/ 	.word	0x000068c0


	//----- nvinfo : EIATTR_CTAIDZ_USED
	.align		4
.L_794:
        /*0090*/ 	.byte	0x01, 0x04
	.zero		2


	//----- nvinfo : EIATTR_MAX_THREADS
	.align		4
        /*0094*/ 	.byte	0x04, 0x05
        /*0096*/ 	.short	(.L_796 - .L_795)
.L_795:
        /*0098*/ 	.word	0x00000100
        /*009c*/ 	.word	0x00000001
        /*00a0*/ 	.word	0x00000001


	//----- nvinfo : EIATTR_CRS_STACK_SIZE
	.align		4
.L_796:
        /*00a4*/ 	.byte	0x04, 0x1e
        /*00a6*/ 	.short	(.L_798 - .L_797)
.L_797:
        /*00a8*/ 	.word	0x00000000
.L_798:


//--------------------- .nv.info._ZN7cutlass13device_kernelIN5flash19enable_sm80_to_sm89INS1_16FlashAttnBwdSm80INS1_25CollectiveMainloopBwdSm80ILi2ELi2EN4cute5tupleIJNS5_1CILi64EEENS7_ILi128EEENS7_ILi96EEEEEENS_6half_tEfNS_4arch4Sm80ELb0ELb0ELb1ELb1ELb0ELb0ELb0ELb0ELi2ELi2ELi4ELi2ELb0EEENS1_21CollectiveEpilogueBwdISB_SC_SE_Li256ELb1ELb0ELi2EEENS1_19SingleTileSchedulerILb1ELb0ELb0ELi128EEEEEEEEEvNT_6ParamsE --------------------------
	.section	.nv.info._ZN7cutlass13device_kernelIN5flash19enable_sm80_to_sm89INS1_16FlashAttnBwdSm80INS1_25CollectiveMainloopBwdSm80ILi2ELi2EN4cute5tupleIJNS5_1CILi64EEENS7_ILi128EEENS7_ILi96EEEEEENS_6half_tEfNS_4arch4Sm80ELb0ELb0ELb1ELb1ELb0ELb0ELb0ELb0ELi2ELi2ELi4ELi2ELb0EEENS1_21CollectiveEpilogueBwdISB_SC_SE_Li256ELb1ELb0ELi2EEENS1_19SingleTileSchedulerILb1ELb0ELb0ELi128EEEEEEEEEvNT_6ParamsE,"",@"SHT_CUDA_INFO"
	.sectionflags	@""
	.align	4


	//----- nvinfo : EIATTR_CUDA_API_VERSION
	.align		4
        /*0000*/ 	.byte	0x04, 0x37
        /*0002*/ 	.short	(.L_800 - .L_799)
.L_799:
        /*0004*/ 	.word	0x00000082


	//----- nvinfo : EIATTR_SW2861232_WAR
	.align		4
.L_800:
        /*0008*/ 	.byte	0x01, 0x35
	.zero		2


	//----- nvinfo : EIATTR_PARAM_CBANK
	.align		4
        /*000c*/ 	.byte	0x04, 0x0a
        /*000e*/ 	.short	(.L_802 - .L_801)
	.align		4
.L_801:
        /*0010*/ 	.word	index@(.nv.constant0._ZN7cutlass13device_kernelIN5flash19enable_sm80_to_sm89INS1_16FlashAttnBwdSm80INS1_25CollectiveMainloopBwdSm80ILi2ELi2EN4cute5tupleIJNS5_1CILi64EEENS7_ILi128EEENS7_ILi96EEEEEENS_6half_tEfNS_4arch4Sm80ELb0ELb0ELb1ELb1ELb0ELb0ELb0ELb0ELi2ELi2ELi4ELi2ELb0EEENS1_21CollectiveEpilogueBwdISB_SC_SE_Li256ELb1ELb0ELi2EEENS1_19SingleTileSchedulerILb1ELb0ELb0ELi128EEEEEEEEEvNT_6ParamsE)
        /*0014*/ 	.short	0x0160
        /*0016*/ 	.short	0x0270


	//----- nvinfo : EIATTR_CBANK_PARAM_SIZE
	.align		4
.L_802:
        /*0018*/ 	.byte	0x03, 0x19
        /*001a*/ 	.short	0x0270


	//----- nvinfo : EIATTR_KPARAM_INFO
	.align		4
        /*001c*/ 	.byte	0x04, 0x17
        /*001e*/ 	.short	(.L_804 - .L_803)
.L_803:
        /*0020*/ 	.word	0x00000000
        /*0024*/ 	.short	0x0000
        /*0026*/ 	.short	0x0000
        /*0028*/ 	.byte	0x00, 0xf0, 0xc1, 0x09


	//----- nvinfo : EIATTR_MAXREG_COUNT
	.align		4
.L_804:
        /*002c*/ 	.byte	0x03, 0x1b
        /*002e*/ 	.short	0x00ff


	//----- nvinfo : EIATTR_NUM_BARRIERS
	.align		4
        /*0030*/ 	.byte	0x02, 0x4c
        /*0032*/ 	.byte	0x02
	.zero		1


	//----- nvinfo : EIATTR_MERCURY_ISA_VERSION
	.align		4
        /*0034*/ 	.byte	0x03, 0x5f
        /*0036*/ 	.short	0x0000


	//----- nvinfo : EIATTR_COOP_GROUP_MASK_REGIDS
	.align		4
        /*0038*/ 	.byte	0x04, 0x29
        /*003a*/ 	.short	(.L_806 - .L_805)


	//   ....[0]....
.L_805:
        /*003c*/ 	.word	0xffffffff


	//----- nvinfo : EIATTR_COOP_GROUP_INSTR_OFFSETS
	.align		4
.L_806:
        /*0040*/ 	.byte	0x04, 0x28
        /*0042*/ 	.short	(.L_808 - .L_807)


	//   ....[0]....
.L_807:
        /*0044*/ 	.word	0x00000080


	//----- nvinfo : EIATTR_EXIT_INSTR_OFFSETS
	.align		4
.L_808:
        /*0048*/ 	.byte	0x04, 0x1c
        /*004a*/ 	.short	(.L_810 - .L_809)


	//   ....[0]....
.L_809:
        /*004c*/ 	.word	0x00000300


	//   ....[1]....
        /*0050*/ 	.word	0x00006e80


	//   ....[2]....
        /*0054*/ 	.word	0x00006f80


	//   ....[3]....
        /*0058*/ 	.word	0x00006fa0


	//   ....[4]....
        /*005c*/ 	.word	0x00007670


	//   ....[5]....
        /*0060*/ 	.word	0x00007770


	//   ....[6]....
        /*0064*/ 	.word	0x00007790


	//----- nvinfo : EIATTR_CTAIDZ_USED
	.align		4
.L_810:
        /*0068*/ 	.byte	0x01, 0x04
	.zero		2


	//----- nvinfo : EIATTR_MAX_THREADS
	.align		4
        /*006c*/ 	.byte	0x04, 0x05
        /*006e*/ 	.short	(.L_812 - .L_811)
.L_811:
        /*0070*/ 	.word	0x00000100
        /*0074*/ 	.word	0x00000001
        /*0078*/ 	.word	0x00000001


	//----- nvinfo : EIATTR_CRS_STACK_SIZE
	.align		4
.L_812:
        /*007c*/ 	.byte	0x04, 0x1e
        /*007e*/ 	.short	(.L_814 - .L_813)
.L_813:
        /*0080*/ 	.word	0x00000000
.L_814:


//--------------------- .nv.info._ZN7cutlass13device_kernelIN5flash19enable_sm80_to_sm89INS1_16FlashAttnBwdSm80INS1_25CollectiveMainloopBwdSm80ILi2ELi2EN4cute5tupleIJNS5_1CILi64EEENS7_ILi128EEENS7_ILi96EEEEEENS_6half_tEfNS_4arch4Sm80ELb0ELb0ELb1ELb1ELb1ELb0ELb0ELb0ELi2ELi2ELi4ELi2ELb0EEENS1_21CollectiveEpilogueBwdISB_SC_SE_Li256ELb1ELb0ELi2EEENS1_19SingleTileSchedulerILb1ELb0ELb0ELi128EEEEEEEEEvNT_6ParamsE --------------------------
	.section	.nv.info._ZN7cutlass13device_kernelIN5flash19enable_sm80_to_sm89INS1_16FlashAttnBwdSm80INS1_25CollectiveMainloopBwdSm80ILi2ELi2EN4cute5tupleIJNS5_1CILi64EEENS7_ILi128EEENS7_ILi96EEEEEENS_6half_tEfNS_4arch4Sm80ELb0ELb0ELb1ELb1ELb1ELb0ELb0ELb0ELi2ELi2ELi4ELi2ELb0EEENS1_21CollectiveEpilogueBwdISB_SC_SE_Li256ELb1ELb0ELi2EEENS1_19SingleTileSchedulerILb1ELb0ELb0ELi128EEEEEEEEEvNT_6ParamsE,"",@"SHT_CUDA_INFO"
	.sectionflags	@""
	.align	4


	//----- nvinfo : EIATTR_CUDA_API_VERSION
	.align		4
        /*0000*/ 	.byte	0x04, 0x37
        /*0002*/ 	.short	(.L_816 - .L_815)
.L_815:
        /*0004*/ 	.word	0x00000082


	//----- nvinfo : EIATTR_SW2861232_WAR
	.align		4
.L_816:
        /*0008*/ 	.byte	0x01, 0x35
	.zero		2


	//----- nvinfo : EIATTR_PARAM_CBANK
	.align		4
        /*000c*/ 	.byte	0x04, 0x0a
        /*000e*/ 	.short	(.L_818 - .L_817)
	.align		4
.L_817:
        /*0010*/ 	.word	index@(.nv.constant0._ZN7cutlass13device_kernelIN5flash19enable_sm80_to_sm89INS1_16FlashAttnBwdSm80INS1_25CollectiveMainloopBwdSm80ILi2ELi2EN4cute5tupleIJNS5_1CILi64EEENS7_ILi128EEENS7_ILi96EEEEEENS_6half_tEfNS_4arch4Sm80ELb0ELb0ELb1ELb1ELb1ELb0ELb0ELb0ELi2ELi2ELi4ELi2ELb0EEENS1_21CollectiveEpilogueBwdISB_SC_SE_Li256ELb1ELb0ELi2EEENS1_19SingleTileSchedulerILb1ELb0ELb0ELi128EEEEEEEEEvNT_6ParamsE)
        /*0014*/ 	.short	0x0160
        /*0016*/ 	.short	0x0270


	//----- nvinfo : EIATTR_CBANK_PARAM_SIZE
	.align		4
.L_818:
        /*0018*/ 	.byte	0x03, 0x19
        /*001a*/ 	.short	0x0270


	//----- nvinfo : EIATTR_KPARAM_INFO
	.align		4
        /*001c*/ 	.byte	0x04, 0x17
        /*001e*/ 	.short	(.L_820 - .L_819)
.L_819:
        /*0020*/ 	.word	0x00000000
        /*0024*/ 	.short	0x0000
        /*0026*/ 	.short	0x0000
        /*0028*/ 	.byte	0x00, 0xf0, 0xc1, 0x09


	//----- nvinfo : EIATTR_MAXREG_COUNT
	.align		4
.L_820:
        /*002c*/ 	.byte	0x03, 0x1b
        /*002e*/ 	.short	0x00ff


	//----- nvinfo : EIATTR_NUM_BARRIERS
	.align		4
        /*0030*/ 	.byte	0x02, 0x4c
        /*0032*/ 	.byte	0x02
	.zero		1


	//----- nvinfo : EIATTR_MERCURY_ISA_VERSION
	.align		4
        /*0034*/ 	.byte	0x03, 0x5f
        /*0036*/ 	.short	0x0000


	//----- nvinfo : EIATTR_COOP_GROUP_MASK_REGIDS
	.align		4
        /*0038*/ 	.byte	0x04, 0x29
        /*003a*/ 	.short	(.L_822 - .L_821)


	//   ....[0]....
.L_821:
        /*003c*/ 	.word	0xffffffff


	//----- nvinfo : EIATTR_COOP_GROUP_INSTR_OFFSETS
	.align		4
.L_822:
        /*0040*/ 	.byte	0x04, 0x28
        /*0042*/ 	.short	(.L_824 - .L_823)


	//   ....[0]....
.L_823:
        /*0044*/ 	.word	0x00000080


	//----- nvinfo : EIATTR_EXIT_INSTR_OFFSETS
	.align		4
.L_824:
        /*0048*/ 	.byte	0x04, 0x1c
        /*004a*/ 	.short	(.L_826 - .L_825)


	//   ....[0]....
.L_825:
        /*004c*/ 	.word	0x00000300


	//   ....[1]....
        /*0050*/ 	.word	0x00006e80


	//   ....[2]....
        /*0054*/ 	.word	0x00006f80


	//   ....[3]....
        /*0058*/ 	.word	0x00006fa0


	//   ....[4]....
        /*005c*/ 	.word	0x00007670


	//   ....[5]....
        /*0060*/ 	.word	0x00007770


	//   ....[6]....
        /*0064*/ 	.word	0x00007790


	//----- nvinfo : EIATTR_CTAIDZ_USED
	.align		4
.L_826:
        /*0068*/ 	.byte	0x01, 0x04
	.zero		2


	//----- nvinfo : EIATTR_MAX_THREADS
	.align		4
        /*006c*/ 	.byte	0x04, 0x05
        /*006e*/ 	.short	(.L_828 - .L_827)
.L_827:
        /*0070*/ 	.word	0x00000100
        /*0074*/ 	.word	0x00000001
        /*0078*/ 	.word	0x00000001


	//----- nvinfo : EIATTR_CRS_STACK_SIZE
	.align		4
.L_828:
        /*007c*/ 	.byte	0x04, 0x1e
        /*007e*/ 	.short	(.L_830 - .L_829)
.L_829:
        /*0080*/ 	.word	0x00000000
.L_830:


//--------------------- .nv.info._ZN7cutlass13device_kernelIN5flash19enable_sm80_to_sm89INS1_16FlashAttnBwdSm80INS1_25CollectiveMainloopBwdSm80ILi2ELi2EN4cute5tupleIJNS5_1CILi64EEENS7_ILi128EEENS7_ILi96EEEEEENS_6half_tEfNS_4arch4Sm80ELb0ELb0ELb1ELb1ELb0ELb0ELb0ELb0ELi2ELi2ELi4ELi2ELb0EEENS1_24CollectiveEpilogueBwdGQAISB_fSE_Li256ELb1ELb0EEENS1_19SingleTileSchedulerILb1ELb0ELb0ELi128EEEEEEEEEvNT_6ParamsE --------------------------
	.section	.nv.info._ZN7cutlass13device_kernelIN5flash19enable_sm80_to_sm89INS1_16FlashAttnBwdSm80INS1_25CollectiveMainloopBwdSm80ILi2ELi2EN4cute5tupleIJNS5_1CILi64EEENS7_ILi128EEENS7_ILi96EEEEEENS_6half_tEfNS_4arch4Sm80ELb0ELb0ELb1ELb1ELb0ELb0ELb0ELb0ELi2ELi2ELi4ELi2ELb0EEENS1_24CollectiveEpilogueBwdGQAISB_fSE_Li256ELb1ELb0EEENS1_19SingleTileSchedulerILb1ELb0ELb0ELi128EEEEEEEEEvNT_6ParamsE,"",@"SHT_CUDA_INFO"
	.sectionflags	@""
	.align	4


	//----- nvinfo : EIATTR_CUDA_API_VERSION
	.align		4
        /*0000*/ 	.byte	0x04, 0x37
        /*0002*/ 	.short	(.L_832 - .L_831)
.L_831:
        /*0004*/ 	.word	0x00000082


	//----- nvinfo : EIATTR_SW2861232_WAR
	.align		4
.L_832:
        /*0008*/ 	.byte	0x01, 0x35
	.zero		2


	//----- nvinfo : EIATTR_PARAM_CBANK
	.align		4
        /*000c*/ 	.byte	0x04, 0x0a
        /*000e*/ 	.short	(.L_834 - .L_833)
	.align		4
.L_833:
        /*0010*/ 	.word	index@(.nv.constant0._ZN7cutlass13device_kernelIN5flash19enable_sm80_to_sm89INS1_16FlashAttnBwdSm80INS1_25CollectiveMainloopBwdSm80ILi2ELi2EN4cute5tupleIJNS5_1CILi64EEENS7_ILi128EEENS7_ILi96EEEEEENS_6half_tEfNS_4arch4Sm80ELb0ELb0ELb1ELb1ELb0ELb0ELb0ELb0ELi2ELi2ELi4ELi2ELb0EEENS1_24CollectiveEpilogueBwdGQAISB_fSE_Li256ELb1ELb0EEENS1_19SingleTileSchedulerILb1ELb0ELb0ELi128EEEEEEEEEvNT_6ParamsE)
        /*0014*/ 	.short	0x0160
        /*0016*/ 	.short	0x0278


	//----- nvinfo : EIATTR_CBANK_PARAM_SIZE
	.align		4
.L_834:
        /*0018*/ 	.byte	0x03, 0x19
        /*001a*/ 	.short	0x0278


	//----- nvinfo : EIATTR_KPARAM_INFO
	.align		4
        /*001c*/ 	.byte	0x04, 0x17
        /*001e*/ 	.short	(.L_836 - .L_835)
.L_835:
        /*0020*/ 	.word	0x00000000
        /*0024*/ 	.short	0x0000
        /*0026*/ 	.short	0x0000
        /*0028*/ 	.byte	0x00, 0xf0, 0xe1, 0x09


	//----- nvinfo : EIATTR_MAXREG_COUNT
	.align		4
.L_836:
        /*002c*/ 	.byte	0x03, 0x1b
        /*002e*/ 	.short	0x00ff


	//----- nvinfo : EIATTR_NUM_BARRIERS
	.align		4
        /*0030*/ 	.byte	0x02, 0x4c
        /*0032*/ 	.byte	0x02
	.zero		1


	//----- nvinfo : EIATTR_MERCURY_ISA_VERSION
	.align		4
        /*0034*/ 	.byte	0x03, 0x5f
        /*0036*/ 	.short	0x0000


	//----- nvinfo : EIATTR_COOP_GROUP_MASK_REGIDS
	.align		4
        /*0038*/ 	.byte	0x04, 0x29
        /*003a*/ 	.short	(.L_838 - .L_837)


	//   ....[0]....
.L_837:
        /*003c*/ 	.word	0xffffffff


	//----- nvinfo : EIATTR_COOP_GROUP_INSTR_OFFSETS
	.align		4
.L_838:
        /*0040*/ 	.byte	0x04, 0x28
        /*0042*/ 	.short	(.L_840 - .L_839)


	//   ....[0]....
.L_839:
        /*0044*/ 	.word	0x00000080


	//----- nvinfo : EIATTR_EXIT_INSTR_OFFSETS
	.align		4
.L_840:
        /*0048*/ 	.byte	0x04, 0x1c
        /*004a*/ 	.short	(.L_842 - .L_841)


	//   ....[0]....
.L_841:
        /*004c*/ 	.word	0x00000300


	//   ....[1]....
        /*0050*/ 	.word	0x00005e90


	//   ....[2]....
        /*0054*/ 	.word	0x000067b0


	//----- nvinfo : EIATTR_CTAIDZ_USED
	.align		4
.L_842:
        /*0058*/ 	.byte	0x01, 0x04
	.zero		2


	//----- nvinfo : EIATTR_MAX_THREADS
	.align		4
        /*005c*/ 	.byte	0x04, 0x05
        /*005e*/ 	.short	(.L_844 - .L_843)
.L_843:
        /*0060*/ 	.word	0x00000100
        /*0064*/ 	.word	0x00000001
        /*0068*/ 	.word	0x00000001


	//----- nvinfo : EIATTR_CRS_STACK_SIZE
	.align		4
.L_844:
        /*006c*/ 	.byte	0x04, 0x1e
        /*006e*/ 	.short	(.L_846 - .L_845)
.L_845:
        /*0070*/ 	.word	0x00000000
.L_846:


//--------------------- .nv.info._ZN7cutlass13device_kernelIN5flash19enable_sm80_to_sm89INS1_16FlashAttnBwdSm80INS1_25CollectiveMainloopBwdSm80ILi2ELi2EN4cute5tupleIJNS5_1CILi64EEENS7_ILi128EEENS7_ILi96EEEEEENS_6half_tEfNS_4arch4Sm80ELb0ELb0ELb1ELb1ELb1ELb0ELb0ELb0ELi2ELi2ELi4ELi2ELb0EEENS1_24CollectiveEpilogueBwdGQAISB_fSE_Li256ELb1ELb1EEENS1_19SingleTileSchedulerILb1ELb0ELb0ELi128EEEEEEEEEvNT_6ParamsE --------------------------
	.section	.nv.info._ZN7cutlass13device_kernelIN5flash19enable_sm80_to_sm89INS1_16FlashAttnBwdSm80INS1_25CollectiveMainloopBwdSm80ILi2ELi2EN4cute5tupleIJNS5_1CILi64EEENS7_ILi128EEENS7_ILi96EEEEEENS_6half_tEfNS_4arch4Sm80ELb0ELb0ELb1ELb1ELb1ELb0ELb0ELb0ELi2ELi2ELi4ELi2ELb0EEENS1_24CollectiveEpilogueBwdGQAISB_fSE_Li256ELb1ELb1EEENS1_19SingleTileSchedulerILb1ELb0ELb0ELi128EEEEEEEEEvNT_6ParamsE,"",@"SHT_CUDA_INFO"
	.sectionflags	@""
	.align	4


	//----- nvinfo : EIATTR_CUDA_API_VERSION
	.align		4
        /*0000*/ 	.byte	0x04, 0x37
        /*0002*/ 	.short	(.L_848 - .L_847)
.L_847:
        /*0004*/ 	.word	0x00000082


	//----- nvinfo : EIATTR_SW2861232_WAR
	.align		4
.L_848:
        /*0008*/ 	.byte	0x01, 0x35
	.zero		2


	//----- nvinfo : EIATTR_PARAM_CBANK
	.align		4
        /*000c*/ 	.byte	0x04, 0x0a
        /*000e*/ 	.short	(.L_850 - .L_849)
	.align		4
.L_849:
        /*0010*/ 	.word	index@(.nv.constant0._ZN7cutlass13device_kernelIN5flash19enable_sm80_to_sm89INS1_16FlashAttnBwdSm80INS1_25CollectiveMainloopBwdSm80ILi2ELi2EN4cute5tupleIJNS5_1CILi64EEENS7_ILi128EEENS7_ILi96EEEEEENS_6half_tEfNS_4arch4Sm80ELb0ELb0ELb1ELb1ELb1ELb0ELb0ELb0ELi2ELi2ELi4ELi2ELb0EEENS1_24CollectiveEpilogueBwdGQAISB_fSE_Li256ELb1ELb1EEENS1_19SingleTileSchedulerILb1ELb0ELb0ELi128EEEEEEEEEvNT_6ParamsE)
        /*0014*/ 	.short	0x0160
        /*0016*/ 	.short	0x0278


	//----- nvinfo : EIATTR_CBANK_PARAM_SIZE
	.align		4
.L_850:
        /*0018*/ 	.byte	0x03, 0x19
        /*001a*/ 	.short	0x0278


	//----- nvinfo : EIATTR_KPARAM_INFO
	.align		4
        /*001c*/ 	.byte	0x04, 0x17
        /*001e*/ 	.short	(.L_852 - .L_851)
.L_851:
        /*0020*/ 	.word	0x00000000
        /*0024*/ 	.short	0x0000
        /*0026*/ 	.short	0x0000
        /*0028*/ 	.byte	0x00, 0xf0, 0xe1, 0x09


	//----- nvinfo : EIATTR_MAXREG_COUNT
	.align		4
.L_852:
        /*002c*/ 	.byte	0x03, 0x1b
        /*002e*/ 	.short	0x00ff


	//----- nvinfo : EIATTR_NUM_BARRIERS
	.align		4
        /*0030*/ 	.byte	0x02, 0x4c
        /*0032*/ 	.byte	0x02
	.zero		1


	//----- nvinfo : EIATTR_MERCURY_ISA_VERSION
	.align		4
        /*0034*/ 	.byte	0x03, 0x5f
        /*0036*/ 	.short	0x0000


	//----- nvinfo : EIATTR_COOP_GROUP_MASK_REGIDS
	.align		4
        /*0038*/ 	.byte	0x04, 0x29
        /*003a*/ 	.short	(.L_854 - .L_853)


	//   ....[0]....
.L_853:
        /*003c*/ 	.word	0xffffffff


	//   ....[1]....
        /*0040*/ 	.word	0xffffffff


	//   ....[2]....
        /*0044*/ 	.word	0xffffffff


	//   ....[3]....
        /*0048*/ 	.word	0xffffffff


	//   ....[4]....
        /*004c*/ 	.word	0xffffffff


	//   ....[5]....
        /*0050*/ 	.word	0xffffffff


	//   ....[6]....
        /*0054*/ 	.word	0xffffffff


	//   ....[7]....
        /*0058*/ 	.word	0xffffffff


	//   ....[8]....
        /*005c*/ 	.word	0xffffffff


	//----- nvinfo : EIATTR_COOP_GROUP_INSTR_OFFSETS
	.align		4
.L_854:
        /*0060*/ 	.byte	0x04, 0x28
        /*0062*/ 	.short	(.L_856 - .L_855)


	//   ....[0]....
.L_855:
        /*0064*/ 	.word	0x00000080


	//   ....[1]....
        /*0068*/ 	.word	0x000061c0


	//   ....[2]....
        /*006c*/ 	.word	0x000061f0


	//   ....[3]....
        /*0070*/ 	.word	0x000065f0


	//   ....[4]....
        /*0074*/ 	.word	0x00006600


	//   ....[5]....
        /*0078*/ 	.word	0x00006790


	//   ....[6]....
        /*007c*/ 	.word	0x000067e0


	//   ....[7]....
        /*0080*/ 	.word	0x00006b90


	//   ....[8]....
        /*0084*/ 	.word	0x00006ba0


	//----- nvinfo : EIATTR_EXIT_INSTR_OFFSETS
	.align		4
.L_856:
        /*0088*/ 	.byte	0x04, 0x1c
        /*008a*/ 	.short	(.L_858 - .L_857)


	//   ....[0]....
.L_857:
        /*008c*/ 	.word	0x00000300


	//   ....[1]....
        /*0090*/ 	.word	0x00005e70


	//   ....[2]....
        /*0094*/ 	.word	0x00006bb0


	//   ....[3]....
        /*0098*/ 	.word	0x00006c50


	//----- nvinfo : EIATTR_CTAIDZ_USED
	.align		4
.L_858:
        /*009c*/ 	.byte	0x01, 0x04
	.zero		2


	//----- nvinfo : EIATTR_MAX_THREADS
	.align		4
        /*00a0*/ 	.byte	0x04, 0x05
        /*00a2*/ 	.short	(.L_860 - .L_859)
.L_859:
        /*00a4*/ 	.word	0x00000100
        /*00a8*/ 	.word	0x00000001
        /*00ac*/ 	.word	0x00000001


	//----- nvinfo : EIATTR_CRS_STACK_SIZE
	.align		4
.L_860:
        /*00b0*/ 	.byte	0x04, 0x1e
        /*00b2*/ 	.short	(.L_862 - .L_861)
.L_861:
        /*00b4*/ 	.word	0x00000000
.L_862:


//--------------------- .nv.info._ZN7cutlass13device_kernelIN5flash19enable_sm80_to_sm89INS1_16FlashAttnBwdSm80INS1_25CollectiveMainloopBwdSm80ILi2ELi2EN4cute5tupleIJNS5_1CILi64EEENS7_ILi128EEENS7_ILi96EEEEEENS_6half_tEfNS_4arch4Sm80ELb0ELb1ELb1ELb0ELb0ELb0ELb0ELb0ELi2ELi2ELi4ELi2ELb0EEENS1_21CollectiveEpilogueBwdISB_SC_SE_Li256ELb0ELb0ELi2EEENS1_19SingleTileSchedulerILb0ELb0ELb0ELi128EEEEEEEEEvNT_6ParamsE --------------------------
	.section	.nv.info._ZN7cutlass13device_kernelIN5flash19enable_sm80_to_sm89INS1_16FlashAttnBwdSm80INS1_25CollectiveMainloopBwdSm80ILi2ELi2EN4cute5tupleIJNS5_1CILi64EEENS7_ILi128EEENS7_ILi96EEEEEENS_6half_tEfNS_4arch4Sm80ELb0ELb1ELb1ELb0ELb0ELb0ELb0ELb0ELi2ELi2ELi4ELi2ELb0EEENS1_21CollectiveEpilogueBwdISB_SC_SE_Li256ELb0ELb0ELi2EEENS1_19SingleTileSchedulerILb0ELb0ELb0ELi128EEEEEEEEEvNT_6ParamsE,"",@"SHT_CUDA_INFO"
	.sectionflags	@""
	.align	4


	//----- nvinfo : EIATTR_CUDA_API_VERSION
	.align		4
        /*0000*/ 	.byte	0x04, 0x37
        /*0002*/ 	.short	(.L_864 - .L_863)
.L_863:
        /*0004*/ 	.word	0x00000082


	//----- nvinfo : EIATTR_SW2861232_WAR
	.align		4
.L_864:
        /*0008*/ 	.byte	0x01, 0x35
	.zero		2


	//----- nvinfo : EIATTR_PARAM_CBANK
	.align		4
        /*000c*/ 	.byte	0x04, 0x0a
        /*000e*/ 	.short	(.L_866 - .L_865)
	.align		4
.L_865:
        /*0010*/ 	.word	index@(.nv.constant0._ZN7cutlass13device_kernelIN5flash19enable_sm80_to_sm89INS1_16FlashAttnBwdSm80INS1_25CollectiveMainloopBwdSm80ILi2ELi2EN4cute5tupleIJNS5_1CILi64EEENS7_ILi128EEENS7_ILi96EEEEEENS_6half_tEfNS_4arch4Sm80ELb0ELb1ELb1ELb0ELb0ELb0ELb0ELb0ELi2ELi2ELi4ELi2ELb0EEENS1_21CollectiveEpilogueBwdISB_SC_SE_Li256ELb0ELb0ELi2EEENS1_19SingleTileSchedulerILb0ELb0ELb0ELi128EEEEEEEEEvNT_6ParamsE)
        /*0014*/ 	.short	0x0160
        /*0016*/ 	.short	0x0270


	//----- nvinfo : EIATTR_CBANK_PARAM_SIZE
	.align		4
.L_866:
        /*0018*/ 	.byte	0x03, 0x19
        /*001a*/ 	.short	0x0270


	//----- nvinfo : EIATTR_KPARAM_INFO
	.align		4
        /*001c*/ 	.byte	0x04, 0x17
        /*001e*/ 	.short	(.L_868 - .L_867)
.L_867:
        /*0020*/ 	.word	0x00000000
        /*0024*/ 	.short	0x0000
        /*0026*/ 	.short	0x0000
        /*0028*/ 	.byte	0x00, 0xf0, 0xc1, 0x09


	//----- nvinfo : EIATTR_MAXREG_COUNT
	.align		4
.L_868:
        /*002c*/ 	.byte	0x03, 0x1b
        /*002e*/ 	.short	0x00ff


	//----- nvinfo : EIATTR_NUM_BARRIERS
	.align		4
        /*0030*/ 	.byte	0x02, 0x4c
        /*0032*/ 	.byte	0x02
	.zero		1


	//----- nvinfo : EIATTR_MERCURY_ISA_VERSION
	.align		4
        /*0034*/ 	.byte	0x03, 0x5f
        /*0036*/ 	.short	0x0000


	//----- nvinfo : EIATTR_EXIT_INSTR_OFFSETS
	.align		4
        /*0038*/ 	.byte	0x04, 0x1c
        /*003a*/ 	.short	(.L_870 - .L_869)


	//   ....[0]....
.L_869:
        /*003c*/ 	.word	0x00000030


	//   ....[1]....
        /*0040*/ 	.word	0x00007af0


	//   ....[2]....
        /*0044*/ 	.word	0x00007bf0


	//   ....[3]....
        /*0048*/ 	.word	0x00007c10


	//   ....[4]....
        /*004c*/ 	.word	0x000081a0


	//   ....[5]....
        /*0050*/ 	.word	0x00008290


	//   ....[6]....
        /*0054*/ 	.word	0x000082b0


	//----- nvinfo : EIATTR_CTAIDZ_USED
	.align		4
.L_870:
        /*0058*/ 	.byte	0x01, 0x04
	.zero		2


	//----- nvinfo : EIATTR_MAX_THREADS
	.align		4
        /*005c*/ 	.byte	0x04, 0x05
        /*005e*/ 	.short	(.L_872 - .L_871)
.L_871:
        /*0060*/ 	.word	0x00000100
        /*0064*/ 	.word	0x00000001
        /*0068*/ 	.word	0x00000001


	//----- nvinfo : EIATTR_CRS_STACK_SIZE
	.align		4
.L_872:
        /*006c*/ 	.byte	0x04, 0x1e
        /*006e*/ 	.short	(.L_874 - .L_873)
.L_873:
        /*0070*/ 	.word	0x00000000
.L_874:


//--------------------- .nv.info._ZN7cutlass13device_kernelIN5flash19enable_sm80_to_sm89INS1_16FlashAttnBwdSm80INS1_25CollectiveMainloopBwdSm80ILi2ELi2EN4cute5tupleIJNS5_1CILi64EEENS7_ILi128EEENS7_ILi96EEEEEENS_6half_tEfNS_4arch4Sm80ELb0ELb1ELb1ELb0ELb1ELb0ELb0ELb0ELi2ELi2ELi4ELi2ELb0EEENS1_21CollectiveEpilogueBwdISB_SC_SE_Li256ELb0ELb0ELi2EEENS1_19SingleTileSchedulerILb0ELb0ELb0ELi128EEEEEEEEEvNT_6ParamsE --------------------------
	.section	.nv.info._ZN7cutlass13device_kernelIN5flash19enable_sm80_to_sm89INS1_16FlashAttnBwdSm80INS1_25CollectiveMainloopBwdSm80ILi2ELi2EN4cute5tupleIJNS5_1CILi64EEENS7_ILi128EEENS7_ILi96EEEEEENS_6half_tEfNS_4arch4Sm80ELb0ELb1ELb1ELb0ELb1ELb0ELb0ELb0ELi2ELi2ELi4ELi2ELb0EEENS1_21CollectiveEpilogueBwdISB_SC_SE_Li256ELb0ELb0ELi2EEENS1_19SingleTileSchedulerILb0ELb0ELb0ELi128EEEEEEEEEvNT_6ParamsE,"",@"SHT_CUDA_INFO"
	.sectionflags	@""
	.align	4


	//----- nvinfo : EIATTR_CUDA_API_VERSION
	.align		4
        /*0000*/ 	.byte	0x04, 0x37
        /*0002*/ 	.short	(.L_876 - .L_875)
.L_875:
        /*0004*/ 	.word	0x00000082


	//----- nvinfo : EIATTR_SW2861232_WAR
	.align		4
.L_876:
        /*0008*/ 	.byte	0x01, 0x35
	.zero		2


	//----- nvinfo : EIATTR_PARAM_CBANK
	.align		4
        /*000c*/ 	.byte	0x04, 0x0a
        /*000e*/ 	.short	(.L_878 - .L_877)
	.align		4
.L_877:
        /*0010*/ 	.word	index@(.nv.constant0._ZN7cutlass13device_kernelIN5flash19enable_sm80_to_sm89INS1_16FlashAttnBwdSm80INS1_25CollectiveMainloopBwdSm80ILi2ELi2EN4cute5tupleIJNS5_1CILi64EEENS7_ILi128EEENS7_ILi96EEEEEENS_6half_tEfNS_4arch4Sm80ELb0ELb1ELb1ELb0ELb1ELb0ELb0ELb0ELi2ELi2ELi4ELi2ELb0EEENS1_21CollectiveEpilogueBwdISB_SC_SE_Li256ELb0ELb0ELi2EEENS1_19SingleTileSchedulerILb0ELb0ELb0ELi128EEEEEEEEEvNT_6ParamsE)
        /*0014*/ 	.short	0x0160
        /*0016*/ 	.short	0x0270


	//----- nvinfo : EIATTR_CBANK_PARAM_SIZE
	.align		4
.L_878:
        /*0018*/ 	.byte	0x03, 0x19
        /*001a*/ 	.short	0x0270


	//----- nvinfo : EIATTR_KPARAM_INFO
	.align		4
        /*001c*/ 	.byte	0x04, 0x17
        /*001e*/ 	.short	(.L_880 - .L_879)
.L_879:
        /*0020*/ 	.word	0x00000000
        /*0024*/ 	.short	0x0000
        /*0026*/ 	.short	0x0000
        /*0028*/ 	.byte	0x00, 0xf0, 0xc1, 0x09


	//----- nvinfo : EIATTR_MAXREG_COUNT
	.align		4
.L_880:
        /*002c*/ 	.byte	0x03, 0x1b
        /*002e*/ 	.short	0x00ff


	//----- nvinfo : EIATTR_NUM_BARRIERS
	.align		4
        /*0030*/ 	.byte	0x02, 0x4c
        /*0032*/ 	.byte	0x02
	.zero		1


	//----- nvinfo : EIATTR_MERCURY_ISA_VERSION
	.align		4
        /*0034*/ 	.byte	0x03, 0x5f
        /*0036*/ 	.short	0x0000


	//----- nvinfo : EIATTR_EXIT_INSTR_OFFSETS
	.align		4
        /*0038*/ 	.byte	0x04, 0x1c
        /*003a*/ 	.short	(.L_882 - .L_881)


	//   ....[0]....
.L_881:
        /*003c*/ 	.word	0x00000030


	//   ....[1]....
        /*0040*/ 	.word	0x00007af0


	//   ....[2]....
        /*0044*/ 	.word	0x00007bf0


	//   ....[3]....
        /*0048*/ 	.word	0x00007c10


	//   ....[4]....
        /*004c*/ 	.word	0x000081a0


	//   ....[5]....
        /*0050*/ 	.word	0x00008290


	//   ....[6]....
        /*0054*/ 	.word	0x000082b0


	//----- nvinfo : EIATTR_CTAIDZ_USED
	.align		4
.L_882:
        /*0058*/ 	.byte	0x01, 0x04
	.zero		2


	//----- nvinfo : EIATTR_MAX_THREADS
	.align		4
        /*005c*/ 	.byte	0x04, 0x05
        /*005e*/ 	.short	(.L_884 - .L_883)
.L_883:
        /*0060*/ 	.word	0x00000100
        /*0064*/ 	.word	0x00000001
        /*0068*/ 	.word	0x00000001


	//----- nvinfo : EIATTR_CRS_STACK_SIZE
	.align		4
.L_884:
        /*006c*/ 	.byte	0x04, 0x1e
        /*006e*/ 	.short	(.L_886 - .L_885)
.L_885:
        /*0070*/ 	.word	0x00000000
.L_886:


//--------------------- .nv.info._ZN7cutlass13device_kernelIN5flash19enable_sm80_to_sm89INS1_16FlashAttnBwdSm80INS1_25CollectiveMainloopBwdSm80ILi2ELi2EN4cute5tupleIJNS5_1CILi64EEENS7_ILi128EEENS7_ILi96EEEEEENS_6half_tEfNS_4arch4Sm80ELb0ELb1ELb1ELb0ELb0ELb0ELb0ELb0ELi2ELi2ELi4ELi2ELb0EEENS1_24CollectiveEpilogueBwdGQAISB_fSE_Li256ELb0ELb0EEENS1_19SingleTileSchedulerILb0ELb0ELb0ELi128EEEEEEEEEvNT_6ParamsE --------------------------
	.section	.nv.info._ZN7cutlass13device_kernelIN5flash19enable_sm80_to_sm89INS1_16FlashAttnBwdSm80INS1_25CollectiveMainloopBwdSm80ILi2ELi2EN4cute5tupleIJNS5_1CILi64EEENS7_ILi128EEENS7_ILi96EEEEEENS_6half_tEfNS_4arch4Sm80ELb0ELb1ELb1ELb0ELb0ELb0ELb0ELb0ELi2ELi2ELi4ELi2ELb0EEENS1_24CollectiveEpilogueBwdGQAISB_fSE_Li256ELb0ELb0EEENS1_19SingleTileSchedulerILb0ELb0ELb0ELi128EEEEEEEEEvNT_6ParamsE,"",@"SHT_CUDA_INFO"
	.sectionflags	@""
	.align	4


	//----- nvinfo : EIATTR_CUDA_API_VERSION
	.align		4
        /*0000*/ 	.byte	0x04, 0x37
        /*0002*/ 	.short	(.L_888 - .L_887)
.L_887:
        /*0004*/ 	.word	0x00000082


	//----- nvinfo : EIATTR_SW2861232_WAR
	.align		4
.L_888:
        /*0008*/ 	.byte	0x01, 0x35
	.zero		2


	//----- nvinfo : EIATTR_PARAM_CBANK
	.align		4
        /*000c*/ 	.byte	0x04, 0x0a
        /*000e*/ 	.short	(.L_890 - .L_889)
	.align		4
.L_889:
        /*0010*/ 	.word	index@(.nv.constant0._ZN7cutlass13device_kernelIN5flash19enable_sm80_to_sm89INS1_16FlashAttnBwdSm80INS1_25CollectiveMainloopBwdSm80ILi2ELi2EN4cute5tupleIJNS5_1CILi64EEENS7_ILi128EEENS7_ILi96EEEEEENS_6half_tEfNS_4arch4Sm80ELb0ELb1ELb1ELb0ELb0ELb0ELb0ELb0ELi2ELi2ELi4ELi2ELb0EEENS1_24CollectiveEpilogueBwdGQAISB_fSE_Li256ELb0ELb0EEENS1_19SingleTileSchedulerILb0ELb0ELb0ELi128EEEEEEEEEvNT_6ParamsE)
        /*0014*/ 	.short	0x0160
        /*0016*/ 	.short	0x0278


	//----- nvinfo : EIATTR_CBANK_PARAM_SIZE
	.align		4
.L_890:
        /*0018*/ 	.byte	0x03, 0x19
        /*001a*/ 	.short	0x0278


	//----- nvinfo : EIATTR_KPARAM_INFO
	.align		4
        /*001c*/ 	.byte	0x04, 0x17
        /*001e*/ 	.short	(.L_892 - .L_891)
.L_891:
        /*0020*/ 	.word	0x00000000
        /*0024*/ 	.short	0x0000
        /*0026*/ 	.short	0x0000
        /*0028*/ 	.byte	0x00, 0xf0, 0xe1, 0x09


	//----- nvinfo : EIATTR_MAXREG_COUNT
	.align		4
.L_892:
        /*002c*/ 	.byte	0x03, 0x1b
        /*002e*/ 	.short	0x00ff


	//----- nvinfo : EIATTR_NUM_BARRIERS
	.align		4
        /*0030*/ 	.byte	0x02, 0x4c
        /*0032*/ 	.byte	0x02
	.zero		1


	//----- nvinfo : EIATTR_MERCURY_ISA_VERSION
	.align		4
        /*0034*/ 	.byte	0x03, 0x5f
        /*0036*/ 	.short	0x0000


	//----- nvinfo : EIATTR_EXIT_INSTR_OFFSETS
	.align		4
        /*0038*/ 	.byte	0x04, 0x1c
        /*003a*/ 	.short	(.L_894 - .L_893)


	//   ....[0]....
.L_893:
        /*003c*/ 	.word	0x00000030


	//   ....[1]....
        /*0040*/ 	.word	0x00006b90


	//   ....[2]....
        /*0044*/ 	.word	0x000073c0


	//----- nvinfo : EIATTR_CTAIDZ_USED
	.align		4
.L_894:
        /*0048*/ 	.byte	0x01, 0x04
	.zero		2


	//----- nvinfo : EIATTR_MAX_THREADS
	.align		4
        /*004c*/ 	.byte	0x04, 0x05
        /*004e*/ 	.short	(.L_896 - .L_895)
.L_895:
        /*0050*/ 	.word	0x00000100
        /*0054*/ 	.word	0x00000001
        /*0058*/ 	.word	0x00000001


	//----- nvinfo : EIATTR_CRS_STACK_SIZE
	.align		4
.L_896:
        /*005c*/ 	.byte	0x04, 0x1e
        /*005e*/ 	.short	(.L_898 - .L_897)
.L_897:
        /*0060*/ 	.word	0x00000000
.L_898:


//--------------------- .nv.info._ZN7cutlass13device_kernelIN5flash19enable_sm80_to_sm89INS1_16FlashAttnBwdSm80INS1_25CollectiveMainloopBwdSm80ILi2ELi2EN4cute5tupleIJNS5_1CILi64EEENS7_ILi128EEENS7_ILi96EEEEEENS_6half_tEfNS_4arch4Sm80ELb0ELb1ELb1ELb0ELb1ELb0ELb0ELb0ELi2ELi2ELi4ELi2ELb0EEENS1_24CollectiveEpilogueBwdGQAISB_fSE_Li256ELb0ELb1EEENS1_19SingleTileSchedulerILb0ELb0ELb0ELi128EEEEEEEEEvNT_6ParamsE --------------------------
	.section	.nv.info._ZN7cutlass13device_kernelIN5flash19enable_sm80_to_sm89INS1_16FlashAttnBwdSm80INS1_25CollectiveMainloopBwdSm80ILi2ELi2EN4cute5tupleIJNS5_1CILi64EEENS7_ILi128EEENS7_ILi96EEEEEENS_6half_tEfNS_4arch4Sm80ELb0ELb1ELb1ELb0ELb1ELb0ELb0ELb0ELi2ELi2ELi4ELi2ELb0EEENS1_24CollectiveEpilogueBwdGQAISB_fSE_Li256ELb0ELb1EEENS1_19SingleTileSchedulerILb0ELb0ELb0ELi128EEEEEEEEEvNT_6ParamsE,"",@"SHT_CUDA_INFO"
	.sectionflags	@""
	.align	4


	//----- nvinfo : EIATTR_CUDA_API_VERSION
	.align		4
        /*0000*/ 	.byte	0x04, 0x37
        /*0002*/ 	.short	(.L_900 - .L_899)
.L_899:
        /*0004*/ 	.word	0x00000082


	//----- nvinfo : EIATTR_SW2861232_WAR
	.align		4
.L_900:
        /*0008*/ 	.byte	0x01, 0x35
	.zero		2


	//----- nvinfo : EIATTR_PARAM_CBANK
	.align		4
        /*000c*/ 	.byte	0x04, 0x0a
        /*000e*/ 	.short	(.L_902 - .L_901)
	.align		4
.L_901:
        /*0010*/ 	.word	index@(.nv.constant0._ZN7cutlass13device_kernelIN5flash19enable_sm80_to_sm89INS1_16FlashAttnBwdSm80INS1_25CollectiveMainloopBwdSm80ILi2ELi2EN4cute5tupleIJNS5_1CILi64EEENS7_ILi128EEENS7_ILi96EEEEEENS_6half_tEfNS_4arch4Sm80ELb0ELb1ELb1ELb0ELb1ELb0ELb0ELb0ELi2ELi2ELi4ELi2ELb0EEENS1_24CollectiveEpilogueBwdGQAISB_fSE_Li256ELb0ELb1EEENS1_19SingleTileSchedulerILb0ELb0ELb0ELi128EEEEEEEEEvNT_6ParamsE)
        /*0014*/ 	.short	0x0160
        /*0016*/ 	.short	0x0278


	//----- nvinfo : EIATTR_CBANK_PARAM_SIZE
	.align		4
.L_902:
        /*0018*/ 	.byte	0x03, 0x19
        /*001a*/ 	.short	0x0278


	//----- nvinfo : EIATTR_KPARAM_INFO
	.align		4
        /*001c*/ 	.byte	0x04, 0x17
        /*001e*/ 	.short	(.L_904 - .L_903)
.L_903:
        /*0020*/ 	.word	0x00000000
        /*0024*/ 	.short	0x0000
        /*0026*/ 	.short	0x0000
        /*0028*/ 	.byte	0x00, 0xf0, 0xe1, 0x09


	//----- nvinfo : EIATTR_MAXREG_COUNT
	.align		4
.L_904:
        /*002c*/ 	.byte	0x03, 0x1b
        /*002e*/ 	.short	0x00ff


	//----- nvinfo : EIATTR_NUM_BARRIERS
	.align		4
        /*0030*/ 	.byte	0x02, 0x4c
        /*0032*/ 	.byte	0x02
	.zero		1


	//----- nvinfo : EIATTR_MERCURY_ISA_VERSION
	.align		4
        /*0034*/ 	.byte	0x03, 0x5f
        /*0036*/ 	.short	0x0000


	//----- nvinfo : EIATTR_COOP_GROUP_MASK_REGIDS
	.align		4
        /*0038*/ 	.byte	0x04, 0x29
        /*003a*/ 	.short	(.L_906 - .L_905)


	//   ....[0]....
.L_905:
        /*003c*/ 	.word	0xffffffff


	//   ....[1]....
        /*0040*/ 	.word	0xffffffff


	//   ....[2]....
        /*0044*/ 	.word	0xffffffff


	//   ....[3]....
        /*0048*/ 	.word	0xffffffff


	//   ....[4]....
        /*004c*/ 	.word	0xffffffff


	//   ....[5]....
        /*0050*/ 	.word	0xffffffff


	//   ....[6]....
        /*0054*/ 	.word	0xffffffff


	//   ....[7]....
        /*0058*/ 	.word	0xffffffff


	//----- nvinfo : EIATTR_COOP_GROUP_INSTR_OFFSETS
	.align		4
.L_906:
        /*005c*/ 	.byte	0x04, 0x28
        /*005e*/ 	.short	(.L_908 - .L_907)


	//   ....[0]....
.L_907:
        /*0060*/ 	.word	0x00006e00


	//   ....[1]....
        /*0064*/ 	.word	0x00006e30


	//   ....[2]....
        /*0068*/ 	.word	0x00007220


	//   ....[3]....
        /*006c*/ 	.word	0x00007230


	//   ....[4]....
        /*0070*/ 	.word	0x000073c0


	//   ....[5]....
        /*0074*/ 	.word	0x00007410


	//   ....[6]....
        /*0078*/ 	.word	0x000077c0


	//   ....[7]....
        /*007c*/ 	.word	0x000077d0


	//----- nvinfo : EIATTR_EXIT_INSTR_OFFSETS
	.align		4
.L_908:
        /*0080*/ 	.byte	0x04, 0x1c
        /*0082*/ 	.short	(.L_910 - .L_909)


	//   ....[0]....
.L_909:
        /*0084*/ 	.word	0x00000030


	//   ....[1]....
        /*0088*/ 	.word	0x00006b90


	//   ....[2]....
        /*008c*/ 	.word	0x000077e0


	//   ....[3]....
        /*0090*/ 	.word	0x00007880


	//----- nvinfo : EIATTR_CTAIDZ_USED
	.align		4
.L_910:
        /*0094*/ 	.byte	0x01, 0x04
	.zero		2


	//----- nvinfo : EIATTR_MAX_THREADS
	.align		4
        /*0098*/ 	.byte	0x04, 0x05
        /*009a*/ 	.short	(.L_912 - .L_911)
.L_911:
        /*009c*/ 	.word	0x00000100
        /*00a0*/ 	.word	0x00000001
        /*00a4*/ 	.word	0x00000001


	//----- nvinfo : EIATTR_CRS_STACK_SIZE
	.align		4
.L_912:
        /*00a8*/ 	.byte	0x04, 0x1e
        /*00aa*/ 	.short	(.L_914 - .L_913)
.L_913:
        /*00ac*/ 	.word	0x00000000
.L_914:


//--------------------- .nv.info._ZN7cutlass13device_kernelIN5flash19enable_sm80_to_sm89INS1_16FlashAttnBwdSm80INS1_25CollectiveMainloopBwdSm80ILi2ELi2EN4cute5tupleIJNS5_1CILi64EEENS7_ILi128EEENS7_ILi96EEEEEENS_6half_tEfNS_4arch4Sm80ELb0ELb1ELb1ELb1ELb0ELb0ELb0ELb0ELi2ELi2ELi4ELi2ELb0EEENS1_21CollectiveEpilogueBwdISB_SC_SE_Li256ELb1ELb0ELi2EEENS1_19SingleTileSchedulerILb1ELb0ELb0ELi128EEEEEEEEEvNT_6ParamsE --------------------------
	.section	.nv.info._ZN7cutlass13device_kernelIN5flash19enable_sm80_to_sm89INS1_16FlashAttnBwdSm80INS1_25CollectiveMainloopBwdSm80ILi2ELi2EN4cute5tupleIJNS5_1CILi64EEENS7_ILi128EEENS7_ILi96EEEEEENS_6half_tEfNS_4arch4Sm80ELb0ELb1ELb1ELb1ELb0ELb0ELb0ELb0ELi2ELi2ELi4ELi2ELb0EEENS1_21CollectiveEpilogueBwdISB_SC_SE_Li256ELb1ELb0ELi2EEENS1_19SingleTileSchedulerILb1ELb0ELb0ELi128EEEEEEEEEvNT_6ParamsE,"",@"SHT_CUDA_INFO"
	.sectionflags	@""
	.align	4


	//----- nvinfo : EIATTR_CUDA_API_VERSION
	.align		4
        /*0000*/ 	.byte	0x04, 0x37
        /*0002*/ 	.short	(.L_916 - .L_915)
.L_915:
        /*0004*/ 	.word	0x00000082


	//----- nvinfo : EIATTR_SW2861232_WAR
	.align		4
.L_916:
        /*0008*/ 	.byte	0x01, 0x35
	.zero		2


	//----- nvinfo : EIATTR_PARAM_CBANK
	.align		4
        /*000c*/ 	.byte	0x04, 0x0a
        /*000e*/ 	.short	(.L_918 - .L_917)
	.align		4
.L_917:
        /*0010*/ 	.word	index@(.nv.constant0._ZN7cutlass13device_kernelIN5flash19enable_sm80_to_sm89INS1_16FlashAttnBwdSm80INS1_25CollectiveMainloopBwdSm80ILi2ELi2EN4cute5tupleIJNS5_1CILi64EEENS7_ILi128EEENS7_ILi96EEEEEENS_6half_tEfNS_4arch4Sm80ELb0ELb1ELb1ELb1ELb0ELb0ELb0ELb0ELi2ELi2ELi4ELi2ELb0EEENS1_21CollectiveEpilogueBwdISB_SC_SE_Li256ELb1ELb0ELi2EEENS1_19SingleTileSchedulerILb1ELb0ELb0ELi128EEEEEEEEEvNT_6ParamsE)
        /*0014*/ 	.short	0x0160
        /*0016*/ 	.short	0x0270


	//----- nvinfo : EIATTR_CBANK_PARAM_SIZE
	.align		4
.L_918:
        /*0018*/ 	.byte	0x03, 0x19
        /*001a*/ 	.short	0x0270


	//----- nvinfo : EIATTR_KPARAM_INFO
	.align		4
        /*001c*/ 	.byte	0x04, 0x17
        /*001e*/ 	.short	(.L_920 - .L_919)
.L_919:
        /*0020*/ 	.word	0x00000000
        /*0024*/ 	.short	0x0000
        /*0026*/ 	.short	0x0000
        /*0028*/ 	.byte	0x00, 0xf0, 0xc1, 0x09


	//----- nvinfo : EIATTR_MAXREG_COUNT
	.align		4
.L_920:
        /*002c*/ 	.byte	0x03, 0x1b
        /*002e*/ 	.short	0x00ff


	//----- nvinfo : EIATTR_NUM_BARRIERS
	.align		4
        /*0030*/ 	.byte	0x02, 0x4c
        /*0032*/ 	.byte	0x02
	.zero		1


	//----- nvinfo : EIATTR_MERCURY_ISA_VERSION
	.align		4
        /*0034*/ 	.byte	0x03, 0x5f
        /*0036*/ 	.short	0x0000


	//----- nvinfo : EIATTR_COOP_GROUP_MASK_REGIDS
	.align		4
        /*0038*/ 	.byte	0x04, 0x29
        /*003a*/ 	.short	(.L_922 - .L_921)


	//   ....[0]....
.L_921:
        /*003c*/ 	.word	0xffffffff


	//----- nvinfo : EIATTR_COOP_GROUP_INSTR_OFFSETS
	.align		4
.L_922:
        /*0040*/ 	.byte	0x04, 0x28
        /*0042*/ 	.short	(.L_924 - .L_923)


	//   ....[0]....
.L_923:
        /*0044*/ 	.word	0x00000090


	//----- nvinfo : EIATTR_EXIT_INSTR_OFFSETS
	.align		4
.L_924:
        /*0048*/ 	.byte	0x04, 0x1c
        /*004a*/ 	.short	(.L_926 - .L_925)


	//   ....[0]....
.L_925:
        /*004c*/ 	.word	0x00000300


	//   ....[1]....
        /*0050*/ 	.word	0x00007ef0


	//   ....[2]....
        /*0054*/ 	.word	0x00008000


	//   ....[3]....
        /*0058*/ 	.word	0x00008020


	//   ....[4]....
        /*005c*/ 	.word	0x00008700


	//   ....[5]....
        /*0060*/ 	.word	0x000087f0


	//   ....[6]....
        /*0064*/ 	.word	0x00008810


	//----- nvinfo : EIATTR_CTAIDZ_USED
	.align		4
.L_926:
        /*0068*/ 	.byte	0x01, 0x04
	.zero		2


	//----- nvinfo : EIATTR_MAX_THREADS
	.align		4
        /*006c*/ 	.byte	0x04, 0x05
        /*006e*/ 	.short	(.L_928 - .L_927)
.L_927:
        /*0070*/ 	.word	0x00000100
        /*0074*/ 	.word	0x00000001
        /*0078*/ 	.word	0x00000001


	//----- nvinfo : EIATTR_CRS_STACK_SIZE
	.align		4
.L_928:
        /*007c*/ 	.byte	0x04, 0x1e
        /*007e*/ 	.short	(.L_930 - .L_929)
.L_929:
        /*0080*/ 	.word	0x00000000
.L_930:


//--------------------- .nv.info._ZN7cutlass13device_kernelIN5flash19enable_sm80_to_sm89INS1_16FlashAttnBwdSm80INS1_25CollectiveMainloopBwdSm80ILi2ELi2EN4cute5tupleIJNS5_1CILi64EEENS7_ILi128EEENS7_ILi96EEEEEENS_6half_tEfNS_4arch4Sm80ELb0ELb1ELb1ELb1ELb1ELb0ELb0ELb0ELi2ELi2ELi4ELi2ELb0EEENS1_21CollectiveEpilogueBwdISB_SC_SE_Li256ELb1ELb0ELi2EEENS1_19SingleTileSchedulerILb1ELb0ELb0ELi128EEEEEEEEEvNT_6ParamsE --------------------------
	.section	.nv.info._ZN7cutlass13device_kernelIN5flash19enable_sm80_to_sm89INS1_16FlashAttnBwdSm80INS1_25CollectiveMainloopBwdSm80ILi2ELi2EN4cute5tupleIJNS5_1CILi64EEENS7_ILi128EEENS7_ILi96EEEEEENS_6half_tEfNS_4arch4Sm80ELb0ELb1ELb1ELb1ELb1ELb0ELb0ELb0ELi2ELi2ELi4ELi2ELb0EEENS1_21CollectiveEpilogueBwdISB_SC_SE_Li256ELb1ELb0ELi2EEENS1_19SingleTileSchedulerILb1ELb0ELb0ELi128EEEEEEEEEvNT_6ParamsE,"",@"SHT_CUDA_INFO"
	.sectionflags	@""
	.align	4


	//----- nvinfo : EIATTR_CUDA_API_VERSION
	.align		4
        /*0000*/ 	.byte	0x04, 0x37
        /*0002*/ 	.short	(.L_932 - .L_931)
.L_931:
        /*0004*/ 	.word	0x00000082


	//----- nvinfo : EIATTR_SW2861232_WAR
	.align		4
.L_932:
        /*0008*/ 	.byte	0x01, 0x35
	.zero		2


	//----- nvinfo : EIATTR_PARAM_CBANK
	.align		4
        /*000c*/ 	.byte	0x04, 0x0a
        /*000e*/ 	.short	(.L_934 - .L_933)
	.align		4
.L_933:
        /*0010*/ 	.word	index@(.nv.constant0._ZN7cutlass13device_kernelIN5flash19enable_sm80_to_sm89INS1_16FlashAttnBwdSm80INS1_25CollectiveMainloopBwdSm80ILi2ELi2EN4cute5tupleIJNS5_1CILi64EEENS7_ILi128EEENS7_ILi96EEEEEENS_6half_tEfNS_4arch4Sm80ELb0ELb1ELb1ELb1ELb1ELb0ELb0ELb0ELi2ELi2ELi4ELi2ELb0EEENS1_21CollectiveEpilogueBwdISB_SC_SE_Li256ELb1ELb0ELi2EEENS1_19SingleTileSchedulerILb1ELb0ELb0ELi128EEEEEEEEEvNT_6ParamsE)
        /*0014*/ 	.short	0x0160
        /*0016*/ 	.short	0x0270


	//----- nvinfo : EIATTR_CBANK_PARAM_SIZE
	.align		4
.L_934:
        /*0018*/ 	.byte	0x03, 0x19
        /*001a*/ 	.short	0x0270


	//----- nvinfo : EIATTR_KPARAM_INFO
	.align		4
        /*001c*/ 	.byte	0x04, 0x17
        /*001e*/ 	.short	(.L_936 - .L_935)
.L_935:
        /*0020*/ 	.word	0x00000000
        /*0024*/ 	.short	0x0000
        /*0026*/ 	.short	0x0000
        /*0028*/ 	.byte	0x00, 0xf0, 0xc1, 0x09


	//----- nvinfo : EIATTR_MAXREG_COUNT
	.align		4
.L_936:
        /*002c*/ 	.byte	0x03, 0x1b
        /*002e*/ 	.short	0x00ff


	//----- nvinfo : EIATTR_NUM_BARRIERS
	.align		4
        /*0030*/ 	.byte	0x02, 0x4c
        /*0032*/ 	.byte	0x02
	.zero		1


	//----- nvinfo : EIATTR_MERCURY_ISA_VERSION
	.align		4
        /*0034*/ 	.byte	0x03, 0x5f
        /*0036*/ 	.short	0x0000


	//----- nvinfo : EIATTR_COOP_GROUP_MASK_REGIDS
	.align		4
        /*0038*/ 	.byte	0x04, 0x29
        /*003a*/ 	.short	(.L_938 - .L_937)


	//   ....[0]....
.L_937:
        /*003c*/ 	.word	0xffffffff


	//----- nvinfo : EIATTR_COOP_GROUP_INSTR_OFFSETS
	.align		4
.L_938:
        /*0040*/ 	.byte	0x04, 0x28
        /*0042*/ 	.short	(.L_940 - .L_939)


	//   ....[0]....
.L_939:
        /*0044*/ 	.word	0x00000090


	//----- nvinfo : EIATTR_EXIT_INSTR_OFFSETS
	.align		4
.L_940:
        /*0048*/ 	.byte	0x04, 0x1c
        /*004a*/ 	.short	(.L_942 - .L_941)


	//   ....[0]....
.L_941:
        /*004c*/ 	.word	0x00000300


	//   ....[1]....
        /*0050*/ 	.word	0x00007ef0


	//   ....[2]....
        /*0054*/ 	.word	0x00008000


	//   ....[3]....
        /*0058*/ 	.word	0x00008020


	//   ....[4]....
        /*005c*/ 	.word	0x00008700


	//   ....[5]....
        /*0060*/ 	.word	0x000087f0


	//   ....[6]....
        /*0064*/ 	.word	0x00008810


	//----- nvinfo : EIATTR_CTAIDZ_USED
	.align		4
.L_942:
        /*0068*/ 	.byte	0x01, 0x04
	.zero		2


	//----- nvinfo : EIATTR_MAX_THREADS
	.align		4
        /*006c*/ 	.byte	0x04, 0x05
        /*006e*/ 	.short	(.L_944 - .L_943)
.L_943:
        /*0070*/ 	.word	0x00000100
        /*0074*/ 	.word	0x00000001
        /*0078*/ 	.word	0x00000001


	//----- nvinfo : EIATTR_CRS_STACK_SIZE
	.align		4
.L_944:
        /*007c*/ 	.byte	0x04, 0x1e
        /*007e*/ 	.short	(.L_946 - .L_945)
.L_945:
        /*0080*/ 	.word	0x00000000
.L_946:


//--------------------- .nv.info._ZN7cutlass13device_kernelIN5flash19enable_sm80_to_sm89INS1_16FlashAttnBwdSm80INS1_25CollectiveMainloopBwdSm80ILi2ELi2EN4cute5tupleIJNS5_1CILi64EEENS7_ILi128EEENS7_ILi96EEEEEENS_6half_tEfNS_4arch4Sm80ELb0ELb1ELb1ELb1ELb0ELb0ELb0ELb0ELi2ELi2ELi4ELi2ELb0EEENS1_24CollectiveEpilogueBwdGQAISB_fSE_Li256ELb1ELb0EEENS1_19SingleTileSchedulerILb1ELb0ELb0ELi128EEEEEEEEEvNT_6ParamsE --------------------------
	.section	.nv.info._ZN7cutlass13device_kernelIN5flash19enable_sm80_to_sm89INS1_16FlashAttnBwdSm80INS1_25CollectiveMainloopBwdSm80ILi2ELi2EN4cute5tupleIJNS5_1CILi64EEENS7_ILi128EEENS7_ILi96EEEEEENS_6half_tEfNS_4arch4Sm80ELb0ELb1ELb1ELb1ELb0ELb0ELb0ELb0ELi2ELi2ELi4ELi2ELb0EEENS1_24CollectiveEpilogueBwdGQAISB_fSE_Li256ELb1ELb0EEENS1_19SingleTileSchedulerILb1ELb0ELb0ELi128EEEEEEEEEvNT_6ParamsE,"",@"SHT_CUDA_INFO"
	.sectionflags	@""
	.align	4


	//----- nvinfo : EIATTR_CUDA_API_VERSION
	.align		4
        /*0000*/ 	.byte	0x04, 0x37
        /*0002*/ 	.short	(.L_948 - .L_947)
.L_947:
        /*0004*/ 	.word	0x00000082


	//----- nvinfo : EIATTR_SW2861232_WAR
	.align		4
.L_948:
        /*0008*/ 	.byte	0x01, 0x35
	.zero		2


	//----- nvinfo : EIATTR_PARAM_CBANK
	.align		4
        /*000c*/ 	.byte	0x04, 0x0a
        /*000e*/ 	.short	(.L_950 - .L_949)
	.align		4
.L_949:
        /*0010*/ 	.word	index@(.nv.constant0._ZN7cutlass13device_kernelIN5flash19enable_sm80_to_sm89INS1_16FlashAttnBwdSm80INS1_25CollectiveMainloopBwdSm80ILi2ELi2EN4cute5tupleIJNS5_1CILi64EEENS7_ILi128EEENS7_ILi96EEEEEENS_6half_tEfNS_4arch4Sm80ELb0ELb1ELb1ELb1ELb0ELb0ELb0ELb0ELi2ELi2ELi4ELi2ELb0EEENS1_24CollectiveEpilogueBwdGQAISB_fSE_Li256ELb1ELb0EEENS1_19SingleTileSchedulerILb1ELb0ELb0ELi128EEEEEEEEEvNT_6ParamsE)
        /*0014*/ 	.short	0x0160
        /*0016*/ 	.short	0x0278


	//----- nvinfo : EIATTR_CBANK_PARAM_SIZE
	.align		4
.L_950:
        /*0018*/ 	.byte	0x03, 0x19
        /*001a*/ 	.short	0x0278


	//----- nvinfo : EIATTR_KPARAM_INFO
	.align		4
        /*001c*/ 	.byte	0x04, 0x17
        /*001e*/ 	.short	(.L_952 - .L_951)
.L_951:
        /*0020*/ 	.word	0x00000000
        /*0024*/ 	.short	0x0000
        /*0026*/ 	.short	0x0000
        /*0028*/ 	.byte	0x00, 0xf0, 0xe1, 0x09


	//----- nvinfo : EIATTR_MAXREG_COUNT
	.align		4
.L_952:
        /*002c*/ 	.byte	0x03, 0x1b
        /*002e*/ 	.short	0x00ff


	//----- nvinfo : EIATTR_NUM_BARRIERS
	.align		4
        /*0030*/ 	.byte	0x02, 0x4c
        /*0032*/ 	.byte	0x02
	.zero		1


	//----- nvinfo : EIATTR_MERCURY_ISA_VERSION
	.align		4
        /*0034*/ 	.byte	0x03, 0x5f
        /*0036*/ 	.short	0x0000


	//----- nvinfo : EIATTR_COOP_GROUP_MASK_REGIDS
	.align		4
        /*0038*/ 	.byte	0x04, 0x29
        /*003a*/ 	.short	(.L_954 - .L_953)


	//   ....[0]....
.L_953:
        /*003c*/ 	.word	0xffffffff


	//----- nvinfo : EIATTR_COOP_GROUP_INSTR_OFFSETS
	.align		4
.L_954:
        /*0040*/ 	.byte	0x04, 0x28
        /*0042*/ 	.short	(.L_956 - .L_955)


	//   ....[0]....
.L_955:
        /*0044*/ 	.word	0x00000090


	//----- nvinfo : EIATTR_EXIT_INSTR_OFFSETS
	.align		4
.L_956:
        /*0048*/ 	.byte	0x04, 0x1c
        /*004a*/ 	.short	(.L_958 - .L_957)


	//   ....[0]....
.L_957:
        /*004c*/ 	.word	0x00000300


	//   ....[1]....
        /*0050*/ 	.word	0x00006f00


	//   ....[2]....
        /*0054*/ 	.word	0x00007810


	//----- nvinfo : EIATTR_CTAIDZ_USED
	.align		4
.L_958:
        /*0058*/ 	.byte	0x01, 0x04
	.zero		2


	//----- nvinfo : EIATTR_MAX_THREADS
	.align		4
        /*005c*/ 	.byte	0x04, 0x05
        /*005e*/ 	.short	(.L_960 - .L_959)
.L_959:
        /*0060*/ 	.word	0x00000100
        /*0064*/ 	.word	0x00000001
        /*0068*/ 	.word	0x00000001


	//----- nvinfo : EIATTR_CRS_STACK_SIZE
	.align		4
.L_960:
        /*006c*/ 	.byte	0x04, 0x1e
        /*006e*/ 	.short	(.L_962 - .L_961)
.L_961:
        /*0070*/ 	.word	0x00000000
.L_962:


//--------------------- .nv.info._ZN7cutlass13device_kernelIN5flash19enable_sm80_to_sm89INS1_16FlashAttnBwdSm80INS1_25CollectiveMainloopBwdSm80ILi2ELi2EN4cute5tupleIJNS5_1CILi64EEENS7_ILi128EEENS7_ILi96EEEEEENS_6half_tEfNS_4arch4Sm80ELb0ELb1ELb1ELb1ELb1ELb0ELb0ELb0ELi2ELi2ELi4ELi2ELb0EEENS1_24CollectiveEpilogueBwdGQAISB_fSE_Li256ELb1ELb1EEENS1_19SingleTileSchedulerILb1ELb0ELb0ELi128EEEEEEEEEvNT_6ParamsE --------------------------
	.section	.nv.info._ZN7cutlass13device_kernelIN5flash19enable_sm80_to_sm89INS1_16FlashAttnBwdSm80INS1_25CollectiveMainloopBwdSm80ILi2ELi2EN4cute5tupleIJNS5_1CILi64EEENS7_ILi128EEENS7_ILi96EEEEEENS_6half_tEfNS_4arch4Sm80ELb0ELb1ELb1ELb1ELb1ELb0ELb0ELb0ELi2ELi2ELi4ELi2ELb0EEENS1_24CollectiveEpilogueBwdGQAISB_fSE_Li256ELb1ELb1EEENS1_19SingleTileSchedulerILb1ELb0ELb0ELi128EEEEEEEEEvNT_6ParamsE,"",@"SHT_CUDA_INFO"
	.sectionflags	@""
	.align	4


	//----- nvinfo : EIATTR_CUDA_API_VERSION
	.align		4
        /*0000*/ 	.byte	0x04, 0x37
        /*0002*/ 	.short	(.L_964 - .L_963)
.L_963:
        /*0004*/ 	.word	0x00000082


	//----- nvinfo : EIATTR_SW2861232_WAR
	.align		4
.L_964:
        /*0008*/ 	.byte	0x01, 0x35
	.zero		2


	//----- nvinfo : EIATTR_PARAM_CBANK
	.align		4
        /*000c*/ 	.byte	0x04, 0x0a
        /*000e*/ 	.short	(.L_966 - .L_965)
	.align		4
.L_965:
        /*0010*/ 	.word	index@(.nv.constant0._ZN7cutlass13device_kernelIN5flash19enable_sm80_to_sm89INS1_16FlashAttnBwdSm80INS1_25CollectiveMainloopBwdSm80ILi2ELi2EN4cute5tupleIJNS5_1CILi64EEENS7_ILi128EEENS7_ILi96EEEEEENS_6half_tEfNS_4arch4Sm80ELb0ELb1ELb1ELb1ELb1ELb0ELb0ELb0ELi2ELi2ELi4ELi2ELb0EEENS1_24CollectiveEpilogueBwdGQAISB_fSE_Li256ELb1ELb1EEENS1_19SingleTileSchedulerILb1ELb0ELb0ELi128EEEEEEEEEvNT_6ParamsE)
        /*0014*/ 	.short	0x0160
        /*0016*/ 	.short	0x0278


	//----- nvinfo : EIATTR_CBANK_PARAM_SIZE
	.align		4
.L_966:
        /*0018*/ 	.byte	0x03, 0x19
        /*001a*/ 	.short	0x0278


	//----- nvinfo : EIATTR_KPARAM_INFO
	.align		4
        /*001c*/ 	.byte	0x04, 0x17
        /*001e*/ 	.short	(.L_968 - .L_967)
.L_967:
        /*0020*/ 	.word	0x00000000
        /*0024*/ 	.short	0x0000
        /*0026*/ 	.short	0x0000
        /*0028*/ 	.byte	0x00, 0xf0, 0xe1, 0x09


	//----- nvinfo : EIATTR_MAXREG_COUNT
	.align		4
.L_968:
        /*002c*/ 	.byte	0x03, 0x1b
        /*002e*/ 	.short	0x00ff


	//----- nvinfo : EIATTR_NUM_BARRIERS
	.align		4
        /*0030*/ 	.byte	0x02, 0x4c
        /*0032*/ 	.byte	0x02
	.zero		1


	//----- nvinfo : EIATTR_MERCURY_ISA_VERSION
	.align		4
        /*0034*/ 	.byte	0x03, 0x5f
        /*0036*/ 	.short	0x0000


	//----- nvinfo : EIATTR_COOP_GROUP_MASK_REGIDS
	.align		4
        /*0038*/ 	.byte	0x04, 0x29
        /*003a*/ 	.short	(.L_970 - .L_969)


	//   ....[0]....
.L_969:
        /*003c*/ 	.word	0xffffffff


	//   ....[1]....
        /*0040*/ 	.word	0xffffffff


	//   ....[2]....
        /*0044*/ 	.word	0xffffffff


	//   ....[3]....
        /*0048*/ 	.word	0xffffffff


	//   ....[4]....
        /*004c*/ 	.word	0xffffffff


	//   ....[5]....
        /*0050*/ 	.word	0xffffffff


	//   ....[6]....
        /*0054*/ 	.word	0xffffffff


	//   ....[7]....
        /*0058*/ 	.word	0xffffffff


	//   ....[8]....
        /*005c*/ 	.word	0xffffffff


	//----- nvinfo : EIATTR_COOP_GROUP_INSTR_OFFSETS
	.align		4
.L_970:
        /*0060*/ 	.byte	0x04, 0x28
        /*0062*/ 	.short	(.L_972 - .L_971)


	//   ....[0]....
.L_971:
        /*0064*/ 	.word	0x00000090


	//   ....[1]....
        /*0068*/ 	.word	0x00007250


	//   ....[2]....
        /*006c*/ 	.word	0x00007280


	//   ....[3]....
        /*0070*/ 	.word	0x00007680


	//   ....[4]....
        /*0074*/ 	.word	0x00007690


	//   ....[5]....
        /*0078*/ 	.word	0x00007820


	//   ....[6]....
        /*007c*/ 	.word	0x00007870


	//   ....[7]....
        /*0080*/ 	.word	0x00007c20


	//   ....[8]....
        /*0084*/ 	.word	0x00007c30


	//----- nvinfo : EIATTR_EXIT_INSTR_OFFSETS
	.align		4
.L_972:
        /*0088*/ 	.byte	0x04, 0x1c
        /*008a*/ 	.short	(.L_974 - .L_973)


	//   ....[0]....
.L_973:
        /*008c*/ 	.word	0x00000300


	//   ....[1]....
        /*0090*/ 	.word	0x00006f00


	//   ....[2]....
        /*0094*/ 	.word	0x00007c40


	//   ....[3]....
        /*0098*/ 	.word	0x00007ce0


	//----- nvinfo : EIATTR_CTAIDZ_USED
	.align		4
.L_974:
        /*009c*/ 	.byte	0x01, 0x04
	.zero		2


	//----- nvinfo : EIATTR_MAX_THREADS
	.align		4
        /*00a0*/ 	.byte	0x04, 0x05
        /*00a2*/ 	.short	(.L_976 - .L_975)
.L_975:
        /*00a4*/ 	.word	0x00000100
        /*00a8*/ 	.word	0x00000001
        /*00ac*/ 	.word	0x00000001


	//----- nvinfo : EIATTR_CRS_STACK_SIZE
	.align		4
.L_976:
        /*00b0*/ 	.byte	0x04, 0x1e
        /*00b2*/ 	.short	(.L_978 - .L_977)
.L_977:
        /*00b4*/ 	.word	0x00000000
.L_978:


//--------------------- .nv.info._ZN7cutlass13device_kernelIN5flash19enable_sm80_to_sm89INS1_16FlashAttnBwdSm80INS1_25CollectiveMainloopBwdSm80ILi2ELi2EN4cute5tupleIJNS5_1CILi64EEENS7_ILi128EEENS7_ILi96EEEEEENS_6half_tEfNS_4arch4Sm80ELb1ELb0ELb1ELb0ELb0ELb0ELb0ELb0ELi2ELi2ELi4ELi2ELb0EEENS1_21CollectiveEpilogueBwdISB_SC_SE_Li256ELb0ELb0ELi2EEENS1_25SingleTileBwdLPTSchedulerILb0ELi128ELb0EEEEEEEEEvNT_6ParamsE --------------------------
	.section	.nv.info._ZN7cutlass13device_kernelIN5flash19enable_sm80_to_sm89INS1_16FlashAttnBwdSm80INS1_25CollectiveMainloopBwdSm80ILi2ELi2EN4cute5tupleIJNS5_1CILi64EEENS7_ILi128EEENS7_ILi96EEEEEENS_6half_tEfNS_4arch4Sm80ELb1ELb0ELb1ELb0ELb0ELb0ELb0ELb0ELi2ELi2ELi4ELi2ELb0EEENS1_21CollectiveEpilogueBwdISB_SC_SE_Li256ELb0ELb0ELi2EEENS1_25SingleTileBwdLPTSchedulerILb0ELi128ELb0EEEEEEEEEvNT_6ParamsE,"",@"SHT_CUDA_INFO"
	.sectionflags	@""
	.align	4


	//----- nvinfo : EIATTR_CUDA_API_VERSION
	.align		4
        /*0000*/ 	.byte	0x04, 0x37
        /*0002*/ 	.short	(.L_980 - .L_979)
.L_979:
        /*0004*/ 	.word	0x00000082


	//----- nvinfo : EIATTR_SW2861232_WAR
	.align		4
.L_980:
        /*0008*/ 	.byte	0x01, 0x35
	.zero		2


	//----- nvinfo : EIATTR_PARAM_CBANK
	.align		4
        /*000c*/ 	.byte	0x04, 0x0a
        /*000e*/ 	.short	(.L_982 - .L_981)
	.align		4
.L_981:
        /*0010*/ 	.word	index@(.nv.constant0._ZN7cutlass13device_kernelIN5flash19enable_sm80_to_sm89INS1_16FlashAttnBwdSm80INS1_25CollectiveMainloopBwdSm80ILi2ELi2EN4cute5tupleIJNS5_1CILi64EEENS7_ILi128EEENS7_ILi96EEEEEENS_6half_tEfNS_4arch4Sm80ELb1ELb0ELb1ELb0ELb0ELb0ELb0ELb0ELi2ELi2ELi4ELi2ELb0EEENS1_21CollectiveEpilogueBwdISB_SC_SE_Li256ELb0ELb0ELi2EEENS1_25SingleTileBwdLPTSchedulerILb0ELi128ELb0EEEEEEEEEvNT_6ParamsE)
        /*0014*/ 	.short	0x0160
        /*0016*/ 	.short	0x0288


	//----- nvinfo : EIATTR_CBANK_PARAM_SIZE
	.align		4
.L_982:
        /*0018*/ 	.byte	0x03, 0x19
        /*001a*/ 	.short	0x0288


	//----- nvinfo : EIATTR_KPARAM_INFO
	.align		4
        /*001c*/ 	.byte	0x04, 0x17
        /*001e*/ 	.short	(.L_984 - .L_983)
.L_983:
        /*0020*/ 	.word	0x00000000
        /*0024*/ 	.short	0x0000
        /*0026*/ 	.short	0x0000
        /*0028*/ 	.byte	0x00, 0xf0, 0x21, 0x0a


	//----- nvinfo : EIATTR_MAXREG_COUNT
	.align		4
.L_984:
        /*002c*/ 	.byte	0x03, 0x1b
        /*002e*/ 	.short	0x00ff


	//----- nvinfo : EIATTR_NUM_BARRIERS
	.align		4
        /*0030*/ 	.byte	0x02, 0x4c
        /*0032*/ 	.byte	0x02
	.zero		1


	//----- nvinfo : EIATTR_MERCURY_ISA_VERSION
	.align		4
        /*0034*/ 	.byte	0x03, 0x5f
        /*0036*/ 	.short	0x0000


	//----- nvinfo : EIATTR_COOP_GROUP_MASK_REGIDS
	.align		4
        /*0038*/ 	.byte	0x04, 0x29
        /*003a*/ 	.short	(.L_986 - .L_985)


	//   ....[0]....
.L_985:
        /*003c*/ 	.word	0xffffffff


	//----- nvinfo : EIATTR_COOP_GROUP_INSTR_OFFSETS
	.align		4
.L_986:
        /*0040*/ 	.byte	0x04, 0x28
        /*0042*/ 	.short	(.L_988 - .L_987)


	//   ....[0]....
.L_987:
        /*0044*/ 	.word	0x00000040


	//----- nvinfo : EIATTR_EXIT_INSTR_OFFSETS
	.align		4
.L_988:
        /*0048*/ 	.byte	0x04, 0x1c
        /*004a*/ 	.short	(.L_990 - .L_989)


	//   ....[0]....
.L_989:
        /*004c*/ 	.word	0x00000530


	//   ....[1]....
        /*0050*/ 	.word	0x000074b0


	//   ....[2]....
        /*0054*/ 	.word	0x000075b0


	//   ....[3]....
        /*0058*/ 	.word	0x000075d0


	//   ....[4]....
        /*005c*/ 	.word	0x00007bb0


	//   ....[5]....
        /*0060*/ 	.word	0x00007cb0


	//   ....[6]....
        /*0064*/ 	.word	0x00007cd0


	//----- nvinfo : EIATTR_MAX_THREADS
	.align		4
.L_990:
        /*0068*/ 	.byte	0x04, 0x05
        /*006a*/ 	.short	(.L_992 - .L_991)
.L_991:
        /*006c*/ 	.word	0x00000100
        /*0070*/ 	.word	0x00000001
        /*0074*/ 	.word	0x00000001


	//----- nvinfo : EIATTR_CRS_STACK_SIZE
	.align		4
.L_992:
        /*0078*/ 	.byte	0x04, 0x1e
        /*007a*/ 	.short	(.L_994 - .L_993)
.L_993:
        /*007c*/ 	.word	0x00000000
.L_994:


//--------------------- .nv.info._ZN7cutlass13device_kernelIN5flash19enable_sm80_to_sm89INS1_16FlashAttnBwdSm80INS1_25CollectiveMainloopBwdSm80ILi2ELi2EN4cute5tupleIJNS5_1CILi64EEENS7_ILi128EEENS7_ILi96EEEEEENS_6half_tEfNS_4arch4Sm80ELb1ELb0ELb1ELb0ELb1ELb0ELb0ELb0ELi2ELi2ELi4ELi2ELb0EEENS1_21CollectiveEpilogueBwdISB_SC_SE_Li256ELb0ELb0ELi2EEENS1_25SingleTileBwdLPTSchedulerILb0ELi128ELb1EEEEEEEEEvNT_6ParamsE --------------------------
	.section	.nv.info._ZN7cutlass13device_kernelIN5flash19enable_sm80_to_sm89INS1_16FlashAttnBwdSm80INS1_25CollectiveMainloopBwdSm80ILi2ELi2EN4cute5tupleIJNS5_1CILi64EEENS7_ILi128EEENS7_ILi96EEEEEENS_6half_tEfNS_4arch4Sm80ELb1ELb0ELb1ELb0ELb1ELb0ELb0ELb0ELi2ELi2ELi4ELi2ELb0EEENS1_21CollectiveEpilogueBwdISB_SC_SE_Li256ELb0ELb0ELi2EEENS1_25SingleTileBwdLPTSchedulerILb0ELi128ELb1EEEEEEEEEvNT_6ParamsE,"",@"SHT_CUDA_INFO"
	.sectionflags	@""
	.align	4


	//----- nvinfo : EIATTR_CUDA_API_VERSION
	.align		4
        /*0000*/ 	.byte	0x04, 0x37
        /*0002*/ 	.short	(.L_996 - .L_995)
.L_995:
        /*0004*/ 	.word	0x00000082


	//----- nvinfo : EIATTR_SW2861232_WAR
	.align		4
.L_996:
        /*0008*/ 	.byte	0x01, 0x35
	.zero		2


	//----- nvinfo : EIATTR_PARAM_CBANK
	.align		4
        /*000c*/ 	.byte	0x04, 0x0a
        /*000e*/ 	.short	(.L_998 - .L_997)
	.align		4
.L_997:
        /*0010*/ 	.word	index@(.nv.constant0._ZN7cutlass13device_kernelIN5flash19enable_sm80_to_sm89INS1_16FlashAttnBwdSm80INS1_25CollectiveMainloopBwdSm80ILi2ELi2EN4cute5tupleIJNS5_1CILi64EEENS7_ILi128EEENS7_ILi96EEEEEENS_6half_tEfNS_4arch4Sm80ELb1ELb0ELb1ELb0ELb1ELb0ELb0ELb0ELi2ELi2ELi4ELi2ELb0EEENS1_21CollectiveEpilogueBwdISB_SC_SE_Li256ELb0ELb0ELi2EEENS1_25SingleTileBwdLPTSchedulerILb0ELi128ELb1EEEEEEEEEvNT_6ParamsE)
        /*0014*/ 	.short	0x0160
        /*0016*/ 	.short	0x0288


	//----- nvinfo : EIATTR_CBANK_PARAM_SIZE
	.align		4
.L_998:
        /*0018*/ 	.byte	0x03, 0x19
        /*001a*/ 	.short	0x0288


	//----- nvinfo : EIATTR_KPARAM_INFO
	.align		4
        /*001c*/ 	.byte	0x04, 0x17
        /*001e*/ 	.short	(.L_1000 - .L_999)
.L_999:
        /*0020*/ 	.word	0x00000000
        /*0024*/ 	.short	0x0000
        /*0026*/ 	.short	0x0000
        /*0028*/ 	.byte	0x00, 0xf0, 0x21, 0x0a


	//----- nvinfo : EIATTR_MAXREG_COUNT
	.align		4
.L_1000:
        /*002c*/ 	.byte	0x03, 0x1b
        /*002e*/ 	.short	0x00ff


	//----- nvinfo : EIATTR_NUM_BARRIERS
	.align		4
        /*0030*/ 	.byte	0x02, 0x4c
        /*0032*/ 	.byte	0x02
	.zero		1


	//----- nvinfo : EIATTR_MERCURY_ISA_VERSION
	.align		4
        /*0034*/ 	.byte	0x03, 0x5f
        /*0036*/ 	.short	0x0000


	//----- nvinfo : EIATTR_COOP_GROUP_MASK_REGIDS
	.align		4
        /*0038*/ 	.byte	0x04, 0x29
        /*003a*/ 	.short	(.L_1002 - .L_1001)


	//   ....[0]....
.L_1001:
        /*003c*/ 	.word	0xffffffff


	//----- nvinfo : EIATTR_COOP_GROUP_INSTR_OFFSETS
	.align		4
.L_1002:
        /*0040*/ 	.byte	0x04, 0x28
        /*0042*/ 	.short	(.L_1004 - .L_1003)


	//   ....[0]....
.L_1003:
        /*0044*/ 	.word	0x00000040


	//----- nvinfo : EIATTR_EXIT_INSTR_OFFSETS
	.align		4
.L_1004:
        /*0048*/ 	.byte	0x04, 0x1c
        /*004a*/ 	.short	(.L_1006 - .L_1005)


	//   ....[0]....
.L_1005:
        /*004c*/ 	.word	0x00000590


	//   ....[1]....
        /*0050*/ 	.word	0x00007510


	//   ....[2]....
        /*0054*/ 	.word	0x00007610


	//   ....[3]....
        /*0058*/ 	.word	0x00007630


	//   ....[4]....
        /*005c*/ 	.word	0x00007c10


	//   ....[5]....
        /*0060*/ 	.word	0x00007d10


	//   ....[6]....
        /*0064*/ 	.word	0x00007d30


	//----- nvinfo : EIATTR_MAX_THREADS
	.align		4
.L_1006:
        /*0068*/ 	.byte	0x04, 0x05
        /*006a*/ 	.short	(.L_1008 - .L_1007)
.L_1007:
        /*006c*/ 	.word	0x00000100
        /*0070*/ 	.word	0x00000001
        /*0074*/ 	.word	0x00000001


	//----- nvinfo : EIATTR_CRS_STACK_SIZE
	.align		4
.L_1008:
        /*0078*/ 	.byte	0x04, 0x1e
        /*007a*/ 	.short	(.L_1010 - .L_1009)
.L_1009:
        /*007c*/ 	.word	0x00000000
.L_1010:


//--------------------- .nv.info._ZN7cutlass13device_kernelIN5flash19enable_sm80_to_sm89INS1_16FlashAttnBwdSm80INS1_25CollectiveMainloopBwdSm80ILi2ELi2EN4cute5tupleIJNS5_1CILi64EEENS7_ILi128EEENS7_ILi96EEEEEENS_6half_tEfNS_4arch4Sm80ELb1ELb0ELb1ELb0ELb0ELb0ELb0ELb0ELi2ELi2ELi4ELi2ELb0EEENS1_24CollectiveEpilogueBwdGQAISB_fSE_Li256ELb0ELb0EEENS1_25SingleTileBwdLPTSchedulerILb0ELi128ELb0EEEEEEEEEvNT_6ParamsE --------------------------
	.section	.nv.info._ZN7cutlass13device_kernelIN5flash19enable_sm80_to_sm89INS1_16FlashAttnBwdSm80INS1_25CollectiveMainloopBwdSm80ILi2ELi2EN4cute5tupleIJNS5_1CILi64EEENS7_ILi128EEENS7_ILi96EEEEEENS_6half_tEfNS_4arch4Sm80ELb1ELb0ELb1ELb0ELb0ELb0ELb0ELb0ELi2ELi2ELi4ELi2ELb0EEENS1_24CollectiveEpilogueBwdGQAISB_fSE_Li256ELb0ELb0EEENS1_25SingleTileBwdLPTSchedulerILb0ELi128ELb0EEEEEEEEEvNT_6ParamsE,"",@"SHT_CUDA_INFO"
	.sectionflags	@""
	.align	4


	//----- nvinfo : EIATTR_CUDA_API_VERSION
	.align		4
        /*0000*/ 	.byte	0x04, 0x37
        /*0002*/ 	.short	(.L_1012 - .L_1011)
.L_1011:
        /*0004*/ 	.word	0x00000082


	//----- nvinfo : EIATTR_SW2861232_WAR
	.align		4
.L_1012:
        /*0008*/ 	.byte	0x01, 0x35
	.zero		2


	//----- nvinfo : EIATTR_PARAM_CBANK
	.align		4
        /*000c*/ 	.byte	0x04, 0x0a
        /*000e*/ 	.short	(.L_1014 - .L_1013)
	.align		4
.L_1013:
        /*0010*/ 	.word	index@(.nv.constant0._ZN7cutlass13device_kernelIN5flash19enable_sm80_to_sm89INS1_16FlashAttnBwdSm80INS1_25CollectiveMainloopBwdSm80ILi2ELi2EN4cute5tupleIJNS5_1CILi64EEENS7_ILi128EEENS7_ILi96EEEEEENS_6half_tEfNS_4arch4Sm80ELb1ELb0ELb1ELb0ELb0ELb0ELb0ELb0ELi2ELi2ELi4ELi2ELb0EEENS1_24CollectiveEpilogueBwdGQAISB_fSE_Li256ELb0ELb0EEENS1_25SingleTileBwdLPTSchedulerILb0ELi128ELb0EEEEEEEEEvNT_6ParamsE)
        /*0014*/ 	.short	0x0160
        /*0016*/ 	.short	0x0290


	//----- nvinfo : EIATTR_CBANK_PARAM_SIZE
	.align		4
.L_1014:
        /*0018*/ 	.byte	0x03, 0x19
        /*001a*/ 	.short	0x0290


	//----- nvinfo : EIATTR_KPARAM_INFO
	.align		4
        /*001c*/ 	.byte	0x04, 0x17
        /*001e*/ 	.short	(.L_1016 - .L_1015)
.L_1015:
        /*0020*/ 	.word	0x00000000
        /*0024*/ 	.short	0x0000
        /*0026*/ 	.short	0x0000
        /*0028*/ 	.byte	0x00, 0xf0, 0x41, 0x0a


	//----- nvinfo : EIATTR_MAXREG_COUNT
	.align		4
.L_1016:
        /*002c*/ 	.byte	0x03, 0x1b
        /*002e*/ 	.short	0x00ff


	//----- nvinfo : EIATTR_NUM_BARRIERS
	.align		4
        /*0030*/ 	.byte	0x02, 0x4c
        /*0032*/ 	.byte	0x02
	.zero		1


	//----- nvinfo : EIATTR_MERCURY_ISA_VERSION
	.align		4
        /*0034*/ 	.byte	0x03, 0x5f
        /*0036*/ 	.short	0x0000


	//----- nvinfo : EIATTR_COOP_GROUP_MASK_REGIDS
	.align		4
        /*0038*/ 	.byte	0x04, 0x29
        /*003a*/ 	.short	(.L_1018 - .L_1017)


	//   ....[0]....
.L_1017:
        /*003c*/ 	.word	0xffffffff


	//----- nvinfo : EIATTR_COOP_GROUP_INSTR_OFFSETS
	.align		4
.L_1018:
        /*0040*/ 	.byte	0x04, 0x28
        /*0042*/ 	.short	(.L_1020 - .L_1019)


	//   ....[0]....
.L_1019:
        /*0044*/ 	.word	0x00000040


	//----- nvinfo : EIATTR_EXIT_INSTR_OFFSETS
	.align		4
.L_1020:
        /*0048*/ 	.byte	0x04, 0x1c
        /*004a*/ 	.short	(.L_1022 - .L_1021)


	//   ....[0]....
.L_1021:
        /*004c*/ 	.word	0x00000530


	//   ....[1]....
        /*0050*/ 	.word	0x00006500


	//   ....[2]....
        /*0054*/ 	.word	0x00006da0


	//----- nvinfo : EIATTR_MAX_THREADS
	.align		4
.L_1022:
        /*0058*/ 	.byte	0x04, 0x05
        /*005a*/ 	.short	(.L_1024 - .L_1023)
.L_1023:
        /*005c*/ 	.word	0x00000100
        /*0060*/ 	.word	0x00000001
        /*0064*/ 	.word	0x00000001


	//----- nvinfo : EIATTR_CRS_STACK_SIZE
	.align		4
.L_1024:
        /*0068*/ 	.byte	0x04, 0x1e
        /*006a*/ 	.short	(.L_1026 - .L_1025)
.L_1025:
        /*006c*/ 	.word	0x00000000
.L_1026:


//--------------------- .nv.info._ZN7cutlass13device_kernelIN5flash19enable_sm80_to_sm89INS1_16FlashAttnBwdSm80INS1_25CollectiveMainloopBwdSm80ILi2ELi2EN4cute5tupleIJNS5_1CILi64EEENS7_ILi128EEENS7_ILi96EEEEEENS_6half_tEfNS_4arch4Sm80ELb1ELb0ELb1ELb0ELb1ELb0ELb0ELb0ELi2ELi2ELi4ELi2ELb0EEENS1_24CollectiveEpilogueBwdGQAISB_fSE_Li256ELb0ELb1EEENS1_25SingleTileBwdLPTSchedulerILb0ELi128ELb1EEEEEEEEEvNT_6ParamsE --------------------------
	.section	.nv.info._ZN7cutlass13device_kernelIN5flash19enable_sm80_to_sm89INS1_16FlashAttnBwdSm80INS1_25CollectiveMainloopBwdSm80ILi2ELi2EN4cute5tupleIJNS5_1CILi64EEENS7_ILi128EEENS7_ILi96EEEEEENS_6half_tEfNS_4arch4Sm80ELb1ELb0ELb1ELb0ELb1ELb0ELb0ELb0ELi2ELi2ELi4ELi2ELb0EEENS1_24CollectiveEpilogueBwdGQAISB_fSE_Li256ELb0ELb1EEENS1_25SingleTileBwdLPTSchedulerILb0ELi128ELb1EEEEEEEEEvNT_6ParamsE,"",@"SHT_CUDA_INFO"
	.sectionflags	@""
	.align	4


	//----- nvinfo : EIATTR_CUDA_API_VERSION
	.align		4
        /*0000*/ 	.byte	0x04, 0x37
        /*0002*/ 	.short	(.L_1028 - .L_1027)
.L_1027:
        /*0004*/ 	.word	0x00000082


	//----- nvinfo : EIATTR_SW2861232_WAR
	.align		4
.L_1028:
        /*0008*/ 	.byte	0x01, 0x35
	.zero		2


	//----- nvinfo : EIATTR_PARAM_CBANK
	.align		4
        /*000c*/ 	.byte	0x04, 0x0a
        /*000e*/ 	.short	(.L_1030 - .L_1029)
	.align		4
.L_1029:
        /*0010*/ 	.word	index@(.nv.constant0._ZN7cutlass13device_kernelIN5flash19enable_sm80_to_sm89INS1_16FlashAttnBwdSm80INS1_25CollectiveMainloopBwdSm80ILi2ELi2EN4cute5tupleIJNS5_1CILi64EEENS7_ILi128EEENS7_ILi96EEEEEENS_6half_tEfNS_4arch4Sm80ELb1ELb0ELb1ELb0ELb1ELb0ELb0ELb0ELi2ELi2ELi4ELi2ELb0EEENS1_24CollectiveEpilogueBwdGQAISB_fSE_Li256ELb0ELb1EEENS1_25SingleTileBwdLPTSchedulerILb0ELi128ELb1EEEEEEEEEvNT_6ParamsE)
        /*0014*/ 	.short	0x0160
        /*0016*/ 	.short	0x0290


	//----- nvinfo : EIATTR_CBANK_PARAM_SIZE
	.align		4
.L_1030:
        /*0018*/ 	.byte	0x03, 0x19
        /*001a*/ 	.short	0x0290


	//----- nvinfo : EIATTR_KPARAM_INFO
	.align		4
        /*001c*/ 	.byte	0x04, 0x17
        /*001e*/ 	.short	(.L_1032 - .L_1031)
.L_1031:
        /*0020*/ 	.word	0x00000000
        /*0024*/ 	.short	0x0000
        /*0026*/ 	.short	0x0000
        /*0028*/ 	.byte	0x00, 0xf0, 0x41, 0x0a


	//----- nvinfo : EIATTR_MAXREG_COUNT
	.align		4
.L_1032:
        /*002c*/ 	.byte	0x03, 0x1b
        /*002e*/ 	.short	0x00ff


	//----- nvinfo : EIATTR_NUM_BARRIERS
	.align		4
        /*0030*/ 	.byte	0x02, 0x4c
        /*0032*/ 	.byte	0x02
	.zero		1


	//----- nvinfo : EIATTR_MERCURY_ISA_VERSION
	.align		4
        /*0034*/ 	.byte	0x03, 0x5f
        /*0036*/ 	.short	0x0000


	//----- nvinfo : EIATTR_COOP_GROUP_MASK_REGIDS
	.align		4
        /*0038*/ 	.byte	0x04, 0x29
        /*003a*/ 	.short	(.L_1034 - .L_1033)


	//   ....[0]....
.L_1033:
        /*003c*/ 	.word	0xffffffff


	//   ....[1]....
        /*0040*/ 	.word	0xffffffff


	//   ....[2]....
        /*0044*/ 	.word	0xffffffff


	//   ....[3]....
        /*0048*/ 	.word	0xffffffff


	//   ....[4]....
        /*004c*/ 	.word	0xffffffff


	//   ....[5]....
        /*0050*/ 	.word	0xffffffff


	//   ....[6]....
        /*0054*/ 	.word	0xffffffff


	//   ....[7]....
        /*0058*/ 	.word	0xffffffff


	//   ....[8]....
        /*005c*/ 	.word	0xffffffff


	//----- nvinfo : EIATTR_COOP_GROUP_INSTR_OFFSETS
	.align		4
.L_1034:
        /*0060*/ 	.byte	0x04, 0x28
        /*0062*/ 	.short	(.L_1036 - .L_1035)


	//   ....[0]....
.L_1035:
        /*0064*/ 	.word	0x00000040


	//   ....[1]....
        /*0068*/ 	.word	0x00006800


	//   ....[2]....
        /*006c*/ 	.word	0x00006830


	//   ....[3]....
        /*0070*/ 	.word	0x00006c60


	//   ....[4]....
        /*0074*/ 	.word	0x00006c70


	//   ....[5]....
        /*0078*/ 	.word	0x00006e30


	//   ....[6]....
        /*007c*/ 	.word	0x00006f20


	//   ....[7]....
        /*0080*/ 	.word	0x00007250


	//   ....[8]....
        /*0084*/ 	.word	0x00007260


	//----- nvinfo : EIATTR_EXIT_INSTR_OFFSETS
	.align		4
.L_1036:
        /*0088*/ 	.byte	0x04, 0x1c
        /*008a*/ 	.short	(.L_1038 - .L_1037)


	//   ....[0]....
.L_1037:
        /*008c*/ 	.word	0x00000590


	//   ....[1]....
        /*0090*/ 	.word	0x00006570


	//   ....[2]....
        /*0094*/ 	.word	0x00007270


	//   ....[3]....
        /*0098*/ 	.word	0x00007310


	//----- nvinfo : EIATTR_MAX_THREADS
	.align		4
.L_1038:
        /*009c*/ 	.byte	0x04, 0x05
        /*009e*/ 	.short	(.L_1040 - .L_1039)
.L_1039:
        /*00a0*/ 	.word	0x00000100
        /*00a4*/ 	.word	0x00000001
        /*00a8*/ 	.word	0x00000001


	//----- nvinfo : EIATTR_CRS_STACK_SIZE
	.align		4
.L_1040:
        /*00ac*/ 	.byte	0x04, 0x1e
        /*00ae*/ 	.short	(.L_1042 - .L_1041)
.L_1041:
        /*00b0*/ 	.word	0x00000000
.L_1042:


//--------------------- .nv.info._ZN7cutlass13device_kernelIN5flash22FlashAttnBwdPreprocessIN4cute5tupleIJNS3_1CILi64EEENS5_ILi96EEEEEENS_6half_tEfNS_4arch4Sm80ELb1ELb0EEEEEvNT_6ParamsE --------------------------
	.section	.nv.info._ZN7cutlass13device_kernelIN5flash22FlashAttnBwdPreprocessIN4cute5tupleIJNS3_1CILi64EEENS5_ILi96EEEEEENS_6half_tEfNS_4arch4Sm80ELb1ELb0EEEEEvNT_6ParamsE,"",@"SHT_CUDA_INFO"
	.sectionflags	@""
	.align	4


	//----- nvinfo : EIATTR_CUDA_API_VERSION
	.align		4
        /*0000*/ 	.byte	0x04, 0x37
        /*0002*/ 	.short	(.L_1044 - .L_1043)
.L_1043:
        /*0004*/ 	.word	0x00000082


	//----- nvinfo : EIATTR_SW2861232_WAR
	.align		4
.L_1044:
        /*0008*/ 	.byte	0x01, 0x35
	.zero		2


	//----- nvinfo : EIATTR_PARAM_CBANK
	.align		4
        /*000c*/ 	.byte	0x04, 0x0a
        /*000e*/ 	.short	(.L_1046 - .L_1045)
	.align		4
.L_1045:
        /*0010*/ 	.word	index@(.nv.constant0._ZN7cutlass13device_kernelIN5flash22FlashAttnBwdPreprocessIN4cute5tupleIJNS3_1CILi64EEENS5_ILi96EEEEEENS_6half_tEfNS_4arch4Sm80ELb1ELb0EEEEEvNT_6ParamsE)
        /*0014*/ 	.short	0x0160
        /*0016*/ 	.short	0x00f0


	//----- nvinfo : EIATTR_CBANK_PARAM_SIZE
	.align		4
.L_1046:
        /*0018*/ 	.byte	0x03, 0x19
        /*001a*/ 	.short	0x00f0


	//----- nvinfo : EIATTR_KPARAM_INFO
	.align		4
        /*001c*/ 	.byte	0x04, 0x17
        /*001e*/ 	.short	(.L_1048 - .L_1047)
.L_1047:
        /*0020*/ 	.word	0x00000000
        /*0024*/ 	.short	0x0000
        /*0026*/ 	.short	0x0000
        /*0028*/ 	.byte	0x00, 0xf0, 0xc1, 0x03


	//----- nvinfo : EIATTR_MAXREG_COUNT
	.align		4
.L_1048:
        /*002c*/ 	.byte	0x03, 0x1b
        /*002e*/ 	.short	0x0080


	//----- nvinfo : EIATTR_MERCURY_ISA_VERSION
	.align		4
        /*0030*/ 	.byte	0x03, 0x5f
        /*0032*/ 	.short	0x0000


	//----- nvinfo : EIATTR_COOP_GROUP_MASK_REGIDS
	.align		4
        /*0034*/ 	.byte	0x04, 0x29
        /*0036*/ 	.short	(.L_1050 - .L_1049)


	//   ....[0]....
.L_1049:
        /*0038*/ 	.word	0xffffffff


	//   ....[1]....
        /*003c*/ 	.word	0xffffffff


	//----- nvinfo : EIATTR_COOP_GROUP_INSTR_OFFSETS
	.align		4
.L_1050:
        /*0040*/ 	.byte	0x04, 0x28
        /*0042*/ 	.short	(.L_1052 - .L_1051)


	//   ....[0]....
.L_1051:
        /*0044*/ 	.word	0x00000bb0


	//   ....[1]....
        /*0048*/ 	.word	0x00000c00


	//----- nvinfo : EIATTR_EXIT_INSTR_OFFSETS
	.align		4
.L_1052:
        /*004c*/ 	.byte	0x04, 0x1c
        /*004e*/ 	.short	(.L_1054 - .L_1053)


	//   ....[0]....
.L_1053:
        /*0050*/ 	.word	0x00001070


	//   ....[1]....
        /*0054*/ 	.word	0x000010d0


	//----- nvinfo : EIATTR_CTAIDZ_USED
	.align		4
.L_1054:
        /*0058*/ 	.byte	0x01, 0x04
	.zero		2


	//----- nvinfo : EIATTR_MAX_THREADS
	.align		4
        /*005c*/ 	.byte	0x04, 0x05
        /*005e*/ 	.short	(.L_1056 - .L_1055)
.L_1055:
        /*0060*/ 	.word	0x00000100
        /*0064*/ 	.word	0x00000001
        /*0068*/ 	.word	0x00000001


	//----- nvinfo : EIATTR_CRS_STACK_SIZE
	.align		4
.L_1056:
        /*006c*/ 	.byte	0x04, 0x1e
        /*006e*/ 	.short	(.L_1058 - .L_1057)
.L_1057:
        /*0070*/ 	.word	0x00000000
.L_1058:


//--------------------- .nv.info._ZN7cutlass13device_kernelIN5flash19enable_sm80_to_sm89INS1_16FlashAttnBwdSm80INS1_25CollectiveMainloopBwdSm80ILi2ELi2EN4cute5tupleIJNS5_1CILi64EEENS7_ILi128EEENS7_ILi96EEEEEENS_6half_tEfNS_4arch4Sm80ELb1ELb0ELb1ELb1ELb0ELb0ELb0ELb0ELi2ELi2ELi4ELi2ELb0EEENS1_21CollectiveEpilogueBwdISB_SC_SE_Li256ELb1ELb0ELi2EEENS1_25SingleTileBwdLPTSchedulerILb1ELi128ELb0EEEEEEEEEvNT_6ParamsE --------------------------
	.section	.nv.info._ZN7cutlass13device_kernelIN5flash19enable_sm80_to_sm89INS1_16FlashAttnBwdSm80INS1_25CollectiveMainloopBwdSm80ILi2ELi2EN4cute5tupleIJNS5_1CILi64EEENS7_ILi128EEENS7_ILi96EEEEEENS_6half_tEfNS_4arch4Sm80ELb1ELb0ELb1ELb1ELb0ELb0ELb0ELb0ELi2ELi2ELi4ELi2ELb0EEENS1_21CollectiveEpilogueBwdISB_SC_SE_Li256ELb1ELb0ELi2EEENS1_25SingleTileBwdLPTSchedulerILb1ELi128ELb0EEEEEEEEEvNT_6ParamsE,"",@"SHT_CUDA_INFO"
	.sectionflags	@""
	.align	4


	//----- nvinfo : EIATTR_CUDA_API_VERSION
	.align		4
        /*0000*/ 	.byte	0x04, 0x37
        /*0002*/ 	.short	(.L_1060 - .L_1059)
.L_1059:
        /*0004*/ 	.word	0x00000082


	//----- nvinfo : EIATTR_SW2861232_WAR
	.align		4
.L_1060:
        /*0008*/ 	.byte	0x01, 0x35
	.zero		2


	//----- nvinfo : EIATTR_PARAM_CBANK
	.align		4
        /*000c*/ 	.byte	0x04, 0x0a
        /*000e*/ 	.short	(.L_1062 - .L_1061)
	.align		4
.L_1061:
        /*0010*/ 	.word	index@(.nv.constant0._ZN7cutlass13device_kernelIN5flash19enable_sm80_to_sm89INS1_16FlashAttnBwdSm80INS1_25CollectiveMainloopBwdSm80ILi2ELi2EN4cute5tupleIJNS5_1CILi64EEENS7_ILi128EEENS7_ILi96EEEEEENS_6half_tEfNS_4arch4Sm80ELb1ELb0ELb1ELb1ELb0ELb0ELb0ELb0ELi2ELi2ELi4ELi2ELb0EEENS1_21CollectiveEpilogueBwdISB_SC_SE_Li256ELb1ELb0ELi2EEENS1_25SingleTileBwdLPTSchedulerILb1ELi128ELb0EEEEEEEEEvNT_6ParamsE)
        /*0014*/ 	.short	0x0160
        /*0016*/ 	.short	0x0288


	//----- nvinfo : EIATTR_CBANK_PARAM_SIZE
	.align		4
.L_1062:
        /*0018*/ 	.byte	0x03, 0x19
        /*001a*/ 	.short	0x0288


	//----- nvinfo : EIATTR_KPARAM_INFO
	.align		4
        /*001c*/ 	.byte	0x04, 0x17
        /*001e*/ 	.short	(.L_1064 - .L_1063)
.L_1063:
        /*0020*/ 	.word	0x00000000
        /*0024*/ 	.short	0x0000
        /*0026*/ 	.short	0x0000
        /*0028*/ 	.byte	0x00, 0xf0, 0x21, 0x0a


	//----- nvinfo : EIATTR_MAXREG_COUNT
	.align		4
.L_1064:
        /*002c*/ 	.byte	0x03, 0x1b
        /*002e*/ 	.short	0x00ff


	//----- nvinfo : EIATTR_NUM_BARRIERS
	.align		4
        /*0030*/ 	.byte	0x02, 0x4c
        /*0032*/ 	.byte	0x02
	.zero		1


	//----- nvinfo : EIATTR_MERCURY_ISA_VERSION
	.align		4
        /*0034*/ 	.byte	0x03, 0x5f
        /*0036*/ 	.short	0x0000


	//----- nvinfo : EIATTR_COOP_GROUP_MASK_REGIDS
	.align		4
        /*0038*/ 	.byte	0x04, 0x29
        /*003a*/ 	.short	(.L_1066 - .L_1065)


	//   ....[0]....
.L_1065:
        /*003c*/ 	.word	0xffffffff


	//----- nvinfo : EIATTR_COOP_GROUP_INSTR_OFFSETS
	.align		4
.L_1066:
        /*0040*/ 	.byte	0x04, 0x28
        /*0042*/ 	.short	(.L_1068 - .L_1067)


	//   ....[0]....
.L_1067:
        /*0044*/ 	.word	0x00000050


	//----- nvinfo : EIATTR_EXIT_INSTR_OFFSETS
	.align		4
.L_1068:
        /*0048*/ 	.byte	0x04, 0x1c
        /*004a*/ 	.short	(.L_1070 - .L_1069)


	//   ....[0]....
.L_1069:
        /*004c*/ 	.word	0x000009c0


	//   ....[1]....
        /*0050*/ 	.word	0x00007ec0


	//   ....[2]....
        /*0054*/ 	.word	0x00007fc0


	//   ....[3]....
        /*0058*/ 	.word	0x00007fe0


	//   ....[4]....
        /*005c*/ 	.word	0x000087d0


	//   ....[5]....
        /*0060*/ 	.word	0x000088c0


	//   ....[6]....
        /*0064*/ 	.word	0x000088e0


	//----- nvinfo : EIATTR_MAX_THREADS
	.align		4
.L_1070:
        /*0068*/ 	.byte	0x04, 0x05
        /*006a*/ 	.short	(.L_1072 - .L_1071)
.L_1071:
        /*006c*/ 	.word	0x00000100
        /*0070*/ 	.word	0x00000001
        /*0074*/ 	.word	0x00000001


	//----- nvinfo : EIATTR_CRS_STACK_SIZE
	.align		4
.L_1072:
        /*0078*/ 	.byte	0x04, 0x1e
        /*007a*/ 	.short	(.L_1074 - .L_1073)
.L_1073:
        /*007c*/ 	.word	0x00000000
.L_1074:


//--------------------- .nv.info._ZN7cutlass13device_kernelIN5flash19enable_sm80_to_sm89INS1_16FlashAttnBwdSm80INS1_25CollectiveMainloopBwdSm80ILi2ELi2EN4cute5tupleIJNS5_1CILi64EEENS7_ILi128EEENS7_ILi96EEEEEENS_6half_tEfNS_4arch4Sm80ELb1ELb0ELb1ELb1ELb1ELb0ELb0ELb0ELi2ELi2ELi4ELi2ELb0EEENS1_21CollectiveEpilogueBwdISB_SC_SE_Li256ELb1ELb0ELi2EEENS1_25SingleTileBwdLPTSchedulerILb1ELi128ELb1EEEEEEEEEvNT_6ParamsE --------------------------
	.section	.nv.info._ZN7cutlass13device_kernelIN5flash19enable_sm80_to_sm89INS1_16FlashAttnBwdSm80INS1_25CollectiveMainloopBwdSm80ILi2ELi2EN4cute5tupleIJNS5_1CILi64EEENS7_ILi128EEENS7_ILi96EEEEEENS_6half_tEfNS_4arch4Sm80ELb1ELb0ELb1ELb1ELb1ELb0ELb0ELb0ELi2ELi2ELi4ELi2ELb0EEENS1_21CollectiveEpilogueBwdISB_SC_SE_Li256ELb1ELb0ELi2EEENS1_25SingleTileBwdLPTSchedulerILb1ELi128ELb1EEEEEEEEEvNT_6ParamsE,"",@"SHT_CUDA_INFO"
	.sectionflags	@""
	.align	4


	//----- nvinfo : EIATTR_CUDA_API_VERSION
	.align		4
        /*0000*/ 	.byte	0x04, 0x37
        /*0002*/ 	.short	(.L_1076 - .L_1075)
.L_1075:
        /*0004*/ 	.word	0x00000082


	//----- nvinfo : EIATTR_SW2861232_WAR
	.align		4
.L_1076:
        /*0008*/ 	.byte	0x01, 0x35
	.zero		2


	//----- nvinfo : EIATTR_PARAM_CBANK
	.align		4
        /*000c*/ 	.byte	0x04, 0x0a
        /*000e*/ 	.short	(.L_1078 - .L_1077)
	.align		4
.L_1077:
        /*0010*/ 	.word	index@(.nv.constant0._ZN7cutlass13device_kernelIN5flash19enable_sm80_to_sm89INS1_16FlashAttnBwdSm80INS1_25CollectiveMainloopBwdSm80ILi2ELi2EN4cute5tupleIJNS5_1CILi64EEENS7_ILi128EEENS7_ILi96EEEEEENS_6half_tEfNS_4arch4Sm80ELb1ELb0ELb1ELb1ELb1ELb0ELb0ELb0ELi2ELi2ELi4ELi2ELb0EEENS1_21CollectiveEpilogueBwdISB_SC_SE_Li256ELb1ELb0ELi2EEENS1_25SingleTileBwdLPTSchedulerILb1ELi128ELb1EEEEEEEEEvNT_6ParamsE)
        /*0014*/ 	.short	0x0160
        /*0016*/ 	.short	0x0288


	//----- nvinfo : EIATTR_CBANK_PARAM_SIZE
	.align		4
.L_1078:
        /*0018*/ 	.byte	0x03, 0x19
        /*001a*/ 	.short	0x0288


	//----- nvinfo : EIATTR_KPARAM_INFO
	.align		4
        /*001c*/ 	.byte	0x04, 0x17
        /*001e*/ 	.short	(.L_1080 - .L_1079)
.L_1079:
        /*0020*/ 	.word	0x00000000
        /*0024*/ 	.short	0x0000
        /*0026*/ 	.short	0x0000
        /*0028*/ 	.byte	0x00, 0xf0, 0x21, 0x0a


	//----- nvinfo : EIATTR_MAXREG_COUNT
	.align		4
.L_1080:
        /*002c*/ 	.byte	0x03, 0x1b
        /*002e*/ 	.short	0x00ff


	//----- nvinfo : EIATTR_NUM_BARRIERS
	.align		4
        /*0030*/ 	.byte	0x02, 0x4c
        /*0032*/ 	.byte	0x02
	.zero		1


	//----- nvinfo : EIATTR_MERCURY_ISA_VERSION
	.align		4
        /*0034*/ 	.byte	0x03, 0x5f
        /*0036*/ 	.short	0x0000


	//----- nvinfo : EIATTR_COOP_GROUP_MASK_REGIDS
	.align		4
        /*0038*/ 	.byte	0x04, 0x29
        /*003a*/ 	.short	(.L_1082 - .L_1081)


	//   ....[0]....
.L_1081:
        /*003c*/ 	.word	0xffffffff


	//----- nvinfo : EIATTR_COOP_GROUP_INSTR_OFFSETS
	.align		4
.L_1082:
        /*0040*/ 	.byte	0x04, 0x28
        /*0042*/ 	.short	(.L_1084 - .L_1083)


	//   ....[0]....
.L_1083:
        /*0044*/ 	.word	0x00000050


	//----- nvinfo : EIATTR_EXIT_INSTR_OFFSETS
	.align		4
.L_1084:
        /*0048*/ 	.byte	0x04, 0x1c
        /*004a*/ 	.short	(.L_1086 - .L_1085)


	//   ....[0]....
.L_1085:
        /*004c*/ 	.word	0x000009e0


	//   ....[1]....
        /*0050*/ 	.word	0x00007e00


	//   ....[2]....
        /*0054*/ 	.word	0x00007f00


	//   ....[3]....
        /*0058*/ 	.word	0x00007f20


	//   ....[4]....
        /*005c*/ 	.word	0x000086e0


	//   ....[5]....
        /*0060*/ 	.word	0x000087d0


	//   ....[6]....
        /*0064*/ 	.word	0x000087f0


	//----- nvinfo : EIATTR_MAX_THREADS
	.align		4
.L_1086:
        /*0068*/ 	.byte	0x04, 0x05
        /*006a*/ 	.short	(.L_1088 - .L_1087)
.L_1087:
        /*006c*/ 	.word	0x00000100
        /*0070*/ 	.word	0x00000001
        /*0074*/ 	.word	0x00000001


	//----- nvinfo : EIATTR_CRS_STACK_SIZE
	.align		4
.L_1088:
        /*0078*/ 	.byte	0x04, 0x1e
        /*007a*/ 	.short	(.L_1090 - .L_1089)
.L_1089:
        /*007c*/ 	.word	0x00000000
.L_1090:


//--------------------- .nv.info._ZN7cutlass13device_kernelIN5flash19enable_sm80_to_sm89INS1_16FlashAttnBwdSm80INS1_25CollectiveMainloopBwdSm80ILi2ELi2EN4cute5tupleIJNS5_1CILi64EEENS7_ILi128EEENS7_ILi96EEEEEENS_6half_tEfNS_4arch4Sm80ELb1ELb0ELb1ELb1ELb0ELb0ELb0ELb0ELi2ELi2ELi4ELi2ELb0EEENS1_24CollectiveEpilogueBwdGQAISB_fSE_Li256ELb1ELb0EEENS1_25SingleTileBwdLPTSchedulerILb1ELi128ELb0EEEEEEEEEvNT_6ParamsE --------------------------
	.section	.nv.info._ZN7cutlass13device_kernelIN5flash19enable_sm80_to_sm89INS1_16FlashAttnBwdSm80INS1_25CollectiveMainloopBwdSm80ILi2ELi2EN4cute5tupleIJNS5_1CILi64EEENS7_ILi128EEENS7_ILi96EEEEEENS_6half_tEfNS_4arch4Sm80ELb1ELb0ELb1ELb1ELb0ELb0ELb0ELb0ELi2ELi2ELi4ELi2ELb0EEENS1_24CollectiveEpilogueBwdGQAISB_fSE_Li256ELb1ELb0EEENS1_25SingleTileBwdLPTSchedulerILb1ELi128ELb0EEEEEEEEEvNT_6ParamsE,"",@"SHT_CUDA_INFO"
	.sectionflags	@""
	.align	4


	//----- nvinfo : EIATTR_CUDA_API_VERSION
	.align		4
        /*0000*/ 	.byte	0x04, 0x37
        /*0002*/ 	.short	(.L_1092 - .L_1091)
.L_1091:
        /*0004*/ 	.word	0x00000082


	//----- nvinfo : EIATTR_SW2861232_WAR
	.align		4
.L_1092:
        /*0008*/ 	.byte	0x01, 0x35
	.zero		2


	//----- nvinfo : EIATTR_PARAM_CBANK
	.align		4
        /*000c*/ 	.byte	0x04, 0x0a
        /*000e*/ 	.short	(.L_1094 - .L_1093)
	.align		4
.L_1093:
        /*0010*/ 	.word	index@(.nv.constant0._ZN7cutlass13device_kernelIN5flash19enable_sm80_to_sm89INS1_16FlashAttnBwdSm80INS1_25CollectiveMainloopBwdSm80ILi2ELi2EN4cute5tupleIJNS5_1CILi64EEENS7_ILi128EEENS7_ILi96EEEEEENS_6half_tEfNS_4arch4Sm80ELb1ELb0ELb1ELb1ELb0ELb0ELb0ELb0ELi2ELi2ELi4ELi2ELb0EEENS1_24CollectiveEpilogueBwdGQAISB_fSE_Li256ELb1ELb0EEENS1_25SingleTileBwdLPTSchedulerILb1ELi128ELb0EEEEEEEEEvNT_6ParamsE)
        /*0014*/ 	.short	0x0160
        /*0016*/ 	.short	0x0290


	//----- nvinfo : EIATTR_CBANK_PARAM_SIZE
	.align		4
.L_1094:
        /*0018*/ 	.byte	0x03, 0x19
        /*001a*/ 	.short	0x0290


	//----- nvinfo : EIATTR_KPARAM_INFO
	.align		4
        /*001c*/ 	.byte	0x04, 0x17
        /*001e*/ 	.short	(.L_1096 - .L_1095)
.L_1095:
        /*0020*/ 	.word	0x00000000
        /*0024*/ 	.short	0x0000
        /*0026*/ 	.short	0x0000
        /*0028*/ 	.byte	0x00, 0xf0, 0x41, 0x0a


	//----- nvinfo : EIATTR_MAXREG_COUNT
	.align		4
.L_1096:
        /*002c*/ 	.byte	0x03, 0x1b
        /*002e*/ 	.short	0x00ff


	//----- nvinfo : EIATTR_NUM_BARRIERS
	.align		4
        /*0030*/ 	.byte	0x02, 0x4c
        /*0032*/ 	.byte	0x02
	.zero		1


	//----- nvinfo : EIATTR_MERCURY_ISA_VERSION
	.align		4
        /*0034*/ 	.byte	0x03, 0x5f
        /*0036*/ 	.short	0x0000


	//----- nvinfo : EIATTR_COOP_GROUP_MASK_REGIDS
	.align		4
        /*0038*/ 	.byte	0x04, 0x29
        /*003a*/ 	.short	(.L_1098 - .L_1097)


	//   ....[0]....
.L_1097:
        /*003c*/ 	.word	0xffffffff


	//----- nvinfo : EIATTR_COOP_GROUP_INSTR_OFFSETS
	.align		4
.L_1098:
        /*0040*/ 	.byte	0x04, 0x28
        /*0042*/ 	.short	(.L_1100 - .L_1099)


	//   ....[0]....
.L_1099:
        /*0044*/ 	.word	0x00000050


	//----- nvinfo : EIATTR_EXIT_INSTR_OFFSETS
	.align		4
.L_1100:
        /*0048*/ 	.byte	0x04, 0x1c
        /*004a*/ 	.short	(.L_1102 - .L_1101)


	//   ....[0]....
.L_1101:
        /*004c*/ 	.word	0x000009c0


	//   ....[1]....
        /*0050*/ 	.word	0x00006bb0


	//   ....[2]....
        /*0054*/ 	.word	0x00007520


	//----- nvinfo : EIATTR_MAX_THREADS
	.align		4
.L_1102:
        /*0058*/ 	.byte	0x04, 0x05
        /*005a*/ 	.short	(.L_1104 - .L_1103)
.L_1103:
        /*005c*/ 	.word	0x00000100
        /*0060*/ 	.word	0x00000001
        /*0064*/ 	.word	0x00000001


	//----- nvinfo : EIATTR_CRS_STACK_SIZE
	.align		4
.L_1104:
        /*0068*/ 	.byte	0x04, 0x1e
        /*006a*/ 	.short	(.L_1106 - .L_1105)
.L_1105:
        /*006c*/ 	.word	0x00000000
.L_1106:


//--------------------- .nv.info._ZN7cutlass13device_kernelIN5flash32FlashAttnBwdPostprocessConvertdQIN4cute5tupleIJNS3_1CILi128EEENS5_ILi96EEEEEENS_6half_tEfNS_4arch4Sm80ELi256ENS3_8TiledMMAINS3_8MMA_AtomIJNS3_28SM80_16x8x16_F32F16F16F32_TNEEEENS3_6LayoutINS4_IJNS5_ILi4EEENS5_ILi2EEENS5_ILi1EEEEEENS4_IJSJ_SH_NS5_ILi0EEEEEEEENS4_IJNS5_ILi64EEENS5_ILi32EEENS5_ILi16EEEEEEEELb0EEEEEvNT_6ParamsE --------------------------
	.section	.nv.info._ZN7cutlass13device_kernelIN5flash32FlashAttnBwdPostprocessConvertdQIN4cute5tupleIJNS3_1CILi128EEENS5_ILi96EEEEEENS_6half_tEfNS_4arch4Sm80ELi256ENS3_8TiledMMAINS3_8MMA_AtomIJNS3_28SM80_16x8x16_F32F16F16F32_TNEEEENS3_6LayoutINS4_IJNS5_ILi4EEENS5_ILi2EEENS5_ILi1EEEEEENS4_IJSJ_SH_NS5_ILi0EEEEEEEENS4_IJNS5_ILi64EEENS5_ILi32EEENS5_ILi16EEEEEEEELb0EEEEEvNT_6ParamsE,"",@"SHT_CUDA_INFO"
	.sectionflags	@""
	.align	4


	//----- nvinfo : EIATTR_CUDA_API_VERSION
	.align		4
        /*0000*/ 	.byte	0x04, 0x37
        /*0002*/ 	.short	(.L_1108 - .L_1107)
.L_1107:
        /*0004*/ 	.word	0x00000082


	//----- nvinfo : EIATTR_SW2861232_WAR
	.align		4
.L_1108:
        /*0008*/ 	.byte	0x01, 0x35
	.zero		2


	//----- nvinfo : EIATTR_PARAM_CBANK
	.align		4
        /*000c*/ 	.byte	0x04, 0x0a
        /*000e*/ 	.short	(.L_1110 - .L_1109)
	.align		4
.L_1109:
        /*0010*/ 	.word	index@(.nv.constant0._ZN7cutlass13device_kernelIN5flash32FlashAttnBwdPostprocessConvertdQIN4cute5tupleIJNS3_1CILi128EEENS5_ILi96EEEEEENS_6half_tEfNS_4arch4Sm80ELi256ENS3_8TiledMMAINS3_8MMA_AtomIJNS3_28SM80_16x8x16_F32F16F16F32_TNEEEENS3_6LayoutINS4_IJNS5_ILi4EEENS5_ILi2EEENS5_ILi1EEEEEENS4_IJSJ_SH_NS5_ILi0EEEEEEEENS4_IJNS5_ILi64EEENS5_ILi32EEENS5_ILi16EEEEEEEELb0EEEEEvNT_6ParamsE)
        /*0014*/ 	.short	0x0160
        /*0016*/ 	.short	0x0070


	//----- nvinfo : EIATTR_CBANK_PARAM_SIZE
	.align		4
.L_1110:
        /*0018*/ 	.byte	0x03, 0x19
        /*001a*/ 	.short	0x0070


	//----- nvinfo : EIATTR_KPARAM_INFO
	.align		4
        /*001c*/ 	.byte	0x04, 0x17
        /*001e*/ 	.short	(.L_1112 - .L_1111)
.L_1111:
        /*0020*/ 	.word	0x00000000
        /*0024*/ 	.short	0x0000
        /*0026*/ 	.short	0x0000
        /*0028*/ 	.byte	0x00, 0xf0, 0xc1, 0x01


	//----- nvinfo : EIATTR_MAXREG_COUNT
	.align		4
.L_1112:
        /*002c*/ 	.byte	0x03, 0x1b
        /*002e*/ 	.short	0x0080


	//----- nvinfo : EIATTR_NUM_BARRIERS
	.align		4
        /*0030*/ 	.byte	0x02, 0x4c
        /*0032*/ 	.byte	0x01
	.zero		1


	//----- nvinfo : EIATTR_MERCURY_ISA_VERSION
	.align		4
        /*0034*/ 	.byte	0x03, 0x5f
        /*0036*/ 	.short	0x0000


	//----- nvinfo : EIATTR_EXIT_INSTR_OFFSETS
	.align		4
        /*0038*/ 	.byte	0x04, 0x1c
        /*003a*/ 	.short	(.L_1114 - .L_1113)


	//   ....[0]....
.L_1113:
        /*003c*/ 	.word	0x00000180


	//   ....[1]....
        /*0040*/ 	.word	0x00001370


	//   ....[2]....
        /*0044*/ 	.word	0x00001530


	//   ....[3]....
        /*0048*/ 	.word	0x00001550


	//----- nvinfo : EIATTR_CTAIDZ_USED
	.align		4
.L_1114:
        /*004c*/ 	.byte	0x01, 0x04
	.zero		2


	//----- nvinfo : EIATTR_MAX_THREADS
	.align		4
        /*0050*/ 	.byte	0x04, 0x05
        /*0052*/ 	.short	(.L_1116 - .L_1115)
.L_1115:
        /*0054*/ 	.word	0x00000100
        /*0058*/ 	.word	0x00000001
        /*005c*/ 	.word	0x00000001


	//----- nvinfo : EIATTR_CRS_STACK_SIZE
	.align		4
.L_1116:
        /*0060*/ 	.byte	0x04, 0x1e
        /*0062*/ 	.short	(.L_1118 - .L_1117)
.L_1117:
        /*0064*/ 	.word	0x00000000
.L_1118:


//--------------------- .nv.info._ZN7cutlass13device_kernelIN5flash32FlashAttnBwdPostprocessConvertdQIN4cute5tupleIJNS3_1CILi64EEENS5_ILi96EEEEEENS_6half_tEfNS_4arch4Sm80ELi256ENS3_8TiledMMAINS3_8MMA_AtomIJNS3_28SM80_16x8x16_F32F16F16F32_TNEEEENS3_6LayoutINS4_IJNS5_ILi2EEENS5_ILi4EEENS5_ILi1EEEEEENS4_IJSJ_SH_NS5_ILi0EEEEEEEENS4_IJNS5_ILi32EEESO_NS5_ILi16EEEEEEEELb0EEEEEvNT_6ParamsE --------------------------
	.section	.nv.info._ZN7cutlass13device_kernelIN5flash32FlashAttnBwdPostprocessConvertdQIN4cute5tupleIJNS3_1CILi64EEENS5_ILi96EEEEEENS_6half_tEfNS_4arch4Sm80ELi256ENS3_8TiledMMAINS3_8MMA_AtomIJNS3_28SM80_16x8x16_F32F16F16F32_TNEEEENS3_6LayoutINS4_IJNS5_ILi2EEENS5_ILi4EEENS5_ILi1EEEEEENS4_IJSJ_SH_NS5_ILi0EEEEEEEENS4_IJNS5_ILi32EEESO_NS5_ILi16EEEEEEEELb0EEEEEvNT_6ParamsE,"",@"SHT_CUDA_INFO"
	.sectionflags	@""
	.align	4


	//----- nvinfo : EIATTR_CUDA_API_VERSION
	.align		4
        /*0000*/ 	.byte	0x04, 0x37
        /*0002*/ 	.short	(.L_1120 - .L_1119)
.L_1119:
        /*0004*/ 	.word	0x00000082


	//----- nvinfo : EIATTR_SW2861232_WAR
	.align		4
.L_1120:
        /*0008*/ 	.byte	0x01, 0x35
	.zero		2


	//----- nvinfo : EIATTR_PARAM_CBANK
	.align		4
        /*000c*/ 	.byte	0x04, 0x0a
        /*000e*/ 	.short	(.L_1122 - .L_1121)
	.align		4
.L_1121:
        /*0010*/ 	.word	index@(.nv.constant0._ZN7cutlass13device_kernelIN5flash32FlashAttnBwdPostprocessConvertdQIN4cute5tupleIJNS3_1CILi64EEENS5_ILi96EEEEEENS_6half_tEfNS_4arch4Sm80ELi256ENS3_8TiledMMAINS3_8MMA_AtomIJNS3_28SM80_16x8x16_F32F16F16F32_TNEEEENS3_6LayoutINS4_IJNS5_ILi2EEENS5_ILi4EEENS5_ILi1EEEEEENS4_IJSJ_SH_NS5_ILi0EEEEEEEENS4_IJNS5_ILi32EEESO_NS5_ILi16EEEEEEEELb0EEEEEvNT_6ParamsE)
        /*0014*/ 	.short	0x0160
        /*0016*/ 	.short	0x0070


	//----- nvinfo : EIATTR_CBANK_PARAM_SIZE
	.align		4
.L_1122:
        /*0018*/ 	.byte	0x03, 0x19
        /*001a*/ 	.short	0x0070


	//----- nvinfo : EIATTR_KPARAM_INFO
	.align		4
        /*001c*/ 	.byte	0x04, 0x17
        /*001e*/ 	.short	(.L_1124 - .L_1123)
.L_1123:
        /*0020*/ 	.word	0x00000000
        /*0024*/ 	.short	0x0000
        /*0026*/ 	.short	0x0000
        /*0028*/ 	.byte	0x00, 0xf0, 0xc1, 0x01


	//----- nvinfo : EIATTR_MAXREG_COUNT
	.align		4
.L_1124:
        /*002c*/ 	.byte	0x03, 0x1b
        /*002e*/ 	.short	0x0080


	//----- nvinfo : EIATTR_NUM_BARRIERS
	.align		4
        /*0030*/ 	.byte	0x02, 0x4c
        /*0032*/ 	.byte	0x01
	.zero		1


	//----- nvinfo : EIATTR_MERCURY_ISA_VERSION
	.align		4
        /*0034*/ 	.byte	0x03, 0x5f
        /*0036*/ 	.short	0x0000


	//----- nvinfo : EIATTR_EXIT_INSTR_OFFSETS
	.align		4
        /*0038*/ 	.byte	0x04, 0x1c
        /*003a*/ 	.short	(.L_1126 - .L_1125)


	//   ....[0]....
.L_1125:
        /*003c*/ 	.word	0x00000180


	//   ....[1]....
        /*0040*/ 	.word	0x00000bf0


	//   ....[2]....
        /*0044*/ 	.word	0x00000e00


	//   ....[3]....
        /*0048*/ 	.word	0x00000e30


	//----- nvinfo : EIATTR_CTAIDZ_USED
	.align		4
.L_1126:
        /*004c*/ 	.byte	0x01, 0x04
	.zero		2


	//----- nvinfo : EIATTR_MAX_THREADS
	.align		4
        /*0050*/ 	.byte	0x04, 0x05
        /*0052*/ 	.short	(.L_1128 - .L_1127)
.L_1127:
        /*0054*/ 	.word	0x00000100
        /*0058*/ 	.word	0x00000001
        /*005c*/ 	.word	0x00000001
.L_1128:


//--------------------- .nv.info._ZN7cutlass13device_kernelIN5flash19enable_sm80_to_sm89INS1_16FlashAttnBwdSm80INS1_25CollectiveMainloopBwdSm80ILi2ELi2EN4cute5tupleIJNS5_1CILi64EEENS7_ILi128EEENS7_ILi96EEEEEENS_6half_tEfNS_4arch4Sm80ELb1ELb0ELb1ELb1ELb1ELb0ELb0ELb0ELi2ELi2ELi4ELi2ELb0EEENS1_24CollectiveEpilogueBwdGQAISB_fSE_Li256ELb1ELb1EEENS1_25SingleTileBwdLPTSchedulerILb1ELi128ELb1EEEEEEEEEvNT_6ParamsE --------------------------
	.section	.nv.info._ZN7cutlass13device_kernelIN5flash19enable_sm80_to_sm89INS1_16FlashAttnBwdSm80INS1_25CollectiveMainloopBwdSm80ILi2ELi2EN4cute5tupleIJNS5_1CILi64EEENS7_ILi128EEENS7_ILi96EEEEEENS_6half_tEfNS_4arch4Sm80ELb1ELb0ELb1ELb1ELb1ELb0ELb0ELb0ELi2ELi2ELi4ELi2ELb0EEENS1_24CollectiveEpilogueBwdGQAISB_fSE_Li256ELb1ELb1EEENS1_25SingleTileBwdLPTSchedulerILb1ELi128ELb1EEEEEEEEEvNT_6ParamsE,"",@"SHT_CUDA_INFO"
	.sectionflags	@""
	.align	4


	//----- nvinfo : EIATTR_CUDA_API_VERSION
	.align		4
        /*0000*/ 	.byte	0x04, 0x37
        /*0002*/ 	.short	(.L_1130 - .L_1129)
.L_1129:
        /*0004*/ 	.word	0x00000082


	//----- nvinfo : EIATTR_SW2861232_WAR
	.align		4
.L_1130:
        /*0008*/ 	.byte	0x01, 0x35
	.zero		2


	//----- nvinfo : EIATTR_PARAM_CBANK
	.align		4
        /*000c*/ 	.byte	0x04, 0x0a
        /*000e*/ 	.short	(.L_1132 - .L_1131)
	.align		4
.L_1131:
        /*0010*/ 	.word	index@(.nv.constant0._ZN7cutlass13device_kernelIN5flash19enable_sm80_to_sm89INS1_16FlashAttnBwdSm80INS1_25CollectiveMainloopBwdSm80ILi2ELi2EN4cute5tupleIJNS5_1CILi64EEENS7_ILi128EEENS7_ILi96EEEEEENS_6half_tEfNS_4arch4Sm80ELb1ELb0ELb1ELb1ELb1ELb0ELb0ELb0ELi2ELi2ELi4ELi2ELb0EEENS1_24CollectiveEpilogueBwdGQAISB_fSE_Li256ELb1ELb1EEENS1_25SingleTileBwdLPTSchedulerILb1ELi128ELb1EEEEEEEEEvNT_6ParamsE)
        /*0014*/ 	.short	0x0160
        /*0016*/ 	.short	0x0290


	//----- nvinfo : EIATTR_CBANK_PARAM_SIZE
	.align		4
.L_1132:
        /*0018*/ 	.byte	0x03, 0x19
        /*001a*/ 	.short	0x0290


	//----- nvinfo : EIATTR_KPARAM_INFO
	.align		4
        /*001c*/ 	.byte	0x04, 0x17
        /*001e*/ 	.short	(.L_1134 - .L_1133)
.L_1133:
        /*0020*/ 	.word	0x00000000
        /*0024*/ 	.short	0x0000
        /*0026*/ 	.short	0x0000
        /*0028*/ 	.byte	0x00, 0xf0, 0x41, 0x0a


	//----- nvinfo : EIATTR_MAXREG_COUNT
	.align		4
.L_1134:
        /*002c*/ 	.byte	0x03, 0x1b
        /*002e*/ 	.short	0x00ff


	//----- nvinfo : EIATTR_NUM_BARRIERS
	.align		4
        /*0030*/ 	.byte	0x02, 0x4c
        /*0032*/ 	.byte	0x02
	.zero		1


	//----- nvinfo : EIATTR_MERCURY_ISA_VERSION
	.align		4
        /*0034*/ 	.byte	0x03, 0x5f
        /*0036*/ 	.short	0x0000


	//----- nvinfo : EIATTR_COOP_GROUP_MASK_REGIDS
	.align		4
        /*0038*/ 	.byte	0x04, 0x29
        /*003a*/ 	.short	(.L_1136 - .L_1135)


	//   ....[0]....
.L_1135:
        /*003c*/ 	.word	0xffffffff


	//   ....[1]....
        /*0040*/ 	.word	0xffffffff


	//   ....[2]....
        /*0044*/ 	.word	0xffffffff


	//   ....[3]....
        /*0048*/ 	.word	0xffffffff


	//   ....[4]....
        /*004c*/ 	.word	0xffffffff


	//   ....[5]....
        /*0050*/ 	.word	0xffffffff


	//   ....[6]....
        /*0054*/ 	.word	0xffffffff


	//   ....[7]....
        /*0058*/ 	.word	0xffffffff


	//   ....[8]....
        /*005c*/ 	.word	0xffffffff


	//----- nvinfo : EIATTR_COOP_GROUP_INSTR_OFFSETS
	.align		4
.L_1136:
        /*0060*/ 	.byte	0x04, 0x28
        /*0062*/ 	.short	(.L_1138 - .L_1137)


	//   ....[0]....
.L_1137:
        /*0064*/ 	.word	0x00000050


	//   ....[1]....
        /*0068*/ 	.word	0x000071b0


	//   ....[2]....
        /*006c*/ 	.word	0x000071e0


	//   ....[3]....
        /*0070*/ 	.word	0x00007640


	//   ....[4]....
        /*0074*/ 	.word	0x00007650


	//   ....[5]....
        /*0078*/ 	.word	0x00007810


	//   ....[6]....
        /*007c*/ 	.word	0x000078f0


	//   ....[7]....
        /*0080*/ 	.word	0x00007c20


	//   ....[8]....
        /*0084*/ 	.word	0x00007c30


	//----- nvinfo : EIATTR_EXIT_INSTR_OFFSETS
	.align		4
.L_1138:
        /*0088*/ 	.byte	0x04, 0x1c
        /*008a*/ 	.short	(.L_1140 - .L_1139)


	//   ....[0]....
.L_1139:
        /*008c*/ 	.word	0x000009c0


	//   ....[1]....
        /*0090*/ 	.word	0x00006db0


	//   ....[2]....
        /*0094*/ 	.word	0x00007c40


	//   ....[3]....
        /*0098*/ 	.word	0x00007ce0


	//----- nvinfo : EIATTR_MAX_THREADS
	.align		4
.L_1140:
        /*009c*/ 	.byte	0x04, 0x05
        /*009e*/ 	.short	(.L_1142 - .L_1141)
.L_1141:
        /*00a0*/ 	.word	0x00000100
        /*00a4*/ 	.word	0x00000001
        /*00a8*/ 	.word	0x00000001


	//----- nvinfo : EIATTR_CRS_STACK_SIZE
	.align		4
.L_1142:
        /*00ac*/ 	.byte	0x04, 0x1e
        /*00ae*/ 	.short	(.L_1144 - .L_1143)
.L_1143:
        /*00b0*/ 	.word	0x00000000
.L_1144:


//--------------------- .nv.info._ZN7cutlass13device_kernelIN5flash22FlashAttnBwdPreprocessIN4cute5tupleIJNS3_1CILi64EEENS5_ILi96EEEEEENS_6half_tEfNS_4arch4Sm80ELb1ELb1EEEEEvNT_6ParamsE --------------------------
	.section	.nv.info._ZN7cutlass13device_kernelIN5flash22FlashAttnBwdPreprocessIN4cute5tupleIJNS3_1CILi64EEENS5_ILi96EEEEEENS_6half_tEfNS_4arch4Sm80ELb1ELb1EEEEEvNT_6ParamsE,"",@"SHT_CUDA_INFO"
	.sectionflags	@""
	.align	4


	//----- nvinfo : EIATTR_CUDA_API_VERSION
	.align		4
        /*0000*/ 	.byte	0x04, 0x37
        /*0002*/ 	.short	(.L_1146 - .L_1145)
.L_1145:
        /*0004*/ 	.word	0x00000082


	//----- nvinfo : EIATTR_SW2861232_WAR
	.align		4
.L_1146:
        /*0008*/ 	.byte	0x01, 0x35
	.zero		2


	//----- nvinfo : EIATTR_PARAM_CBANK
	.align		4
        /*000c*/ 	.byte	0x04, 0x0a
        /*000e*/ 	.short	(.L_1148 - .L_1147)
	.align		4
.L_1147:
        /*0010*/ 	.word	index@(.nv.constant0._ZN7cutlass13device_kernelIN5flash22FlashAttnBwdPreprocessIN4cute5tupleIJNS3_1CILi64EEENS5_ILi96EEEEEENS_6half_tEfNS_4arch4Sm80ELb1ELb1EEEEEvNT_6ParamsE)
        /*0014*/ 	.short	0x0160
        /*0016*/ 	.short	0x00f0


	//----- nvinfo : EIATTR_CBANK_PARAM_SIZE
	.align		4
.L_1148:
        /*0018*/ 	.byte	0x03, 0x19
        /*001a*/ 	.short	0x00f0


	//----- nvinfo : EIATTR_KPARAM_INFO
	.align		4
        /*001c*/ 	.byte	0x04, 0x17
        /*001e*/ 	.short	(.L_1150 - .L_1149)
.L_1149:
        /*0020*/ 	.word	0x00000000
        /*0024*/ 	.short	0x0000
        /*0026*/ 	.short	0x0000
        /*0028*/ 	.byte	0x00, 0xf0, 0xc1, 0x03


	//----- nvinfo : EIATTR_MAXREG_COUNT
	.align		4
.L_1150:
        /*002c*/ 	.byte	0x03, 0x1b
        /*002e*/ 	.short	0x0080


	//----- nvinfo : EIATTR_MERCURY_ISA_VERSION
	.align		4
        /*0030*/ 	.byte	0x03, 0x5f
        /*0032*/ 	.short	0x0000


	//----- nvinfo : EIATTR_COOP_GROUP_MASK_REGIDS
	.align		4
        /*0034*/ 	.byte	0x04, 0x29
        /*0036*/ 	.short	(.L_1152 - .L_1151)


	//   ....[0]....
.L_1151:
        /*0038*/ 	.word	0xffffffff


	//   ....[1]....
        /*003c*/ 	.word	0xffffffff


	//----- nvinfo : EIATTR_COOP_GROUP_INSTR_OFFSETS
	.align		4
.L_1152:
        /*0040*/ 	.byte	0x04, 0x28
        /*0042*/ 	.short	(.L_1154 - .L_1153)


	//   ....[0]....
.L_1153:
        /*0044*/ 	.word	0x00000d70


	//   ....[1]....
        /*0048*/ 	.word	0x00000e30


	//----- nvinfo : EIATTR_EXIT_INSTR_OFFSETS
	.align		4
.L_1154:
        /*004c*/ 	.byte	0x04, 0x1c
        /*004e*/ 	.short	(.L_1156 - .L_1155)


	//   ....[0]....
.L_1155:
        /*0050*/ 	.word	0x00000180


	//   ....[1]....
        /*0054*/ 	.word	0x00001260


	//   ....[2]....
        /*0058*/ 	.word	0x000012b0


	//----- nvinfo : EIATTR_CTAIDZ_USED
	.align		4
.L_1156:
        /*005c*/ 	.byte	0x01, 0x04
	.zero		2


	//----- nvinfo : EIATTR_MAX_THREADS
	.align		4
        /*0060*/ 	.byte	0x04, 0x05
        /*0062*/ 	.short	(.L_1158 - .L_1157)
.L_1157:
        /*0064*/ 	.word	0x00000100
        /*0068*/ 	.word	0x00000001
        /*006c*/ 	.word	0x00000001


	//----- nvinfo : EIATTR_CRS_STACK_SIZE
	.align		4
.L_1158:
        /*0070*/ 	.byte	0x04, 0x1e
        /*0072*/ 	.short	(.L_1160 - .L_1159)
.L_1159:
        /*0074*/ 	.word	0x00000000
.L_1160:


//--------------------- .nv.callgraph             --------------------------
	.section	.nv.callgraph,"",@"SHT_CUDA_CALLGRAPH"
	.align	4
	.sectionentsize	8
	.align		4
        /*0000*/ 	.word	0x00000000
	.align		4
        /*0004*/ 	.word	0xffffffff
	.align		4
        /*0008*/ 	.word	0x00000000
	.align		4
        /*000c*/ 	.word	0xfffffffe
	.align		4
        /*0010*/ 	.word	0x00000000
	.align		4
        /*0014*/ 	.word	0xfffffffd
	.align		4
        /*0018*/ 	.word	0x00000000
	.align		4
        /*001c*/ 	.word	0xfffffffc


//--------------------- .nv.rel.action            --------------------------
	.section	.nv.rel.action,"",@"SHT_CUDA_RELOCINFO"
	.align	8
	.sectionentsize	8
        /*0000*/ 	.byte	0x73, 0x00, 0x00, 0x00, 0x00, 0x00, 0x00, 0x00, 0x00, 0x00, 0x00, 0x11, 0x25, 0x00, 0x05, 0x36


//--------------------- .nv.constant4             --------------------------
	.section	.nv.constant4,"a",@progbits
	.align	8
	.align		8
.nv.constant4:
        /*0000*/ 	.dword	_ZN73_INTERNAL_bcde5d4e_37_flash_bwd_hdim96_fp16_softcap_sm80_cu_f3e6f9ee_29314cuda3std3__45__cpo5beginE
	.align		8
        /*0008*/ 	.dword	_ZN73_INTERNAL_bcde5d4e_37_flash_bwd_hdim96_fp16_softcap_sm80_cu_f3e6f9ee_29314cuda3std3__45__cpo3endE
	.align		8
        /*0010*/ 	.dword	_ZN73_INTERNAL_bcde5d4e_37_flash_bwd_hdim96_fp16_softcap_sm80_cu_f3e6f9ee_29314cuda3std3__45__cpo6cbeginE
	.align		8
        /*0018*/ 	.dword	_ZN73_INTERNAL_bcde5d4e_37_flash_bwd_hdim96_fp16_softcap_sm80_cu_f3e6f9ee_29314cuda3std3__45__cpo4cendE
	.align		8
        /*0020*/ 	.dword	_ZN73_INTERNAL_bcde5d4e_37_flash_bwd_hdim96_fp16_softcap_sm80_cu_f3e6f9ee_29314cuda3std3__475_GLOBAL__N__bcde5d4e_37_flash_bwd_hdim96_fp16_softcap_sm80_cu_f3e6f9ee_29316ignoreE
	.align		8
        /*0028*/ 	.dword	_ZN73_INTERNAL_bcde5d4e_37_flash_bwd_hdim96_fp16_softcap_sm80_cu_f3e6f9ee_29314cuda3std3__419piecewise_constructE
	.align		8
        /*0030*/ 	.dword	_ZN73_INTERNAL_bcde5d4e_37_flash_bwd_hdim96_fp16_softcap_sm80_cu_f3e6f9ee_29314cuda3std3__48in_placeE
	.align		8
        /*0038*/ 	.dword	_ZN73_INTERNAL_bcde5d4e_37_flash_bwd_hdim96_fp16_softcap_sm80_cu_f3e6f9ee_29314cuda3std6ranges3__45__cpo4swapE
	.align		8
        /*0040*/ 	.dword	_ZN73_INTERNAL_bcde5d4e_37_flash_bwd_hdim96_fp16_softcap_sm80_cu_f3e6f9ee_29314cuda3std6ranges3__45__cpo9iter_moveE
	.align		8
        /*0048*/ 	.dword	_ZN73_INTERNAL_bcde5d4e_37_flash_bwd_hdim96_fp16_softcap_sm80_cu_f3e6f9ee_29314cute7productE
	.align		8
        /*0050*/ 	.dword	_ZN73_INTERNAL_bcde5d4e_37_flash_bwd_hdim96_fp16_softcap_sm80_cu_f3e6f9ee_29314cute1_E


//--------------------- .nv.constant0._ZN7cutlass13device_kernelIN5flash19enable_sm80_to_sm89INS1_16FlashAttnBwdSm80INS1_25CollectiveMainloopBwdSm80ILi2ELi1EN4cute5tupleIJNS5_1CILi64EEENS7_ILi128EEENS7_ILi96EEEEEENS_6half_tEfNS_4arch4Sm80ELb0ELb0ELb1ELb0ELb0ELb0ELb0ELb0ELi2ELi2ELi4ELi2ELb1EEENS1_21CollectiveEpilogueBwdISB_SC_SE_Li256ELb0ELb0ELi2EEENS1_19SingleTileSchedulerILb0ELb0ELb0ELi128EEEEEEEEEvNT_6ParamsE --------------------------
	.section	.nv.constant0._ZN7cutlass13device_kernelIN5flash19enable_sm80_to_sm89INS1_16FlashAttnBwdSm80INS1_25CollectiveMainloopBwdSm80ILi2ELi1EN4cute5tupleIJNS5_1CILi64EEENS7_ILi128EEENS7_ILi96EEEEEENS_6half_tEfNS_4arch4Sm80ELb0ELb0ELb1ELb0ELb0ELb0ELb0ELb0ELi2ELi2ELi4ELi2ELb1EEENS1_21CollectiveEpilogueBwdISB_SC_SE_Li256ELb0ELb0ELi2EEENS1_19SingleTileSchedulerILb0ELb0ELb0ELi128EEEEEEEEEvNT_6ParamsE,"a",@progbits
	.sectionflags	@""
	.align	4
.nv.constant0._ZN7cutlass13device_kernelIN5flash19enable_sm80_to_sm89INS1_16FlashAttnBwdSm80INS1_25CollectiveMainloopBwdSm80ILi2ELi1EN4cute5tupleIJNS5_1CILi64EEENS7_ILi128EEENS7_ILi96EEEEEENS_6half_tEfNS_4arch4Sm80ELb0ELb0ELb1ELb0ELb0ELb0ELb0ELb0ELi2ELi2ELi4ELi2ELb1EEENS1_21CollectiveEpilogueBwdISB_SC_SE_Li256ELb0ELb0ELi2EEENS1_19SingleTileSchedulerILb0ELb0ELb0ELi128EEEEEEEEEvNT_6ParamsE:
	.zero		976


//--------------------- .nv.constant0._ZN7cutlass13device_kernelIN5flash19enable_sm80_to_sm89INS1_16FlashAttnBwdSm80INS1_25CollectiveMainloopBwdSm80ILi2ELi1EN4cute5tupleIJNS5_1CILi64EEENS7_ILi128EEENS7_ILi96EEEEEENS_6half_tEfNS_4arch4Sm80ELb0ELb0ELb1ELb0ELb1ELb0ELb0ELb0ELi2ELi2ELi4ELi2ELb1EEENS1_21CollectiveEpilogueBwdISB_SC_SE_Li256ELb0ELb0ELi2EEENS1_19SingleTileSchedulerILb0ELb0ELb0ELi128EEEEEEEEEvNT_6ParamsE --------------------------
	.section	.nv.constant0._ZN7cutlass13device_kernelIN5flash19enable_sm80_to_sm89INS1_16FlashAttnBwdSm80INS1_25CollectiveMainloopBwdSm80ILi2ELi1EN4cute5tupleIJNS5_1CILi64EEENS7_ILi128EEENS7_ILi96EEEEEENS_6half_tEfNS_4arch4Sm80ELb0ELb0ELb1ELb0ELb1ELb0ELb0ELb0ELi2ELi2ELi4ELi2ELb1EEENS1_21CollectiveEpilogueBwdISB_SC_SE_Li256ELb0ELb0ELi2EEENS1_19SingleTileSchedulerILb0ELb0ELb0ELi128EEEEEEEEEvNT_6ParamsE,"a",@progbits
	.sectionflags	@""
	.align	4
.nv.constant0._ZN7cutlass13device_kernelIN5flash19enable_sm80_to_sm89INS1_16FlashAttnBwdSm80INS1_25CollectiveMainloopBwdSm80ILi2ELi1EN4cute5tupleIJNS5_1CILi64EEENS7_ILi128EEENS7_ILi96EEEEEENS_6half_tEfNS_4arch4Sm80ELb0ELb0ELb1ELb0ELb1ELb0ELb0ELb0ELi2ELi2ELi4ELi2ELb1EEENS1_21CollectiveEpilogueBwdISB_SC_SE_Li256ELb0ELb0ELi2EEENS1_19SingleTileSchedulerILb0ELb0ELb0ELi128EEEEEEEEEvNT_6ParamsE:
	.zero		976


//--------------------- .nv.constant0._ZN7cutlass13device_kernelIN5flash19enable_sm80_to_sm89INS1_16FlashAttnBwdSm80INS1_25CollectiveMainloopBwdSm80ILi2ELi1EN4cute5tupleIJNS5_1CILi64EEENS7_ILi128EEENS7_ILi96EEEEEENS_6half_tEfNS_4arch4Sm80ELb0ELb0ELb1ELb0ELb0ELb0ELb0ELb0ELi2ELi2ELi4ELi2ELb1EEENS1_24CollectiveEpilogueBwdGQAISB_fSE_Li256ELb0ELb0EEENS1_19SingleTileSchedulerILb0ELb0ELb0ELi128EEEEEEEEEvNT_6ParamsE --------------------------
	.section	.nv.constant0._ZN7cutlass13device_kernelIN5flash19enable_sm80_to_sm89INS1_16FlashAttnBwdSm80INS1_25CollectiveMainloopBwdSm80ILi2ELi1EN4cute5tupleIJNS5_1CILi64EEENS7_ILi128EEENS7_ILi96EEEEEENS_6half_tEfNS_4arch4Sm80ELb0ELb0ELb1ELb0ELb0ELb0ELb0ELb0ELi2ELi2ELi4ELi2ELb1EEENS1_24CollectiveEpilogueBwdGQAISB_fSE_Li256ELb0ELb0EEENS1_19SingleTileSchedulerILb0ELb0ELb0ELi128EEEEEEEEEvNT_6ParamsE,"a",@progbits
	.sectionflags	@""
	.align	4
.nv.constant0._ZN7cutlass13device_kernelIN5flash19enable_sm80_to_sm89INS1_16FlashAttnBwdSm80INS1_25CollectiveMainloopBwdSm80ILi2ELi1EN4cute5tupleIJNS5_1CILi64EEENS7_ILi128EEENS7_ILi96EEEEEENS_6half_tEfNS_4arch4Sm80ELb0ELb0ELb1ELb0ELb0ELb0ELb0ELb0ELi2ELi2ELi4ELi2ELb1EEENS1_24CollectiveEpilogueBwdGQAISB_fSE_Li256ELb0ELb0EEENS1_19SingleTileSchedulerILb0ELb0ELb0ELi128EEEEEEEEEvNT_6ParamsE:
	.zero		984


//--------------------- .nv.constant0._ZN7cutlass13device_kernelIN5flash19enable_sm80_to_sm89INS1_16FlashAttnBwdSm80INS1_25CollectiveMainloopBwdSm80ILi2ELi1EN4cute5tupleIJNS5_1CILi64EEENS7_ILi128EEENS7_ILi96EEEEEENS_6half_tEfNS_4arch4Sm80ELb0ELb0ELb1ELb0ELb1ELb0ELb0ELb0ELi2ELi2ELi4ELi2ELb1EEENS1_24CollectiveEpilogueBwdGQAISB_fSE_Li256ELb0ELb1EEENS1_19SingleTileSchedulerILb0ELb0ELb0ELi128EEEEEEEEEvNT_6ParamsE --------------------------
	.section	.nv.constant0._ZN7cutlass13device_kernelIN5flash19enable_sm80_to_sm89INS1_16FlashAttnBwdSm80INS1_25CollectiveMainloopBwdSm80ILi2ELi1EN4cute5tupleIJNS5_1CILi64EEENS7_ILi128EEENS7_ILi96EEEEEENS_6half_tEfNS_4arch4Sm80ELb0ELb0ELb1ELb0ELb1ELb0ELb0ELb0ELi2ELi2ELi4ELi2ELb1EEENS1_24CollectiveEpilogueBwdGQAISB_fSE_Li256ELb0ELb1EEENS1_19SingleTileSchedulerILb0ELb0ELb0ELi128EEEEEEEEEvNT_6ParamsE,"a",@progbits
	.sectionflags	@""
	.align	4
.nv.constant0._ZN7cutlass13device_kernelIN5flash19enable_sm80_to_sm89INS1_16FlashAttnBwdSm80INS1_25CollectiveMainloopBwdSm80ILi2ELi1EN4cute5tupleIJNS5_1CILi64EEENS7_ILi128EEENS7_ILi96EEEEEENS_6half_tEfNS_4arch4Sm80ELb0ELb0ELb1ELb0ELb1ELb0ELb0ELb0ELi2ELi2ELi4ELi2ELb1EEENS1_24CollectiveEpilogueBwdGQAISB_fSE_Li256ELb0ELb1EEENS1_19SingleTileSchedulerILb0ELb0ELb0ELi128EEEEEEEEEvNT_6ParamsE:
	.zero		984


//--------------------- .nv.constant0._ZN7cutlass13device_kernelIN5flash19enable_sm80_to_sm89INS1_16FlashAttnBwdSm80INS1_25CollectiveMainloopBwdSm80ILi2ELi1EN4cute5tupleIJNS5_1CILi64EEENS7_ILi128EEENS7_ILi96EEEEEENS_6half_tEfNS_4arch4Sm80ELb0ELb0ELb1ELb1ELb0ELb0ELb0ELb0ELi2ELi2ELi4ELi2ELb1EEENS1_21CollectiveEpilogueBwdISB_SC_SE_Li256ELb1ELb0ELi2EEENS1_19SingleTileSchedulerILb1ELb0ELb0ELi128EEEEEEEEEvNT_6ParamsE --------------------------
	.section	.nv.constant0._ZN7cutlass13device_kernelIN5flash19enable_sm80_to_sm89INS1_16FlashAttnBwdSm80INS1_25CollectiveMainloopBwdSm80ILi2ELi1EN4cute5tupleIJNS5_1CILi64EEENS7_ILi128EEENS7_ILi96EEEEEENS_6half_tEfNS_4arch4Sm80ELb0ELb0ELb1ELb1ELb0ELb0ELb0ELb0ELi2ELi2ELi4ELi2ELb1EEENS1_21CollectiveEpilogueBwdISB_SC_SE_Li256ELb1ELb0ELi2EEENS1_19SingleTileSchedulerILb1ELb0ELb0ELi128EEEEEEEEEvNT_6ParamsE,"a",@progbits
	.sectionflags	@""
	.align	4
.nv.constant0._ZN7cutlass13device_kernelIN5flash19enable_sm80_to_sm89INS1_16FlashAttnBwdSm80INS1_25CollectiveMainloopBwdSm80ILi2ELi1EN4cute5tupleIJNS5_1CILi64EEENS7_ILi128EEENS7_ILi96EEEEEENS_6half_tEfNS_4arch4Sm80ELb0ELb0ELb1ELb1ELb0ELb0ELb0ELb0ELi2ELi2ELi4ELi2ELb1EEENS1_21CollectiveEpilogueBwdISB_SC_SE_Li256ELb1ELb0ELi2EEENS1_19SingleTileSchedulerILb1ELb0ELb0ELi128EEEEEEEEEvNT_6ParamsE:
	.zero		976


//--------------------- .nv.constant0._ZN7cutlass13device_kernelIN5flash19enable_sm80_to_sm89INS1_16FlashAttnBwdSm80INS1_25CollectiveMainloopBwdSm80ILi2ELi1EN4cute5tupleIJNS5_1CILi64EEENS7_ILi128EEENS7_ILi96EEEEEENS_6half_tEfNS_4arch4Sm80ELb0ELb0ELb1ELb1ELb1ELb0ELb0ELb0ELi2ELi2ELi4ELi2ELb1EEENS1_21CollectiveEpilogueBwdISB_SC_SE_Li256ELb1ELb0ELi2EEENS1_19SingleTileSchedulerILb1ELb0ELb0ELi128EEEEEEEEEvNT_6ParamsE --------------------------
	.section	.nv.constant0._ZN7cutlass13device_kernelIN5flash19enable_sm80_to_sm89INS1_16FlashAttnBwdSm80INS1_25CollectiveMainloopBwdSm80ILi2ELi1EN4cute5tupleIJNS5_1CILi64EEENS7_ILi128EEENS7_ILi96EEEEEENS_6half_tEfNS_4arch4Sm80ELb0ELb0ELb1ELb1ELb1ELb0ELb0ELb0ELi2ELi2ELi4ELi2ELb1EEENS1_21CollectiveEpilogueBwdISB_SC_SE_Li256ELb1ELb0ELi2EEENS1_19SingleTileSchedulerILb1ELb0ELb0ELi128EEEEEEEEEvNT_6ParamsE,"a",@progbits
	.sectionflags	@""
	.align	4
.nv.constant0._ZN7cutlass13device_kernelIN5flash19enable_sm80_to_sm89INS1_16FlashAttnBwdSm80INS1_25CollectiveMainloopBwdSm80ILi2ELi1EN4cute5tupleIJNS5_1CILi64EEENS7_ILi128EEENS7_ILi96EEEEEENS_6half_tEfNS_4arch4Sm80ELb0ELb0ELb1ELb1ELb1ELb0ELb0ELb0ELi2ELi2ELi4ELi2ELb1EEENS1_21CollectiveEpilogueBwdISB_SC_SE_Li256ELb1ELb0ELi2EEENS1_19SingleTileSchedulerILb1ELb0ELb0ELi128EEEEEEEEEvNT_6ParamsE:
	.zero		976


//--------------------- .nv.constant0._ZN7cutlass13device_kernelIN5flash19enable_sm80_to_sm89INS1_16FlashAttnBwdSm80INS1_25CollectiveMainloopBwdSm80ILi2ELi1EN4cute5tupleIJNS5_1CILi64EEENS7_ILi128EEENS7_ILi96EEEEEENS_6half_tEfNS_4arch4Sm80ELb0ELb0ELb1ELb1ELb0ELb0ELb0ELb0ELi2ELi2ELi4ELi2ELb1EEENS1_24CollectiveEpilogueBwdGQAISB_fSE_Li256ELb1ELb0EEENS1_19SingleTileSchedulerILb1ELb0ELb0ELi128EEEEEEEEEvNT_6ParamsE --------------------------
	.section	.nv.constant0._ZN7cutlass13device_kernelIN5flash19enable_sm80_to_sm89INS1_16FlashAttnBwdSm80INS1_25CollectiveMainloopBwdSm80ILi2ELi1EN4cute5tupleIJNS5_1CILi64EEENS7_ILi128EEENS7_ILi96EEEEEENS_6half_tEfNS_4arch4Sm80ELb0ELb0ELb1ELb1ELb0ELb0ELb0ELb0ELi2ELi2ELi4ELi2ELb1EEENS1_24CollectiveEpilogueBwdGQAISB_fSE_Li256ELb1ELb0EEENS1_19SingleTileSchedulerILb1ELb0ELb0ELi128EEEEEEEEEvNT_6ParamsE,"a",@progbits
	.sectionflags	@""
	.align	4
.nv.constant0._ZN7cutlass13device_kernelIN5flash19enable_sm80_to_sm89INS1_16FlashAttnBwdSm80INS1_25CollectiveMainloopBwdSm80ILi2ELi1EN4cute5tupleIJNS5_1CILi64EEENS7_ILi128EEENS7_ILi96EEEEEENS_6half_tEfNS_4arch4Sm80ELb0ELb0ELb1ELb1ELb0ELb0ELb0ELb0ELi2ELi2ELi4ELi2ELb1EEENS1_24CollectiveEpilogueBwdGQAISB_fSE_Li256ELb1ELb0EEENS1_19SingleTileSchedulerILb1ELb0ELb0ELi128EEEEEEEEEvNT_6ParamsE:
	.zero		984


//--------------------- .nv.constant0._ZN7cutlass13device_kernelIN5flash19enable_sm80_to_sm89INS1_16FlashAttnBwdSm80INS1_25CollectiveMainloopBwdSm80ILi2ELi1EN4cute5tupleIJNS5_1CILi64EEENS7_ILi128EEENS7_ILi96EEEEEENS_6half_tEfNS_4arch4Sm80ELb0ELb0ELb1ELb1ELb1ELb0ELb0ELb0ELi2ELi2ELi4ELi2ELb1EEENS1_24CollectiveEpilogueBwdGQAISB_fSE_Li256ELb1ELb1EEENS1_19SingleTileSchedulerILb1ELb0ELb0ELi128EEEEEEEEEvNT_6ParamsE --------------------------
	.section	.nv.constant0._ZN7cutlass13device_kernelIN5flash19enable_sm80_to_sm89INS1_16FlashAttnBwdSm80INS1_25CollectiveMainloopBwdSm80ILi2ELi1EN4cute5tupleIJNS5_1CILi64EEENS7_ILi128EEENS7_ILi96EEEEEENS_6half_tEfNS_4arch4Sm80ELb0ELb0ELb1ELb1ELb1ELb0ELb0ELb0ELi2ELi2ELi4ELi2ELb1EEENS1_24CollectiveEpilogueBwdGQAISB_fSE_Li256ELb1ELb1EEENS1_19SingleTileSchedulerILb1ELb0ELb0ELi128EEEEEEEEEvNT_6ParamsE,"a",@progbits
	.sectionflags	@""
	.align	4
.nv.constant0._ZN7cutlass13device_kernelIN5flash19enable_sm80_to_sm89INS1_16FlashAttnBwdSm80INS1_25CollectiveMainloopBwdSm80ILi2ELi1EN4cute5tupleIJNS5_1CILi64EEENS7_ILi128EEENS7_ILi96EEEEEENS_6half_tEfNS_4arch4Sm80ELb0ELb0ELb1ELb1ELb1ELb0ELb0ELb0ELi2ELi2ELi4ELi2ELb1EEENS1_24CollectiveEpilogueBwdGQAISB_fSE_Li256ELb1ELb1EEENS1_19SingleTileSchedulerILb1ELb0ELb0ELi128EEEEEEEEEvNT_6ParamsE:
	.zero		984


//--------------------- .nv.constant0._ZN7cutlass13device_kernelIN5flash19enable_sm80_to_sm89INS1_16FlashAttnBwdSm80INS1_25CollectiveMainloopBwdSm80ILi2ELi1EN4cute5tupleIJNS5_1CILi64EEENS7_ILi128EEENS7_ILi96EEEEEENS_6half_tEfNS_4arch4Sm80ELb0ELb1ELb1ELb0ELb0ELb0ELb0ELb0ELi2ELi2ELi4ELi2ELb1EEENS1_21CollectiveEpilogueBwdISB_SC_SE_Li256ELb0ELb0ELi2EEENS1_19SingleTileSchedulerILb0ELb0ELb0ELi128EEEEEEEEEvNT_6ParamsE --------------------------
	.section	.nv.constant0._ZN7cutlass13device_kernelIN5flash19enable_sm80_to_sm89INS1_16FlashAttnBwdSm80INS1_25CollectiveMainloopBwdSm80ILi2ELi1EN4cute5tupleIJNS5_1CILi64EEENS7_ILi128EEENS7_ILi96EEEEEENS_6half_tEfNS_4arch4Sm80ELb0ELb1ELb1ELb0ELb0ELb0ELb0ELb0ELi2ELi2ELi4ELi2ELb1EEENS1_21CollectiveEpilogueBwdISB_SC_SE_Li256ELb0ELb0ELi2EEENS1_19SingleTileSchedulerILb0ELb0ELb0ELi128EEEEEEEEEvNT_6ParamsE,"a",@progbits
	.sectionflags	@""
	.align	4
.nv.constant0._ZN7cutlass13device_kernelIN5flash19enable_sm80_to_sm89INS1_16FlashAttnBwdSm80INS1_25CollectiveMainloopBwdSm80ILi2ELi1EN4cute5tupleIJNS5_1CILi64EEENS7_ILi128EEENS7_ILi96EEEEEENS_6half_tEfNS_4arch4Sm80ELb0ELb1ELb1ELb0ELb0ELb0ELb0ELb0ELi2ELi2ELi4ELi2ELb1EEENS1_21CollectiveEpilogueBwdISB_SC_SE_Li256ELb0ELb0ELi2EEENS1_19SingleTileSchedulerILb0ELb0ELb0ELi128EEEEEEEEEvNT_6ParamsE:
	.zero		976


//--------------------- .nv.constant0._ZN7cutlass13device_kernelIN5flash19enable_sm80_to_sm89INS1_16FlashAttnBwdSm80INS1_25CollectiveMainloopBwdSm80ILi2ELi1EN4cute5tupleIJNS5_1CILi64EEENS7_ILi128EEENS7_ILi96EEEEEENS_6half_tEfNS_4arch4Sm80ELb0ELb1ELb1ELb0ELb1ELb0ELb0ELb0ELi2ELi2ELi4ELi2ELb1EEENS1_21CollectiveEpilogueBwdISB_SC_SE_Li256ELb0ELb0ELi2EEENS1_19SingleTileSchedulerILb0ELb0ELb0ELi128EEEEEEEEEvNT_6ParamsE --------------------------
	.section	.nv.constant0._ZN7cutlass13device_kernelIN5flash19enable_sm80_to_sm89INS1_16FlashAttnBwdSm80INS1_25CollectiveMainloopBwdSm80ILi2ELi1EN4cute5tupleIJNS5_1CILi64EEENS7_ILi128EEENS7_ILi96EEEEEENS_6half_tEfNS_4arch4Sm80ELb0ELb1ELb1ELb0ELb1ELb0ELb0ELb0ELi2ELi2ELi4ELi2ELb1EEENS1_21CollectiveEpilogueBwdISB_SC_SE_Li256ELb0ELb0ELi2EEENS1_19SingleTileSchedulerILb0ELb0ELb0ELi128EEEEEEEEEvNT_6ParamsE,"a",@progbits
	.sectionflags	@""
	.align	4
.nv.constant0._ZN7cutlass13device_kernelIN5flash19enable_sm80_to_sm89INS1_16FlashAttnBwdSm80INS1_25CollectiveMainloopBwdSm80ILi2ELi1EN4cute5tupleIJNS5_1CILi64EEENS7_ILi128EEENS7_ILi96EEEEEENS_6half_tEfNS_4arch4Sm80ELb0ELb1ELb1ELb0ELb1ELb0ELb0ELb0ELi2ELi2ELi4ELi2ELb1EEENS1_21CollectiveEpilogueBwdISB_SC_SE_Li256ELb0ELb0ELi2EEENS1_19SingleTileSchedulerILb0ELb0ELb0ELi128EEEEEEEEEvNT_6ParamsE:
	.zero		976


//--------------------- .nv.constant0._ZN7cutlass13device_kernelIN5flash19enable_sm80_to_sm89INS1_16FlashAttnBwdSm80INS1_25CollectiveMainloopBwdSm80ILi2ELi1EN4cute5tupleIJNS5_1CILi64EEENS7_ILi128EEENS7_ILi96EEEEEENS_6half_tEfNS_4arch4Sm80ELb0ELb1ELb1ELb0ELb0ELb0ELb0ELb0ELi2ELi2ELi4ELi2ELb1EEENS1_24CollectiveEpilogueBwdGQAISB_fSE_Li256ELb0ELb0EEENS1_19SingleTileSchedulerILb0ELb0ELb0ELi128EEEEEEEEEvNT_6ParamsE --------------------------
	.section	.nv.constant0._ZN7cutlass13device_kernelIN5flash19enable_sm80_to_sm89INS1_16FlashAttnBwdSm80INS1_25CollectiveMainloopBwdSm80ILi2ELi1EN4cute5tupleIJNS5_1CILi64EEENS7_ILi128EEENS7_ILi96EEEEEENS_6half_tEfNS_4arch4Sm80ELb0ELb1ELb1ELb0ELb0ELb0ELb0ELb0ELi2ELi2ELi4ELi2ELb1EEENS1_24CollectiveEpilogueBwdGQAISB_fSE_Li256ELb0ELb0EEENS1_19SingleTileSchedulerILb0ELb0ELb0ELi128EEEEEEEEEvNT_6ParamsE,"a",@progbits
	.sectionflags	@""
	.align	4
.nv.constant0._ZN7cutlass13device_kernelIN5flash19enable_sm80_to_sm89INS1_16FlashAttnBwdSm80INS1_25CollectiveMainloopBwdSm80ILi2ELi1EN4cute5tupleIJNS5_1CILi64EEENS7_ILi128EEENS7_ILi96EEEEEENS_6half_tEfNS_4arch4Sm80ELb0ELb1ELb1ELb0ELb0ELb0ELb0ELb0ELi2ELi2ELi4ELi2ELb1EEENS1_24CollectiveEpilogueBwdGQAISB_fSE_Li256ELb0ELb0EEENS1_19SingleTileSchedulerILb0ELb0ELb0ELi128EEEEEEEEEvNT_6ParamsE:
	.zero		984


//--------------------- .nv.constant0._ZN7cutlass13device_kernelIN5flash19enable_sm80_to_sm89INS1_16FlashAttnBwdSm80INS1_25CollectiveMainloopBwdSm80ILi2ELi1EN4cute5tupleIJNS5_1CILi64EEENS7_ILi128EEENS7_ILi96EEEEEENS_6half_tEfNS_4arch4Sm80ELb0ELb1ELb1ELb0ELb1ELb0ELb0ELb0ELi2ELi2ELi4ELi2ELb1EEENS1_24CollectiveEpilogueBwdGQAISB_fSE_Li256ELb0ELb1EEENS1_19SingleTileSchedulerILb0ELb0ELb0ELi128EEEEEEEEEvNT_6ParamsE --------------------------
	.section	.nv.constant0._ZN7cutlass13device_kernelIN5flash19enable_sm80_to_sm89INS1_16FlashAttnBwdSm80INS1_25CollectiveMainloopBwdSm80ILi2ELi1EN4cute5tupleIJNS5_1CILi64EEENS7_ILi128EEENS7_ILi96EEEEEENS_6half_tEfNS_4arch4Sm80ELb0ELb1ELb1ELb0ELb1ELb0ELb0ELb0ELi2ELi2ELi4ELi2ELb1EEENS1_24CollectiveEpilogueBwdGQAISB_fSE_Li256ELb0ELb1EEENS1_19SingleTileSchedulerILb0ELb0ELb0ELi128EEEEEEEEEvNT_6ParamsE,"a",@progbits
	.sectionflags	@""
	.align	4
.nv.constant0._ZN7cutlass13device_kernelIN5flash19enable_sm80_to_sm89INS1_16FlashAttnBwdSm80INS1_25CollectiveMainloopBwdSm80ILi2ELi1EN4cute5tupleIJNS5_1CILi64EEENS7_ILi128EEENS7_ILi96EEEEEENS_6half_tEfNS_4arch4Sm80ELb0ELb1ELb1ELb0ELb1ELb0ELb0ELb0ELi2ELi2ELi4ELi2ELb1EEENS1_24CollectiveEpilogueBwdGQAISB_fSE_Li256ELb0ELb1EEENS1_19SingleTileSchedulerILb0ELb0ELb0ELi128EEEEEEEEEvNT_6ParamsE:
	.zero		984


//--------------------- .nv.constant0._ZN7cutlass13device_kernelIN5flash19enable_sm80_to_sm89INS1_16FlashAttnBwdSm80INS1_25CollectiveMainloopBwdSm80ILi2ELi1EN4cute5tupleIJNS5_1CILi64EEENS7_ILi128EEENS7_ILi96EEEEEENS_6half_tEfNS_4arch4Sm80ELb0ELb1ELb1ELb1ELb0ELb0ELb0ELb0ELi2ELi2ELi4ELi2ELb1EEENS1_21CollectiveEpilogueBwdISB_SC_SE_Li256ELb1ELb0ELi2EEENS1_19SingleTileSchedulerILb1ELb0ELb0ELi128EEEEEEEEEvNT_6ParamsE --------------------------
	.section	.nv.constant0._ZN7cutlass13device_kernelIN5flash19enable_sm80_to_sm89INS1_16FlashAttnBwdSm80INS1_25CollectiveMainloopBwdSm80ILi2ELi1EN4cute5tupleIJNS5_1CILi64EEENS7_ILi128EEENS7_ILi96EEEEEENS_6half_tEfNS_4arch4Sm80ELb0ELb1ELb1ELb1ELb0ELb0ELb0ELb0ELi2ELi2ELi4ELi2ELb1EEENS1_21CollectiveEpilogueBwdISB_SC_SE_Li256ELb1ELb0ELi2EEENS1_19SingleTileSchedulerILb1ELb0ELb0ELi128EEEEEEEEEvNT_6ParamsE,"a",@progbits
	.sectionflags	@""
	.align	4
.nv.constant0._ZN7cutlass13device_kernelIN5flash19enable_sm80_to_sm89INS1_16FlashAttnBwdSm80INS1_25CollectiveMainloopBwdSm80ILi2ELi1EN4cute5tupleIJNS5_1CILi64EEENS7_ILi128EEENS7_ILi96EEEEEENS_6half_tEfNS_4arch4Sm80ELb0ELb1ELb1ELb1ELb0ELb0ELb0ELb0ELi2ELi2ELi4ELi2ELb1EEENS1_21CollectiveEpilogueBwdISB_SC_SE_Li256ELb1ELb0ELi2EEENS1_19SingleTileSchedulerILb1ELb0ELb0ELi128EEEEEEEEEvNT_6ParamsE:
	.zero		976


//--------------------- .nv.constant0._ZN7cutlass13device_kernelIN5flash19enable_sm80_to_sm89INS1_16FlashAttnBwdSm80INS1_25CollectiveMainloopBwdSm80ILi2ELi1EN4cute5tupleIJNS5_1CILi64EEENS7_ILi128EEENS7_ILi96EEEEEENS_6half_tEfNS_4arch4Sm80ELb0ELb1ELb1ELb1ELb1ELb0ELb0ELb0ELi2ELi2ELi4ELi2ELb1EEENS1_21CollectiveEpilogueBwdISB_SC_SE_Li256ELb1ELb0ELi2EEENS1_19SingleTileSchedulerILb1ELb0ELb0ELi128EEEEEEEEEvNT_6ParamsE --------------------------
	.section	.nv.constant0._ZN7cutlass13device_kernelIN5flash19enable_sm80_to_sm89INS1_16FlashAttnBwdSm80INS1_25CollectiveMainloopBwdSm80ILi2ELi1EN4cute5tupleIJNS5_1CILi64EEENS7_ILi128EEENS7_ILi96EEEEEENS_6half_tEfNS_4arch4Sm80ELb0ELb1ELb1ELb1ELb1ELb0ELb0ELb0ELi2ELi2ELi4ELi2ELb1EEENS1_21CollectiveEpilogueBwdISB_SC_SE_Li256ELb1ELb0ELi2EEENS1_19SingleTileSchedulerILb1ELb0ELb0ELi128EEEEEEEEEvNT_6ParamsE,"a",@progbits
	.sectionflags	@""
	.align	4
.nv.constant0._ZN7cutlass13device_kernelIN5flash19enable_sm80_to_sm89INS1_16FlashAttnBwdSm80INS1_25CollectiveMainloopBwdSm80ILi2ELi1EN4cute5tupleIJNS5_1CILi64EEENS7_ILi128EEENS7_ILi96EEEEEENS_6half_tEfNS_4arch4Sm80ELb0ELb1ELb1ELb1ELb1ELb0ELb0ELb0ELi2ELi2ELi4ELi2ELb1EEENS1_21CollectiveEpilogueBwdISB_SC_SE_Li256ELb1ELb0ELi2EEENS1_19SingleTileSchedulerILb1ELb0ELb0ELi128EEEEEEEEEvNT_6ParamsE:
	.zero		976


//--------------------- .nv.constant0._ZN7cutlass13device_kernelIN5flash19enable_sm80_to_sm89INS1_16FlashAttnBwdSm80INS1_25CollectiveMainloopBwdSm80ILi2ELi1EN4cute5tupleIJNS5_1CILi64EEENS7_ILi128EEENS7_ILi96EEEEEENS_6half_tEfNS_4arch4Sm80ELb0ELb1ELb1ELb1ELb0ELb0ELb0ELb0ELi2ELi2ELi4ELi2ELb1EEENS1_24CollectiveEpilogueBwdGQAISB_fSE_Li256ELb1ELb0EEENS1_19SingleTileSchedulerILb1ELb0ELb0ELi128EEEEEEEEEvNT_6ParamsE --------------------------
	.section	.nv.constant0._ZN7cutlass13device_kernelIN5flash19enable_sm80_to_sm89INS1_16FlashAttnBwdSm80INS1_25CollectiveMainloopBwdSm80ILi2ELi1EN4cute5tupleIJNS5_1CILi64EEENS7_ILi128EEENS7_ILi96EEEEEENS_6half_tEfNS_4arch4Sm80ELb0ELb1ELb1ELb1ELb0ELb0ELb0ELb0ELi2ELi2ELi4ELi2ELb1EEENS1_24CollectiveEpilogueBwdGQAISB_fSE_Li256ELb1ELb0EEENS1_19SingleTileSchedulerILb1ELb0ELb0ELi128EEEEEEEEEvNT_6ParamsE,"a",@progbits
	.sectionflags	@""
	.align	4
.nv.constant0._ZN7cutlass13device_kernelIN5flash19enable_sm80_to_sm89INS1_16FlashAttnBwdSm80INS1_25CollectiveMainloopBwdSm80ILi2ELi1EN4cute5tupleIJNS5_1CILi64EEENS7_ILi128EEENS7_ILi96EEEEEENS_6half_tEfNS_4arch4Sm80ELb0ELb1ELb1ELb1ELb0ELb0ELb0ELb0ELi2ELi2ELi4ELi2ELb1EEENS1_24CollectiveEpilogueBwdGQAISB_fSE_Li256ELb1ELb0EEENS1_19SingleTileSchedulerILb1ELb0ELb0ELi128EEEEEEEEEvNT_6ParamsE:
	.zero		984


//--------------------- .nv.constant0._ZN7cutlass13device_kernelIN5flash19enable_sm80_to_sm89INS1_16FlashAttnBwdSm80INS1_25CollectiveMainloopBwdSm80ILi2ELi1EN4cute5tupleIJNS5_1CILi64EEENS7_ILi128EEENS7_ILi96EEEEEENS_6half_tEfNS_4arch4Sm80ELb0ELb1ELb1ELb1ELb1ELb0ELb0ELb0ELi2ELi2ELi4ELi2ELb1EEENS1_24CollectiveEpilogueBwdGQAISB_fSE_Li256ELb1ELb1EEENS1_19SingleTileSchedulerILb1ELb0ELb0ELi128EEEEEEEEEvNT_6ParamsE --------------------------
	.section	.nv.constant0._ZN7cutlass13device_kernelIN5flash19enable_sm80_to_sm89INS1_16FlashAttnBwdSm80INS1_25CollectiveMainloopBwdSm80ILi2ELi1EN4cute5tupleIJNS5_1CILi64EEENS7_ILi128EEENS7_ILi96EEEEEENS_6half_tEfNS_4arch4Sm80ELb0ELb1ELb1ELb1ELb1ELb0ELb0ELb0ELi2ELi2ELi4ELi2ELb1EEENS1_24CollectiveEpilogueBwdGQAISB_fSE_Li256ELb1ELb1EEENS1_19SingleTileSchedulerILb1ELb0ELb0ELi128EEEEEEEEEvNT_6ParamsE,"a",@progbits
	.sectionflags	@""
	.align	4
.nv.constant0._ZN7cutlass13device_kernelIN5flash19enable_sm80_to_sm89INS1_16FlashAttnBwdSm80INS1_25CollectiveMainloopBwdSm80ILi2ELi1EN4cute5tupleIJNS5_1CILi64EEENS7_ILi128EEENS7_ILi96EEEEEENS_6half_tEfNS_4arch4Sm80ELb0ELb1ELb1ELb1ELb1ELb0ELb0ELb0ELi2ELi2ELi4ELi2ELb1EEENS1_24CollectiveEpilogueBwdGQAISB_fSE_Li256ELb1ELb1EEENS1_19SingleTileSchedulerILb1ELb0ELb0ELi128EEEEEEEEEvNT_6ParamsE:
	.zero		984


//--------------------- .nv.constant0._ZN7cutlass13device_kernelIN5flash19enable_sm80_to_sm89INS1_16FlashAttnBwdSm80INS1_25CollectiveMainloopBwdSm80ILi2ELi1EN4cute5tupleIJNS5_1CILi64EEENS7_ILi128EEENS7_ILi96EEEEEENS_6half_tEfNS_4arch4Sm80ELb1ELb0ELb1ELb0ELb0ELb0ELb0ELb0ELi2ELi2ELi4ELi2ELb1EEENS1_21CollectiveEpilogueBwdISB_SC_SE_Li256ELb0ELb0ELi2EEENS1_25SingleTileBwdLPTSchedulerILb0ELi128ELb0EEEEEEEEEvNT_6ParamsE --------------------------
	.section	.nv.constant0._ZN7cutlass13device_kernelIN5flash19enable_sm80_to_sm89INS1_16FlashAttnBwdSm80INS1_25CollectiveMainloopBwdSm80ILi2ELi1EN4cute5tupleIJNS5_1CILi64EEENS7_ILi128EEENS7_ILi96EEEEEENS_6half_tEfNS_4arch4Sm80ELb1ELb0ELb1ELb0ELb0ELb0ELb0ELb0ELi2ELi2ELi4ELi2ELb1EEENS1_21CollectiveEpilogueBwdISB_SC_SE_Li256ELb0ELb0ELi2EEENS1_25SingleTileBwdLPTSchedulerILb0ELi128ELb0EEEEEEEEEvNT_6ParamsE,"a",@progbits
	.sectionflags	@""
	.align	4
.nv.constant0._ZN7cutlass13device_kernelIN5flash19enable_sm80_to_sm89INS1_16FlashAttnBwdSm80INS1_25CollectiveMainloopBwdSm80ILi2ELi1EN4cute5tupleIJNS5_1CILi64EEENS7_ILi128EEENS7_ILi96EEEEEENS_6half_tEfNS_4arch4Sm80ELb1ELb0ELb1ELb0ELb0ELb0ELb0ELb0ELi2ELi2ELi4ELi2ELb1EEENS1_21CollectiveEpilogueBwdISB_SC_SE_Li256ELb0ELb0ELi2EEENS1_25SingleTileBwdLPTSchedulerILb0ELi128ELb0EEEEEEEEEvNT_6ParamsE:
	.zero		1000


//--------------------- .nv.constant0._ZN7cutlass13device_kernelIN5flash19enable_sm80_to_sm89INS1_16FlashAttnBwdSm80INS1_25CollectiveMainloopBwdSm80ILi2ELi1EN4cute5tupleIJNS5_1CILi64EEENS7_ILi128EEENS7_ILi96EEEEEENS_6half_tEfNS_4arch4Sm80ELb1ELb0ELb1ELb0ELb1ELb0ELb0ELb0ELi2ELi2ELi4ELi2ELb1EEENS1_21CollectiveEpilogueBwdISB_SC_SE_Li256ELb0ELb0ELi2EEENS1_25SingleTileBwdLPTSchedulerILb0ELi128ELb1EEEEEEEEEvNT_6ParamsE --------------------------
	.section	.nv.constant0._ZN7cutlass13device_kernelIN5flash19enable_sm80_to_sm89INS1_16FlashAttnBwdSm80INS1_25CollectiveMainloopBwdSm80ILi2ELi1EN4cute5tupleIJNS5_1CILi64EEENS7_ILi128EEENS7_ILi96EEEEEENS_6half_tEfNS_4arch4Sm80ELb1ELb0ELb1ELb0ELb1ELb0ELb0ELb0ELi2ELi2ELi4ELi2ELb1EEENS1_21CollectiveEpilogueBwdISB_SC_SE_Li256ELb0ELb0ELi2EEENS1_25SingleTileBwdLPTSchedulerILb0ELi128ELb1EEEEEEEEEvNT_6ParamsE,"a",@progbits
	.sectionflags	@""
	.align	4
.nv.constant0._ZN7cutlass13device_kernelIN5flash19enable_sm80_to_sm89INS1_16FlashAttnBwdSm80INS1_25CollectiveMainloopBwdSm80ILi2ELi1EN4cute5tupleIJNS5_1CILi64EEENS7_ILi128EEENS7_ILi96EEEEEENS_6half_tEfNS_4arch4Sm80ELb1ELb0ELb1ELb0ELb1ELb0ELb0ELb0ELi2ELi2ELi4ELi2ELb1EEENS1_21CollectiveEpilogueBwdISB_SC_SE_Li256ELb0ELb0ELi2EEENS1_25SingleTileBwdLPTSchedulerILb0ELi128ELb1EEEEEEEEEvNT_6ParamsE:
	.zero		1000


//--------------------- .nv.constant0._ZN7cutlass13device_kernelIN5flash19enable_sm80_to_sm89INS1_16FlashAttnBwdSm80INS1_25CollectiveMainloopBwdSm80ILi2ELi1EN4cute5tupleIJNS5_1CILi64EEENS7_ILi128EEENS7_ILi96EEEEEENS_6half_tEfNS_4arch4Sm80ELb1ELb0ELb1ELb0ELb0ELb0ELb0ELb0ELi2ELi2ELi4ELi2ELb1EEENS1_24CollectiveEpilogueBwdGQAISB_fSE_Li256ELb0ELb0EEENS1_25SingleTileBwdLPTSchedulerILb0ELi128ELb0EEEEEEEEEvNT_6ParamsE --------------------------
	.section	.nv.constant0._ZN7cutlass13device_kernelIN5flash19enable_sm80_to_sm89INS1_16FlashAttnBwdSm80INS1_25CollectiveMainloopBwdSm80ILi2ELi1EN4cute5tupleIJNS5_1CILi64EEENS7_ILi128EEENS7_ILi96EEEEEENS_6half_tEfNS_4arch4Sm80ELb1ELb0ELb1ELb0ELb0ELb0ELb0ELb0ELi2ELi2ELi4ELi2ELb1EEENS1_24CollectiveEpilogueBwdGQAISB_fSE_Li256ELb0ELb0EEENS1_25SingleTileBwdLPTSchedulerILb0ELi128ELb0EEEEEEEEEvNT_6ParamsE,"a",@progbits
	.sectionflags	@""
	.align	4
.nv.constant0._ZN7cutlass13device_kernelIN5flash19enable_sm80_to_sm89INS1_16FlashAttnBwdSm80INS1_25CollectiveMainloopBwdSm80ILi2ELi1EN4cute5tupleIJNS5_1CILi64EEENS7_ILi128EEENS7_ILi96EEEEEENS_6half_tEfNS_4arch4Sm80ELb1ELb0ELb1ELb0ELb0ELb0ELb0ELb0ELi2ELi2ELi4ELi2ELb1EEENS1_24CollectiveEpilogueBwdGQAISB_fSE_Li256ELb0ELb0EEENS1_25SingleTileBwdLPTSchedulerILb0ELi128ELb0EEEEEEEEEvNT_6ParamsE:
	.zero		1008


//--------------------- .nv.constant0._ZN7cutlass13device_kernelIN5flash19enable_sm80_to_sm89INS1_16FlashAttnBwdSm80INS1_25CollectiveMainloopBwdSm80ILi2ELi1EN4cute5tupleIJNS5_1CILi64EEENS7_ILi128EEENS7_ILi96EEEEEENS_6half_tEfNS_4arch4Sm80ELb1ELb0ELb1ELb0ELb1ELb0ELb0ELb0ELi2ELi2ELi4ELi2ELb1EEENS1_24CollectiveEpilogueBwdGQAISB_fSE_Li256ELb0ELb1EEENS1_25SingleTileBwdLPTSchedulerILb0ELi128ELb1EEEEEEEEEvNT_6ParamsE --------------------------
	.section	.nv.constant0._ZN7cutlass13device_kernelIN5flash19enable_sm80_to_sm89INS1_16FlashAttnBwdSm80INS1_25CollectiveMainloopBwdSm80ILi2ELi1EN4cute5tupleIJNS5_1CILi64EEENS7_ILi128EEENS7_ILi96EEEEEENS_6half_tEfNS_4arch4Sm80ELb1ELb0ELb1ELb0ELb1ELb0ELb0ELb0ELi2ELi2ELi4ELi2ELb1EEENS1_24CollectiveEpilogueBwdGQAISB_fSE_Li256ELb0ELb1EEENS1_25SingleTileBwdLPTSchedulerILb0ELi128ELb1EEEEEEEEEvNT_6ParamsE,"a",@progbits
	.sectionflags	@""
	.align	4
.nv.constant0._ZN7cutlass13device_kernelIN5flash19enable_sm80_to_sm89INS1_16FlashAttnBwdSm80INS1_25CollectiveMainloopBwdSm80ILi2ELi1EN4cute5tupleIJNS5_1CILi64EEENS7_ILi128EEENS7_ILi96EEEEEENS_6half_tEfNS_4arch4Sm80ELb1ELb0ELb1ELb0ELb1ELb0ELb0ELb0ELi2ELi2ELi4ELi2ELb1EEENS1_24CollectiveEpilogueBwdGQAISB_fSE_Li256ELb0ELb1EEENS1_25SingleTileBwdLPTSchedulerILb0ELi128ELb1EEEEEEEEEvNT_6ParamsE:
	.zero		1008


//--------------------- .nv.constant0._ZN7cutlass13device_kernelIN5flash19enable_sm80_to_sm89INS1_16FlashAttnBwdSm80INS1_25CollectiveMainloopBwdSm80ILi2ELi1EN4cute5tupleIJNS5_1CILi64EEENS7_ILi128EEENS7_ILi96EEEEEENS_6half_tEfNS_4arch4Sm80ELb1ELb0ELb1ELb1ELb0ELb0ELb0ELb0ELi2ELi2ELi4ELi2ELb1EEENS1_21CollectiveEpilogueBwdISB_SC_SE_Li256ELb1ELb0ELi2EEENS1_25SingleTileBwdLPTSchedulerILb1ELi128ELb0EEEEEEEEEvNT_6ParamsE --------------------------
	.section	.nv.constant0._ZN7cutlass13device_kernelIN5flash19enable_sm80_to_sm89INS1_16FlashAttnBwdSm80INS1_25CollectiveMainloopBwdSm80ILi2ELi1EN4cute5tupleIJNS5_1CILi64EEENS7_ILi128EEENS7_ILi96EEEEEENS_6half_tEfNS_4arch4Sm80ELb1ELb0ELb1ELb1ELb0ELb0ELb0ELb0ELi2ELi2ELi4ELi2ELb1EEENS1_21CollectiveEpilogueBwdISB_SC_SE_Li256ELb1ELb0ELi2EEENS1_25SingleTileBwdLPTSchedulerILb1ELi128ELb0EEEEEEEEEvNT_6ParamsE,"a",@progbits
	.sectionflags	@""
	.align	4
.nv.constant0._ZN7cutlass13device_kernelIN5flash19enable_sm80_to_sm89INS1_16FlashAttnBwdSm80INS1_25CollectiveMainloopBwdSm80ILi2ELi1EN4cute5tupleIJNS5_1CILi64EEENS7_ILi128EEENS7_ILi96EEEEEENS_6half_tEfNS_4arch4Sm80ELb1ELb0ELb1ELb1ELb0ELb0ELb0ELb0ELi2ELi2ELi4ELi2ELb1EEENS1_21CollectiveEpilogueBwdISB_SC_SE_Li256ELb1ELb0ELi2EEENS1_25SingleTileBwdLPTSchedulerILb1ELi128ELb0EEEEEEEEEvNT_6ParamsE:
	.zero		1000


//--------------------- .nv.constant0._ZN7cutlass13device_kernelIN5flash19enable_sm80_to_sm89INS1_16FlashAttnBwdSm80INS1_25CollectiveMainloopBwdSm80ILi2ELi1EN4cute5tupleIJNS5_1CILi64EEENS7_ILi128EEENS7_ILi96EEEEEENS_6half_tEfNS_4arch4Sm80ELb1ELb0ELb1ELb1ELb1ELb0ELb0ELb0ELi2ELi2ELi4ELi2ELb1EEENS1_21CollectiveEpilogueBwdISB_SC_SE_Li256ELb1ELb0ELi2EEENS1_25SingleTileBwdLPTSchedulerILb1ELi128ELb1EEEEEEEEEvNT_6ParamsE --------------------------
	.section	.nv.constant0._ZN7cutlass13device_kernelIN5flash19enable_sm80_to_sm89INS1_16FlashAttnBwdSm80INS1_25CollectiveMainloopBwdSm80ILi2ELi1EN4cute5tupleIJNS5_1CILi64EEENS7_ILi128EEENS7_ILi96EEEEEENS_6half_tEfNS_4arch4Sm80ELb1ELb0ELb1ELb1ELb1ELb0ELb0ELb0ELi2ELi2ELi4ELi2ELb1EEENS1_21CollectiveEpilogueBwdISB_SC_SE_Li256ELb1ELb0ELi2EEENS1_25SingleTileBwdLPTSchedulerILb1ELi128ELb1EEEEEEEEEvNT_6ParamsE,"a",@progbits
	.sectionflags	@""
	.align	4
.nv.constant0._ZN7cutlass13device_kernelIN5flash19enable_sm80_to_sm89INS1_16FlashAttnBwdSm80INS1_25CollectiveMainloopBwdSm80ILi2ELi1EN4cute5tupleIJNS5_1CILi64EEENS7_ILi128EEENS7_ILi96EEEEEENS_6half_tEfNS_4arch4Sm80ELb1ELb0ELb1ELb1ELb1ELb0ELb0ELb0ELi2ELi2ELi4ELi2ELb1EEENS1_21CollectiveEpilogueBwdISB_SC_SE_Li256ELb1ELb0ELi2EEENS1_25SingleTileBwdLPTSchedulerILb1ELi128ELb1EEEEEEEEEvNT_6ParamsE:
	.zero		1000


//--------------------- .nv.constant0._ZN7cutlass13device_kernelIN5flash19enable_sm80_to_sm89INS1_16FlashAttnBwdSm80INS1_25CollectiveMainloopBwdSm80ILi2ELi1EN4cute5tupleIJNS5_1CILi64EEENS7_ILi128EEENS7_ILi96EEEEEENS_6half_tEfNS_4arch4Sm80ELb1ELb0ELb1ELb1ELb0ELb0ELb0ELb0ELi2ELi2ELi4ELi2ELb1EEENS1_24CollectiveEpilogueBwdGQAISB_fSE_Li256ELb1ELb0EEENS1_25SingleTileBwdLPTSchedulerILb1ELi128ELb0EEEEEEEEEvNT_6ParamsE --------------------------
	.section	.nv.constant0._ZN7cutlass13device_kernelIN5flash19enable_sm80_to_sm89INS1_16FlashAttnBwdSm80INS1_25CollectiveMainloopBwdSm80ILi2ELi1EN4cute5tupleIJNS5_1CILi64EEENS7_ILi128EEENS7_ILi96EEEEEENS_6half_tEfNS_4arch4Sm80ELb1ELb0ELb1ELb1ELb0ELb0ELb0ELb0ELi2ELi2ELi4ELi2ELb1EEENS1_24CollectiveEpilogueBwdGQAISB_fSE_Li256ELb1ELb0EEENS1_25SingleTileBwdLPTSchedulerILb1ELi128ELb0EEEEEEEEEvNT_6ParamsE,"a",@progbits
	.sectionflags	@""
	.align	4
.nv.constant0._ZN7cutlass13device_kernelIN5flash19enable_sm80_to_sm89INS1_16FlashAttnBwdSm80INS1_25CollectiveMainloopBwdSm80ILi2ELi1EN4cute5tupleIJNS5_1CILi64EEENS7_ILi128EEENS7_ILi96EEEEEENS_6half_tEfNS_4arch4Sm80ELb1ELb0ELb1ELb1ELb0ELb0ELb0ELb0ELi2ELi2ELi4ELi2ELb1EEENS1_24CollectiveEpilogueBwdGQAISB_fSE_Li256ELb1ELb0EEENS1_25SingleTileBwdLPTSchedulerILb1ELi128ELb0EEEEEEEEEvNT_6ParamsE:
	.zero		1008


//--------------------- .nv.constant0._ZN7cutlass13device_kernelIN5flash19enable_sm80_to_sm89INS1_16FlashAttnBwdSm80INS1_25CollectiveMainloopBwdSm80ILi2ELi1EN4cute5tupleIJNS5_1CILi64EEENS7_ILi128EEENS7_ILi96EEEEEENS_6half_tEfNS_4arch4Sm80ELb1ELb0ELb1ELb1ELb1ELb0ELb0ELb0ELi2ELi2ELi4ELi2ELb1EEENS1_24CollectiveEpilogueBwdGQAISB_fSE_Li256ELb1ELb1EEENS1_25SingleTileBwdLPTSchedulerILb1ELi128ELb1EEEEEEEEEvNT_6ParamsE --------------------------
	.section	.nv.constant0._ZN7cutlass13device_kernelIN5flash19enable_sm80_to_sm89INS1_16FlashAttnBwdSm80INS1_25CollectiveMainloopBwdSm80ILi2ELi1EN4cute5tupleIJNS5_1CILi64EEENS7_ILi128EEENS7_ILi96EEEEEENS_6half_tEfNS_4arch4Sm80ELb1ELb0ELb1ELb1ELb1ELb0ELb0ELb0ELi2ELi2ELi4ELi2ELb1EEENS1_24CollectiveEpilogueBwdGQAISB_fSE_Li256ELb1ELb1EEENS1_25SingleTileBwdLPTSchedulerILb1ELi128ELb1EEEEEEEEEvNT_6ParamsE,"a",@progbits
	.sectionflags	@""
	.align	4
.nv.constant0._ZN7cutlass13device_kernelIN5flash19enable_sm80_to_sm89INS1_16FlashAttnBwdSm80INS1_25CollectiveMainloopBwdSm80ILi2ELi1EN4cute5tupleIJNS5_1CILi64EEENS7_ILi128EEENS7_ILi96EEEEEENS_6half_tEfNS_4arch4Sm80ELb1ELb0ELb1ELb1ELb1ELb0ELb0ELb0ELi2ELi2ELi4ELi2ELb1EEENS1_24CollectiveEpilogueBwdGQAISB_fSE_Li256ELb1ELb1EEENS1_25SingleTileBwdLPTSchedulerILb1ELi128ELb1EEEEEEEEEvNT_6ParamsE:
	.zero		1008


//--------------------- .nv.constant0._ZN7cutlass13device_kernelIN5flash19enable_sm80_to_sm89INS1_16FlashAttnBwdSm80INS1_25CollectiveMainloopBwdSm80ILi2ELi2EN4cute5tupleIJNS5_1CILi64EEENS7_ILi128EEENS7_ILi96EEEEEENS_6half_tEfNS_4arch4Sm80ELb0ELb0ELb1ELb0ELb0ELb0ELb0ELb0ELi2ELi2ELi4ELi2ELb0EEENS1_21CollectiveEpilogueBwdISB_SC_SE_Li256ELb0ELb0ELi2EEENS1_19SingleTileSchedulerILb0ELb0ELb0ELi128EEEEEEEEEvNT_6ParamsE --------------------------
	.section	.nv.constant0._ZN7cutlass13device_kernelIN5flash19enable_sm80_to_sm89INS1_16FlashAttnBwdSm80INS1_25CollectiveMainloopBwdSm80ILi2ELi2EN4cute5tupleIJNS5_1CILi64EEENS7_ILi128EEENS7_ILi96EEEEEENS_6half_tEfNS_4arch4Sm80ELb0ELb0ELb1ELb0ELb0ELb0ELb0ELb0ELi2ELi2ELi4ELi2ELb0EEENS1_21CollectiveEpilogueBwdISB_SC_SE_Li256ELb0ELb0ELi2EEENS1_19SingleTileSchedulerILb0ELb0ELb0ELi128EEEEEEEEEvNT_6ParamsE,"a",@progbits
	.sectionflags	@""
	.align	4
.nv.constant0._ZN7cutlass13device_kernelIN5flash19enable_sm80_to_sm89INS1_16FlashAttnBwdSm80INS1_25CollectiveMainloopBwdSm80ILi2ELi2EN4cute5tupleIJNS5_1CILi64EEENS7_ILi128EEENS7_ILi96EEEEEENS_6half_tEfNS_4arch4Sm80ELb0ELb0ELb1ELb0ELb0ELb0ELb0ELb0ELi2ELi2ELi4ELi2ELb0EEENS1_21CollectiveEpilogueBwdISB_SC_SE_Li256ELb0ELb0ELi2EEENS1_19SingleTileSchedulerILb0ELb0ELb0ELi128EEEEEEEEEvNT_6ParamsE:
	.zero		976


//--------------------- .nv.constant0._ZN7cutlass13device_kernelIN5flash19enable_sm80_to_sm89INS1_16FlashAttnBwdSm80INS1_25CollectiveMainloopBwdSm80ILi2ELi2EN4cute5tupleIJNS5_1CILi64EEENS7_ILi128EEENS7_ILi96EEEEEENS_6half_tEfNS_4arch4Sm80ELb0ELb0ELb1ELb0ELb1ELb0ELb0ELb0ELi2ELi2ELi4ELi2ELb0EEENS1_21CollectiveEpilogueBwdISB_SC_SE_Li256ELb0ELb0ELi2EEENS1_19SingleTileSchedulerILb0ELb0ELb0ELi128EEEEEEEEEvNT_6ParamsE --------------------------
	.section	.nv.constant0._ZN7cutlass13device_kernelIN5flash19enable_sm80_to_sm89INS1_16FlashAttnBwdSm80INS1_25CollectiveMainloopBwdSm80ILi2ELi2EN4cute5tupleIJNS5_1CILi64EEENS7_ILi128EEENS7_ILi96EEEEEENS_6half_tEfNS_4arch4Sm80ELb0ELb0ELb1ELb0ELb1ELb0ELb0ELb0ELi2ELi2ELi4ELi2ELb0EEENS1_21CollectiveEpilogueBwdISB_SC_SE_Li256ELb0ELb0ELi2EEENS1_19SingleTileSchedulerILb0ELb0ELb0ELi128EEEEEEEEEvNT_6ParamsE,"a",@progbits
	.sectionflags	@""
	.align	4
.nv.constant0._ZN7cutlass13device_kernelIN5flash19enable_sm80_to_sm89INS1_16FlashAttnBwdSm80INS1_25CollectiveMainloopBwdSm80ILi2ELi2EN4cute5tupleIJNS5_1CILi64EEENS7_ILi128EEENS7_ILi96EEEEEENS_6half_tEfNS_4arch4Sm80ELb0ELb0ELb1ELb0ELb1ELb0ELb0ELb0ELi2ELi2ELi4ELi2ELb0EEENS1_21CollectiveEpilogueBwdISB_SC_SE_Li256ELb0ELb0ELi2EEENS1_19SingleTileSchedulerILb0ELb0ELb0ELi128EEEEEEEEEvNT_6ParamsE:
	.zero		976


//--------------------- .nv.constant0._ZN7cutlass13device_kernelIN5flash19enable_sm80_to_sm89INS1_16FlashAttnBwdSm80INS1_25CollectiveMainloopBwdSm80ILi2ELi2EN4cute5tupleIJNS5_1CILi64EEENS7_ILi128EEENS7_ILi96EEEEEENS_6half_tEfNS_4arch4Sm80ELb0ELb0ELb1ELb0ELb0ELb0ELb0ELb0ELi2ELi2ELi4ELi2ELb0EEENS1_24CollectiveEpilogueBwdGQAISB_fSE_Li256ELb0ELb0EEENS1_19SingleTileSchedulerILb0ELb0ELb0ELi128EEEEEEEEEvNT_6ParamsE --------------------------
	.section	.nv.constant0._ZN7cutlass13device_kernelIN5flash19enable_sm80_to_sm89INS1_16FlashAttnBwdSm80INS1_25CollectiveMainloopBwdSm80ILi2ELi2EN4cute5tupleIJNS5_1CILi64EEENS7_ILi128EEENS7_ILi96EEEEEENS_6half_tEfNS_4arch4Sm80ELb0ELb0ELb1ELb0ELb0ELb0ELb0ELb0ELi2ELi2ELi4ELi2ELb0EEENS1_24CollectiveEpilogueBwdGQAISB_fSE_Li256ELb0ELb0EEENS1_19SingleTileSchedulerILb0ELb0ELb0ELi128EEEEEEEEEvNT_6ParamsE,"a",@progbits
	.sectionflags	@""
	.align	4
.nv.constant0._ZN7cutlass13device_kernelIN5flash19enable_sm80_to_sm89INS1_16FlashAttnBwdSm80INS1_25CollectiveMainloopBwdSm80ILi2ELi2EN4cute5tupleIJNS5_1CILi64EEENS7_ILi128EEENS7_ILi96EEEEEENS_6half_tEfNS_4arch4Sm80ELb0ELb0ELb1ELb0ELb0ELb0ELb0ELb0ELi2ELi2ELi4ELi2ELb0EEENS1_24CollectiveEpilogueBwdGQAISB_fSE_Li256ELb0ELb0EEENS1_19SingleTileSchedulerILb0ELb0ELb0ELi128EEEEEEEEEvNT_6ParamsE:
	.zero		984


//--------------------- .nv.constant0._ZN7cutlass13device_kernelIN5flash19enable_sm80_to_sm89INS1_16FlashAttnBwdSm80INS1_25CollectiveMainloopBwdSm80ILi2ELi2EN4cute5tupleIJNS5_1CILi64EEENS7_ILi128EEENS7_ILi96EEEEEENS_6half_tEfNS_4arch4Sm80ELb0ELb0ELb1ELb0ELb1ELb0ELb0ELb0ELi2ELi2ELi4ELi2ELb0EEENS1_24CollectiveEpilogueBwdGQAISB_fSE_Li256ELb0ELb1EEENS1_19SingleTileSchedulerILb0ELb0ELb0ELi128EEEEEEEEEvNT_6ParamsE --------------------------
	.section	.nv.constant0._ZN7cutlass13device_kernelIN5flash19enable_sm80_to_sm89INS1_16FlashAttnBwdSm80INS1_25CollectiveMainloopBwdSm80ILi2ELi2EN4cute5tupleIJNS5_1CILi64EEENS7_ILi128EEENS7_ILi96EEEEEENS_6half_tEfNS_4arch4Sm80ELb0ELb0ELb1ELb0ELb1ELb0ELb0ELb0ELi2ELi2ELi4ELi2ELb0EEENS1_24CollectiveEpilogueBwdGQAISB_fSE_Li256ELb0ELb1EEENS1_19SingleTileSchedulerILb0ELb0ELb0ELi128EEEEEEEEEvNT_6ParamsE,"a",@progbits
	.sectionflags	@""
	.align	4
.nv.constant0._ZN7cutlass13device_kernelIN5flash19enable_sm80_to_sm89INS1_16FlashAttnBwdSm80INS1_25CollectiveMainloopBwdSm80ILi2ELi2EN4cute5tupleIJNS5_1CILi64EEENS7_ILi128EEENS7_ILi96EEEEEENS_6half_tEfNS_4arch4Sm80ELb0ELb0ELb1ELb0ELb1ELb0ELb0ELb0ELi2ELi2ELi4ELi2ELb0EEENS1_24CollectiveEpilogueBwdGQAISB_fSE_Li256ELb0ELb1EEENS1_19SingleTileSchedulerILb0ELb0ELb0ELi128EEEEEEEEEvNT_6ParamsE:
	.zero		984


//--------------------- .nv.constant0._ZN7cutlass13device_kernelIN5flash19enable_sm80_to_sm89INS1_16FlashAttnBwdSm80INS1_25CollectiveMainloopBwdSm80ILi2ELi2EN4cute5tupleIJNS5_1CILi64EEENS7_ILi128EEENS7_ILi96EEEEEENS_6half_tEfNS_4arch4Sm80ELb0ELb0ELb1ELb1ELb0ELb0ELb0ELb0ELi2ELi2ELi4ELi2ELb0EEENS1_21CollectiveEpilogueBwdISB_SC_SE_Li256ELb1ELb0ELi2EEENS1_19SingleTileSchedulerILb1ELb0ELb0ELi128EEEEEEEEEvNT_6ParamsE --------------------------
	.section	.nv.constant0._ZN7cutlass13device_kernelIN5flash19enable_sm80_to_sm89INS1_16FlashAttnBwdSm80INS1_25CollectiveMainloopBwdSm80ILi2ELi2EN4cute5tupleIJNS5_1CILi64EEENS7_ILi128EEENS7_ILi96EEEEEENS_6half_tEfNS_4arch4Sm80ELb0ELb0ELb1ELb1ELb0ELb0ELb0ELb0ELi2ELi2ELi4ELi2ELb0EEENS1_21CollectiveEpilogueBwdISB_SC_SE_Li256ELb1ELb0ELi2EEENS1_19SingleTileSchedulerILb1ELb0ELb0ELi128EEEEEEEEEvNT_6ParamsE,"a",@progbits
	.sectionflags	@""
	.align	4
.nv.constant0._ZN7cutlass13device_kernelIN5flash19enable_sm80_to_sm89INS1_16FlashAttnBwdSm80INS1_25CollectiveMainloopBwdSm80ILi2ELi2EN4cute5tupleIJNS5_1CILi64EEENS7_ILi128EEENS7_ILi96EEEEEENS_6half_tEfNS_4arch4Sm80ELb0ELb0ELb1ELb1ELb0ELb0ELb0ELb0ELi2ELi2ELi4ELi2ELb0EEENS1_21CollectiveEpilogueBwdISB_SC_SE_Li256ELb1ELb0ELi2EEENS1_19SingleTileSchedulerILb1ELb0ELb0ELi128EEEEEEEEEvNT_6ParamsE:
	.zero		976


//--------------------- .nv.constant0._ZN7cutlass13device_kernelIN5flash19enable_sm80_to_sm89INS1_16FlashAttnBwdSm80INS1_25CollectiveMainloopBwdSm80ILi2ELi2EN4cute5tupleIJNS5_1CILi64EEENS7_ILi128EEENS7_ILi96EEEEEENS_6half_tEfNS_4arch4Sm80ELb0ELb0ELb1ELb1ELb1ELb0ELb0ELb0ELi2ELi2ELi4ELi2ELb0EEENS1_21CollectiveEpilogueBwdISB_SC_SE_Li256ELb1ELb0ELi2EEENS1_19SingleTileSchedulerILb1ELb0ELb0ELi128EEEEEEEEEvNT_6ParamsE --------------------------
	.section	.nv.constant0._ZN7cutlass13device_kernelIN5flash19enable_sm80_to_sm89INS1_16FlashAttnBwdSm80INS1_25CollectiveMainloopBwdSm80ILi2ELi2EN4cute5tupleIJNS5_1CILi64EEENS7_ILi128EEENS7_ILi96EEEEEENS_6half_tEfNS_4arch4Sm80ELb0ELb0ELb1ELb1ELb1ELb0ELb0ELb0ELi2ELi2ELi4ELi2ELb0EEENS1_21CollectiveEpilogueBwdISB_SC_SE_Li256ELb1ELb0ELi2EEENS1_19SingleTileSchedulerILb1ELb0ELb0ELi128EEEEEEEEEvNT_6ParamsE,"a",@progbits
	.sectionflags	@""
	.align	4
.nv.constant0._ZN7cutlass13device_kernelIN5flash19enable_sm80_to_sm89INS1_16FlashAttnBwdSm80INS1_25CollectiveMainloopBwdSm80ILi2ELi2EN4cute5tupleIJNS5_1CILi64EEENS7_ILi128EEENS7_ILi96EEEEEENS_6half_tEfNS_4arch4Sm80ELb0ELb0ELb1ELb1ELb1ELb0ELb0ELb0ELi2ELi2ELi4ELi2ELb0EEENS1_21CollectiveEpilogueBwdISB_SC_SE_Li256ELb1ELb0ELi2EEENS1_19SingleTileSchedulerILb1ELb0ELb0ELi128EEEEEEEEEvNT_6ParamsE:
	.zero		976


//--------------------- .nv.constant0._ZN7cutlass13device_kernelIN5flash19enable_sm80_to_sm89INS1_16FlashAttnBwdSm80INS1_25CollectiveMainloopBwdSm80ILi2ELi2EN4cute5tupleIJNS5_1CILi64EEENS7_ILi128EEENS7_ILi96EEEEEENS_6half_tEfNS_4arch4Sm80ELb0ELb0ELb1ELb1ELb0ELb0ELb0ELb0ELi2ELi2ELi4ELi2ELb0EEENS1_24CollectiveEpilogueBwdGQAISB_fSE_Li256ELb1ELb0EEENS1_19SingleTileSchedulerILb1ELb0ELb0ELi128EEEEEEEEEvNT_6ParamsE --------------------------
	.section	.nv.constant0._ZN7cutlass13device_kernelIN5flash19enable_sm80_to_sm89INS1_16FlashAttnBwdSm80INS1_25CollectiveMainloopBwdSm80ILi2ELi2EN4cute5tupleIJNS5_1CILi64EEENS7_ILi128EEENS7_ILi96EEEEEENS_6half_tEfNS_4arch4Sm80ELb0ELb0ELb1ELb1ELb0ELb0ELb0ELb0ELi2ELi2ELi4ELi2ELb0EEENS1_24CollectiveEpilogueBwdGQAISB_fSE_Li256ELb1ELb0EEENS1_19SingleTileSchedulerILb1ELb0ELb0ELi128EEEEEEEEEvNT_6ParamsE,"a",@progbits
	.sectionflags	@""
	.align	4
.nv.constant0._ZN7cutlass13device_kernelIN5flash19enable_sm80_to_sm89INS1_16FlashAttnBwdSm80INS1_25CollectiveMainloopBwdSm80ILi2ELi2EN4cute5tupleIJNS5_1CILi64EEENS7_ILi128EEENS7_ILi96EEEEEENS_6half_tEfNS_4arch4Sm80ELb0ELb0ELb1ELb1ELb0ELb0ELb0ELb0ELi2ELi2ELi4ELi2ELb0EEENS1_24CollectiveEpilogueBwdGQAISB_fSE_Li256ELb1ELb0EEENS1_19SingleTileSchedulerILb1ELb0ELb0ELi128EEEEEEEEEvNT_6ParamsE:
	.zero		984


//--------------------- .nv.constant0._ZN7cutlass13device_kernelIN5flash19enable_sm80_to_sm89INS1_16FlashAttnBwdSm80INS1_25CollectiveMainloopBwdSm80ILi2ELi2EN4cute5tupleIJNS5_1CILi64EEENS7_ILi128EEENS7_ILi96EEEEEENS_6half_tEfNS_4arch4Sm80ELb0ELb0ELb1ELb1ELb1ELb0ELb0ELb0ELi2ELi2ELi4ELi2ELb0EEENS1_24CollectiveEpilogueBwdGQAISB_fSE_Li256ELb1ELb1EEENS1_19SingleTileSchedulerILb1ELb0ELb0ELi128EEEEEEEEEvNT_6ParamsE --------------------------
	.section	.nv.constant0._ZN7cutlass13device_kernelIN5flash19enable_sm80_to_sm89INS1_16FlashAttnBwdSm80INS1_25CollectiveMainloopBwdSm80ILi2ELi2EN4cute5tupleIJNS5_1CILi64EEENS7_ILi128EEENS7_ILi96EEEEEENS_6half_tEfNS_4arch4Sm80ELb0ELb0ELb1ELb1ELb1ELb0ELb0ELb0ELi2ELi2ELi4ELi2ELb0EEENS1_24CollectiveEpilogueBwdGQAISB_fSE_Li256ELb1ELb1EEENS1_19SingleTileSchedulerILb1ELb0ELb0ELi128EEEEEEEEEvNT_6ParamsE,"a",@progbits
	.sectionflags	@""
	.align	4
.nv.constant0._ZN7cutlass13device_kernelIN5flash19enable_sm80_to_sm89INS1_16FlashAttnBwdSm80INS1_25CollectiveMainloopBwdSm80ILi2ELi2EN4cute5tupleIJNS5_1CILi64EEENS7_ILi128EEENS7_ILi96EEEEEENS_6half_tEfNS_4arch4Sm80ELb0ELb0ELb1ELb1ELb1ELb0ELb0ELb0ELi2ELi2ELi4ELi2ELb0EEENS1_24CollectiveEpilogueBwdGQAISB_fSE_Li256ELb1ELb1EEENS1_19SingleTileSchedulerILb1ELb0ELb0ELi128EEEEEEEEEvNT_6ParamsE:
	.zero		984


//--------------------- .nv.constant0._ZN7cutlass13device_kernelIN5flash19enable_sm80_to_sm89INS1_16FlashAttnBwdSm80INS1_25CollectiveMainloopBwdSm80ILi2ELi2EN4cute5tupleIJNS5_1CILi64EEENS7_ILi128EEENS7_ILi96EEEEEENS_6half_tEfNS_4arch4Sm80ELb0ELb1ELb1ELb0ELb0ELb0ELb0ELb0ELi2ELi2ELi4ELi2ELb0EEENS1_21CollectiveEpilogueBwdISB_SC_SE_Li256ELb0ELb0ELi2EEENS1_19SingleTileSchedulerILb0ELb0ELb0ELi128EEEEEEEEEvNT_6ParamsE --------------------------
	.section	.nv.constant0._ZN7cutlass13device_kernelIN5flash19enable_sm80_to_sm89INS1_16FlashAttnBwdSm80INS1_25CollectiveMainloopBwdSm80ILi2ELi2EN4cute5tupleIJNS5_1CILi64EEENS7_ILi128EEENS7_ILi96EEEEEENS_6half_tEfNS_4arch4Sm80ELb0ELb1ELb1ELb0ELb0ELb0ELb0ELb0ELi2ELi2ELi4ELi2ELb0EEENS1_21CollectiveEpilogueBwdISB_SC_SE_Li256ELb0ELb0ELi2EEENS1_19SingleTileSchedulerILb0ELb0ELb0ELi128EEEEEEEEEvNT_6ParamsE,"a",@progbits
	.sectionflags	@""
	.align	4
.nv.constant0._ZN7cutlass13device_kernelIN5flash19enable_sm80_to_sm89INS1_16FlashAttnBwdSm80INS1_25CollectiveMainloopBwdSm80ILi2ELi2EN4cute5tupleIJNS5_1CILi64EEENS7_ILi128EEENS7_ILi96EEEEEENS_6half_tEfNS_4arch4Sm80ELb0ELb1ELb1ELb0ELb0ELb0ELb0ELb0ELi2ELi2ELi4ELi2ELb0EEENS1_21CollectiveEpilogueBwdISB_SC_SE_Li256ELb0ELb0ELi2EEENS1_19SingleTileSchedulerILb0ELb0ELb0ELi128EEEEEEEEEvNT_6ParamsE:
	.zero		976


//--------------------- .nv.constant0._ZN7cutlass13device_kernelIN5flash19enable_sm80_to_sm89INS1_16FlashAttnBwdSm80INS1_25CollectiveMainloopBwdSm80ILi2ELi2EN4cute5tupleIJNS5_1CILi64EEENS7_ILi128EEENS7_ILi96EEEEEENS_6half_tEfNS_4arch4Sm80ELb0ELb1ELb1ELb0ELb1ELb0ELb0ELb0ELi2ELi2ELi4ELi2ELb0EEENS1_21CollectiveEpilogueBwdISB_SC_SE_Li256ELb0ELb0ELi2EEENS1_19SingleTileSchedulerILb0ELb0ELb0ELi128EEEEEEEEEvNT_6ParamsE --------------------------
	.section	.nv.constant0._ZN7cutlass13device_kernelIN5flash19enable_sm80_to_sm89INS1_16FlashAttnBwdSm80INS1_25CollectiveMainloopBwdSm80ILi2ELi2EN4cute5tupleIJNS5_1CILi64EEENS7_ILi128EEENS7_ILi96EEEEEENS_6half_tEfNS_4arch4Sm80ELb0ELb1ELb1ELb0ELb1ELb0ELb0ELb0ELi2ELi2ELi4ELi2ELb0EEENS1_21CollectiveEpilogueBwdISB_SC_SE_Li256ELb0ELb0ELi2EEENS1_19SingleTileSchedulerILb0ELb0ELb0ELi128EEEEEEEEEvNT_6ParamsE,"a",@progbits
	.sectionflags	@""
	.align	4
.nv.constant0._ZN7cutlass13device_kernelIN5flash19enable_sm80_to_sm89INS1_16FlashAttnBwdSm80INS1_25CollectiveMainloopBwdSm80ILi2ELi2EN4cute5tupleIJNS5_1CILi64EEENS7_ILi128EEENS7_ILi96EEEEEENS_6half_tEfNS_4arch4Sm80ELb0ELb1ELb1ELb0ELb1ELb0ELb0ELb0ELi2ELi2ELi4ELi2ELb0EEENS1_21CollectiveEpilogueBwdISB_SC_SE_Li256ELb0ELb0ELi2EEENS1_19SingleTileSchedulerILb0ELb0ELb0ELi128EEEEEEEEEvNT_6ParamsE:
	.zero		976


//--------------------- .nv.constant0._ZN7cutlass13device_kernelIN5flash19enable_sm80_to_sm89INS1_16FlashAttnBwdSm80INS1_25CollectiveMainloopBwdSm80ILi2ELi2EN4cute5tupleIJNS5_1CILi64EEENS7_ILi128EEENS7_ILi96EEEEEENS_6half_tEfNS_4arch4Sm80ELb0ELb1ELb1ELb0ELb0ELb0ELb0ELb0ELi2ELi2ELi4ELi2ELb0EEENS1_24CollectiveEpilogueBwdGQAISB_fSE_Li256ELb0ELb0EEENS1_19SingleTileSchedulerILb0ELb0ELb0ELi128EEEEEEEEEvNT_6ParamsE --------------------------
	.section	.nv.constant0._ZN7cutlass13device_kernelIN5flash19enable_sm80_to_sm89INS1_16FlashAttnBwdSm80INS1_25CollectiveMainloopBwdSm80ILi2ELi2EN4cute5tupleIJNS5_1CILi64EEENS7_ILi128EEENS7_ILi96EEEEEENS_6half_tEfNS_4arch4Sm80ELb0ELb1ELb1ELb0ELb0ELb0ELb0ELb0ELi2ELi2ELi4ELi2ELb0EEENS1_24CollectiveEpilogueBwdGQAISB_fSE_Li256ELb0ELb0EEENS1_19SingleTileSchedulerILb0ELb0ELb0ELi128EEEEEEEEEvNT_6ParamsE,"a",@progbits
	.sectionflags	@""
	.align	4
.nv.constant0._ZN7cutlass13device_kernelIN5flash19enable_sm80_to_sm89INS1_16FlashAttnBwdSm80INS1_25CollectiveMainloopBwdSm80ILi2ELi2EN4cute5tupleIJNS5_1CILi64EEENS7_ILi128EEENS7_ILi96EEEEEENS_6half_tEfNS_4arch4Sm80ELb0ELb1ELb1ELb0ELb0ELb0ELb0ELb0ELi2ELi2ELi4ELi2ELb0EEENS1_24CollectiveEpilogueBwdGQAISB_fSE_Li256ELb0ELb0EEENS1_19SingleTileSchedulerILb0ELb0ELb0ELi128EEEEEEEEEvNT_6ParamsE:
	.zero		984


//--------------------- .nv.constant0._ZN7cutlass13device_kernelIN5flash19enable_sm80_to_sm89INS1_16FlashAttnBwdSm80INS1_25CollectiveMainloopBwdSm80ILi2ELi2EN4cute5tupleIJNS5_1CILi64EEENS7_ILi128EEENS7_ILi96EEEEEENS_6half_tEfNS_4arch4Sm80ELb0ELb1ELb1ELb0ELb1ELb0ELb0ELb0ELi2ELi2ELi4ELi2ELb0EEENS1_24CollectiveEpilogueBwdGQAISB_fSE_Li256ELb0ELb1EEENS1_19SingleTileSchedulerILb0ELb0ELb0ELi128EEEEEEEEEvNT_6ParamsE --------------------------
	.section	.nv.constant0._ZN7cutlass13device_kernelIN5flash19enable_sm80_to_sm89INS1_16FlashAttnBwdSm80INS1_25CollectiveMainloopBwdSm80ILi2ELi2EN4cute5tupleIJNS5_1CILi64EEENS7_ILi128EEENS7_ILi96EEEEEENS_6half_tEfNS_4arch4Sm80ELb0ELb1ELb1ELb0ELb1ELb0ELb0ELb0ELi2ELi2ELi4ELi2ELb0EEENS1_24CollectiveEpilogueBwdGQAISB_fSE_Li256ELb0ELb1EEENS1_19SingleTileSchedulerILb0ELb0ELb0ELi128EEEEEEEEEvNT_6ParamsE,"a",@progbits
	.sectionflags	@""
	.align	4
.nv.constant0._ZN7cutlass13device_kernelIN5flash19enable_sm80_to_sm89INS1_16FlashAttnBwdSm80INS1_25CollectiveMainloopBwdSm80ILi2ELi2EN4cute5tupleIJNS5_1CILi64EEENS7_ILi128EEENS7_ILi96EEEEEENS_6half_tEfNS_4arch4Sm80ELb0ELb1ELb1ELb0ELb1ELb0ELb0ELb0ELi2ELi2ELi4ELi2ELb0EEENS1_24CollectiveEpilogueBwdGQAISB_fSE_Li256ELb0ELb1EEENS1_19SingleTileSchedulerILb0ELb0ELb0ELi128EEEEEEEEEvNT_6ParamsE:
	.zero		984


//--------------------- .nv.constant0._ZN7cutlass13device_kernelIN5flash19enable_sm80_to_sm89INS1_16FlashAttnBwdSm80INS1_25CollectiveMainloopBwdSm80ILi2ELi2EN4cute5tupleIJNS5_1CILi64EEENS7_ILi128EEENS7_ILi96EEEEEENS_6half_tEfNS_4arch4Sm80ELb0ELb1ELb1ELb1ELb0ELb0ELb0ELb0ELi2ELi2ELi4ELi2ELb0EEENS1_21CollectiveEpilogueBwdISB_SC_SE_Li256ELb1ELb0ELi2EEENS1_19SingleTileSchedulerILb1ELb0ELb0ELi128EEEEEEEEEvNT_6ParamsE --------------------------
	.section	.nv.constant0._ZN7cutlass13device_kernelIN5flash19enable_sm80_to_sm89INS1_16FlashAttnBwdSm80INS1_25CollectiveMainloopBwdSm80ILi2ELi2EN4cute5tupleIJNS5_1CILi64EEENS7_ILi128EEENS7_ILi96EEEEEENS_6half_tEfNS_4arch4Sm80ELb0ELb1ELb1ELb1ELb0ELb0ELb0ELb0ELi2ELi2ELi4ELi2ELb0EEENS1_21CollectiveEpilogueBwdISB_SC_SE_Li256ELb1ELb0ELi2EEENS1_19SingleTileSchedulerILb1ELb0ELb0ELi128EEEEEEEEEvNT_6ParamsE,"a",@progbits
	.sectionflags	@""
	.align	4
.nv.constant0._ZN7cutlass13device_kernelIN5flash19enable_sm80_to_sm89INS1_16FlashAttnBwdSm80INS1_25CollectiveMainloopBwdSm80ILi2ELi2EN4cute5tupleIJNS5_1CILi64EEENS7_ILi128EEENS7_ILi96EEEEEENS_6half_tEfNS_4arch4Sm80ELb0ELb1ELb1ELb1ELb0ELb0ELb0ELb0ELi2ELi2ELi4ELi2ELb0EEENS1_21CollectiveEpilogueBwdISB_SC_SE_Li256ELb1ELb0ELi2EEENS1_19SingleTileSchedulerILb1ELb0ELb0ELi128EEEEEEEEEvNT_6ParamsE:
	.zero		976


//--------------------- .nv.constant0._ZN7cutlass13device_kernelIN5flash19enable_sm80_to_sm89INS1_16FlashAttnBwdSm80INS1_25CollectiveMainloopBwdSm80ILi2ELi2EN4cute5tupleIJNS5_1CILi64EEENS7_ILi128EEENS7_ILi96EEEEEENS_6half_tEfNS_4arch4Sm80ELb0ELb1ELb1ELb1ELb1ELb0ELb0ELb0ELi2ELi2ELi4ELi2ELb0EEENS1_21CollectiveEpilogueBwdISB_SC_SE_Li256ELb1ELb0ELi2EEENS1_19SingleTileSchedulerILb1ELb0ELb0ELi128EEEEEEEEEvNT_6ParamsE --------------------------
	.section	.nv.constant0._ZN7cutlass13device_kernelIN5flash19enable_sm80_to_sm89INS1_16FlashAttnBwdSm80INS1_25CollectiveMainloopBwdSm80ILi2ELi2EN4cute5tupleIJNS5_1CILi64EEENS7_ILi128EEENS7_ILi96EEEEEENS_6half_tEfNS_4arch4Sm80ELb0ELb1ELb1ELb1ELb1ELb0ELb0ELb0ELi2ELi2ELi4ELi2ELb0EEENS1_21CollectiveEpilogueBwdISB_SC_SE_Li256ELb1ELb0ELi2EEENS1_19SingleTileSchedulerILb1ELb0ELb0ELi128EEEEEEEEEvNT_6ParamsE,"a",@progbits
	.sectionflags	@""
	.align	4
.nv.constant0._ZN7cutlass13device_kernelIN5flash19enable_sm80_to_sm89INS1_16FlashAttnBwdSm80INS1_25CollectiveMainloopBwdSm80ILi2ELi2EN4cute5tupleIJNS5_1CILi64EEENS7_ILi128EEENS7_ILi96EEEEEENS_6half_tEfNS_4arch4Sm80ELb0ELb1ELb1ELb1ELb1ELb0ELb0ELb0ELi2ELi2ELi4ELi2ELb0EEENS1_21CollectiveEpilogueBwdISB_SC_SE_Li256ELb1ELb0ELi2EEENS1_19SingleTileSchedulerILb1ELb0ELb0ELi128EEEEEEEEEvNT_6ParamsE:
	.zero		976


//--------------------- .nv.constant0._ZN7cutlass13device_kernelIN5flash19enable_sm80_to_sm89INS1_16FlashAttnBwdSm80INS1_25CollectiveMainloopBwdSm80ILi2ELi2EN4cute5tupleIJNS5_1CILi64EEENS7_ILi128EEENS7_ILi96EEEEEENS_6half_tEfNS_4arch4Sm80ELb0ELb1ELb1ELb1ELb0ELb0ELb0ELb0ELi2ELi2ELi4ELi2ELb0EEENS1_24CollectiveEpilogueBwdGQAISB_fSE_Li256ELb1ELb0EEENS1_19SingleTileSchedulerILb1ELb0ELb0ELi128EEEEEEEEEvNT_6ParamsE --------------------------
	.section	.nv.constant0._ZN7cutlass13device_kernelIN5flash19enable_sm80_to_sm89INS1_16FlashAttnBwdSm80INS1_25CollectiveMainloopBwdSm80ILi2ELi2EN4cute5tupleIJNS5_1CILi64EEENS7_ILi128EEENS7_ILi96EEEEEENS_6half_tEfNS_4arch4Sm80ELb0ELb1ELb1ELb1ELb0ELb0ELb0ELb0ELi2ELi2ELi4ELi2ELb0EEENS1_24CollectiveEpilogueBwdGQAISB_fSE_Li256ELb1ELb0EEENS1_19SingleTileSchedulerILb1ELb0ELb0ELi128EEEEEEEEEvNT_6ParamsE,"a",@progbits
	.sectionflags	@""
	.align	4
.nv.constant0._ZN7cutlass13device_kernelIN5flash19enable_sm80_to_sm89INS1_16FlashAttnBwdSm80INS1_25CollectiveMainloopBwdSm80ILi2ELi2EN4cute5tupleIJNS5_1CILi64EEENS7_ILi128EEENS7_ILi96EEEEEENS_6half_tEfNS_4arch4Sm80ELb0ELb1ELb1ELb1ELb0ELb0ELb0ELb0ELi2ELi2ELi4ELi2ELb0EEENS1_24CollectiveEpilogueBwdGQAISB_fSE_Li256ELb1ELb0EEENS1_19SingleTileSchedulerILb1ELb0ELb0ELi128EEEEEEEEEvNT_6ParamsE:
	.zero		984


//--------------------- .nv.constant0._ZN7cutlass13device_kernelIN5flash19enable_sm80_to_sm89INS1_16FlashAttnBwdSm80INS1_25CollectiveMainloopBwdSm80ILi2ELi2EN4cute5tupleIJNS5_1CILi64EEENS7_ILi128EEENS7_ILi96EEEEEENS_6half_tEfNS_4arch4Sm80ELb0ELb1ELb1ELb1ELb1ELb0ELb0ELb0ELi2ELi2ELi4ELi2ELb0EEENS1_24CollectiveEpilogueBwdGQAISB_fSE_Li256ELb1ELb1EEENS1_19SingleTileSchedulerILb1ELb0ELb0ELi128EEEEEEEEEvNT_6ParamsE --------------------------
	.section	.nv.constant0._ZN7cutlass13device_kernelIN5flash19enable_sm80_to_sm89INS1_16FlashAttnBwdSm80INS1_25CollectiveMainloopBwdSm80ILi2ELi2EN4cute5tupleIJNS5_1CILi64EEENS7_ILi128EEENS7_ILi96EEEEEENS_6half_tEfNS_4arch4Sm80ELb0ELb1ELb1ELb1ELb1ELb0ELb0ELb0ELi2ELi2ELi4ELi2ELb0EEENS1_24CollectiveEpilogueBwdGQAISB_fSE_Li256ELb1ELb1EEENS1_19SingleTileSchedulerILb1ELb0ELb0ELi128EEEEEEEEEvNT_6ParamsE,"a",@progbits
	.sectionflags	@""
	.align	4
.nv.constant0._ZN7cutlass13device_kernelIN5flash19enable_sm80_to_sm89INS1_16FlashAttnBwdSm80INS1_25CollectiveMainloopBwdSm80ILi2ELi2EN4cute5tupleIJNS5_1CILi64EEENS7_ILi128EEENS7_ILi96EEEEEENS_6half_tEfNS_4arch4Sm80ELb0ELb1ELb1ELb1ELb1ELb0ELb0ELb0ELi2ELi2ELi4ELi2ELb0EEENS1_24CollectiveEpilogueBwdGQAISB_fSE_Li256ELb1ELb1EEENS1_19SingleTileSchedulerILb1ELb0ELb0ELi128EEEEEEEEEvNT_6ParamsE:
	.zero		984


//--------------------- .nv.constant0._ZN7cutlass13device_kernelIN5flash19enable_sm80_to_sm89INS1_16FlashAttnBwdSm80INS1_25CollectiveMainloopBwdSm80ILi2ELi2EN4cute5tupleIJNS5_1CILi64EEENS7_ILi128EEENS7_ILi96EEEEEENS_6half_tEfNS_4arch4Sm80ELb1ELb0ELb1ELb0ELb0ELb0ELb0ELb0ELi2ELi2ELi4ELi2ELb0EEENS1_21CollectiveEpilogueBwdISB_SC_SE_Li256ELb0ELb0ELi2EEENS1_25SingleTileBwdLPTSchedulerILb0ELi128ELb0EEEEEEEEEvNT_6ParamsE --------------------------
	.section	.nv.constant0._ZN7cutlass13device_kernelIN5flash19enable_sm80_to_sm89INS1_16FlashAttnBwdSm80INS1_25CollectiveMainloopBwdSm80ILi2ELi2EN4cute5tupleIJNS5_1CILi64EEENS7_ILi128EEENS7_ILi96EEEEEENS_6half_tEfNS_4arch4Sm80ELb1ELb0ELb1ELb0ELb0ELb0ELb0ELb0ELi2ELi2ELi4ELi2ELb0EEENS1_21CollectiveEpilogueBwdISB_SC_SE_Li256ELb0ELb0ELi2EEENS1_25SingleTileBwdLPTSchedulerILb0ELi128ELb0EEEEEEEEEvNT_6ParamsE,"a",@progbits
	.sectionflags	@""
	.align	4
.nv.constant0._ZN7cutlass13device_kernelIN5flash19enable_sm80_to_sm89INS1_16FlashAttnBwdSm80INS1_25CollectiveMainloopBwdSm80ILi2ELi2EN4cute5tupleIJNS5_1CILi64EEENS7_ILi128EEENS7_ILi96EEEEEENS_6half_tEfNS_4arch4Sm80ELb1ELb0ELb1ELb0ELb0ELb0ELb0ELb0ELi2ELi2ELi4ELi2ELb0EEENS1_21CollectiveEpilogueBwdISB_SC_SE_Li256ELb0ELb0ELi2EEENS1_25SingleTileBwdLPTSchedulerILb0ELi128ELb0EEEEEEEEEvNT_6ParamsE:
	.zero		1000


//--------------------- .nv.constant0._ZN7cutlass13device_kernelIN5flash19enable_sm80_to_sm89INS1_16FlashAttnBwdSm80INS1_25CollectiveMainloopBwdSm80ILi2ELi2EN4cute5tupleIJNS5_1CILi64EEENS7_ILi128EEENS7_ILi96EEEEEENS_6half_tEfNS_4arch4Sm80ELb1ELb0ELb1ELb0ELb1ELb0ELb0ELb0ELi2ELi2ELi4ELi2ELb0EEENS1_21CollectiveEpilogueBwdISB_SC_SE_Li256ELb0ELb0ELi2EEENS1_25SingleTileBwdLPTSchedulerILb0ELi128ELb1EEEEEEEEEvNT_6ParamsE --------------------------
	.section	.nv.constant0._ZN7cutlass13device_kernelIN5flash19enable_sm80_to_sm89INS1_16FlashAttnBwdSm80INS1_25CollectiveMainloopBwdSm80ILi2ELi2EN4cute5tupleIJNS5_1CILi64EEENS7_ILi128EEENS7_ILi96EEEEEENS_6half_tEfNS_4arch4Sm80ELb1ELb0ELb1ELb0ELb1ELb0ELb0ELb0ELi2ELi2ELi4ELi2ELb0EEENS1_21CollectiveEpilogueBwdISB_SC_SE_Li256ELb0ELb0ELi2EEENS1_25SingleTileBwdLPTSchedulerILb0ELi128ELb1EEEEEEEEEvNT_6ParamsE,"a",@progbits
	.sectionflags	@""
	.align	4
.nv.constant0._ZN7cutlass13device_kernelIN5flash19enable_sm80_to_sm89INS1_16FlashAttnBwdSm80INS1_25CollectiveMainloopBwdSm80ILi2ELi2EN4cute5tupleIJNS5_1CILi64EEENS7_ILi128EEENS7_ILi96EEEEEENS_6half_tEfNS_4arch4Sm80ELb1ELb0ELb1ELb0ELb1ELb0ELb0ELb0ELi2ELi2ELi4ELi2ELb0EEENS1_21CollectiveEpilogueBwdISB_SC_SE_Li256ELb0ELb0ELi2EEENS1_25SingleTileBwdLPTSchedulerILb0ELi128ELb1EEEEEEEEEvNT_6ParamsE:
	.zero		1000


//--------------------- .nv.constant0._ZN7cutlass13device_kernelIN5flash19enable_sm80_to_sm89INS1_16FlashAttnBwdSm80INS1_25CollectiveMainloopBwdSm80ILi2ELi2EN4cute5tupleIJNS5_1CILi64EEENS7_ILi128EEENS7_ILi96EEEEEENS_6half_tEfNS_4arch4Sm80ELb1ELb0ELb1ELb0ELb0ELb0ELb0ELb0ELi2ELi2ELi4ELi2ELb0EEENS1_24CollectiveEpilogueBwdGQAISB_fSE_Li256ELb0ELb0EEENS1_25SingleTileBwdLPTSchedulerILb0ELi128ELb0EEEEEEEEEvNT_6ParamsE --------------------------
	.section	.nv.constant0._ZN7cutlass13device_kernelIN5flash19enable_sm80_to_sm89INS1_16FlashAttnBwdSm80INS1_25CollectiveMainloopBwdSm80ILi2ELi2EN4cute5tupleIJNS5_1CILi64EEENS7_ILi128EEENS7_ILi96EEEEEENS_6half_tEfNS_4arch4Sm80ELb1ELb0ELb1ELb0ELb0ELb0ELb0ELb0ELi2ELi2ELi4ELi2ELb0EEENS1_24CollectiveEpilogueBwdGQAISB_fSE_Li256ELb0ELb0EEENS1_25SingleTileBwdLPTSchedulerILb0ELi128ELb0EEEEEEEEEvNT_6ParamsE,"a",@progbits
	.sectionflags	@""
	.align	4
.nv.constant0._ZN7cutlass13device_kernelIN5flash19enable_sm80_to_sm89INS1_16FlashAttnBwdSm80INS1_25CollectiveMainloopBwdSm80ILi2ELi2EN4cute5tupleIJNS5_1CILi64EEENS7_ILi128EEENS7_ILi96EEEEEENS_6half_tEfNS_4arch4Sm80ELb1ELb0ELb1ELb0ELb0ELb0ELb0ELb0ELi2ELi2ELi4ELi2ELb0EEENS1_24CollectiveEpilogueBwdGQAISB_fSE_Li256ELb0ELb0EEENS1_25SingleTileBwdLPTSchedulerILb0ELi128ELb0EEEEEEEEEvNT_6ParamsE:
	.zero		1008


//--------------------- .nv.constant0._ZN7cutlass13device_kernelIN5flash19enable_sm80_to_sm89INS1_16FlashAttnBwdSm80INS1_25CollectiveMainloopBwdSm80ILi2ELi2EN4cute5tupleIJNS5_1CILi64EEENS7_ILi128EEENS7_ILi96EEEEEENS_6half_tEfNS_4arch4Sm80ELb1ELb0ELb1ELb0ELb1ELb0ELb0ELb0ELi2ELi2ELi4ELi2ELb0EEENS1_24CollectiveEpilogueBwdGQAISB_fSE_Li256ELb0ELb1EEENS1_25SingleTileBwdLPTSchedulerILb0ELi128ELb1EEEEEEEEEvNT_6ParamsE --------------------------
	.section	.nv.constant0._ZN7cutlass13device_kernelIN5flash19enable_sm80_to_sm89INS1_16FlashAttnBwdSm80INS1_25CollectiveMainloopBwdSm80ILi2ELi2EN4cute5tupleIJNS5_1CILi64EEENS7_ILi128EEENS7_ILi96EEEEEENS_6half_tEfNS_4arch4Sm80ELb1ELb0ELb1ELb0ELb1ELb0ELb0ELb0ELi2ELi2ELi4ELi2ELb0EEENS1_24CollectiveEpilogueBwdGQAISB_fSE_Li256ELb0ELb1EEENS1_25SingleTileBwdLPTSchedulerILb0ELi128ELb1EEEEEEEEEvNT_6ParamsE,"a",@progbits
	.sectionflags	@""
	.align	4
.nv.constant0._ZN7cutlass13device_kernelIN5flash19enable_sm80_to_sm89INS1_16FlashAttnBwdSm80INS1_25CollectiveMainloopBwdSm80ILi2ELi2EN4cute5tupleIJNS5_1CILi64EEENS7_ILi128EEENS7_ILi96EEEEEENS_6half_tEfNS_4arch4Sm80ELb1ELb0ELb1ELb0ELb1ELb0ELb0ELb0ELi2ELi2ELi4ELi2ELb0EEENS1_24CollectiveEpilogueBwdGQAISB_fSE_Li256ELb0ELb1EEENS1_25SingleTileBwdLPTSchedulerILb0ELi128ELb1EEEEEEEEEvNT_6ParamsE:
	.zero		1008


//--------------------- .nv.constant0._ZN7cutlass13device_kernelIN5flash22FlashAttnBwdPreprocessIN4cute5tupleIJNS3_1CILi64EEENS5_ILi96EEEEEENS_6half_tEfNS_4arch4Sm80ELb1ELb0EEEEEvNT_6ParamsE --------------------------
	.section	.nv.constant0._ZN7cutlass13device_kernelIN5flash22FlashAttnBwdPreprocessIN4cute5tupleIJNS3_1CILi64EEENS5_ILi96EEEEEENS_6half_tEfNS_4arch4Sm80ELb1ELb0EEEEEvNT_6ParamsE,"a",@progbits
	.sectionflags	@""
	.align	4
.nv.constant0._ZN7cutlass13device_kernelIN5flash22FlashAttnBwdPreprocessIN4cute5tupleIJNS3_1CILi64EEENS5_ILi96EEEEEENS_6half_tEfNS_4arch4Sm80ELb1ELb0EEEEEvNT_6ParamsE:
	.zero		592


//--------------------- .nv.constant0._ZN7cutlass13device_kernelIN5flash19enable_sm80_to_sm89INS1_16FlashAttnBwdSm80INS1_25CollectiveMainloopBwdSm80ILi2ELi2EN4cute5tupleIJNS5_1CILi64EEENS7_ILi128EEENS7_ILi96EEEEEENS_6half_tEfNS_4arch4Sm80ELb1ELb0ELb1ELb1ELb0ELb0ELb0ELb0ELi2ELi2ELi4ELi2ELb0EEENS1_21CollectiveEpilogueBwdISB_SC_SE_Li256ELb1ELb0ELi2EEENS1_25SingleTileBwdLPTSchedulerILb1ELi128ELb0EEEEEEEEEvNT_6ParamsE --------------------------
	.section	.nv.constant0._ZN7cutlass13device_kernelIN5flash19enable_sm80_to_sm89INS1_16FlashAttnBwdSm80INS1_25CollectiveMainloopBwdSm80ILi2ELi2EN4cute5tupleIJNS5_1CILi64EEENS7_ILi128EEENS7_ILi96EEEEEENS_6half_tEfNS_4arch4Sm80ELb1ELb0ELb1ELb1ELb0ELb0ELb0ELb0ELi2ELi2ELi4ELi2ELb0EEENS1_21CollectiveEpilogueBwdISB_SC_SE_Li256ELb1ELb0ELi2EEENS1_25SingleTileBwdLPTSchedulerILb1ELi128ELb0EEEEEEEEEvNT_6ParamsE,"a",@progbits
	.sectionflags	@""
	.align	4
.nv.constant0._ZN7cutlass13device_kernelIN5flash19enable_sm80_to_sm89INS1_16FlashAttnBwdSm80INS1_25CollectiveMainloopBwdSm80ILi2ELi2EN4cute5tupleIJNS5_1CILi64EEENS7_ILi128EEENS7_ILi96EEEEEENS_6half_tEfNS_4arch4Sm80ELb1ELb0ELb1ELb1ELb0ELb0ELb0ELb0ELi2ELi2ELi4ELi2ELb0EEENS1_21CollectiveEpilogueBwdISB_SC_SE_Li256ELb1ELb0ELi2EEENS1_25SingleTileBwdLPTSchedulerILb1ELi128ELb0EEEEEEEEEvNT_6ParamsE:
	.zero		1000


//--------------------- .nv.constant0._ZN7cutlass13device_kernelIN5flash19enable_sm80_to_sm89INS1_16FlashAttnBwdSm80INS1_25CollectiveMainloopBwdSm80ILi2ELi2EN4cute5tupleIJNS5_1CILi64EEENS7_ILi128EEENS7_ILi96EEEEEENS_6half_tEfNS_4arch4Sm80ELb1ELb0ELb1ELb1ELb1ELb0ELb0ELb0ELi2ELi2ELi4ELi2ELb0EEENS1_21CollectiveEpilogueBwdISB_SC_SE_Li256ELb1ELb0ELi2EEENS1_25SingleTileBwdLPTSchedulerILb1ELi128ELb1EEEEEEEEEvNT_6ParamsE --------------------------
	.section	.nv.constant0._ZN7cutlass13device_kernelIN5flash19enable_sm80_to_sm89INS1_16FlashAttnBwdSm80INS1_25CollectiveMainloopBwdSm80ILi2ELi2EN4cute5tupleIJNS5_1CILi64EEENS7_ILi128EEENS7_ILi96EEEEEENS_6half_tEfNS_4arch4Sm80ELb1ELb0ELb1ELb1ELb1ELb0ELb0ELb0ELi2ELi2ELi4ELi2ELb0EEENS1_21CollectiveEpilogueBwdISB_SC_SE_Li256ELb1ELb0ELi2EEENS1_25SingleTileBwdLPTSchedulerILb1ELi128ELb1EEEEEEEEEvNT_6ParamsE,"a",@progbits
	.sectionflags	@""
	.align	4
.nv.constant0._ZN7cutlass13device_kernelIN5flash19enable_sm80_to_sm89INS1_16FlashAttnBwdSm80INS1_25CollectiveMainloopBwdSm80ILi2ELi2EN4cute5tupleIJNS5_1CILi64EEENS7_ILi128EEENS7_ILi96EEEEEENS_6half_tEfNS_4arch4Sm80ELb1ELb0ELb1ELb1ELb1ELb0ELb0ELb0ELi2ELi2ELi4ELi2ELb0EEENS1_21CollectiveEpilogueBwdISB_SC_SE_Li256ELb1ELb0ELi2EEENS1_25SingleTileBwdLPTSchedulerILb1ELi128ELb1EEEEEEEEEvNT_6ParamsE:
	.zero		1000


//--------------------- .nv.constant0._ZN7cutlass13device_kernelIN5flash19enable_sm80_to_sm89INS1_16FlashAttnBwdSm80INS1_25CollectiveMainloopBwdSm80ILi2ELi2EN4cute5tupleIJNS5_1CILi64EEENS7_ILi128EEENS7_ILi96EEEEEENS_6half_tEfNS_4arch4Sm80ELb1ELb0ELb1ELb1ELb0ELb0ELb0ELb0ELi2ELi2ELi4ELi2ELb0EEENS1_24CollectiveEpilogueBwdGQAISB_fSE_Li256ELb1ELb0EEENS1_25SingleTileBwdLPTSchedulerILb1ELi128ELb0EEEEEEEEEvNT_6ParamsE --------------------------
	.section	.nv.constant0._ZN7cutlass13device_kernelIN5flash19enable_sm80_to_sm89INS1_16FlashAttnBwdSm80INS1_25CollectiveMainloopBwdSm80ILi2ELi2EN4cute5tupleIJNS5_1CILi64EEENS7_ILi128EEENS7_ILi96EEEEEENS_6half_tEfNS_4arch4Sm80ELb1ELb0ELb1ELb1ELb0ELb0ELb0ELb0ELi2ELi2ELi4ELi2ELb0EEENS1_24CollectiveEpilogueBwdGQAISB_fSE_Li256ELb1ELb0EEENS1_25SingleTileBwdLPTSchedulerILb1ELi128ELb0EEEEEEEEEvNT_6ParamsE,"a",@progbits
	.sectionflags	@""
	.align	4
.nv.constant0._ZN7cutlass13device_kernelIN5flash19enable_sm80_to_sm89INS1_16FlashAttnBwdSm80INS1_25CollectiveMainloopBwdSm80ILi2ELi2EN4cute5tupleIJNS5_1CILi64EEENS7_ILi128EEENS7_ILi96EEEEEENS_6half_tEfNS_4arch4Sm80ELb1ELb0ELb1ELb1ELb0ELb0ELb0ELb0ELi2ELi2ELi4ELi2ELb0EEENS1_24CollectiveEpilogueBwdGQAISB_fSE_Li256ELb1ELb0EEENS1_25SingleTileBwdLPTSchedulerILb1ELi128ELb0EEEEEEEEEvNT_6ParamsE:
	.zero		1008


//--------------------- .nv.constant0._ZN7cutlass13device_kernelIN5flash32FlashAttnBwdPostprocessConvertdQIN4cute5tupleIJNS3_1CILi128EEENS5_ILi96EEEEEENS_6half_tEfNS_4arch4Sm80ELi256ENS3_8TiledMMAINS3_8MMA_AtomIJNS3_28SM80_16x8x16_F32F16F16F32_TNEEEENS3_6LayoutINS4_IJNS5_ILi4EEENS5_ILi2EEENS5_ILi1EEEEEENS4_IJSJ_SH_NS5_ILi0EEEEEEEENS4_IJNS5_ILi64EEENS5_ILi32EEENS5_ILi16EEEEEEEELb0EEEEEvNT_6ParamsE --------------------------
	.section	.nv.constant0._ZN7cutlass13device_kernelIN5flash32FlashAttnBwdPostprocessConvertdQIN4cute5tupleIJNS3_1CILi128EEENS5_ILi96EEEEEENS_6half_tEfNS_4arch4Sm80ELi256ENS3_8TiledMMAINS3_8MMA_AtomIJNS3_28SM80_16x8x16_F32F16F16F32_TNEEEENS3_6LayoutINS4_IJNS5_ILi4EEENS5_ILi2EEENS5_ILi1EEEEEENS4_IJSJ_SH_NS5_ILi0EEEEEEEENS4_IJNS5_ILi64EEENS5_ILi32EEENS5_ILi16EEEEEEEELb0EEEEEvNT_6ParamsE,"a",@progbits
	.sectionflags	@""
	.align	4
.nv.constant0._ZN7cutlass13device_kernelIN5flash32FlashAttnBwdPostprocessConvertdQIN4cute5tupleIJNS3_1CILi128EEENS5_ILi96EEEEEENS_6half_tEfNS_4arch4Sm80ELi256ENS3_8TiledMMAINS3_8MMA_AtomIJNS3_28SM80_16x8x16_F32F16F16F32_TNEEEENS3_6LayoutINS4_IJNS5_ILi4EEENS5_ILi2EEENS5_ILi1EEEEEENS4_IJSJ_SH_NS5_ILi0EEEEEEEENS4_IJNS5_ILi64EEENS5_ILi32EEENS5_ILi16EEEEEEEELb0EEEEEvNT_6ParamsE:
	.zero		464


//--------------------- .nv.constant0._ZN7cutlass13device_kernelIN5flash32FlashAttnBwdPostprocessConvertdQIN4cute5tupleIJNS3_1CILi64EEENS5_ILi96EEEEEENS_6half_tEfNS_4arch4Sm80ELi256ENS3_8TiledMMAINS3_8MMA_AtomIJNS3_28SM80_16x8x16_F32F16F16F32_TNEEEENS3_6LayoutINS4_IJNS5_ILi2EEENS5_ILi4EEENS5_ILi1EEEEEENS4_IJSJ_SH_NS5_ILi0EEEEEEEENS4_IJNS5_ILi32EEESO_NS5_ILi16EEEEEEEELb0EEEEEvNT_6ParamsE --------------------------
	.section	.nv.constant0._ZN7cutlass13device_kernelIN5flash32FlashAttnBwdPostprocessConvertdQIN4cute5tupleIJNS3_1CILi64EEENS5_ILi96EEEEEENS_6half_tEfNS_4arch4Sm80ELi256ENS3_8TiledMMAINS3_8MMA_AtomIJNS3_28SM80_16x8x16_F32F16F16F32_TNEEEENS3_6LayoutINS4_IJNS5_ILi2EEENS5_ILi4EEENS5_ILi1EEEEEENS4_IJSJ_SH_NS5_ILi0EEEEEEEENS4_IJNS5_ILi32EEESO_NS5_ILi16EEEEEEEELb0EEEEEvNT_6ParamsE,"a",@progbits
	.sectionflags	@""
	.align	4
.nv.constant0._ZN7cutlass13device_kernelIN5flash32FlashAttnBwdPostprocessConvertdQIN4cute5tupleIJNS3_1CILi64EEENS5_ILi96EEEEEENS_6half_tEfNS_4arch4Sm80ELi256ENS3_8TiledMMAINS3_8MMA_AtomIJNS3_28SM80_16x8x16_F32F16F16F32_TNEEEENS3_6LayoutINS4_IJNS5_ILi2EEENS5_ILi4EEENS5_ILi1EEEEEENS4_IJSJ_SH_NS5_ILi0EEEEEEEENS4_IJNS5_ILi32EEESO_NS5_ILi16EEEEEEEELb0EEEEEvNT_6ParamsE:
	.zero		464


//--------------------- .nv.constant0._ZN7cutlass13device_kernelIN5flash19enable_sm80_to_sm89INS1_16FlashAttnBwdSm80INS1_25CollectiveMainloopBwdSm80ILi2ELi2EN4cute5tupleIJNS5_1CILi64EEENS7_ILi128EEENS7_ILi96EEEEEENS_6half_tEfNS_4arch4Sm80ELb1ELb0ELb1ELb1ELb1ELb0ELb0ELb0ELi2ELi2ELi4ELi2ELb0EEENS1_24CollectiveEpilogueBwdGQAISB_fSE_Li256ELb1ELb1EEENS1_25SingleTileBwdLPTSchedulerILb1ELi128ELb1EEEEEEEEEvNT_6ParamsE --------------------------
	.section	.nv.constant0._ZN7cutlass13device_kernelIN5flash19enable_sm80_to_sm89INS1_16FlashAttnBwdSm80INS1_25CollectiveMainloopBwdSm80ILi2ELi2EN4cute5tupleIJNS5_1CILi64EEENS7_ILi128EEENS7_ILi96EEEEEENS_6half_tEfNS_4arch4Sm80ELb1ELb0ELb1ELb1ELb1ELb0ELb0ELb0ELi2ELi2ELi4ELi2ELb0EEENS1_24CollectiveEpilogueBwdGQAISB_fSE_Li256ELb1ELb1EEENS1_25SingleTileBwdLPTSchedulerILb1ELi128ELb1EEEEEEEEEvNT_6ParamsE,"a",@progbits
	.sectionflags	@""
	.align	4
.nv.constant0._ZN7cutlass13device_kernelIN5flash19enable_sm80_to_sm89INS1_16FlashAttnBwdSm80INS1_25CollectiveMainloopBwdSm80ILi2ELi2EN4cute5tupleIJNS5_1CILi64EEENS7_ILi128EEENS7_ILi96EEEEEENS_6half_tEfNS_4arch4Sm80ELb1ELb0ELb1ELb1ELb1ELb0ELb0ELb0ELi2ELi2ELi4ELi2ELb0EEENS1_24CollectiveEpilogueBwdGQAISB_fSE_Li256ELb1ELb1EEENS1_25SingleTileBwdLPTSchedulerILb1ELi128ELb1EEEEEEEEEvNT_6ParamsE:
	.zero		1008


//--------------------- .nv.constant0._ZN7cutlass13device_kernelIN5flash22FlashAttnBwdPreprocessIN4cute5tupleIJNS3_1CILi64EEENS5_ILi96EEEEEENS_6half_tEfNS_4arch4Sm80ELb1ELb1EEEEEvNT_6ParamsE --------------------------
	.section	.nv.constant0._ZN7cutlass13device_kernelIN5flash22FlashAttnBwdPreprocessIN4cute5tupleIJNS3_1CILi64EEENS5_ILi96EEEEEENS_6half_tEfNS_4arch4Sm80ELb1ELb1EEEEEvNT_6ParamsE,"a",@progbits
	.sectionflags	@""
	.align	4
.nv.constant0._ZN7cutlass13device_kernelIN5flash22FlashAttnBwdPreprocessIN4cute5tupleIJNS3_1CILi64EEENS5_ILi96EEEEEENS_6half_tEfNS_4arch4Sm80ELb1ELb1EEEEEvNT_6ParamsE:
	.zero		592


//--------------------- .text._ZN7cutlass13device_kernelIN5flash19enable_sm80_to_sm89INS1_16FlashAttnBwdSm80INS1_25CollectiveMainloopBwdSm80ILi2ELi1EN4cute5tupleIJNS5_1CILi64EEENS7_ILi128EEENS7_ILi96EEEEEENS_6half_tEfNS_4arch4Sm80ELb0ELb0ELb1ELb0ELb0ELb0ELb0ELb0ELi2ELi2ELi4ELi2ELb1EEENS1_21CollectiveEpilogueBwdISB_SC_SE_Li256ELb0ELb0ELi2EEENS1_19SingleTileSchedulerILb0ELb0ELb0ELi128EEEEEEEEEvNT_6ParamsE --------------------------
	.section	.text._ZN7cutlass13device_kernelIN5flash19enable_sm80_to_sm89INS1_16FlashAttnBwdSm80INS1_25CollectiveMainloopBwdSm80ILi2ELi1EN4cute5tupleIJNS5_1CILi64EEENS7_ILi128EEENS7_ILi96EEEEEENS_6half_tEfNS_4arch4Sm80ELb0ELb0ELb1ELb0ELb0ELb0ELb0ELb0ELi2ELi2ELi4ELi2ELb1EEENS1_21CollectiveEpilogueBwdISB_SC_SE_Li256ELb0ELb0ELi2EEENS1_19SingleTileSchedulerILb0ELb0ELb0ELi128EEEEEEEEEvNT_6ParamsE,"ax",@progbits
	.sectioninfo	@"SHI_REGISTERS=255"
	.align	128
.text._ZN7cutlass13device_kernelIN5flash19enable_sm80_to_sm89INS1_16FlashAttnBwdSm80INS1_25CollectiveMainloopBwdSm80ILi2ELi1EN4cute5tupleIJNS5_1CILi64EEENS7_ILi128EEENS7_ILi96EEEEEENS_6half_tEfNS_4arch4Sm80ELb0ELb0ELb1ELb0ELb0ELb0ELb0ELb0ELi2ELi2ELi4ELi2ELb1EEENS1_21CollectiveEpilogueBwdISB_SC_SE_Li256ELb0ELb0ELi2EEENS1_19SingleTileSchedulerILb0ELb0ELb0ELi128EEEEEEEEEvNT_6ParamsE:
        .type           _ZN7cutlass13device_kernelIN5flash19enable_sm80_to_sm89INS1_16FlashAttnBwdSm80INS1_25CollectiveMainloopBwdSm80ILi2ELi1EN4cute5tupleIJNS5_1CILi64EEENS7_ILi128EEENS7_ILi96EEEEEENS_6half_tEfNS_4arch4Sm80ELb0ELb0ELb1ELb0ELb0ELb0ELb0ELb0ELi2ELi2ELi4ELi2ELb1EEENS1_21CollectiveEpilogueBwdISB_SC_SE_Li256ELb0ELb0ELi2EEENS1_19SingleTileSchedulerILb0ELb0ELb0ELi128EEEEEEEEEvNT_6ParamsE,@function
        .size           _ZN7cutlass13device_kernelIN5flash19enable_sm80_to_sm89INS1_16FlashAttnBwdSm80INS1_25CollectiveMainloopBwdSm80ILi2ELi1EN4cute5tupleIJNS5_1CILi64EEENS7_ILi128EEENS7_ILi96EEEEEENS_6half_tEfNS_4arch4Sm80ELb0ELb0ELb1ELb0ELb0ELb0ELb0ELb0ELi2ELi2ELi4ELi2ELb1EEENS1_21CollectiveEpilogueBwdISB_SC_SE_Li256ELb0ELb0ELi2EEENS1_19SingleTileSchedulerILb0ELb0ELb0ELi128EEEEEEEEEvNT_6ParamsE,(.L_x_1381 - _ZN7cutlass13device_kernelIN5flash19enable_sm80_to_sm89INS1_16FlashAttnBwdSm80INS1_25CollectiveMainloopBwdSm80ILi2ELi1EN4cute5tupleIJNS5_1CILi64EEENS7_ILi128EEENS7_ILi96EEEEEENS_6half_tEfNS_4arch4Sm80ELb0ELb0ELb1ELb0ELb0ELb0ELb0ELb0ELi2ELi2ELi4ELi2ELb1EEENS1_21CollectiveEpilogueBwdISB_SC_SE_Li256ELb0ELb0ELi2EEENS1_19SingleTileSchedulerILb0ELb0ELb0ELi128EEEEEEEEEvNT_6ParamsE)
        .other          _ZN7cutlass13device_kernelIN5flash19enable_sm80_to_sm89INS1_16FlashAttnBwdSm80INS1_25CollectiveMainloopBwdSm80ILi2ELi1EN4cute5tupleIJNS5_1CILi64EEENS7_ILi128EEENS7_ILi96EEEEEENS_6half_tEfNS_4arch4Sm80ELb0ELb0ELb1ELb0ELb0ELb0ELb0ELb0ELi2ELi2ELi4ELi2ELb1EEENS1_21CollectiveEpilogueBwdISB_SC_SE_Li256ELb0ELb0ELi2EEENS1_19SingleTileSchedulerILb0ELb0ELb0ELi128EEEEEEEEEvNT_6ParamsE,@"STO_CUDA_ENTRY STV_DEFAULT"
_ZN7cutlass13device_kernelIN5flash19enable_sm80_to_sm89INS1_16FlashAttnBwdSm80INS1_25CollectiveMainloopBwdSm80ILi2ELi1EN4cute5tupleIJNS5_1CILi64EEENS7_ILi128EEENS7_ILi96EEEEEENS_6half_tEfNS_4arch4Sm80ELb0ELb0ELb1ELb0ELb0ELb0ELb0ELb0ELi2ELi2ELi4ELi2ELb1EEENS1_21CollectiveEpilogueBwdISB_SC_SE_Li256ELb0ELb0ELi2EEENS1_19SingleTileSchedulerILb0ELb0ELb0ELi128EEEEEEEEEvNT_6ParamsE:
[----:B------:R-:W-:-:S03]  /*0000*/  MOV R1, c[0x0][0x28] ;  /* 0x00000a0000017a02 */ /* 0x000fc60000000f00 */
[----:B------:R-:W1:Y:S01]  /*0010*/  S2UR UR17, SR_CTAID.Z ;  /* 0x00000000001179c3 */ /* 0x000e620000002700 */
[----:B------:R-:W-:Y:S02]  /*0020*/  IADD3 R1, R1, -0x68, RZ ;  /* 0xffffff9801017810 */ /* 0x000fe40007ffe0ff */
[----:B-1----:R-:W-:-:S13]  /*0030*/  ISETP.LE.AND P0, PT, RZ, UR17, PT ;  /* 0x00000011ff007c0c */ /* 0x002fda000bf03270 */
[----:B------:R-:W-:Y:S05]  /*0040*/  @!P0 EXIT ;  /* 0x000000000000894d */ /* 0x000fea0003800000 */
[----:B------:R-:W1:Y:S01]  /*0050*/  S2R R4, SR_TID.X ;  /* 0x0000000000047919 */ /* 0x000e620000002100 */
[----:B------:R-:W-:Y:S01]  /*0060*/  IMAD.MOV.U32 R0, RZ, RZ, c[0x0][0x248] ;  /* 0x00009200ff007624 */ /* 0x000fe200078e00ff */
[----:B------:R-:W-:Y:S01]  /*0070*/  USHF.R.S32.HI UR6, URZ, 0x1f, UR17 ;  /* 0x0000001f3f067899 */ /* 0x000fe20008011411 */
[----:B------:R-:W-:Y:S01]  /*0080*/  IMAD.MOV.U32 R135, RZ, RZ, R5 ;  /* 0x000000ffff877224 */ /* 0x000fe200078e0005 */
[----:B------:R-:W2:Y:S01]  /*0090*/  S2R R34, SR_CTAID.Y ;  /* 0x0000000000227919 */ /* 0x000ea20000002600 */
[----:B------:R-:W-:Y:S01]  /*00a0*/  ULDC.64 UR4, c[0x0][0x278] ;  /* 0x00009e0000047ab9 */ /* 0x000fe20000000a00 */
[----:B------:R-:W-:Y:S01]  /*00b0*/  ISETP.NE.AND P0, PT, R0, 0x1, PT ;  /* 0x000000010000780c */ /* 0x000fe20003f05270 */
[----:B------:R-:W-:Y:S01]  /*00c0*/  UIMAD UR14, UR6, UR4, URZ ;  /* 0x00000004060e72a4 */ /* 0x000fe2000f8e023f */
[----:B------:R-:W3:Y:S01]  /*00d0*/  S2R R28, SR_CTAID.X ;  /* 0x00000000001c7919 */ /* 0x000ee20000002500 */
[----:B------:R-:W-:Y:S01]  /*00e0*/  UIMAD.WIDE.U32 UR20, UR17, UR4, URZ ;  /* 0x00000004111472a5 */ /* 0x000fe2000f8e003f */
[----:B------:R-:W-:Y:S01]  /*00f0*/  IMAD.MOV.U32 R33, RZ, RZ, -0x80 ;  /* 0xffffff80ff217424 */ /* 0x000fe200078e00ff */
[----:B------:R-:W-:Y:S01]  /*0100*/  UIMAD UR14, UR17, UR5, UR14 ;  /* 0x00000005110e72a4 */ /* 0x000fe2000f8e020e */
[----:B------:R-:W-:Y:S01]  /*0110*/  IMAD.MOV.U32 R223, RZ, RZ, 0x20 ;  /* 0x00000020ffdf7424 */ /* 0x000fe200078e00ff */
[----:B------:R-:W-:Y:S01]  /*0120*/  ULDC.64 UR24, c[0x0][0x118] ;  /* 0x0000460000187ab9 */ /* 0x000fe20000000a00 */
[----:B------:R-:W-:Y:S01]  /*0130*/  IMAD.MOV.U32 R225, RZ, RZ, 0x10 ;  /* 0x00000010ffe17424 */ /* 0x000fe200078e00ff */
[----:B------:R-:W-:Y:S01]  /*0140*/  ULDC.64 UR4, c[0x0][0x290] ;  /* 0x0000a40000047ab9 */ /* 0x000fe20000000a00 */
[----:B------:R-:W-:Y:S01]  /*0150*/  CS2R R126, SRZ ;  /* 0x00000000007e7805 */ /* 0x000fe2000001ff00 */
[----:B------:R-:W-:Y:S01]  /*0160*/  UIMAD UR7, UR6, UR4, URZ ;  /* 0x00000004060772a4 */ /* 0x000fe2000f8e023f */
[----:B------:R-:W-:Y:S01]  /*0170*/  CS2R R124, SRZ ;  /* 0x00000000007c7805 */ /* 0x000fe2000001ff00 */
[----:B------:R-:W-:Y:S01]  /*0180*/  UIADD3 UR14, UR21, UR14, URZ ;  /* 0x0000000e150e7290 */ /* 0x000fe2000fffe03f */
[----:B------:R-:W-:Y:S01]  /*0190*/  CS2R R130, SRZ ;  /* 0x0000000000827805 */ /* 0x000fe2000001ff00 */
[----:B------:R-:W-:Y:S01]  /*01a0*/  UIMAD.WIDE.U32 UR8, UR17, UR4, URZ ;  /* 0x00000004110872a5 */ /* 0x000fe2000f8e003f */
[----:B------:R-:W-:Y:S01]  /*01b0*/  CS2R R128, SRZ ;  /* 0x0000000000807805 */ /* 0x000fe2000001ff00 */
[----:B------:R-:W-:Y:S01]  /*01c0*/  UIMAD UR5, UR17, UR5, UR7 ;  /* 0x00000005110572a4 */ /* 0x000fe2000f8e0207 */
[--C-:B-1----:R-:W-:Y:S01]  /*01d0*/  IMAD.MOV.U32 R134, RZ, RZ, R4.reuse ;  /* 0x000000ffff867224 */ /* 0x102fe200078e0004 */
[----:B------:R1:W-:Y:S01]  /*01e0*/  STL [R1+0x20], R4 ;  /* 0x0000200401007387 */ /* 0x0003e20000100800 */
[----:B------:R-:W-:Y:S01]  /*01f0*/  IMAD.MOV.U32 R134, RZ, RZ, R4 ;  /* 0x000000ffff867224 */ /* 0x000fe200078e0004 */
[----:B------:R-:W-:Y:S01]  /*0200*/  UIADD3 UR15, UR9, UR5, URZ ;  /* 0x00000005090f7290 */ /* 0x000fe2000fffe03f */
[----:B--2---:R-:W-:Y:S01]  /*0210*/  @P0 IMAD.HI.U32 R2, R34, c[0x0][0x24c], RZ ;  /* 0x0000930022020a27 */ /* 0x004fe200078e00ff */
[----:B------:R-:W-:Y:S01]  /*0220*/  SHF.R.S32.HI R35, RZ, 0x1f, R34 ;  /* 0x0000001fff237819 */ /* 0x000fe20000011422 */
[----:B------:R-:W-:Y:S01]  /*0230*/  ULDC.64 UR4, c[0x0][0x1e8] ;  /* 0x00007a0000047ab9 */ /* 0x000fe20000000a00 */
[----:B------:R-:W-:Y:S01]  /*0240*/  SHF.R.S32.HI R32, RZ, 0x1f, R134 ;  /* 0x0000001fff207819 */ /* 0x000fe20000011486 */
[----:B------:R-:W-:Y:S01]  /*0250*/  IMAD.MOV.U32 R0, RZ, RZ, R34 ;  /* 0x000000ffff007224 */ /* 0x000fe200078e0022 */
[----:B------:R-:W-:Y:S01]  /*0260*/  @P0 SHF.R.U32.HI R0, RZ, c[0x0][0x250], R2 ;  /* 0x00009400ff000a19 */ /* 0x000fe20000011602 */
[----:B------:R-:W-:Y:S01]  /*0270*/  IMAD.SHL.U32 R6, R134, 0x4, RZ ;  /* 0x0000000486067824 */ /* 0x000fe200078e00ff */
[-C--:B------:R-:W-:Y:S01]  /*0280*/  LEA.HI R26, R32, R134.reuse, RZ, 0x2 ;  /* 0x00000086201a7211 */ /* 0x080fe200078f10ff */
[C---:B------:R-:W-:Y:S01]  /*0290*/  IMAD R9, R35.reuse, c[0x0][0x270], RZ ;  /* 0x00009c0023097a24 */ /* 0x040fe200078e02ff */
[----:B------:R-:W-:Y:S01]  /*02a0*/  SHF.R.S32.HI R8, RZ, 0x1f, R0 ;  /* 0x0000001fff087819 */ /* 0x000fe20000011400 */
[----:B------:R-:W-:Y:S01]  /*02b0*/  IMAD R10, R35, c[0x0][0x288], RZ ;  /* 0x0000a200230a7a24 */ /* 0x000fe200078e02ff */
[----:B------:R-:W-:Y:S01]  /*02c0*/  LOP3.LUT R2, R26, 0xfffffffc, RZ, 0xc0, !PT ;  /* 0xfffffffc1a027812 */ /* 0x000fe200078ec0ff */
[C---:B------:R-:W-:Y:S01]  /*02d0*/  IMAD R9, R34.reuse, c[0x0][0x274], R9 ;  /* 0x00009d0022097a24 */ /* 0x040fe200078e0209 */
[----:B------:R-:W-:Y:S01]  /*02e0*/  SHF.R.S32.HI R7, RZ, 0x1f, R6 ;  /* 0x0000001fff077819 */ /* 0x000fe20000011406 */
[----:B------:R-:W-:Y:S01]  /*02f0*/  IMAD R10, R34, c[0x0][0x28c], R10 ;  /* 0x0000a300220a7a24 */ /* 0x000fe200078e020a */
[-C--:B------:R-:W-:Y:S01]  /*0300*/  LEA.HI R27, R32, R134.reuse, RZ, 0x3 ;  /* 0x00000086201b7211 */ /* 0x080fe200078f18ff */
[----:B------:R-:W-:Y:S01]  /*0310*/  IMAD.IADD R19, R134, 0x1, -R2 ;  /* 0x0000000186137824 */ /* 0x000fe200078e0a02 */
[-C--:B------:R-:W-:Y:S01]  /*0320*/  LEA.HI R14, R32, R134.reuse, RZ, 0x4 ;  /* 0x00000086200e7211 */ /* 0x080fe200078f20ff */
[----:B------:R-:W-:Y:S01]  /*0330*/  IMAD R2, R8, c[0x0][0x1e0], RZ ;  /* 0x0000780008027a24 */ /* 0x000fe200078e02ff */
[----:B------:R2:W-:Y:S01]  /*0340*/  STL.64 [R1+0x10], R6 ;  /* 0x0000100601007387 */ /* 0x0005e20000100a00 */
[----:B------:R-:W-:Y:S01]  /*0350*/  IMAD.SHL.U32 R40, R19, 0x8, RZ ;  /* 0x0000000813287824 */ /* 0x000fe200078e00ff */
[----:B------:R-:W-:Y:S01]  /*0360*/  UIMAD UR4, UR6, UR4, URZ ;  /* 0x00000004060472a4 */ /* 0x000fe2000f8e023f */
[----:B-1----:R-:W-:Y:S01]  /*0370*/  IMAD.WIDE.U32 R4, R34, c[0x0][0x270], R6 ;  /* 0x00009c0022047a25 */ /* 0x002fe200078e0006 */
[----:B------:R-:W-:Y:S01]  /*0380*/  LEA.HI R25, R32, R134, RZ, 0x5 ;  /* 0x0000008620197211 */ /* 0x000fe200078f28ff */
[----:B------:R-:W-:Y:S01]  /*0390*/  ULDC UR7, c[0x0][0x168] ;  /* 0x00005a0000077ab9 */ /* 0x000fe20000000800 */
[----:B------:R-:W-:Y:S01]  /*03a0*/  SHF.R.S32.HI R41, RZ, 0x1f, R40 ;  /* 0x0000001fff297819 */ /* 0x000fe20000011428 */
[----:B------:R-:W-:Y:S01]  /*03b0*/  UIMAD UR4, UR17, UR5, UR4 ;  /* 0x00000005110472a4 */ /* 0x000fe2000f8e0204 */
[----:B------:R-:W-:Y:S01]  /*03c0*/  IADD3 R15, P1, R4, UR20, RZ ;  /* 0x00000014040f7c10 */ /* 0x000fe2000ff3e0ff */
[C---:B------:R-:W-:Y:S01]  /*03d0*/  IMAD R4, R0.reuse, c[0x0][0x1e4], R2 ;  /* 0x0000790000047a24 */ /* 0x040fe200078e0202 */
[----:B------:R-:W-:Y:S01]  /*03e0*/  SHF.R.S32.HI R38, RZ, 0x2, R26 ;  /* 0x00000002ff267819 */ /* 0x000fe2000001141a */
[----:B------:R-:W-:Y:S01]  /*03f0*/  IMAD.WIDE.U32 R2, R0, c[0x0][0x1e0], R40 ;  /* 0x0000780000027a25 */ /* 0x000fe200078e0028 */
[----:B------:R-:W-:Y:S01]  /*0400*/  IADD3.X R18, R5, UR14, R9, P1, !PT ;  /* 0x0000000e05127c10 */ /* 0x000fe20008ffe409 */
[----:B------:R-:W-:Y:S01]  /*0410*/  STL.64 [R1+0x18], R40 ;  /* 0x0000182801007387 */ /* 0x000fe20000100a00 */
[----:B------:R-:W-:Y:S01]  /*0420*/  SHF.R.S32.HI R9, RZ, 0x4, R14 ;  /* 0x00000004ff097819 */ /* 0x000fe2000001140e */
[----:B------:R-:W-:Y:S01]  /*0430*/  IMAD.IADD R5, R3, 0x1, R4 ;  /* 0x0000000103057824 */ /* 0x000fe200078e0204 */
[----:B------:R-:W-:Y:S01]  /*0440*/  SHF.R.S32.HI R39, RZ, 0x1f, R38 ;  /* 0x0000001fff277819 */ /* 0x000fe20000011426 */
[----:B------:R-:W-:Y:S01]  /*0450*/  IMAD.MOV.U32 R4, RZ, RZ, R2 ;  /* 0x000000ffff047224 */ /* 0x000fe200078e0002 */
[C---:B------:R-:W-:Y:S01]  /*0460*/  LEA R22, P2, R15.reuse, c[0x0][0x258], 0x2 ;  /* 0x000096000f167a11 */ /* 0x040fe200078410ff */
[----:B------:R-:W-:Y:S01]  /*0470*/  IMAD R2, R8, c[0x0][0x1b0], RZ ;  /* 0x00006c0008027a24 */ /* 0x000fe200078e02ff */
[----:B------:R-:W-:Y:S01]  /*0480*/  LEA.HI R8, R14, R9, RZ, 0x1 ;  /* 0x000000090e087211 */ /* 0x000fe200078f08ff */
[----:B---3--:R-:W-:Y:S01]  /*0490*/  IMAD R33, R28, R33, c[0x0][0x198] ;  /* 0x000066001c217624 */ /* 0x008fe200078e0221 */
[----:B------:R-:W-:Y:S01]  /*04a0*/  IADD3 R37, R40, 0x20, RZ ;  /* 0x0000002028257810 */ /* 0x000fe20007ffe0ff */
[----:B------:R-:W-:Y:S01]  /*04b0*/  IMAD.WIDE.U32 R48, R38, c[0x0][0x178], R40 ;  /* 0x00005e0026307a25 */ /* 0x000fe200078e0028 */
[----:B------:R-:W-:Y:S01]  /*04c0*/  LOP3.LUT R8, R8, 0xfffffffe, RZ, 0xc0, !PT ;  /* 0xfffffffe08087812 */ /* 0x000fe200078ec0ff */
[----:B------:R-:W-:Y:S01]  /*04d0*/  STL.64 [R1], R38 ;  /* 0x0000002601007387 */ /* 0x000fe20000100a00 */
[----:B------:R-:W-:Y:S01]  /*04e0*/  IADD3 R36, R40, 0x40, RZ ;  /* 0x0000004028247810 */ /* 0x000fe20007ffe0ff */
[----:B--2---:R-:W-:Y:S01]  /*04f0*/  IMAD.WIDE.U32 R6, R34, c[0x0][0x288], R6 ;  /* 0x0000a20022067a25 */ /* 0x004fe200078e0006 */
[----:B------:R-:W-:Y:S01]  /*0500*/  LEA.HI.X R23, R15, c[0x0][0x25c], R18, 0x2, P2 ;  /* 0x000097000f177a11 */ /* 0x000fe200010f1412 */
[----:B------:R-:W-:Y:S01]  /*0510*/  STL [R1+0x28], R37 ;  /* 0x0000282501007387 */ /* 0x000fe20000100800 */
[----:B------:R-:W-:Y:S01]  /*0520*/  ISETP.GE.AND P3, PT, R40, c[0x0][0x1cc], PT ;  /* 0x0000730028007a0c */ /* 0x000fe20003f66270 */
[----:B------:R-:W-:Y:S01]  /*0530*/  IMAD.IADD R21, R9, 0x1, -R8 ;  /* 0x0000000109157824 */ /* 0x000fe200078e0a08 */
[----:B------:R-:W-:Y:S01]  /*0540*/  IADD3 R16, P0, R6, UR8, RZ ;  /* 0x0000000806107c10 */ /* 0x000fe2000ff1e0ff */
[----:B------:R-:W-:Y:S01]  /*0550*/  IMAD.SHL.U32 R6, R27, 0x8, RZ ;  /* 0x000000081b067824 */ /* 0x000fe200078e00ff */
[----:B------:R-:W-:Y:S01]  /*0560*/  ISETP.GE.AND P2, PT, R37, c[0x0][0x1cc], PT ;  /* 0x0000730025007a0c */ /* 0x000fe20003f46270 */
[----:B------:R-:W-:Y:S01]  /*0570*/  IMAD.WIDE.U32 R44, R38, c[0x0][0x208], R40 ;  /* 0x00008200262c7a25 */ /* 0x000fe200078e0028 */
[----:B------:R-:W-:Y:S01]  /*0580*/  IADD3.X R20, R7, UR15, R10, P0, !PT ;  /* 0x0000000f07147c10 */ /* 0x000fe200087fe40a */
[----:B------:R-:W-:Y:S01]  /*0590*/  STL [R1+0x2c], R36 ;  /* 0x00002c2401007387 */ /* 0x000fe20000100800 */
[----:B------:R-:W-:Y:S01]  /*05a0*/  LOP3.LUT R6, R6, 0xc0, RZ, 0xc0, !PT ;  /* 0x000000c006067812 */ /* 0x000fe200078ec0ff */
[C---:B------:R-:W-:Y:S01]  /*05b0*/  IMAD R7, R0.reuse, c[0x0][0x1b4], R2 ;  /* 0x00006d0000077a24 */ /* 0x040fe200078e0202 */
[----:B------:R-:W-:Y:S01]  /*05c0*/  UISETP.GE.AND UP0, UPT, UR7, 0x1, UPT ;  /* 0x000000010700788c */ /* 0x000fe2000bf06270 */
[----:B------:R-:W-:Y:S01]  /*05d0*/  IMAD.WIDE.U32 R2, R0, c[0x0][0x1b0], R40 ;  /* 0x00006c0000027a25 */ /* 0x000fe200078e0028 */
[----:B------:R-:W-:Y:S01]  /*05e0*/  SHF.R.U32.HI R0, RZ, 0x3, R6 ;  /* 0x00000003ff007819 */ /* 0x000fe20000011606 */
[----:B------:R-:W-:Y:S01]  /*05f0*/  CS2R R122, SRZ ;  /* 0x00000000007a7805 */ /* 0x000fe2000001ff00 */
[----:B------:R-:W-:Y:S01]  /*0600*/  LOP3.LUT R6, R6, 0x18, R40, 0xf8, !PT ;  /* 0x0000001806067812 */ /* 0x000fe200078ef828 */
[----:B------:R-:W-:Y:S01]  /*0610*/  IMAD.U32 R10, RZ, RZ, UR17 ;  /* 0x00000011ff0a7e24 */ /* 0x000fe2000f8e00ff */
[----:B------:R-:W-:Y:S01]  /*0620*/  CS2R R120, SRZ ;  /* 0x0000000000787805 */ /* 0x000fe2000001ff00 */
[----:B------:R-:W-:Y:S01]  /*0630*/  IMAD.IADD R3, R3, 0x1, R7 ;  /* 0x0000000103037824 */ /* 0x000fe200078e0207 */
[----:B------:R-:W-:Y:S01]  /*0640*/  LOP3.LUT R17, R6, R0, RZ, 0x3c, !PT ;  /* 0x0000000006117212 */ /* 0x000fe200078e3cff */
[----:B------:R-:W-:Y:S01]  /*0650*/  IMAD.U32 R7, RZ, RZ, UR17 ;  /* 0x00000011ff077e24 */ /* 0x000fe2000f8e00ff */
[----:B------:R-:W-:Y:S01]  /*0660*/  SHF.R.S32.HI R0, RZ, 0x5, R25 ;  /* 0x00000005ff007819 */ /* 0x000fe20000011419 */
[----:B------:R-:W-:Y:S01]  /*0670*/  IMAD.WIDE.U32 R4, R10, c[0x0][0x1e8], R4 ;  /* 0x00007a000a047a25 */ /* 0x000fe200078e0004 */
[----:B------:R-:W-:Y:S01]  /*0680*/  SHF.R.S32.HI R6, RZ, 0x1f, R25 ;  /* 0x0000001fff067819 */ /* 0x000fe20000011419 */
[----:B------:R-:W-:Y:S01]  /*0690*/  CS2R R118, SRZ ;  /* 0x0000000000767805 */ /* 0x000fe2000001ff00 */
[----:B------:R-:W-:Y:S01]  /*06a0*/  CS2R R116, SRZ ;  /* 0x0000000000747805 */ /* 0x000fe2000001ff00 */
[----:B------:R-:W-:Y:S01]  /*06b0*/  IMAD.WIDE.U32 R8, R7, c[0x0][0x1b8], R2 ;  /* 0x00006e0007087a25 */ /* 0x000fe200078e0002 */
[----:B------:R-:W-:Y:S01]  /*06c0*/  IADD3 R3, R5, UR4, RZ ;  /* 0x0000000405037c10 */ /* 0x000fe2000fffe0ff */
[----:B------:R-:W-:Y:S01]  /*06d0*/  ULDC.64 UR4, c[0x0][0x1b8] ;  /* 0x00006e0000047ab9 */ /* 0x000fe20000000a00 */
[----:B------:R-:W-:Y:S01]  /*06e0*/  LEA.HI R5, R26, R38, RZ, 0x1 ;  /* 0x000000261a057211 */ /* 0x000fe200078f08ff */
[----:B------:R-:W-:Y:S01]  /*06f0*/  IMAD.MOV.U32 R2, RZ, RZ, R4 ;  /* 0x000000ffff027224 */ /* 0x000fe200078e0004 */
[----:B------:R-:W-:Y:S01]  /*0700*/  UIMAD UR4, UR6, UR4, URZ ;  /* 0x00000004060472a4 */ /* 0x000fe2000f8e023f */
[-C--:B------:R-:W-:Y:S01]  /*0710*/  LEA.HI R4, R25, R0.reuse, RZ, 0x1 ;  /* 0x0000000019047211 */ /* 0x080fe200078f08ff */
[----:B------:R-:W-:Y:S01]  /*0720*/  IMAD.WIDE R10, R28, 0x80, R38 ;  /* 0x000000801c0a7825 */ /* 0x000fe200078e0226 */
[----:B------:R-:W-:Y:S01]  /*0730*/  LEA.HI R6, R6, R0, RZ, 0x2 ;  /* 0x0000000006067211 */ /* 0x000fe200078f10ff */
[----:B------:R-:W-:Y:S01]  /*0740*/  UIMAD UR4, UR17, UR5, UR4 ;  /* 0x00000005110472a4 */ /* 0x000fe2000f8e0204 */
[----:B------:R-:W-:Y:S01]  /*0750*/  LOP3.LUT R7, R5, 0x7fffffe, RZ, 0xc0, !PT ;  /* 0x07fffffe05077812 */ /* 0x000fe200078ec0ff */
[----:B------:R-:W-:Y:S01]  /*0760*/  IMAD R13, R11, c[0x0][0x1d8], RZ ;  /* 0x000076000b0d7a24 */ /* 0x000fe200078e02ff */
[----:B------:R-:W-:Y:S01]  /*0770*/  LOP3.LUT R4, R4, 0xfffffffe, RZ, 0xc0, !PT ;  /* 0xfffffffe04047812 */ /* 0x000fe200078ec0ff */
[----:B------:R-:W-:Y:S01]  /*0780*/  IMAD.MOV.U32 R46, RZ, RZ, R48 ;  /* 0x000000ffff2e7224 */ /* 0x000fe200078e0030 */
[----:B------:R-:W-:Y:S01]  /*0790*/  LOP3.LUT R5, R6, 0xfffffffc, RZ, 0xc0, !PT ;  /* 0xfffffffc06057812 */ /* 0x000fe200078ec0ff */
[----:B------:R-:W-:Y:S01]  /*07a0*/  IMAD.IADD R12, R38, 0x1, -R7 ;  /* 0x00000001260c7824 */ /* 0x000fe200078e0a07 */
[----:B------:R-:W-:Y:S01]  /*07b0*/  CS2R R110, SRZ ;  /* 0x00000000006e7805 */ /* 0x000fe2000001ff00 */
[----:B------:R-:W-:Y:S01]  /*07c0*/  IMAD.IADD R24, R0, 0x1, -R4 ;  /* 0x0000000100187824 */ /* 0x000fe200078e0a04 */
[----:B------:R-:W-:Y:S01]  /*07d0*/  CS2R R108, SRZ ;  /* 0x00000000006c7805 */ /* 0x000fe2000001ff00 */
[C---:B------:R-:W-:Y:S01]  /*07e0*/  IMAD.WIDE.U32 R6, R10.reuse, c[0x0][0x1d8], R2 ;  /* 0x000076000a067a25 */ /* 0x040fe200078e0002 */
[----:B------:R-:W-:Y:S01]  /*07f0*/  IADD3 R3, R9, UR4, RZ ;  /* 0x0000000409037c10 */ /* 0x000fe2000fffe0ff */
[----:B------:R-:W-:Y:S01]  /*0800*/  ULDC.64 UR4, c[0x0][0x188] ;  /* 0x0000620000047ab9 */ /* 0x000fe20000000a00 */
[----:B------:R-:W-:Y:S01]  /*0810*/  CS2R R114, SRZ ;  /* 0x0000000000727805 */ /* 0x000fe2000001ff00 */
[----:B------:R-:W-:Y:S01]  /*0820*/  IMAD R4, R10, c[0x0][0x1dc], R13 ;  /* 0x000077000a047a24 */ /* 0x000fe200078e020d */
[----:B------:R-:W-:Y:S01]  /*0830*/  UIMAD UR12, UR6, UR4, URZ ;  /* 0x00000004060c72a4 */ /* 0x000fe2000f8e023f */
[C---:B------:R-:W-:Y:S01]  /*0840*/  IMAD.IADD R31, R0.reuse, 0x1, -R5 ;  /* 0x00000001001f7824 */ /* 0x040fe200078e0a05 */
[----:B------:R-:W-:Y:S01]  /*0850*/  UIMAD.WIDE.U32 UR22, UR17, UR4, URZ ;  /* 0x00000004111672a5 */ /* 0x000fe2000f8e003f */
[----:B------:R-:W-:Y:S01]  /*0860*/  IMAD R12, R0, 0x8, R12 ;  /* 0x00000008000c7824 */ /* 0x000fe200078e020c */
[----:B------:R-:W-:Y:S01]  /*0870*/  UIMAD UR12, UR17, UR5, UR12 ;  /* 0x00000005110c72a4 */ /* 0x000fe2000f8e020c */
[----:B------:R-:W-:Y:S01]  /*0880*/  IMAD R0, R11, c[0x0][0x1a8], RZ ;  /* 0x00006a000b007a24 */ /* 0x000fe200078e02ff */
[----:B------:R-:W-:Y:S01]  /*0890*/  CS2R R112, SRZ ;  /* 0x0000000000707805 */ /* 0x000fe2000001ff00 */
[----:B------:R-:W-:Y:S01]  /*08a0*/  IMAD.MOV.U32 R2, RZ, RZ, R8 ;  /* 0x000000ffff027224 */ /* 0x000fe200078e0008 */
[----:B------:R-:W-:Y:S01]  /*08b0*/  ULDC.64 UR4, c[0x0][0x218] ;  /* 0x0000860000047ab9 */ /* 0x000fe20000000a00 */
[----:B------:R-:W-:Y:S01]  /*08c0*/  IMAD.IADD R5, R7, 0x1, R4 ;  /* 0x0000000107057824 */ /* 0x000fe200078e0204 */
[----:B------:R-:W-:Y:S01]  /*08d0*/  LEA R4, P0, R6, c[0x0][0x1c0], 0x1 ;  /* 0x0000700006047a11 */ /* 0x000fe200078008ff */
[C---:B------:R-:W-:Y:S01]  /*08e0*/  IMAD R0, R10.reuse, c[0x0][0x1ac], R0 ;  /* 0x00006b000a007a24 */ /* 0x040fe200078e0200 */
[----:B------:R-:W-:Y:S01]  /*08f0*/  UIMAD.WIDE.U32 UR8, UR17, UR4, URZ ;  /* 0x00000004110872a5 */ /* 0x000fe2000f8e003f */
[----:B------:R-:W-:Y:S01]  /*0900*/  IMAD.WIDE.U32 R8, R10, c[0x0][0x1a8], R2 ;  /* 0x00006a000a087a25 */ /* 0x000fe200078e0002 */
[----:B------:R-:W-:Y:S01]  /*0910*/  LEA.HI.X R5, R6, c[0x0][0x1c4], R5, 0x1, P0 ;  /* 0x0000710006057a11 */ /* 0x000fe200000f0c05 */
[----:B------:R-:W-:Y:S01]  /*0920*/  UIADD3 UR12, UR23, UR12, URZ ;  /* 0x0000000c170c7290 */ /* 0x000fe2000fffe03f */
[----:B------:R-:W-:Y:S01]  /*0930*/  CS2R R106, SRZ ;  /* 0x00000000006a7805 */ /* 0x000fe2000001ff00 */
[----:B------:R-:W-:Y:S01]  /*0940*/  IMAD.MOV.U32 R7, RZ, RZ, c[0x0][0x1d8] ;  /* 0x00007600ff077624 */ /* 0x000fe200078e00ff */
[C---:B------:R-:W-:Y:S01]  /*0950*/  LEA R2, P0, R8.reuse, c[0x0][0x190], 0x1 ;  /* 0x0000640008027a11 */ /* 0x040fe200078008ff */
[----:B------:R-:W-:Y:S01]  /*0960*/  IMAD.IADD R0, R9, 0x1, R0 ;  /* 0x0000000109007824 */ /* 0x000fe200078e0200 */
[----:B------:R-:W-:Y:S01]  /*0970*/  UIMAD UR4, UR6, UR4, URZ ;  /* 0x00000004060472a4 */ /* 0x000fe2000f8e023f */
[----:B------:R-:W-:Y:S01]  /*0980*/  IMAD.MOV.U32 R10, RZ, RZ, c[0x0][0x1dc] ;  /* 0x00007700ff0a7624 */ /* 0x000fe200078e00ff */
[C---:B------:R-:W-:Y:S01]  /*0990*/  LEA R6, P1, R7.reuse, R4, 0x7 ;  /* 0x0000000407067211 */ /* 0x040fe200078238ff */
[----:B------:R-:W-:Y:S01]  /*09a0*/  IMAD.MOV.U32 R9, RZ, RZ, c[0x0][0x1ac] ;  /* 0x00006b00ff097624 */ /* 0x000fe200078e00ff */
[----:B------:R-:W-:Y:S01]  /*09b0*/  LEA.HI.X R3, R8, c[0x0][0x194], R0, 0x1, P0 ;  /* 0x0000650008037a11 */ /* 0x000fe200000f0c00 */
[----:B------:R-:W-:Y:S01]  /*09c0*/  IMAD.MOV.U32 R0, RZ, RZ, c[0x0][0x1a8] ;  /* 0x00006a00ff007624 */ /* 0x000fe200078e00ff */
[----:B------:R-:W-:Y:S01]  /*09d0*/  LEA.HI.X R7, R7, R5, R10, 0x7, P1 ;  /* 0x0000000507077211 */ /* 0x000fe200008f3c0a */
[----:B------:R-:W-:Y:S01]  /*09e0*/  IMAD.IADD R8, R33, 0x1, -R38 ;  /* 0x0000000121087824 */ /* 0x000fe200078e0a26 */
[----:B------:R-:W-:Y:S01]  /*09f0*/  ISETP.GE.AND P1, PT, R36, c[0x0][0x1cc], PT ;  /* 0x0000730024007a0c */ /* 0x000fe20003f26270 */
[----:B------:R-:W-:Y:S01]  /*0a00*/  IMAD.MOV.U32 R42, RZ, RZ, R44 ;  /* 0x000000ffff2a7224 */ /* 0x000fe200078e002c */
[----:B------:R-:W-:Y:S01]  /*0a10*/  LEA R10, P0, R0, R2, 0x7 ;  /* 0x00000002000a7211 */ /* 0x000fe200078038ff */
[----:B------:R-:W-:Y:S01]  /*0a20*/  UIMAD UR5, UR17, UR5, UR4 ;  /* 0x00000005110572a4 */ /* 0x000fe2000f8e0204 */
[C---:B------:R-:W-:Y:S01]  /*0a30*/  ISETP.LT.OR P6, PT, R8.reuse, 0x1, P3 ;  /* 0x000000010800780c */ /* 0x040fe20001fc1670 */
[----:B------:R-:W-:Y:S01]  /*0a40*/  CS2R R104, SRZ ;  /* 0x0000000000687805 */ /* 0x000fe2000001ff00 */
[C---:B------:R-:W-:Y:S01]  /*0a50*/  ISETP.LT.OR P5, PT, R8.reuse, 0x1, P2 ;  /* 0x000000010800780c */ /* 0x040fe200017a1670 */
[----:B------:R-:W-:Y:S01]  /*0a60*/  UIADD3 UR13, UR9, UR5, URZ ;  /* 0x00000005090d7290 */ /* 0x000fe2000fffe03f */
[----:B------:R-:W-:Y:S01]  /*0a70*/  ISETP.LT.OR P4, PT, R8, 0x1, P1 ;  /* 0x000000010800780c */ /* 0x000fe20000f81670 */
[----:B------:R-:W-:Y:S01]  /*0a80*/  CS2R R102, SRZ ;  /* 0x0000000000667805 */ /* 0x000fe2000001ff00 */
[----:B------:R-:W-:Y:S01]  /*0a90*/  LEA.HI.X R11, R0, R3, R9, 0x7, P0 ;  /* 0x00000003000b7211 */ /* 0x000fe200000f3c09 */
[----:B------:R-:W-:Y:S01]  /*0aa0*/  IMAD.U32 R0, R12, 0x20, R17 ;  /* 0x000000200c007824 */ /* 0x000fe200078e0011 */
[C---:B------:R-:W-:Y:S01]  /*0ab0*/  ISETP.LT.OR P3, PT, R8.reuse, 0x41, P3 ;  /* 0x000000410800780c */ /* 0x040fe20001f61670 */
[----:B------:R-:W-:Y:S01]  /*0ac0*/  CS2R R100, SRZ ;  /* 0x0000000000647805 */ /* 0x000fe2000001ff00 */
[----:B------:R-:W-:Y:S01]  /*0ad0*/  ISETP.LT.OR P2, PT, R8, 0x41, P2 ;  /* 0x000000410800780c */ /* 0x000fe20001741670 */
[----:B------:R-:W-:Y:S01]  /*0ae0*/  IMAD.SHL.U32 R132, R0, 0x2, RZ ;  /* 0x0000000200847824 */ /* 0x000fe200078e00ff */
[----:B------:R-:W-:Y:S01]  /*0af0*/  ISETP.LT.OR P1, PT, R8, 0x41, P1 ;  /* 0x000000410800780c */ /* 0x000fe20000f21670 */
[----:B------:R-:W-:Y:S01]  /*0b00*/  CS2R R94, SRZ ;  /* 0x00000000005e7805 */ /* 0x000fe2000001ff00 */
[----:B------:R-:W-:Y:S01]  /*0b10*/  LOP3.LUT R0, R27, 0xfffffff8, RZ, 0xc0, !PT ;  /* 0xfffffff81b007812 */ /* 0x000fe200078ec0ff */
[----:B------:R-:W-:Y:S01]  /*0b20*/  CS2R R92, SRZ ;  /* 0x00000000005c7805 */ /* 0x000fe2000001ff00 */
[----:B------:R1:W-:Y:S01]  /*0b30*/  LDGSTS.E.BYPASS.LTC128B.128 [R132+0x6080], [R4.64], !P6 ;  /* 0x0608000004847fae */ /* 0x0003e2000f101d58 */
[----:B------:R-:W-:Y:S01]  /*0b40*/  LEA R28, P0, R16, c[0x0][0x280], 0x2 ;  /* 0x0000a000101c7a11 */ /* 0x000fe200078010ff */
[----:B------:R-:W-:Y:S01]  /*0b50*/  CS2R R98, SRZ ;  /* 0x0000000000627805 */ /* 0x000fe2000001ff00 */
[----:B------:R-:W-:Y:S01]  /*0b60*/  IMAD.IADD R18, R134, 0x1, -R0 ;  /* 0x0000000186127824 */ /* 0x000fe200078e0a00 */
[----:B------:R1:W-:Y:S01]  /*0b70*/  LDGSTS.E.BYPASS.LTC128B.128 [R132+0x8080], [R4.64+0x40], !P5 ;  /* 0x0808004004847fae */ /* 0x0003e2000e901d58 */
[----:B------:R-:W-:Y:S01]  /*0b80*/  ISETP.GE.AND P5, PT, R40, c[0x0][0x19c], PT ;  /* 0x0000670028007a0c */ /* 0x000fe20003fa6270 */
[----:B------:R-:W-:Y:S01]  /*0b90*/  CS2R R96, SRZ ;  /* 0x0000000000607805 */ /* 0x000fe2000001ff00 */
[----:B------:R-:W-:Y:S01]  /*0ba0*/  LEA.HI.X R29, R16, c[0x0][0x284], R20, 0x2, P0 ;  /* 0x0000a100101d7a11 */ /* 0x000fe200000f1414 */
[----:B------:R1:W-:Y:S01]  /*0bb0*/  LDGSTS.E.BYPASS.LTC128B.128 [R132+0xa080], [R4.64+0x80], !P4 ;  /* 0x0a08008004847fae */ /* 0x0003e2000e101d58 */
[C---:B------:R-:W-:Y:S01]  /*0bc0*/  ISETP.GE.AND P4, PT, R37.reuse, c[0x0][0x19c], PT ;  /* 0x0000670025007a0c */ /* 0x040fe20003f86270 */
[----:B------:R-:W-:Y:S01]  /*0bd0*/  CS2R R90, SRZ ;  /* 0x00000000005a7805 */ /* 0x000fe2000001ff00 */
[----:B------:R-:W-:Y:S01]  /*0be0*/  LOP3.LUT R0, R14, 0xfffffff0, RZ, 0xc0, !PT ;  /* 0xfffffff00e007812 */ /* 0x000fe200078ec0ff */
[----:B------:R2:W-:Y:S01]  /*0bf0*/  LDGSTS.E.BYPASS.LTC128B.128 [R132+0x7080], [R6.64], !P3 ;  /* 0x0708000006847fae */ /* 0x0005e2000d901d58 */
[----:B------:R-:W-:Y:S01]  /*0c00*/  ISETP.GE.AND P3, PT, R37, c[0x0][0x16c], PT ;  /* 0x00005b0025007a0c */ /* 0x000fe20003f66270 */
[----:B------:R-:W-:Y:S01]  /*0c10*/  CS2R R88, SRZ ;  /* 0x0000000000587805 */ /* 0x000fe2000001ff00 */
[----:B------:R-:W-:Y:S01]  /*0c20*/  ISETP.LT.OR P0, PT, R8, 0x1, P5 ;  /* 0x000000010800780c */ /* 0x000fe20002f01670 */
[----:B------:R2:W-:Y:S01]  /*0c30*/  LDGSTS.E.BYPASS.LTC128B.128 [R132+0x9080], [R6.64+0x40], !P2 ;  /* 0x0908004006847fae */ /* 0x0005e2000d101d58 */
[----:B------:R-:W-:Y:S01]  /*0c40*/  ISETP.GE.AND P2, PT, R40, c[0x0][0x16c], PT ;  /* 0x00005b0028007a0c */ /* 0x000fe20003f46270 */
[----:B------:R-:W-:Y:S01]  /*0c50*/  IMAD.IADD R0, R134, 0x1, -R0 ;  /* 0x0000000186007824 */ /* 0x000fe200078e0a00 */
[----:B------:R-:W-:Y:S01]  /*0c60*/  SEL R14, RZ, 0x2, P3 ;  /* 0x00000002ff0e7807 */ /* 0x000fe20001800000 */
[----:B------:R2:W-:Y:S01]  /*0c70*/  LDGSTS.E.BYPASS.LTC128B.128 [R132+0xb080], [R6.64+0x80], !P1 ;  /* 0x0b08008006847fae */ /* 0x0005e2000c901d58 */
[----:B------:R-:W-:Y:S01]  /*0c80*/  SEL R12, RZ, 0x1, P2 ;  /* 0x00000001ff0c7807 */ /* 0x000fe20001000000 */
[----:B------:R-:W-:Y:S01]  /*0c90*/  CS2R R86, SRZ ;  /* 0x0000000000567805 */ /* 0x000fe2000001ff00 */
[C---:B------:R-:W-:Y:S01]  /*0ca0*/  ISETP.GE.AND P2, PT, R36.reuse, c[0x0][0x16c], PT ;  /* 0x00005b0024007a0c */ /* 0x040fe20003f46270 */
[----:B------:R-:W0:Y:S01]  /*0cb0*/  LDGDEPBAR ;  /* 0x00000000000079af */ /* 0x000e220000000000 */
[----:B------:R-:W-:Y:S01]  /*0cc0*/  ISETP.GE.AND P1, PT, R36, c[0x0][0x19c], PT ;  /* 0x0000670024007a0c */ /* 0x000fe20003f26270 */
[----:B------:R-:W-:Y:S01]  /*0cd0*/  CS2R R84, SRZ ;  /* 0x0000000000547805 */ /* 0x000fe2000001ff00 */
[C---:B------:R-:W-:Y:S01]  /*0ce0*/  ISETP.LT.OR P3, PT, R8.reuse, 0x1, P4 ;  /* 0x000000010800780c */ /* 0x040fe20002761670 */
[----:B------:R3:W-:Y:S01]  /*0cf0*/  LDGSTS.E.BYPASS.LTC128B.128 [R132+0x80], [R2.64], !P0 ;  /* 0x0008000002847fae */ /* 0x0007e2000c101d58 */
[----:B------:R-:W-:Y:S01]  /*0d00*/  SEL R13, RZ, 0x4, P2 ;  /* 0x00000004ff0d7807 */ /* 0x000fe20001000000 */
[----:B------:R-:W-:Y:S01]  /*0d10*/  CS2R R78, SRZ ;  /* 0x00000000004e7805 */ /* 0x000fe2000001ff00 */
[C---:B------:R-:W-:Y:S01]  /*0d20*/  ISETP.LT.OR P2, PT, R8.reuse, 0x1, P1 ;  /* 0x000000010800780c */ /* 0x040fe20000f41670 */
[----:B------:R-:W-:Y:S01]  /*0d30*/  STL [R1+0xc], R132 ;  /* 0x00000c8401007387 */ /* 0x000fe20000100800 */
[----:B------:R-:W-:Y:S01]  /*0d40*/  ISETP.LT.OR P5, PT, R8, 0x41, P5 ;  /* 0x000000410800780c */ /* 0x000fe20002fa1670 */
[----:B------:R-:W-:Y:S01]  /*0d50*/  CS2R R76, SRZ ;  /* 0x00000000004c7805 */ /* 0x000fe2000001ff00 */
[----:B-1----:R-:W-:Y:S01]  /*0d60*/  LEA.HI R4, R32, R134, RZ, 0x6 ;  /* 0x0000008620047211 */ /* 0x002fe200078f30ff */
[----:B------:R-:W-:Y:S01]  /*0d70*/  STL.64 [R1+0x50], R48 ;  /* 0x0000503001007387 */ /* 0x000fe20000100a00 */
[----:B------:R-:W-:Y:S01]  /*0d80*/  ISETP.LT.OR P4, PT, R8, 0x41, P4 ;  /* 0x000000410800780c */ /* 0x000fe20002781670 */
[----:B------:R-:W-:Y:S01]  /*0d90*/  CS2R R82, SRZ ;  /* 0x0000000000527805 */ /* 0x000fe2000001ff00 */
[----:B------:R-:W-:Y:S01]  /*0da0*/  SHF.R.S32.HI R20, RZ, 0x6, R4 ;  /* 0x00000006ff147819 */ /* 0x000fe20000011404 */
[----:B------:R3:W-:Y:S01]  /*0db0*/  LDGSTS.E.BYPASS.LTC128B.128 [R132+0x2080], [R2.64+0x40], !P3 ;  /* 0x0208004002847fae */ /* 0x0007e2000d901d58 */
[----:B------:R-:W-:Y:S01]  /*0dc0*/  LEA.HI R4, R18, R18, RZ, 0x1 ;  /* 0x0000001212047211 */ /* 0x000fe200078f08ff */
[----:B------:R-:W-:Y:S01]  /*0dd0*/  CS2R R80, SRZ ;  /* 0x0000000000507805 */ /* 0x000fe2000001ff00 */
[----:B------:R-:W-:Y:S01]  /*0de0*/  ISETP.LT.OR P1, PT, R8, 0x41, P1 ;  /* 0x000000410800780c */ /* 0x000fe20000f21670 */
[----:B------:R3:W-:Y:S01]  /*0df0*/  LDGSTS.E.BYPASS.LTC128B.128 [R132+0x4080], [R2.64+0x80], !P2 ;  /* 0x0408008002847fae */ /* 0x0007e2000d101d58 */
[----:B------:R-:W-:Y:S01]  /*0e00*/  LOP3.LUT R5, R4, 0x7fffffe, RZ, 0xc0, !PT ;  /* 0x07fffffe04057812 */ /* 0x000fe200078ec0ff */
[----:B------:R-:W-:Y:S01]  /*0e10*/  CS2R R74, SRZ ;  /* 0x00000000004a7805 */ /* 0x000fe2000001ff00 */
[----:B--2---:R-:W-:Y:S01]  /*0e20*/  SHF.R.S32.HI R7, RZ, 0x1f, R0 ;  /* 0x0000001fff077819 */ /* 0x004fe20000011400 */
[----:B------:R1:W-:Y:S01]  /*0e30*/  LDGSTS.E.BYPASS.LTC128B.128 [R132+0x1080], [R10.64], !P5 ;  /* 0x010800000a847fae */ /* 0x0003e2000e901d58 */
[-C--:B------:R-:W-:Y:S01]  /*0e40*/  LEA.HI R17, R0, R0.reuse, RZ, 0x1 ;  /* 0x0000000000117211 */ /* 0x080fe200078f08ff */
[----:B------:R-:W-:Y:S01]  /*0e50*/  IMAD.IADD R6, R18, 0x1, -R5 ;  /* 0x0000000112067824 */ /* 0x000fe200078e0a05 */
[----:B------:R-:W-:Y:S01]  /*0e60*/  SHF.R.S32.HI R4, RZ, 0x1, R4 ;  /* 0x00000001ff047819 */ /* 0x000fe20000011404 */
[----:B------:R-:W-:Y:S01]  /*0e70*/  IMAD R5, R21, 0x4, R20 ;  /* 0x0000000415057824 */ /* 0x000fe200078e0214 */
[----:B------:R1:W-:Y:S01]  /*0e80*/  LDGSTS.E.BYPASS.LTC128B.128 [R132+0x3080], [R10.64+0x40], !P4 ;  /* 0x030800400a847fae */ /* 0x0003e2000e101d58 */
[----:B------:R-:W-:Y:S01]  /*0e90*/  CS2R R72, SRZ ;  /* 0x0000000000487805 */ /* 0x000fe2000001ff00 */
[C---:B------:R-:W-:Y:S01]  /*0ea0*/  LOP3.LUT P0, RZ, R4.reuse, 0x2, RZ, 0xc0, !PT ;  /* 0x0000000204ff7812 */ /* 0x040fe2000780c0ff */
[----:B------:R-:W-:Y:S01]  /*0eb0*/  IMAD R15, R5, 0x8, R6 ;  /* 0x00000008050f7824 */ /* 0x000fe200078e0206 */
[----:B------:R1:W-:Y:S01]  /*0ec0*/  LDGSTS.E.BYPASS.LTC128B.128 [R132+0x5080], [R10.64+0x80], !P1 ;  /* 0x050800800a847fae */ /* 0x0003e2000c901d58 */
[----:B------:R-:W-:Y:S01]  /*0ed0*/  LEA.HI R5, R7, R0, RZ, 0x3 ;  /* 0x0000000007057211 */ /* 0x000fe200078f18ff */
[----:B------:R-:W-:Y:S01]  /*0ee0*/  IMAD.SHL.U32 R8, R4, 0x40, RZ ;  /* 0x0000004004087824 */ /* 0x000fe200078e00ff */
[----:B------:R-:W-:Y:S01]  /*0ef0*/  LOP3.LUT R6, R17, 0x7fffffe, RZ, 0xc0, !PT ;  /* 0x07fffffe11067812 */ /* 0x000fe200078ec0ff */
[----:B------:R-:W0:Y:S01]  /*0f00*/  LDGDEPBAR ;  /* 0x00000000000079af */ /* 0x000e220000000000 */
[----:B------:R-:W-:Y:S01]  /*0f10*/  LOP3.LUT R7, R5, 0xfffffff8, RZ, 0xc0, !PT ;  /* 0xfffffff805077812 */ /* 0x000fe200078ec0ff */
[----:B------:R-:W-:Y:S01]  /*0f20*/  IMAD.SHL.U32 R4, R24, 0x400, RZ ;  /* 0x0000040018047824 */ /* 0x000fe200078e00ff */
[----:B------:R-:W-:Y:S01]  /*0f30*/  CS2R R70, SRZ ;  /* 0x0000000000467805 */ /* 0x000fe2000001ff00 */
[C---:B------:R-:W-:Y:S01]  /*0f40*/  IMAD.IADD R9, R0.reuse, 0x1, -R6 ;  /* 0x0000000100097824 */ /* 0x040fe200078e0a06 */
[----:B------:R-:W-:Y:S01]  /*0f50*/  SHF.R.S32.HI R6, RZ, 0x3, R5 ;  /* 0x00000003ff067819 */ /* 0x000fe20000011405 */
[----:B------:R-:W-:Y:S01]  /*0f60*/  IMAD.IADD R16, R0, 0x1, -R7 ;  /* 0x0000000100107824 */ /* 0x000fe200078e0a07 */
[----:B------:R-:W-:Y:S01]  /*0f70*/  IADD3 R0, R13, R14, R12 ;  /* 0x0000000e0d007210 */ /* 0x000fe20007ffe00c */
[----:B------:R-:W-:Y:S01]  /*0f80*/  IMAD R19, R19, 0x2, R4 ;  /* 0x0000000213137824 */ /* 0x000fe200078e0204 */
[----:B------:R-:W-:Y:S01]  /*0f90*/  LOP3.LUT R5, R8, 0xc0, RZ, 0xc0, !PT ;  /* 0x000000c008057812 */ /* 0x000fe200078ec0ff */
[C---:B---3--:R-:W-:Y:S01]  /*0fa0*/  IMAD R2, R39.reuse, c[0x0][0x178], RZ ;  /* 0x00005e0027027a24 */ /* 0x048fe200078e02ff */
[----:B------:R-:W-:Y:S01]  /*0fb0*/  LOP3.LUT P3, RZ, R0, 0x2, RZ, 0xc0, !PT ;  /* 0x0000000200ff7812 */ /* 0x000fe2000786c0ff */
[----:B------:R-:W-:Y:S01]  /*0fc0*/  IMAD R30, R6, 0x8, R9 ;  /* 0x00000008061e7824 */ /* 0x000fe200078e0209 */
[----:B------:R-:W-:Y:S01]  /*0fd0*/  LOP3.LUT P2, RZ, R0, 0x4, RZ, 0xc0, !PT ;  /* 0x0000000400ff7812 */ /* 0x000fe2000784c0ff */
[----:B------:R-:W-:Y:S01]  /*0fe0*/  IMAD R0, R39, c[0x0][0x208], RZ ;  /* 0x0000820027007a24 */ /* 0x000fe200078e02ff */
[----:B------:R-:W-:Y:S01]  /*0ff0*/  LOP3.LUT R7, R5, 0x8, R27, 0xf8, !PT ;  /* 0x0000000805077812 */ /* 0x000fe200078ef81b */
[C---:B------:R-:W-:Y:S01]  /*1000*/  IMAD R2, R38.reuse, c[0x0][0x17c], R2 ;  /* 0x00005f0026027a24 */ /* 0x040fe200078e0202 */
[----:B------:R-:W-:Y:S01]  /*1010*/  SHF.R.U32.HI R5, RZ, 0x3, R5 ;  /* 0x00000003ff057819 */ /* 0x000fe20000011605 */
[----:B------:R-:W-:Y:S01]  /*1020*/  IMAD R0, R38, c[0x0][0x20c], R0 ;  /* 0x0000830026007a24 */ /* 0x000fe200078e0200 */
[----:B------:R-:W-:Y:S01]  /*1030*/  STL.64 [R1+0x48], R44 ;  /* 0x0000482c01007387 */ /* 0x000fe20000100a00 */
[----:B------:R-:W-:Y:S01]  /*1040*/  IMAD.IADD R47, R49, 0x1, R2 ;  /* 0x00000001312f7824 */ /* 0x000fe200078e0202 */
[----:B------:R-:W-:Y:S01]  /*1050*/  LOP3.LUT R8, R7, R5, RZ, 0x3c, !PT ;  /* 0x0000000507087212 */ /* 0x000fe200078e3cff */
[----:B------:R-:W-:Y:S01]  /*1060*/  IMAD R218, R6, 0x200, R4 ;  /* 0x0000020006da7824 */ /* 0x000fe200078e0204 */
[----:B------:R-:W-:Y:S01]  /*1070*/  LOP3.LUT P6, RZ, R16, 0x2, RZ, 0xc0, !PT ;  /* 0x0000000210ff7812 */ /* 0x000fe200078cc0ff */
[----:B------:R-:W-:Y:S01]  /*1080*/  IMAD.IADD R43, R45, 0x1, R0 ;  /* 0x000000012d2b7824 */ /* 0x000fe200078e0200 */
[----:B------:R-:W-:-:S04]  /*1090*/  DEPBAR.LE SB0, 0x1 ;  /* 0x000080400000791a */ /* 0x000fc80000000000 */
[----:B------:R-:W-:Y:S01]  /*10a0*/  IMAD R6, R35, c[0x0][0x180], RZ ;  /* 0x0000600023067a24 */ /* 0x000fe200078e02ff */
[----:B------:R2:W-:Y:S01]  /*10b0*/  STL.64 [R1+0x38], R46 ;  /* 0x0000382e01007387 */ /* 0x0005e20000100a00 */
[C---:B------:R-:W-:Y:S01]  /*10c0*/  IMAD.WIDE.U32 R4, R34.reuse, c[0x0][0x180], R46 ;  /* 0x0000600022047a25 */ /* 0x040fe200078e002e */
[----:B------:R-:W-:Y:S01]  /*10d0*/  SEL R224, R225, 0xfffffff0, !P6 ;  /* 0xfffffff0e1e07807 */ /* 0x000fe20007000000 */
[----:B------:R-:W-:Y:S01]  /*10e0*/  CS2R R68, SRZ ;  /* 0x0000000000447805 */ /* 0x000fe2000001ff00 */
[----:B------:R3:W-:Y:S01]  /*10f0*/  STL.64 [R1+0x30], R42 ;  /* 0x0000302a01007387 */ /* 0x0007e20000100a00 */
[----:B------:R-:W-:Y:S01]  /*1100*/  IMAD.WIDE.U32 R2, R34, c[0x0][0x210], R42 ;  /* 0x0000840022027a25 */ /* 0x000fe200078e002a */
[----:B------:R-:W-:Y:S01]  /*1110*/  IADD3 R0, P4, R4, UR22, RZ ;  /* 0x0000001604007c10 */ /* 0x000fe2000ff9e0ff */
[----:B------:R-:W-:Y:S01]  /*1120*/  CS2R R62, SRZ ;  /* 0x00000000003e7805 */ /* 0x000fe2000001ff00 */
[----:B------:R-:W-:Y:S01]  /*1130*/  CS2R R60, SRZ ;  /* 0x00000000003c7805 */ /* 0x000fe2000001ff00 */
[----:B------:R-:W-:Y:S01]  /*1140*/  IMAD R6, R34, c[0x0][0x184], R6 ;  /* 0x0000610022067a24 */ /* 0x000fe200078e0206 */
[----:B------:R-:W-:Y:S01]  /*1150*/  IADD3 R4, P1, R2, UR8, RZ ;  /* 0x0000000802047c10 */ /* 0x000fe2000ff3e0ff */
[----:B------:R-:W-:Y:S01]  /*1160*/  IMAD.U32 R2, R15, 0x20, R8 ;  /* 0x000000200f027824 */ /* 0x000fe200078e0008 */
[----:B------:R-:W-:Y:S01]  /*1170*/  CS2R R66, SRZ ;  /* 0x0000000000427805 */ /* 0x000fe2000001ff00 */
[----:B------:R-:W-:Y:S01]  /*1180*/  IMAD R7, R35, c[0x0][0x210], RZ ;  /* 0x0000840023077a24 */ /* 0x000fe200078e02ff */
[----:B------:R-:W-:Y:S01]  /*1190*/  IADD3.X R5, R5, UR12, R6, P4, !PT ;  /* 0x0000000c05057c10 */ /* 0x000fe2000a7fe406 */
[----:B------:R-:W-:Y:S01]  /*11a0*/  IMAD.SHL.U32 R214, R2, 0x2, RZ ;  /* 0x0000000202d67824 */ /* 0x000fe200078e00ff */
[----:B------:R-:W-:Y:S01]  /*11b0*/  BAR.SYNC.DEFER_BLOCKING 0x0 ;  /* 0x0000000000007b1d */ /* 0x000fe20000010000 */
[----:B------:R-:W-:Y:S01]  /*11c0*/  LEA R8, P4, R0, c[0x0][0x160], 0x1 ;  /* 0x0000580000087a11 */ /* 0x000fe200078808ff */
[----:B------:R-:W-:Y:S01]  /*11d0*/  IMAD R7, R34, c[0x0][0x214], R7 ;  /* 0x0000850022077a24 */ /* 0x000fe200078e0207 */
[----:B------:R-:W-:Y:S01]  /*11e0*/  CS2R R64, SRZ ;  /* 0x0000000000407805 */ /* 0x000fe2000001ff00 */
[----:B------:R-:W-:Y:S01]  /*11f0*/  IMAD.SHL.U32 R2, R18, 0x40, RZ ;  /* 0x0000004012027824 */ /* 0x000fe200078e00ff */
[----:B------:R-:W-:Y:S01]  /*1200*/  LEA.HI.X R9, R0, c[0x0][0x164], R5, 0x1, P4 ;  /* 0x0000590000097a11 */ /* 0x000fe200020f0c05 */
[----:B------:R-:W-:Y:S01]  /*1210*/  CS2R R58, SRZ ;  /* 0x00000000003a7805 */ /* 0x000fe2000001ff00 */
[----:B------:R-:W-:Y:S01]  /*1220*/  SEL R0, R223, 0xffffffe0, !P0 ;  /* 0xffffffe0df007807 */ /* 0x000fe20004000000 */
[----:B------:R-:W-:Y:S01]  /*1230*/  CS2R R56, SRZ ;  /* 0x0000000000387805 */ /* 0x000fe2000001ff00 */
[----:B------:R-:W-:Y:S01]  /*1240*/  IADD3.X R3, R3, UR13, R7, P1, !PT ;  /* 0x0000000d03037c10 */ /* 0x000fe20008ffe407 */
[----:B------:R-:W-:Y:S01]  /*1250*/  CS2R R54, SRZ ;  /* 0x0000000000367805 */ /* 0x000fe2000001ff00 */
[----:B------:R-:W-:Y:S01]  /*1260*/  LEA R6, P1, R4, c[0x0][0x1f0], 0x1 ;  /* 0x00007c0004067a11 */ /* 0x000fe200078208ff */
[----:B------:R-:W-:Y:S01]  /*1270*/  IMAD.IADD R215, R214, 0x1, R0 ;  /* 0x00000001d6d77824 */ /* 0x000fe200078e0200 */
[----:B------:R-:W-:Y:S01]  /*1280*/  ISETP.GE.AND P4, PT, R40, c[0x0][0x16c], PT ;  /* 0x00005b0028007a0c */ /* 0x000fe20003f86270 */
[----:B------:R-:W-:Y:S01]  /*1290*/  CS2R R52, SRZ ;  /* 0x0000000000347805 */ /* 0x000fe2000001ff00 */
[----:B------:R-:W-:Y:S01]  /*12a0*/  LEA.HI.X R7, R4, c[0x0][0x1f4], R3, 0x1, P1 ;  /* 0x00007d0004077a11 */ /* 0x000fe200008f0c03 */
[----:B------:R-:W-:Y:S01]  /*12b0*/  IMAD.SHL.U32 R3, R31, 0x10, RZ ;  /* 0x000000101f037824 */ /* 0x000fe200078e00ff */
[C---:B------:R-:W-:Y:S01]  /*12c0*/  ISETP.GE.OR P5, PT, R38.reuse, c[0x0][0x168], P4 ;  /* 0x00005a0026007a0c */ /* 0x040fe200027a6670 */
[----:B--2---:R-:W-:Y:S01]  /*12d0*/  CS2R R46, SRZ ;  /* 0x00000000002e7805 */ /* 0x004fe2000001ff00 */
[C---:B------:R-:W-:Y:S01]  /*12e0*/  ISETP.GE.OR P1, PT, R38.reuse, c[0x0][0x168], !P3 ;  /* 0x00005a0026007a0c */ /* 0x040fe20005f26670 */
[----:B------:R-:W-:Y:S01]  /*12f0*/  CS2R R44, SRZ ;  /* 0x00000000002c7805 */ /* 0x000fe2000001ff00 */
[----:B------:R-:W-:Y:S01]  /*1300*/  ISETP.GE.OR P0, PT, R38, c[0x0][0x168], !P2 ;  /* 0x00005a0026007a0c */ /* 0x000fe20005706670 */
[----:B------:R-:W-:Y:S01]  /*1310*/  CS2R R50, SRZ ;  /* 0x0000000000327805 */ /* 0x000fe2000001ff00 */
[--C-:B------:R-:W-:Y:S01]  /*1320*/  SHF.R.S32.HI R0, RZ, 0x1, R17.reuse ;  /* 0x00000001ff007819 */ /* 0x100fe20000011411 */
[----:B------:R-:W2:Y:S01]  /*1330*/  LDSM.16.M88.4 R164, [R214+0x6080] ;  /* 0x00608000d6a4783b */ /* 0x000ea20000000200 */
[----:B------:R-:W-:Y:S01]  /*1340*/  SHF.R.S32.HI R4, RZ, 0x1f, R17 ;  /* 0x0000001fff047819 */ /* 0x000fe20000011411 */
[----:B------:R-:W-:Y:S01]  /*1350*/  CS2R R48, SRZ ;  /* 0x0000000000307805 */ /* 0x000fe2000001ff00 */
[----:B------:R-:W-:Y:S01]  /*1360*/  LOP3.LUT R2, R2, 0x1c0, RZ, 0xc0, !PT ;  /* 0x000001c002027812 */ /* 0x000fe200078ec0ff */
[----:B------:R-:W4:Y:S01]  /*1370*/  LDSM.16.M88.4 R168, [R214+0x7080] ;  /* 0x00708000d6a8783b */ /* 0x000f220000000200 */
[----:B------:R-:W-:Y:S01]  /*1380*/  LEA.HI R4, R4, R0, RZ, 0x2 ;  /* 0x0000000004047211 */ /* 0x000fe200078f10ff */
[----:B---3--:R-:W-:Y:S01]  /*1390*/  CS2R R42, SRZ ;  /* 0x00000000002a7805 */ /* 0x008fe2000001ff00 */
[----:B------:R-:W-:Y:S01]  /*13a0*/  LOP3.LUT R5, R2, 0x30, R3, 0xf8, !PT ;  /* 0x0000003002057812 */ /* 0x000fe200078ef803 */
[----:B------:R-:W3:Y:S01]  /*13b0*/  LDSM.16.M88.4 R172, [R215+0x6080] ;  /* 0x00608000d7ac783b */ /* 0x000ee20000000200 */
[----:B------:R-:W-:-:S02]  /*13c0*/  LOP3.LUT R3, R4, 0xfffffffc, RZ, 0xc0, !PT ;  /* 0xfffffffc04037812 */ /* 0x000fc400078ec0ff */
[----:B------:R-:W-:Y:S01]  /*13d0*/  SHF.R.U32.HI R213, RZ, 0x3, R2 ;  /* 0x00000003ffd57819 */ /* 0x000fe20000011602 */
[----:B------:R-:W1:Y:S01]  /*13e0*/  LDSM.16.M88.4 R176, [R215+0x7080] ;  /* 0x00708000d7b0783b */ /* 0x000e620000000200 */
[----:B------:R-:W-:Y:S01]  /*13f0*/  LOP3.LUT R2, R25, 0xffffffe0, RZ, 0xc0, !PT ;  /* 0xffffffe019027812 */ /* 0x000fe200078ec0ff */
[----:B------:R-:W-:Y:S02]  /*1400*/  IMAD.IADD R3, R0, 0x1, -R3 ;  /* 0x0000000100037824 */ /* 0x000fe400078e0a03 */
[----:B------:R-:W1:Y:S04]  /*1410*/  LDSM.16.M88.4 R180, [R214+0x8080] ;  /* 0x00808000d6b4783b */ /* 0x000e680000000200 */
[----:B------:R-:W1:Y:S04]  /*1420*/  LDSM.16.M88.4 R184, [R214+0x9080] ;  /* 0x00908000d6b8783b */ /* 0x000e680000000200 */
[----:B------:R-:W1:Y:S04]  /*1430*/  LDSM.16.M88.4 R188, [R215+0x8080] ;  /* 0x00808000d7bc783b */ /* 0x000e680000000200 */
[----:B------:R-:W1:Y:S04]  /*1440*/  LDSM.16.M88.4 R192, [R215+0x9080] ;  /* 0x00908000d7c0783b */ /* 0x000e680000000200 */
[----:B------:R-:W1:Y:S04]  /*1450*/  LDSM.16.M88.4 R196, [R214+0xa080] ;  /* 0x00a08000d6c4783b */ /* 0x000e680000000200 */
[----:B------:R-:W1:Y:S04]  /*1460*/  LDSM.16.M88.4 R200, [R214+0xb080] ;  /* 0x00b08000d6c8783b */ /* 0x000e680000000200 */
[----:B------:R-:W1:Y:S04]  /*1470*/  LDSM.16.M88.4 R204, [R215+0xa080] ;  /* 0x00a08000d7cc783b */ /* 0x000e680000000200 */
[----:B------:R-:W1:Y:S04]  /*1480*/  LDSM.16.M88.4 R208, [R215+0xb080] ;  /* 0x00b08000d7d0783b */ /* 0x000e680000000200 */
[----:B------:R-:W-:Y:S06]  /*1490*/  BAR.SYNC.DEFER_BLOCKING 0x0 ;  /* 0x0000000000007b1d */ /* 0x000fec0000010000 */
[----:B------:R-:W-:Y:S01]  /*14a0*/  @!PT LDS RZ, [RZ] ;  /* 0x00000000fffff984 */ /* 0x000fe20000000800 */
[----:B------:R-:W-:Y:S01]  /*14b0*/  @!PT LDS RZ, [RZ] ;  /* 0x00000000fffff984 */ /* 0x000fe20000000800 */
[----:B------:R-:W-:Y:S01]  /*14c0*/  @!PT LDS RZ, [RZ] ;  /* 0x00000000fffff984 */ /* 0x000fe20000000800 */
[----:B------:R5:W-:Y:S04]  /*14d0*/  LDGSTS.E.BYPASS.LTC128B.128 [R132+0x6080], [R8.64], !P5 ;  /* 0x0608000008847fae */ /* 0x000be8000e901d58 */
[----:B------:R5:W-:Y:S01]  /*14e0*/  LDGSTS.E.BYPASS.LTC128B.128 [R132+0x7080], [R8.64+0x40], !P1 ;  /* 0x0708004008847fae */ /* 0x000be2000c901d58 */
[----:B------:R-:W-:-:S03]  /*14f0*/  ISETP.GT.AND P1, PT, R134, 0xf, PT ;  /* 0x0000000f8600780c */ /* 0x000fc60003f24270 */
[----:B------:R5:W-:Y:S01]  /*1500*/  LDGSTS.E.BYPASS.LTC128B.128 [R132+0x8080], [R8.64+0x80], !P0 ;  /* 0x0808008008847fae */ /* 0x000be2000c101d58 */
[----:B------:R-:W-:-:S04]  /*1510*/  ISETP.GE.AND P0, PT, R38, c[0x0][0x168], PT ;  /* 0x00005a0026007a0c */ /* 0x000fc80003f06270 */
[----:B------:R-:W-:Y:S02]  /*1520*/  ISETP.GE.OR P5, PT, R40, c[0x0][0x1fc], P0 ;  /* 0x00007f0028007a0c */ /* 0x000fe400007a6670 */
[----:B------:R-:W-:-:S03]  /*1530*/  CS2R R40, SRZ ;  /* 0x0000000000287805 */ /* 0x000fc6000001ff00 */
[----:B------:R-:W-:-:S05]  /*1540*/  @!P1 IMAD.SHL.U32 R4, R134, 0x10, RZ ;  /* 0x0000001086049824 */ /* 0x000fca00078e00ff */
[----:B------:R2:W-:Y:S04]  /*1550*/  @!P1 LDGSTS.E.BYPASS.LTC128B.128 [R4+0xf080], [R22.64] ;  /* 0x0f08000016049fae */ /* 0x0005e8000b901d58 */
[----:B------:R-:W0:Y:S04]  /*1560*/  LDGDEPBAR ;  /* 0x00000000000079af */ /* 0x000e280000000000 */
[----:B------:R3:W-:Y:S01]  /*1570*/  LDGSTS.E.BYPASS.LTC128B.128 [R132+0xc080], [R6.64], !P5 ;  /* 0x0c08000006847fae */ /* 0x0007e2000e901d58 */
[----:B------:R-:W-:Y:S02]  /*1580*/  ISETP.GE.OR P5, PT, R37, c[0x0][0x1fc], P0 ;  /* 0x00007f0025007a0c */ /* 0x000fe400007a6670 */
[----:B------:R-:W-:-:S02]  /*1590*/  ISETP.GE.OR P0, PT, R36, c[0x0][0x1fc], P0 ;  /* 0x00007f0024007a0c */ /* 0x000fc40000706670 */
[----:B-----5:R-:W-:Y:S01]  /*15a0*/  SHF.R.S32.HI R8, RZ, 0x1f, R26 ;  /* 0x0000001fff087819 */ /* 0x020fe2000001141a */
[----:B------:R-:W-:Y:S01]  /*15b0*/  CS2R R36, SRZ ;  /* 0x0000000000247805 */ /* 0x000fe2000001ff00 */
[----:B------:R-:W-:Y:S01]  /*15c0*/  LOP3.LUT R9, R5, 0x8, R27, 0xf8, !PT ;  /* 0x0000000805097812 */ /* 0x000fe200078ef81b */
[----:B------:R-:W-:Y:S01]  /*15d0*/  IMAD.SHL.U32 R5, R21, 0x10, RZ ;  /* 0x0000001015057824 */ /* 0x000fe200078e00ff */
[----:B------:R-:W-:Y:S02]  /*15e0*/  LEA.HI R8, R8, R38, RZ, 0x3 ;  /* 0x0000002608087211 */ /* 0x000fe400078f18ff */
[----:B------:R-:W-:Y:S01]  /*15f0*/  LOP3.LUT R213, R9, R213, RZ, 0x3c, !PT ;  /* 0x000000d509d57212 */ /* 0x000fe200078e3cff */
[----:B------:R-:W-:Y:S01]  /*1600*/  IMAD.IADD R9, R134, 0x1, -R2 ;  /* 0x0000000186097824 */ /* 0x000fe200078e0a02 */
[----:B------:R-:W-:Y:S01]  /*1610*/  LOP3.LUT R8, R8, 0xfffffff8, RZ, 0xc0, !PT ;  /* 0xfffffff808087812 */ /* 0x000fe200078ec0ff */
[C---:B------:R-:W-:Y:S01]  /*1620*/  IMAD.SHL.U32 R2, R16.reuse, 0x40, RZ ;  /* 0x0000004010027824 */ /* 0x040fe200078e00ff */
[----:B------:R-:W-:Y:S01]  /*1630*/  LOP3.LUT R5, R5, 0x10, RZ, 0xc0, !PT ;  /* 0x0000001005057812 */ /* 0x000fe200078ec0ff */
[----:B------:R3:W-:Y:S01]  /*1640*/  LDGSTS.E.BYPASS.LTC128B.128 [R132+0xd080], [R6.64+0x40], !P5 ;  /* 0x0d08004006847fae */ /* 0x0007e2000e901d58 */
[----:B------:R-:W-:Y:S01]  /*1650*/  LOP3.LUT P5, RZ, R16, 0x4, RZ, 0xc0, !PT ;  /* 0x0000000410ff7812 */ /* 0x000fe200078ac0ff */
[----:B-1----:R-:W-:Y:S01]  /*1660*/  IMAD.IADD R10, R38, 0x1, -R8 ;  /* 0x00000001260a7824 */ /* 0x002fe200078e0a08 */
[----:B--2---:R-:W-:Y:S01]  /*1670*/  LEA.HI R4, R32, R134, RZ, 0x7 ;  /* 0x0000008620047211 */ /* 0x004fe200078f38ff */
[----:B------:R-:W-:Y:S01]  /*1680*/  IMAD.SHL.U32 R8, R20, 0x8, RZ ;  /* 0x0000000814087824 */ /* 0x000fe200078e00ff */
[----:B------:R-:W-:Y:S01]  /*1690*/  LOP3.LUT R2, R2, 0x1c0, RZ, 0xc0, !PT ;  /* 0x000001c002027812 */ /* 0x000fe200078ec0ff */
[----:B------:R-:W-:Y:S01]  /*16a0*/  IMAD.SHL.U32 R0, R10, 0x40, RZ ;  /* 0x000000400a007824 */ /* 0x000fe200078e00ff */
[----:B------:R1:W-:Y:S01]  /*16b0*/  STL [R1+0x40], R10 ;  /* 0x0000400a01007387 */ /* 0x0003e20000100800 */
[----:B------:R-:W-:Y:S01]  /*16c0*/  SEL R223, R223, 0xffffffe0, !P5 ;  /* 0xffffffe0dfdf7807 */ /* 0x000fe20006800000 */
[----:B------:R-:W-:Y:S01]  /*16d0*/  IMAD R213, R21, 0x200, R213 ;  /* 0x0000020015d57824 */ /* 0x000fe200078e02d5 */
[----:B------:R-:W-:Y:S01]  /*16e0*/  LOP3.LUT R8, R8, 0x18, RZ, 0xc0, !PT ;  /* 0x0000001808087812 */ /* 0x000fe200078ec0ff */
[----:B------:R3:W-:Y:S01]  /*16f0*/  LDGSTS.E.BYPASS.LTC128B.128 [R132+0xe080], [R6.64+0x80], !P0 ;  /* 0x0e08008006847fae */ /* 0x0007e2000c101d58 */
[----:B------:R-:W-:Y:S01]  /*1700*/  LOP3.LUT R0, R0, 0x1c0, RZ, 0xc0, !PT ;  /* 0x000001c000007812 */ /* 0x000fe200078ec0ff */
[----:B------:R-:W-:Y:S01]  /*1710*/  CS2R R38, SRZ ;  /* 0x0000000000267805 */ /* 0x000fe2000001ff00 */
[----:B------:R-:W-:-:S02]  /*1720*/  LOP3.LUT P0, RZ, R3, 0x2, RZ, 0xc0, !PT ;  /* 0x0000000203ff7812 */ /* 0x000fc4000780c0ff */
[----:B------:R-:W-:Y:S02]  /*1730*/  PLOP3.LUT P5, PT, PT, PT, UP0, 0x80, 0x0 ;  /* 0x000000000000781c */ /* 0x000fe40003faf008 */
[----:B------:R-:W-:Y:S02]  /*1740*/  SEL R225, R225, 0xfffffff0, !P0 ;  /* 0xfffffff0e1e17807 */ /* 0x000fe40004000000 */
[----:B-1----:R-:W-:Y:S02]  /*1750*/  SHF.R.U32.HI R10, RZ, 0x4, R4 ;  /* 0x00000004ff0a7819 */ /* 0x002fe40000011604 */
[----:B------:R-:W-:Y:S02]  /*1760*/  SHF.R.U32.HI R4, RZ, 0x3, R0 ;  /* 0x00000003ff047819 */ /* 0x000fe40000011600 */
[----:B------:R-:W-:Y:S01]  /*1770*/  LOP3.LUT R10, R5, 0x8, R10, 0xf8, !PT ;  /* 0x00000008050a7812 */ /* 0x000fe200078ef80a */
[----:B------:R-:W-:Y:S01]  /*1780*/  IMAD.SHL.U32 R5, R3, 0x40, RZ ;  /* 0x0000004003057824 */ /* 0x000fe200078e00ff */
[----:B------:R-:W-:-:S02]  /*1790*/  LOP3.LUT R0, R4, R0, R8, 0x1e, !PT ;  /* 0x0000000004007212 */ /* 0x000fc400078e1e08 */
[----:B------:R-:W-:Y:S02]  /*17a0*/  SHF.R.S32.HI R4, RZ, 0x1f, R9 ;  /* 0x0000001fff047819 */ /* 0x000fe40000011409 */
[----:B------:R-:W-:Y:S01]  /*17b0*/  LOP3.LUT R5, R5, 0xc0, RZ, 0xc0, !PT ;  /* 0x000000c005057812 */ /* 0x000fe200078ec0ff */
[----:B------:R-:W-:Y:S01]  /*17c0*/  IMAD.IADD R19, R19, 0x1, R0 ;  /* 0x0000000113137824 */ /* 0x000fe200078e0200 */
[----:B------:R-:W-:Y:S01]  /*17d0*/  LEA.HI R234, R4, R9, RZ, 0x2 ;  /* 0x0000000904ea7211 */ /* 0x000fe200078f10ff */
[----:B------:R-:W-:Y:S01]  /*17e0*/  IMAD.SHL.U32 R0, R21, 0x8, RZ ;  /* 0x0000000815007824 */ /* 0x000fe200078e00ff */
[----:B---3--:R-:W-:Y:S02]  /*17f0*/  SHF.R.U32.HI R7, RZ, 0x3, R2 ;  /* 0x00000003ff077819 */ /* 0x008fe40000011602 */
[----:B------:R-:W-:Y:S02]  /*1800*/  SHF.R.S32.HI R4, RZ, 0x2, R234 ;  /* 0x00000002ff047819 */ /* 0x000fe400000114ea */
[----:B------:R-:W-:Y:S01]  /*1810*/  LOP3.LUT R3, R0, 0x8, RZ, 0xc0, !PT ;  /* 0x0000000800037812 */ /* 0x000fe200078ec0ff */
[----:B------:R-:W-:Y:S01]  /*1820*/  IMAD.SHL.U32 R0, R30, 0x20, RZ ;  /* 0x000000201e007824 */ /* 0x000fe200078e00ff */
[----:B------:R-:W-:Y:S01]  /*1830*/  SHF.R.U32.HI R6, RZ, 0x3, R5 ;  /* 0x00000003ff067819 */ /* 0x000fe20000011605 */
[C---:B------:R-:W-:Y:S01]  /*1840*/  IMAD R11, R24.reuse, 0x10, R4 ;  /* 0x00000010180b7824 */ /* 0x040fe200078e0204 */
[----:B------:R-:W-:Y:S01]  /*1850*/  LOP3.LUT R7, R7, R2, R3, 0x1e, !PT ;  /* 0x0000000207077212 */ /* 0x000fe200078e1e03 */
[----:B------:R-:W-:Y:S01]  /*1860*/  IMAD R4, R24, 0x200, R0 ;  /* 0x0000020018047824 */ /* 0x000fe200078e0200 */
[----:B------:R-:W-:-:S02]  /*1870*/  LOP3.LUT R2, R6, R10, R5, 0x1e, !PT ;  /* 0x0000000a06027212 */ /* 0x000fc400078e1e05 */
[----:B------:R1:W-:Y:S01]  /*1880*/  STL [R1+0x8], R11 ;  /* 0x0000080b01007387 */ /* 0x0003e20000100800 */
[-C--:B------:R-:W-:Y:S01]  /*1890*/  LOP3.LUT R3, R6, R5.reuse, R3, 0x1e, !PT ;  /* 0x0000000506037212 */ /* 0x080fe200078e1e03 */
[----:B------:R-:W-:Y:S01]  /*18a0*/  IMAD.IADD R218, R218, 0x1, R7 ;  /* 0x00000001dada7824 */ /* 0x000fe200078e0207 */
[----:B------:R-:W-:Y:S01]  /*18b0*/  LOP3.LUT R212, R6, R5, R8, 0x1e, !PT ;  /* 0x0000000506d47212 */ /* 0x000fe200078e1e08 */
[----:B------:R-:W-:Y:S02]  /*18c0*/  @!P1 IMAD.SHL.U32 R5, R134, 0x10, RZ ;  /* 0x0000001086059824 */ /* 0x000fe400078e00ff */
[----:B------:R-:W-:Y:S02]  /*18d0*/  IMAD.IADD R222, R4, 0x1, R3 ;  /* 0x0000000104de7824 */ /* 0x000fe400078e0203 */
[C---:B------:R-:W-:Y:S01]  /*18e0*/  IMAD.IADD R221, R0.reuse, 0x1, R2 ;  /* 0x0000000100dd7824 */ /* 0x040fe200078e0202 */
[----:B------:R1:W-:Y:S01]  /*18f0*/  @!P1 LDGSTS.E.BYPASS.LTC128B.128 [R5+0xf280], [R28.64] ;  /* 0x0f2800001c059fae */ /* 0x0003e2000b901d58 */
[----:B------:R-:W-:-:S03]  /*1900*/  IMAD.IADD R212, R0, 0x1, R212 ;  /* 0x0000000100d47824 */ /* 0x000fc600078e02d4 */
[----:B------:R-:W0:Y:S04]  /*1910*/  LDGDEPBAR ;  /* 0x00000000000079af */ /* 0x000e280000000000 */
[----:B------:R-:W0:Y:S01]  /*1920*/  LDGDEPBAR ;  /* 0x00000000000079af */ /* 0x000e220000000000 */
[----:B------:R-:W-:Y:S05]  /*1930*/  @!P5 BRA `(.L_x_0) ;  /* 0x000042100000d947 */ /* 0x000fea0003800000 */
[----:B----4-:R-:W-:Y:S01]  /*1940*/  SHF.R.S32.HI R0, RZ, 0x1f, R20 ;  /* 0x0000001fff007819 */ /* 0x010fe20000011414 */
[----:B------:R-:W-:Y:S01]  /*1950*/  IMAD R2, R35, c[0x0][0x238], RZ ;  /* 0x00008e0023027a24 */ /* 0x000fe200078e02ff */
[----:B------:R-:W-:Y:S01]  /*1960*/  SHF.R.S32.HI R135, RZ, 0x1f, R134 ;  /* 0x0000001fff877819 */ /* 0x000fe20000011486 */
[----:B------:R-:W-:Y:S01]  /*1970*/  ULDC.64 UR4, c[0x0][0x240] ;  /* 0x0000900000047ab9 */ /* 0x000fe20000000a00 */
[----:B------:R-:W-:Y:S01]  /*1980*/  LEA.HI R0, R0, R20, RZ, 0x2 ;  /* 0x0000001400007211 */ /* 0x000fe200078f10ff */
[----:B------:R-:W-:Y:S01]  /*1990*/  IMAD.SHL.U32 R228, R19, 0x2, RZ ;  /* 0x0000000213e47824 */ /* 0x000fe200078e00ff */
[----:B------:R-:W-:Y:S01]  /*19a0*/  UIMAD UR4, UR6, UR4, URZ ;  /* 0x00000004060472a4 */ /* 0x000fe2000f8e023f */
[----:B------:R-:W-:Y:S01]  /*19b0*/  STL [R1+0x24], R135 ;  /* 0x0000248701007387 */ /* 0x000fe20000100800 */
[----:B------:R-:W-:Y:S01]  /*19c0*/  LOP3.LUT R4, R0, 0xfffffffc, RZ, 0xc0, !PT ;  /* 0xfffffffc00047812 */ /* 0x000fe200078ec0ff */
[C---:B------:R-:W-:Y:S01]  /*19d0*/  IMAD R0, R34.reuse, c[0x0][0x23c], R2 ;  /* 0x00008f0022007a24 */ /* 0x040fe200078e0202 */
[----:B------:R-:W-:Y:S01]  /*19e0*/  UIMAD UR5, UR17, UR5, UR4 ;  /* 0x00000005110572a4 */ /* 0x000fe2000f8e0204 */
[----:B------:R-:W-:Y:S01]  /*19f0*/  IMAD.WIDE.U32 R2, R34, c[0x0][0x238], R134 ;  /* 0x00008e0022027a25 */ /* 0x000fe200078e0086 */
[----:B------:R-:W-:Y:S01]  /*1a00*/  LEA R218, R218, 0x13480, 0x1 ;  /* 0x00013480dada7811 */ /* 0x000fe200078e08ff */
[----:B------:R-:W-:Y:S01]  /*1a10*/  UIADD3 UR7, UR7, 0x3f, URZ ;  /* 0x0000003f07077890 */ /* 0x000fe2000fffe03f */
[----:B------:R-:W-:Y:S01]  /*1a20*/  LOP3.LUT R234, R234, 0xfffffffc, RZ, 0xc0, !PT ;  /* 0xfffffffceaea7812 */ /* 0x000fe200078ec0ff */
[----:B------:R-:W-:Y:S01]  /*1a30*/  IMAD.IADD R3, R3, 0x1, R0 ;  /* 0x0000000103037824 */ /* 0x000fe200078e0200 */
[----:B------:R-:W-:Y:S01]  /*1a40*/  LEA R219, R223, R218, 0x1 ;  /* 0x000000dadfdb7211 */ /* 0x000fe200078e08ff */
[----:B------:R-:W-:Y:S01]  /*1a50*/  IMAD.U32 R0, RZ, RZ, UR17 ;  /* 0x00000011ff007e24 */ /* 0x000fe2000f8e00ff */
[----:B------:R-:W-:Y:S01]  /*1a60*/  IADD3 R234, R9, -R234, RZ ;  /* 0x800000ea09ea7210 */ /* 0x000fe20007ffe0ff */
[----:B------:R-:W-:Y:S01]  /*1a70*/  IMAD.SHL.U32 R216, R222, 0x2, RZ ;  /* 0x00000002ded87824 */ /* 0x000fe200078e00ff */
[----:B------:R-:W-:Y:S01]  /*1a80*/  USHF.R.S32.HI UR6, URZ, 0x1f, UR7 ;  /* 0x0000001f3f067899 */ /* 0x000fe20008011407 */
[----:B------:R-:W-:Y:S01]  /*1a90*/  IMAD.WIDE.U32 R6, R0, c[0x0][0x240], R2 ;  /* 0x0000900000067a25 */ /* 0x000fe200078e0002 */
[----:B------:R-:W-:Y:S01]  /*1aa0*/  IADD3 R0, R132, 0x6080, RZ ;  /* 0x0000608084007810 */ /* 0x000fe20007ffe0ff */
[----:B------:R-:W-:Y:S01]  /*1ab0*/  CS2R R130, SRZ ;  /* 0x0000000000827805 */ /* 0x000fe2000001ff00 */
[----:B------:R-:W-:Y:S01]  /*1ac0*/  IADD3 R217, R216, 0xc080, RZ ;  /* 0x0000c080d8d97810 */ /* 0x000fe20007ffe0ff */
[----:B------:R-:W-:Y:S01]  /*1ad0*/  IMAD.IADD R4, R20, 0x1, -R4 ;  /* 0x0000000114047824 */ /* 0x000fe200078e0a04 */
[----:B------:R-:W-:Y:S01]  /*1ae0*/  STL.64 [R1+0x58], R6 ;  /* 0x0000580601007387 */ /* 0x000fe20000100a00 */
[----:B------:R-:W-:Y:S01]  /*1af0*/  IMAD R220, R224, 0x2, R218 ;  /* 0x00000002e0dc7824 */ /* 0x000fe200078e02da */
[----:B------:R-:W-:Y:S01]  /*1b00*/  ULEA.HI UR6, UR6, UR7, URZ, 0x6 ;  /* 0x0000000706067291 */ /* 0x000fe2000f8f303f */
[----:B------:R-:W-:Y:S01]  /*1b10*/  IMAD R4, R4, -0x8, R33 ;  /* 0xfffffff804047824 */ /* 0x000fe200078e0221 */
[----:B------:R2:W-:Y:S01]  /*1b20*/  STL [R1+0x64], R0 ;  /* 0x0000640001007387 */ /* 0x0005e20000100800 */
[----:B------:R-:W-:Y:S01]  /*1b30*/  SHF.L.U32 R213, R213, 0x1, RZ ;  /* 0x00000001d5d57819 */ /* 0x000fe200000006ff */
[----:B------:R-:W-:Y:S01]  /*1b40*/  CS2R R128, SRZ ;  /* 0x0000000000807805 */ /* 0x000fe2000001ff00 */
[----:B------:R-:W-:Y:S01]  /*1b50*/  IMAD R234, R234, -0x2, R4 ;  /* 0xfffffffeeaea7824 */ /* 0x000fe200078e0204 */
[----:B------:R-:W-:Y:S01]  /*1b60*/  LEA R212, R212, 0x80, 0x1 ;  /* 0x00000080d4d47811 */ /* 0x000fe200078e08ff */
[----:B------:R-:W-:Y:S01]  /*1b70*/  CS2R R126, SRZ ;  /* 0x00000000007e7805 */ /* 0x000fe2000001ff00 */
        /* <DEDUP_REMOVED lines=19> */
[----:B--2---:R-:W-:Y:S01]  /*1cb0*/  IADD3 R0, R228, 0xf480, RZ ;  /* 0x0000f480e4007810 */ /* 0x004fe20007ffe0ff */
[----:B------:R-:W-:Y:S01]  /*1cc0*/  CS2R R86, SRZ ;  /* 0x0000000000567805 */ /* 0x000fe2000001ff00 */
[----:B------:R-:W-:Y:S01]  /*1cd0*/  CS2R R84, SRZ ;  /* 0x0000000000547805 */ /* 0x000fe2000001ff00 */
[----:B------:R-:W-:Y:S01]  /*1ce0*/  CS2R R82, SRZ ;  /* 0x0000000000527805 */ /* 0x000fe2000001ff00 */
[----:B------:R-:W-:Y:S01]  /*1cf0*/  CS2R R80, SRZ ;  /* 0x0000000000507805 */ /* 0x000fe2000001ff00 */
[----:B------:R2:W-:Y:S01]  /*1d00*/  STL [R1+0x60], R0 ;  /* 0x0000600001007387 */ /* 0x0005e20000100800 */
        /* <DEDUP_REMOVED lines=22> */
[----:B------:R-:W-:Y:S01]  /*1e70*/  IMAD R224, R224, 0x2, R219 ;  /* 0x00000002e0e07824 */ /* 0x000fe200078e02db */
[----:B------:R-:W-:Y:S01]  /*1e80*/  LEA R223, R223, R220, 0x1 ;  /* 0x000000dcdfdf7211 */ /* 0x000fe200078e08ff */
[----:B------:R-:W-:Y:S01]  /*1e90*/  IMAD R217, R225, 0x2, R217 ;  /* 0x00000002e1d97824 */ /* 0x000fe200078e02d9 */
[----:B--2---:R-:W-:Y:S01]  /*1ea0*/  IADD3 R0, R7, UR5, RZ ;  /* 0x0000000507007c10 */ /* 0x004fe2000fffe0ff */
[----:B------:R-:W-:Y:S01]  /*1eb0*/  ULDC UR9, c[0x0][0x218] ;  /* 0x0000860000097ab9 */ /* 0x000fe20000000800 */
[----:B------:R-:W-:Y:S01]  /*1ec0*/  IADD3 R226, R222, R225, RZ ;  /* 0x000000e1dee27210 */ /* 0x000fe20007ffe0ff */
[----:B------:R-:W-:-:S02]  /*1ed0*/  ULDC UR8, c[0x0][0x290] ;  /* 0x0000a40000087ab9 */ /* 0x000fc40000000800 */
[----:B------:R2:W-:Y:S01]  /*1ee0*/  STL [R1+0x44], R0 ;  /* 0x0000440001007387 */ /* 0x0005e20000100800 */
[----:B------:R-:W-:Y:S02]  /*1ef0*/  UMOV UR19, 0x1 ;  /* 0x0000000100137882 */ /* 0x000fe40000000000 */
[----:B------:R-:W-:Y:S02]  /*1f00*/  UMOV UR4, URZ ;  /* 0x0000003f00047c82 */ /* 0x000fe40008000000 */
[----:B------:R-:W-:Y:S02]  /*1f10*/  UMOV UR11, URZ ;  /* 0x0000003f000b7c82 */ /* 0x000fe40008000000 */
[----:B------:R-:W-:Y:S02]  /*1f20*/  ULDC UR10, c[0x0][0x168] ;  /* 0x00005a00000a7ab9 */ /* 0x000fe40000000800 */
[----:B------:R-:W-:Y:S02]  /*1f30*/  UIMAD UR9, UR17, UR9, URZ ;  /* 0x00000009110972a4 */ /* 0x000fe4000f8e023f */
[----:B------:R-:W-:-:S02]  /*1f40*/  UIMAD UR8, UR17, UR8, URZ ;  /* 0x00000008110872a4 */ /* 0x000fc4000f8e023f */
[----:B------:R-:W-:Y:S02]  /*1f50*/  USHF.R.S32.HI UR16, URZ, 0x6, UR6 ;  /* 0x000000063f107899 */ /* 0x000fe40008011406 */
[----:B------:R-:W-:Y:S02]  /*1f60*/  ULDC UR5, c[0x0][0x168] ;  /* 0x00005a0000057ab9 */ /* 0x000fe40000000800 */
.L_x_3:
[----:B------:R-:W-:Y:S04]  /*1f70*/  DEPBAR.LE SB0, 0x1 ;  /* 0x000080400000791a */ /* 0x000fe80000000000 */
[----:B------:R-:W-:Y:S01]  /*1f80*/  BAR.SYNC.DEFER_BLOCKING 0x0 ;  /* 0x0000000000007b1d */ /* 0x000fe20000010000 */
[----:B--2---:R-:W-:Y:S01]  /*1f90*/  MOV R0, UR4 ;  /* 0x0000000400007c02 */ /* 0x004fe20008000f00 */
[----:B------:R-:W-:Y:S01]  /*1fa0*/  UIADD3 UR18, UR11, 0x1, URZ ;  /* 0x000000010b127890 */ /* 0x000fe2000fffe03f */
[----:B------:R-:W-:Y:S03]  /*1fb0*/  MOV R2, UR4 ;  /* 0x0000000400027c02 */ /* 0x000fe60008000f00 */
[----:B------:R-:W-:Y:S01]  /*1fc0*/  IMAD R0, R0, 0x1800, R222 ;  /* 0x0000180000007824 */ /* 0x000fe200078e02de */
[----:B------:R-:W-:Y:S01]  /*1fd0*/  UISETP.GE.AND UP0, UPT, UR18, UR16, UPT ;  /* 0x000000101200728c */ /* 0x000fe2000bf06270 */
[----:B------:R-:W-:Y:S03]  /*1fe0*/  IMAD R2, R2, 0x1800, R225 ;  /* 0x0000180002027824 */ /* 0x000fe600078e02e1 */
[----:B------:R-:W-:Y:S02]  /*1ff0*/  SHF.L.U32 R0, R0, 0x1, RZ ;  /* 0x0000000100007819 */ /* 0x000fe400000006ff */
[----:B------:R-:W-:Y:S02]  /*2000*/  IADD3 R2, R222, R2, RZ ;  /* 0x00000002de027210 */ /* 0x000fe40007ffe0ff */
[----:B------:R-:W-:Y:S02]  /*2010*/  PLOP3.LUT P0, PT, PT, PT, UP0, 0x80, 0x0 ;  /* 0x000000000000781c */ /* 0x000fe40003f0f008 */
[----:B------:R-:W-:Y:S02]  /*2020*/  SHF.L.U32 R3, R2, 0x1, RZ ;  /* 0x0000000102037819 */ /* 0x000fe400000006ff */
[----:B------:R-:W-:Y:S01]  /*2030*/  MOV R2, UR4 ;  /* 0x0000000400027c02 */ /* 0x000fe20008000f00 */
[----:B------:R-:W-:Y:S04]  /*2040*/  LDSM.16.M88.4 R16, [R214+0x80] ;  /* 0x00008000d610783b */ /* 0x000fe80000000200 */
[----:B------:R-:W-:Y:S05]  /*2050*/  IMAD R2, R2, 0x1800, R226 ;  /* 0x0000180002027824 */ /* 0x000fea00078e02e2 */
[----:B------:R-:W-:Y:S01]  /*2060*/  SHF.L.U32 R2, R2, 0x1, RZ ;  /* 0x0000000102027819 */ /* 0x000fe200000006ff */
[----:B------:R-:W2:Y:S08]  /*2070*/  LDSM.16.M88.4 R32, [R0+0x6080] ;  /* 0x006080000020783b */ /* 0x000eb00000000200 */
[----:B-1----:R-:W1:Y:S08]  /*2080*/  LDSM.16.M88.4 R28, [R0+0x6880] ;  /* 0x00688000001c783b */ /* 0x002e700000000200 */
[----:B------:R-:W3:Y:S08]  /*2090*/  LDSM.16.M88.4 R132, [R214+0x1080] ;  /* 0x00108000d684783b */ /* 0x000ef00000000200 */
[----:B------:R-:W-:Y:S08]  /*20a0*/  LDSM.16.M88.4 R140, [R215+0x80] ;  /* 0x00008000d78c783b */ /* 0x000ff00000000200 */
[----:B------:R-:W4:Y:S01]  /*20b0*/  LDSM.16.M88.4 R136, [R3+0x6080] ;  /* 0x006080000388783b */ /* 0x000f220000000200 */
[-C--:B--2---:R-:W-:Y:S07]  /*20c0*/  HMMA.16816.F32 R4, R32, R16.reuse, RZ ;  /* 0x000000102004723c */ /* 0x084fee00000018ff */
[----:B------:R-:W2:Y:S01]  /*20d0*/  LDSM.16.M88.4 R144, [R3+0x6880] ;  /* 0x006880000390783b */ /* 0x000ea20000000200 */
[C---:B-1----:R-:W-:Y:S07]  /*20e0*/  HMMA.16816.F32 R8, R28.reuse, R16, RZ ;  /* 0x000000101c08723c */ /* 0x042fee00000018ff */
[----:B------:R-:W1:Y:S01]  /*20f0*/  LDSM.16.M88.4 R148, [R215+0x1080] ;  /* 0x00108000d794783b */ /* 0x000e620000000200 */
[-C--:B------:R-:W-:Y:S07]  /*2100*/  HMMA.16816.F32 R12, R28, R18.reuse, RZ ;  /* 0x000000121c0c723c */ /* 0x080fee00000018ff */
[----:B------:R-:W-:Y:S01]  /*2110*/  LDSM.16.M88.4 R156, [R214+0x2080] ;  /* 0x00208000d69c783b */ /* 0x000fe20000000200 */
[C---:B------:R-:W-:Y:S07]  /*2120*/  HMMA.16816.F32 R16, R32.reuse, R18, RZ ;  /* 0x000000122010723c */ /* 0x040fee00000018ff */
[----:B------:R-:W5:Y:S01]  /*2130*/  LDSM.16.M88.4 R152, [R0+0x7080] ;  /* 0x007080000098783b */ /* 0x000f620000000200 */
[-C--:B---3--:R-:W-:Y:S07]  /*2140*/  HMMA.16816.F32 R20, R32, R132.reuse, RZ ;  /* 0x000000842014723c */ /* 0x088fee00000018ff */
[----:B------:R-:W5:Y:S01]  /*2150*/  LDSM.16.M88.4 R160, [R0+0x7880] ;  /* 0x0078800000a0783b */ /* 0x000f620000000200 */
[C---:B------:R-:W-:Y:S07]  /*2160*/  HMMA.16816.F32 R24, R28.reuse, R132, RZ ;  /* 0x000000841c18723c */ /* 0x040fee00000018ff */
[----:B------:R-:W3:Y:S01]  /*2170*/  LDL R229, [R1+0x8] ;  /* 0x0000080001e57983 */ /* 0x000ee20000100800 */
[-C--:B------:R-:W-:Y:S08]  /*2180*/  HMMA.16816.F32 R28, R28, R134.reuse, RZ ;  /* 0x000000861c1c723c */ /* 0x080ff000000018ff */
[----:B------:R-:W-:Y:S01]  /*2190*/  HMMA.16816.F32 R32, R32, R134, RZ ;  /* 0x000000862020723c */ /* 0x000fe200000018ff */
[----:B------:R-:W5:Y:S07]  /*21a0*/  LDSM.16.M88.4 R132, [R214+0x3080] ;  /* 0x00308000d684783b */ /* 0x000f6e0000000200 */
[-C--:B----4-:R-:W-:Y:S08]  /*21b0*/  HMMA.16816.F32 R4, R136, R140.reuse, R4 ;  /* 0x0000008c8804723c */ /* 0x090ff00000001804 */
[C---:B--2---:R-:W-:Y:S08]  /*21c0*/  HMMA.16816.F32 R8, R144.reuse, R140, R8 ;  /* 0x0000008c9008723c */ /* 0x044ff00000001808 */
[-C--:B------:R-:W-:Y:S08]  /*21d0*/  HMMA.16816.F32 R12, R144, R142.reuse, R12 ;  /* 0x0000008e900c723c */ /* 0x080ff0000000180c */
[C---:B------:R-:W-:Y:S01]  /*21e0*/  HMMA.16816.F32 R16, R136.reuse, R142, R16 ;  /* 0x0000008e8810723c */ /* 0x040fe20000001810 */
[----:B------:R-:W-:Y:S07]  /*21f0*/  LDSM.16.M88.4 R140, [R215+0x2080] ;  /* 0x00208000d78c783b */ /* 0x000fee0000000200 */
[-C--:B-1----:R-:W-:Y:S08]  /*2200*/  HMMA.16816.F32 R20, R136, R148.reuse, R20 ;  /* 0x000000948814723c */ /* 0x082ff00000001814 */
[C---:B------:R-:W-:Y:S08]  /*2210*/  HMMA.16816.F32 R24, R144.reuse, R148, R24 ;  /* 0x000000949018723c */ /* 0x040ff00000001818 */
[-C--:B------:R-:W-:Y:S01]  /*2220*/  HMMA.16816.F32 R28, R144, R150.reuse, R28 ;  /* 0x00000096901c723c */ /* 0x080fe2000000181c */
[----:B------:R-:W-:Y:S07]  /*2230*/  LDSM.16.M88.4 R144, [R3+0x7880] ;  /* 0x007880000390783b */ /* 0x000fee0000000200 */
[----:B------:R-:W-:Y:S01]  /*2240*/  HMMA.16816.F32 R32, R136, R150, R32 ;  /* 0x000000968820723c */ /* 0x000fe20000001820 */
[----:B------:R-:W1:Y:S07]  /*2250*/  LDSM.16.M88.4 R136, [R2+0x7080] ;  /* 0x007080000288783b */ /* 0x000e6e0000000200 */
[-C--:B-----5:R-:W-:Y:S01]  /*2260*/  HMMA.16816.F32 R4, R152, R156.reuse, R4 ;  /* 0x0000009c9804723c */ /* 0x0a0fe20000001804 */
[----:B------:R-:W2:Y:S07]  /*2270*/  LDSM.16.M88.4 R148, [R215+0x3080] ;  /* 0x00308000d794783b */ /* 0x000eae0000000200 */
[C---:B------:R-:W-:Y:S08]  /*2280*/  HMMA.16816.F32 R8, R160.reuse, R156, R8 ;  /* 0x0000009ca008723c */ /* 0x040ff00000001808 */
[-C--:B------:R-:W-:Y:S08]  /*2290*/  HMMA.16816.F32 R12, R160, R158.reuse, R12 ;  /* 0x0000009ea00c723c */ /* 0x080ff0000000180c */
[C---:B------:R-:W-:Y:S01]  /*22a0*/  HMMA.16816.F32 R16, R152.reuse, R158, R16 ;  /* 0x0000009e9810723c */ /* 0x040fe20000001810 */
[----:B------:R-:W-:Y:S07]  /*22b0*/  LDSM.16.M88.4 R156, [R0+0x8080] ;  /* 0x00808000009c783b */ /* 0x000fee0000000200 */
[-C--:B------:R-:W-:Y:S08]  /*22c0*/  HMMA.16816.F32 R20, R152, R132.reuse, R20 ;  /* 0x000000849814723c */ /* 0x080ff00000001814 */
[C---:B------:R-:W-:Y:S08]  /*22d0*/  HMMA.16816.F32 R24, R160.reuse, R132, R24 ;  /* 0x00000084a018723c */ /* 0x040ff00000001818 */
[-C--:B------:R-:W-:Y:S01]  /*22e0*/  HMMA.16816.F32 R28, R160, R134.reuse, R28 ;  /* 0x00000086a01c723c */ /* 0x080fe2000000181c */
[----:B------:R-:W4:Y:S07]  /*22f0*/  LDSM.16.M88.4 R160, [R214+0x4080] ;  /* 0x00408000d6a0783b */ /* 0x000f2e0000000200 */
[----:B------:R-:W-:Y:S01]  /*2300*/  HMMA.16816.F32 R32, R152, R134, R32 ;  /* 0x000000869820723c */ /* 0x000fe20000001820 */
[----:B------:R5:W4:Y:S07]  /*2310*/  LDSM.16.M88.4 R132, [R0+0x8880] ;  /* 0x008880000084783b */ /* 0x000b2e0000000200 */
[-C--:B-1----:R-:W-:Y:S01]  /*2320*/  HMMA.16816.F32 R4, R136, R140.reuse, R4 ;  /* 0x0000008c8804723c */ /* 0x082fe20000001804 */
[----:B------:R-:W-:Y:S07]  /*2330*/  LDSM.16.M88.4 R152, [R215+0x4080] ;  /* 0x00408000d798783b */ /* 0x000fee0000000200 */
[C---:B------:R-:W-:Y:S08]  /*2340*/  HMMA.16816.F32 R8, R144.reuse, R140, R8 ;  /* 0x0000008c9008723c */ /* 0x040ff00000001808 */
[-C--:B------:R-:W-:Y:S01]  /*2350*/  HMMA.16816.F32 R12, R144, R142.reuse, R12 ;  /* 0x0000008e900c723c */ /* 0x080fe2000000180c */
[----:B-----5:R-:W-:Y:S07]  /*2360*/  MOV R0, UR4 ;  /* 0x0000000400007c02 */ /* 0x020fee0008000f00 */
[C---:B------:R-:W-:Y:S01]  /*2370*/  HMMA.16816.F32 R16, R136.reuse, R142, R16 ;  /* 0x0000008e8810723c */ /* 0x040fe20000001810 */
[----:B------:R-:W1:Y:S07]  /*2380*/  LDSM.16.M88.4 R140, [R214+0x5080] ;  /* 0x00508000d68c783b */ /* 0x000e6e0000000200 */
[-C--:B--2---:R-:W-:Y:S08]  /*2390*/  HMMA.16816.F32 R20, R136, R148.reuse, R20 ;  /* 0x000000948814723c */ /* 0x084ff00000001814 */
[C---:B------:R-:W-:Y:S08]  /*23a0*/  HMMA.16816.F32 R24, R144.reuse, R148, R24 ;  /* 0x000000949018723c */ /* 0x040ff00000001818 */
[-C--:B------:R-:W-:Y:S01]  /*23b0*/  HMMA.16816.F32 R28, R144, R150.reuse, R28 ;  /* 0x00000096901c723c */ /* 0x080fe2000000181c */
[----:B------:R-:W2:Y:S07]  /*23c0*/  LDSM.16.M88.4 R144, [R2+0x8080] ;  /* 0x008080000290783b */ /* 0x000eae0000000200 */
[----:B------:R-:W-:Y:S01]  /*23d0*/  HMMA.16816.F32 R32, R136, R150, R32 ;  /* 0x000000968820723c */ /* 0x000fe20000001820 */
[----:B------:R-:W5:Y:S07]  /*23e0*/  LDSM.16.M88.4 R136, [R3+0x8880] ;  /* 0x008880000388783b */ /* 0x000f6e0000000200 */
[-C--:B----4-:R-:W-:Y:S08]  /*23f0*/  HMMA.16816.F32 R4, R156, R160.reuse, R4 ;  /* 0x000000a09c04723c */ /* 0x090ff00000001804 */
[C---:B------:R-:W-:Y:S08]  /*2400*/  HMMA.16816.F32 R8, R132.reuse, R160, R8 ;  /* 0x000000a08408723c */ /* 0x040ff00000001808 */
[-C--:B------:R-:W-:Y:S08]  /*2410*/  HMMA.16816.F32 R12, R132, R162.reuse, R12 ;  /* 0x000000a2840c723c */ /* 0x080ff0000000180c */
[C---:B------:R-:W-:Y:S08]  /*2420*/  HMMA.16816.F32 R16, R156.reuse, R162, R16 ;  /* 0x000000a29c10723c */ /* 0x040ff00000001810 */
[-C--:B-1----:R-:W-:Y:S08]  /*2430*/  HMMA.16816.F32 R20, R156, R140.reuse, R20 ;  /* 0x0000008c9c14723c */ /* 0x082ff00000001814 */
[C---:B------:R-:W-:Y:S08]  /*2440*/  HMMA.16816.F32 R24, R132.reuse, R140, R24 ;  /* 0x0000008c8418723c */ /* 0x040ff00000001818 */
[-C--:B------:R-:W-:Y:S08]  /*2450*/  HMMA.16816.F32 R28, R132, R142.reuse, R28 ;  /* 0x0000008e841c723c */ /* 0x080ff0000000181c */
[----:B------:R-:W-:Y:S08]  /*2460*/  HMMA.16816.F32 R32, R156, R142, R32 ;  /* 0x0000008e9c20723c */ /* 0x000ff00000001820 */
[-C--:B--2---:R-:W-:Y:S08]  /*2470*/  HMMA.16816.F32 R4, R144, R152.reuse, R4 ;  /* 0x000000989004723c */ /* 0x084ff00000001804 */
[C---:B-----5:R-:W-:Y:S08]  /*2480*/  HMMA.16816.F32 R8, R136.reuse, R152, R8 ;  /* 0x000000988808723c */ /* 0x060ff00000001808 */
[-C--:B------:R-:W-:Y:S04]  /*2490*/  HMMA.16816.F32 R12, R136, R154.reuse, R12 ;  /* 0x0000009a880c723c */ /* 0x080fe8000000180c */
[----:B---3--:R-:W-:Y:S04]  /*24a0*/  LEA R0, R0, R229, 0x6 ;  /* 0x000000e500007211 */ /* 0x008fe800078e30ff */
[----:B------:R-:W-:Y:S01]  /*24b0*/  FMUL.FTZ R4, R4, c[0x0][0x2b4] ;  /* 0x0000ad0004047a20 */ /* 0x000fe20000410000 */
[C---:B------:R-:W-:Y:S03]  /*24c0*/  HMMA.16816.F32 R16, R144.reuse, R154, R16 ;  /* 0x0000009a9010723c */ /* 0x040fe60000001810 */
[----:B------:R-:W1:Y:S01]  /*24d0*/  MUFU.TANH R236, R4 ;  /* 0x0000000400ec7308 */ /* 0x000e620000002400 */
[----:B------:R-:W-:Y:S02]  /*24e0*/  FMUL.FTZ R5, R5, c[0x0][0x2b4] ;  /* 0x0000ad0005057a20 */ /* 0x000fe40000410000 */
[----:B------:R-:W-:Y:S02]  /*24f0*/  FMUL.FTZ R6, R6, c[0x0][0x2b4] ;  /* 0x0000ad0006067a20 */ /* 0x000fe40000410000 */
[----:B------:R-:W-:Y:S04]  /*2500*/  FMUL.FTZ R7, R7, c[0x0][0x2b4] ;  /* 0x0000ad0007077a20 */ /* 0x000fe80000410000 */
[----:B------:R-:W-:Y:S01]  /*2510*/  FMUL.FTZ R8, R8, c[0x0][0x2b4] ;  /* 0x0000ad0008087a20 */ /* 0x000fe20000410000 */
[----:B------:R-:W2:Y:S01]  /*2520*/  MUFU.TANH R157, R5 ;  /* 0x00000005009d7308 */ /* 0x000ea20000002400 */
[----:B------:R-:W-:Y:S02]  /*2530*/  FMUL.FTZ R9, R9, c[0x0][0x2b4] ;  /* 0x0000ad0009097a20 */ /* 0x000fe40000410000 */
[----:B------:R-:W-:Y:S02]  /*2540*/  FMUL.FTZ R10, R10, c[0x0][0x2b4] ;  /* 0x0000ad000a0a7a20 */ /* 0x000fe40000410000 */
[----:B------:R-:W-:Y:S02]  /*2550*/  FMUL.FTZ R11, R11, c[0x0][0x2b4] ;  /* 0x0000ad000b0b7a20 */ /* 0x000fe40000410000 */
[----:B------:R-:W-:Y:S02]  /*2560*/  FMUL.FTZ R12, R12, c[0x0][0x2b4] ;  /* 0x0000ad000c0c7a20 */ /* 0x000fe40000410000 */
[----:B------:R-:W-:Y:S01]  /*2570*/  FMUL.FTZ R13, R13, c[0x0][0x2b4] ;  /* 0x0000ad000d0d7a20 */ /* 0x000fe20000410000 */
[----:B------:R-:W3:Y:S01]  /*2580*/  MUFU.TANH R238, R6 ;  /* 0x0000000600ee7308 */ /* 0x000ee20000002400 */
[----:B------:R-:W-:Y:S02]  /*2590*/  FMUL.FTZ R14, R14, c[0x0][0x2b4] ;  /* 0x0000ad000e0e7a20 */ /* 0x000fe40000410000 */
[----:B------:R-:W-:Y:S02]  /*25a0*/  FMUL.FTZ R15, R15, c[0x0][0x2b4] ;  /* 0x0000ad000f0f7a20 */ /* 0x000fe40000410000 */
[----:B------:R-:W-:Y:S02]  /*25b0*/  FMUL.FTZ R16, R16, c[0x0][0x2b4] ;  /* 0x0000ad0010107a20 */ /* 0x000fe40000410000 */
[----:B------:R-:W-:Y:S02]  /*25c0*/  FMUL.FTZ R17, R17, c[0x0][0x2b4] ;  /* 0x0000ad0011117a20 */ /* 0x000fe40000410000 */
[----:B------:R-:W-:Y:S01]  /*25d0*/  FMUL.FTZ R18, R18, c[0x0][0x2b4] ;  /* 0x0000ad0012127a20 */ /* 0x000fe20000410000 */
[----:B------:R4:W1:Y:S01]  /*25e0*/  MUFU.TANH R162, R7 ;  /* 0x0000000700a27308 */ /* 0x0008620000002400 */
[----:B------:R-:W-:Y:S09]  /*25f0*/  FMUL.FTZ R19, R19, c[0x0][0x2b4] ;  /* 0x0000ad0013137a20 */ /* 0x000ff20000410000 */
[----:B------:R-:W1:Y:S10]  /*2600*/  MUFU.TANH R243, R8 ;  /* 0x0000000800f37308 */ /* 0x000e740000002400 */
[----:B------:R-:W1:Y:S01]  /*2610*/  MUFU.TANH R246, R9 ;  /* 0x0000000900f67308 */ /* 0x000e620000002400 */
[----:B----4-:R-:W4:Y:S09]  /*2620*/  LDSM.16.M88.4 R4, [R215+0x5080] ;  /* 0x00508000d704783b */ /* 0x010f320000000200 */
[----:B------:R-:W1:Y:S10]  /*2630*/  MUFU.TANH R230, R10 ;  /* 0x0000000a00e67308 */ /* 0x000e740000002400 */
[----:B------:R-:W1:Y:S10]  /*2640*/  MUFU.TANH R252, R11 ;  /* 0x0000000b00fc7308 */ /* 0x000e740000002400 */
[----:B------:R-:W1:Y:S10]  /*2650*/  MUFU.TANH R242, R12 ;  /* 0x0000000c00f27308 */ /* 0x000e740000002400 */
[----:B------:R-:W1:Y:S01]  /*2660*/  MUFU.TANH R241, R13 ;  /* 0x0000000d00f17308 */ /* 0x000e620000002400 */
[-C--:B----4-:R-:W-:Y:S09]  /*2670*/  HMMA.16816.F32 R20, R144, R4.reuse, R20 ;  /* 0x000000049014723c */ /* 0x090ff20000001814 */
[----:B------:R-:W4:Y:S01]  /*2680*/  MUFU.TANH R251, R14 ;  /* 0x0000000e00fb7308 */ /* 0x000f220000002400 */
[C---:B------:R-:W-:Y:S09]  /*2690*/  HMMA.16816.F32 R24, R136.reuse, R4, R24 ;  /* 0x000000048818723c */ /* 0x040ff20000001818 */
[----:B------:R-:W1:Y:S01]  /*26a0*/  MUFU.TANH R250, R15 ;  /* 0x0000000f00fa7308 */ /* 0x000e620000002400 */
[-C--:B------:R-:W-:Y:S04]  /*26b0*/  HMMA.16816.F32 R28, R136, R6.reuse, R28 ;  /* 0x00000006881c723c */ /* 0x080fe8000000181c */
[----:B------:R-:W-:Y:S04]  /*26c0*/  FMUL.FTZ R20, R20, c[0x0][0x2b4] ;  /* 0x0000ad0014147a20 */ /* 0x000fe80000410000 */
[----:B------:R-:W-:Y:S01]  /*26d0*/  HMMA.16816.F32 R32, R144, R6, R32 ;  /* 0x000000069020723c */ /* 0x000fe20000001820 */
[----:B------:R-:W1:Y:S01]  /*26e0*/  MUFU.TANH R149, R16 ;  /* 0x0000001000957308 */ /* 0x000e620000002400 */
[----:B------:R1:W1:Y:S02]  /*26f0*/  LDS R147, [R0.X4+0xf080] ;  /* 0x00f0800000937984 */ /* 0x0002640000004800 */
[----:B------:R-:W-:Y:S02]  /*2700*/  FMUL.FTZ R21, R21, c[0x0][0x2b4] ;  /* 0x0000ad0015157a20 */ /* 0x000fe40000410000 */
[----:B------:R1:W1:Y:S01]  /*2710*/  LDS R146, [R0.X4+0xf0a0] ;  /* 0x00f0a00000927984 */ /* 0x0002620000004800 */
[----:B------:R-:W-:Y:S02]  /*2720*/  FMUL.FTZ R22, R22, c[0x0][0x2b4] ;  /* 0x0000ad0016167a20 */ /* 0x000fe40000410000 */
[----:B------:R-:W-:Y:S01]  /*2730*/  FMUL.FTZ R23, R23, c[0x0][0x2b4] ;  /* 0x0000ad0017177a20 */ /* 0x000fe20000410000 */
[----:B------:R1:W1:Y:S01]  /*2740*/  LDS R145, [R0.X4+0xf100] ;  /* 0x00f1000000917984 */ /* 0x0002620000004800 */
[----:B------:R-:W1:Y:S01]  /*2750*/  MUFU.TANH R152, R17 ;  /* 0x0000001100987308 */ /* 0x000e620000002400 */
[----:B------:R-:W-:Y:S02]  /*2760*/  FMUL.FTZ R24, R24, c[0x0][0x2b4] ;  /* 0x0000ad0018187a20 */ /* 0x000fe40000410000 */
[----:B------:R1:W1:Y:S01]  /*2770*/  LDS R144, [R0.X4+0xf120] ;  /* 0x00f1200000907984 */ /* 0x0002620000004800 */
[----:B------:R-:W-:Y:S04]  /*2780*/  DEPBAR.LE SB0, 0x0 ;  /* 0x000080000000791a */ /* 0x000fe80000000000 */
[----:B------:R-:W-:Y:S02]  /*2790*/  FMUL.FTZ R28, R28, c[0x0][0x2b4] ;  /* 0x0000ad001c1c7a20 */ /* 0x000fe40000410000 */
[----:B------:R-:W1:Y:S01]  /*27a0*/  MUFU.TANH R154, R18 ;  /* 0x00000012009a7308 */ /* 0x000e620000002400 */
[----:B------:R-:W-:Y:S01]  /*27b0*/  BAR.SYNC.DEFER_BLOCKING 0x0 ;  /* 0x0000000000007b1d */ /* 0x000fe20000010000 */
[----:B------:R-:W-:Y:S02]  /*27c0*/  FMUL.FTZ R29, R29, c[0x0][0x2b4] ;  /* 0x0000ad001d1d7a20 */ /* 0x000fe40000410000 */
[----:B------:R-:W-:Y:S02]  /*27d0*/  FMUL.FTZ R30, R30, c[0x0][0x2b4] ;  /* 0x0000ad001e1e7a20 */ /* 0x000fe40000410000 */
[----:B------:R-:W-:Y:S02]  /*27e0*/  FMUL.FTZ R31, R31, c[0x0][0x2b4] ;  /* 0x0000ad001f1f7a20 */ /* 0x000fe40000410000 */
[----:B------:R-:W-:Y:S02]  /*27f0*/  FMUL.FTZ R25, R25, c[0x0][0x2b4] ;  /* 0x0000ad0019197a20 */ /* 0x000fe40000410000 */
[----:B------:R-:W1:Y:S01]  /*2800*/  MUFU.TANH R237, R28 ;  /* 0x0000001c00ed7308 */ /* 0x000e620000002400 */
[----:B------:R-:W-:Y:S02]  /*2810*/  FMUL.FTZ R26, R26, c[0x0][0x2b4] ;  /* 0x0000ad001a1a7a20 */ /* 0x000fe40000410000 */
[----:B------:R-:W-:Y:S02]  /*2820*/  FMUL.FTZ R27, R27, c[0x0][0x2b4] ;  /* 0x0000ad001b1b7a20 */ /* 0x000fe40000410000 */
[----:B------:R-:W-:Y:S02]  /*2830*/  FMUL.FTZ R32, R32, c[0x0][0x2b4] ;  /* 0x0000ad0020207a20 */ /* 0x000fe40000410000 */
[----:B------:R-:W-:Y:S02]  /*2840*/  FMUL.FTZ R33, R33, c[0x0][0x2b4] ;  /* 0x0000ad0021217a20 */ /* 0x000fe40000410000 */
[----:B------:R-:W-:Y:S01]  /*2850*/  FMUL.FTZ R34, R34, c[0x0][0x2b4] ;  /* 0x0000ad0022227a20 */ /* 0x000fe20000410000 */
[----:B------:R-:W1:Y:S01]  /*2860*/  MUFU.TANH R161, R19 ;  /* 0x0000001300a17308 */ /* 0x000e620000002400 */
[----:B------:R-:W-:Y:S01]  /*2870*/  FMUL.FTZ R35, R35, c[0x0][0x2b4] ;  /* 0x0000ad0023237a20 */ /* 0x000fe20000410000 */
[----:B------:R1:W1:Y:S08]  /*2880*/  LDSM.16.M88.4 R132, [R216+0xc080] ;  /* 0x00c08000d884783b */ /* 0x0002700000000200 */
[----:B------:R-:W1:Y:S01]  /*2890*/  MUFU.TANH R235, R29 ;  /* 0x0000001d00eb7308 */ /* 0x000e620000002400 */
[----:B------:R1:W1:Y:S09]  /*28a0*/  LDSM.16.M88.4 R136, [R217] ;  /* 0x00000000d988783b */ /* 0x0002720000000200 */
[----:B------:R-:W1:Y:S01]  /*28b0*/  MUFU.TANH R151, R20 ;  /* 0x0000001400977308 */ /* 0x000e620000002400 */
[----:B------:R1:W1:Y:S09]  /*28c0*/  LDSM.16.M88.4 R140, [R217+0x800] ;  /* 0x00080000d98c783b */ /* 0x0002720000000200 */
[----:B------:R-:W1:Y:S10]  /*28d0*/  MUFU.TANH R245, R30 ;  /* 0x0000001e00f57308 */ /* 0x000e740000002400 */
[----:B------:R-:W1:Y:S10]  /*28e0*/  MUFU.TANH R150, R21 ;  /* 0x0000001500967308 */ /* 0x000e740000002400 */
[----:B------:R5:W1:Y:S10]  /*28f0*/  MUFU.TANH R244, R31 ;  /* 0x0000001f00f47308 */ /* 0x000a740000002400 */
[----:B------:R1:W1:Y:S10]  /*2900*/  MUFU.TANH R158, R22 ;  /* 0x00000016009e7308 */ /* 0x0002740000002400 */
[----:B------:R1:W1:Y:S01]  /*2910*/  MUFU.TANH R159, R23 ;  /* 0x00000017009f7308 */ /* 0x0002620000002400 */
[----:B-----5:R1:W1:Y:S09]  /*2920*/  LDSM.16.M88.4 R28, [R216+0xc880] ;  /* 0x00c88000d81c783b */ /* 0x0202720000000200 */
[----:B------:R1:W1:Y:S10]  /*2930*/  MUFU.TANH R240, R24 ;  /* 0x0000001800f07308 */ /* 0x0002740000002400 */
[----:B------:R1:W1:Y:S10]  /*2940*/  MUFU.TANH R239, R25 ;  /* 0x0000001900ef7308 */ /* 0x0002740000002400 */
[----:B------:R1:W1:Y:S10]  /*2950*/  MUFU.TANH R247, R26 ;  /* 0x0000001a00f77308 */ /* 0x0002740000002400 */
[----:B------:R1:W1:Y:S10]  /*2960*/  MUFU.TANH R248, R27 ;  /* 0x0000001b00f87308 */ /* 0x0002740000002400 */
[----:B------:R1:W1:Y:S10]  /*2970*/  MUFU.TANH R148, R32 ;  /* 0x0000002000947308 */ /* 0x0002740000002400 */
[----:B------:R1:W1:Y:S10]  /*2980*/  MUFU.TANH R232, R33 ;  /* 0x0000002100e87308 */ /* 0x0002740000002400 */
[----:B------:R1:W1:Y:S10]  /*2990*/  MUFU.TANH R156, R34 ;  /* 0x00000022009c7308 */ /* 0x0002740000002400 */
[----:B------:R1:W1:Y:S01]  /*29a0*/  MUFU.TANH R233, R35 ;  /* 0x0000002300e97308 */ /* 0x0002620000002400 */
[----:B------:R-:W-:-:S05]  /*29b0*/  @P0 BRA `(.L_x_1) ;  /* 0x0000036000000947 */ /* 0x000fca0003800000 */
[----:B--234-:R-:W2:Y:S01]  /*29c0*/  LDL.64 R12, [R1+0x38] ;  /* 0x00003800010c7983 */ /* 0x01cea20000100a00 */
[----:B------:R-:W-:Y:S02]  /*29d0*/  ULDC.64 UR6, c[0x0][0x178] ;  /* 0x00005e0000067ab9 */ /* 0x000fe40000000a00 */
[----:B------:R-:W-:Y:S01]  /*29e0*/  UIMAD.WIDE.U32 UR28, UR18, UR6, URZ ;  /* 0x00000006121c72a5 */ /* 0x000fe2000f8e003f */
[----:B------:R-:W3:Y:S01]  /*29f0*/  LDL.64 R2, [R1+0x50] ;  /* 0x0000500001027983 */ /* 0x000ee20000100a00 */
[----:B------:R-:W-:Y:S03]  /*2a00*/  USHF.R.S32.HI UR26, URZ, 0x1f, UR18 ;  /* 0x0000001f3f1a7899 */ /* 0x000fe60008011412 */
[----:B------:R-:W4:Y:S01]  /*2a10*/  LDL.64 R10, [R1+0x10] ;  /* 0x00001000010a7983 */ /* 0x000f220000100a00 */
[----:B------:R-:W-:Y:S02]  /*2a20*/  UIMAD UR26, UR26, UR6, URZ ;  /* 0x000000061a1a72a4 */ /* 0x000fe4000f8e023f */
[----:B------:R-:W-:Y:S01]  /*2a30*/  UIMAD UR6, UR18, -0x40, UR10 ;  /* 0xffffffc0120678a4 */ /* 0x000fe2000f8e020a */
[----:B------:R-:W5:Y:S01]  /*2a40*/  LDL R9, [R1+0x64] ;  /* 0x0000640001097983 */ /* 0x000f620000100800 */
[----:B------:R-:W-:Y:S03]  /*2a50*/  UIMAD UR26, UR18, UR7, UR26 ;  /* 0x00000007121a72a4 */ /* 0x000fe6000f8e021a */
[----:B------:R-:W1:Y:S01]  /*2a60*/  S2R R8, SR_CTAID.Y ;  /* 0x0000000000087919 */ /* 0x000e620000002600 */
[----:B------:R-:W-:Y:S01]  /*2a70*/  UIADD3 UR26, UR29, UR26, URZ ;  /* 0x0000001a1d1a7290 */ /* 0x000fe2000fffe03f */
[----:B--2---:R-:W-:Y:S01]  /*2a80*/  IMAD.MOV.U32 R5, RZ, RZ, R13 ;  /* 0x000000ffff057224 */ /* 0x004fe200078e000d */
[----:B-1----:R-:W-:Y:S01]  /*2a90*/  SHF.R.S32.HI R6, RZ, 0x1f, R8 ;  /* 0x0000001fff067819 */ /* 0x002fe20000011408 */
[----:B------:R-:W2:Y:S01]  /*2aa0*/  LDL.64 R12, [R1] ;  /* 0x00000000010c7983 */ /* 0x000ea20000100a00 */
[----:B---3--:R-:W-:Y:S03]  /*2ab0*/  IMAD.MOV.U32 R4, RZ, RZ, R2 ;  /* 0x000000ffff047224 */ /* 0x008fe600078e0002 */
[----:B------:R-:W-:Y:S01]  /*2ac0*/  IMAD R7, R6, c[0x0][0x180], RZ ;  /* 0x0000600006077a24 */ /* 0x000fe200078e02ff */
[----:B----4-:R-:W-:Y:S01]  /*2ad0*/  @!P1 MOV R3, R11 ;  /* 0x0000000b00039202 */ /* 0x010fe20000000f00 */
[----:B------:R-:W-:Y:S04]  /*2ae0*/  IMAD.WIDE.U32 R4, R8, c[0x0][0x180], R4 ;  /* 0x0000600008047a25 */ /* 0x000fe800078e0004 */
[----:B------:R-:W-:Y:S01]  /*2af0*/  @!P1 IMAD.MOV.U32 R2, RZ, RZ, R10 ;  /* 0x000000ffff029224 */ /* 0x000fe200078e000a */
[----:B------:R-:W-:Y:S01]  /*2b00*/  IADD3 R0, P6, R4, UR22, RZ ;  /* 0x0000001604007c10 */ /* 0x000fe2000ffde0ff */
[----:B------:R-:W-:Y:S02]  /*2b10*/  @!P1 IMAD R6, R6, c[0x0][0x270], RZ ;  /* 0x00009c0006069a24 */ /* 0x000fe400078e02ff */
[C---:B------:R-:W-:Y:S04]  /*2b20*/  @!P1 IMAD.WIDE.U32 R2, R8.reuse, c[0x0][0x270], R2 ;  /* 0x00009c0008029a25 */ /* 0x040fe800078e0002 */
[C---:B------:R-:W-:Y:S02]  /*2b30*/  IMAD R7, R8.reuse, c[0x0][0x184], R7 ;  /* 0x0000610008077a24 */ /* 0x040fe400078e0207 */
[----:B------:R-:W-:Y:S01]  /*2b40*/  @!P1 IMAD R4, R8, c[0x0][0x274], R6 ;  /* 0x00009d0008049a24 */ /* 0x000fe200078e0206 */
[----:B------:R-:W-:Y:S01]  /*2b50*/  @!P1 IADD3 R6, P0, R2, UR20, RZ ;  /* 0x0000001402069c10 */ /* 0x000fe2000ff1e0ff */
[----:B------:R-:W-:Y:S01]  /*2b60*/  IMAD.U32 R8, RZ, RZ, UR28 ;  /* 0x0000001cff087e24 */ /* 0x000fe2000f8e00ff */
[----:B------:R-:W-:Y:S02]  /*2b70*/  LEA R2, P5, R0, c[0x0][0x160], 0x1 ;  /* 0x0000580000027a11 */ /* 0x000fe400078a08ff */
[----:B------:R-:W-:Y:S01]  /*2b80*/  IADD3.X R5, R5, UR12, R7, P6, !PT ;  /* 0x0000000c05057c10 */ /* 0x000fe2000b7fe407 */
[----:B------:R-:W-:Y:S01]  /*2b90*/  IMAD.U32 R7, RZ, RZ, UR26 ;  /* 0x0000001aff077e24 */ /* 0x000fe2000f8e00ff */
[----:B------:R-:W-:Y:S02]  /*2ba0*/  @!P1 IADD3.X R3, R3, UR14, R4, P0, !PT ;  /* 0x0000000e03039c10 */ /* 0x000fe400087fe404 */
[----:B------:R-:W-:Y:S02]  /*2bb0*/  LEA R2, P0, R8, R2, 0x7 ;  /* 0x0000000208027211 */ /* 0x000fe400078038ff */
[----:B------:R-:W-:Y:S02]  /*2bc0*/  LEA.HI.X R0, R0, c[0x0][0x164], R5, 0x1, P5 ;  /* 0x0000590000007a11 */ /* 0x000fe400028f0c05 */
[C---:B------:R-:W-:Y:S04]  /*2bd0*/  @!P1 LEA R4, P5, R6.reuse, c[0x0][0x258], 0x2 ;  /* 0x0000960006049a11 */ /* 0x040fe800078a10ff */
[----:B------:R-:W-:Y:S02]  /*2be0*/  @!P1 LEA.HI.X R5, R6, c[0x0][0x25c], R3, 0x2, P5 ;  /* 0x0000970006059a11 */ /* 0x000fe400028f1403 */
[----:B------:R-:W-:Y:S01]  /*2bf0*/  LEA.HI.X R3, R8, R0, R7, 0x7, P0 ;  /* 0x0000000008037211 */ /* 0x000fe200000f3c07 */
[----:B------:R-:W-:Y:S01]  /*2c00*/  IMAD.U32 R0, RZ, RZ, UR19 ;  /* 0x00000013ff007e24 */ /* 0x000fe2000f8e00ff */
[----:B------:R-:W-:Y:S01]  /*2c10*/  MOV R6, UR11 ;  /* 0x0000000b00067c02 */ /* 0x000fe20008000f00 */
[----:B------:R-:W-:Y:S03]  /*2c20*/  IMAD.U32 R7, RZ, RZ, UR19 ;  /* 0x00000013ff077e24 */ /* 0x000fe6000f8e00ff */
[----:B------:R-:W-:Y:S01]  /*2c30*/  @!P1 LEA R8, R0, R10, 0x6 ;  /* 0x0000000a00089211 */ /* 0x000fe200078e30ff */
[----:B-----5:R-:W-:Y:S01]  /*2c40*/  IMAD R0, R7, 0x3000, R9 ;  /* 0x0000300007007824 */ /* 0x020fe200078e0209 */
[----:B------:R-:W-:Y:S05]  /*2c50*/  @!P1 LEA R6, R6, 0x40, 0x6 ;  /* 0x0000004006069811 */ /* 0x000fea00078e30ff */
[----:B------:R-:W-:Y:S04]  /*2c60*/  @!P1 IMAD.WIDE R4, R6, 0x4, R4 ;  /* 0x0000000406049825 */ /* 0x000fe800078e0204 */
[----:B------:R-:W-:Y:S01]  /*2c70*/  @!P1 IMAD.SHL.U32 R6, R8, 0x4, RZ ;  /* 0x0000000408069824 */ /* 0x000fe200078e00ff */
[C---:B--2---:R-:W-:Y:S02]  /*2c80*/  ISETP.GE.OR P6, PT, R12.reuse, UR6, P4 ;  /* 0x000000060c007c0c */ /* 0x044fe4000a7c6670 */
[C---:B------:R-:W-:Y:S02]  /*2c90*/  ISETP.GE.OR P5, PT, R12.reuse, UR6, !P3 ;  /* 0x000000060c007c0c */ /* 0x040fe4000dfa6670 */
[----:B------:R-:W-:Y:S09]  /*2ca0*/  ISETP.GE.OR P0, PT, R12, UR6, !P2 ;  /* 0x000000060c007c0c */ /* 0x000ff2000d706670 */
[----:B------:R-:W-:Y:S01]  /*2cb0*/  @!PT LDS RZ, [RZ] ;  /* 0x00000000fffff984 */ /* 0x000fe20000000800 */
[----:B------:R-:W-:Y:S01]  /*2cc0*/  @!PT LDS RZ, [RZ] ;  /* 0x00000000fffff984 */ /* 0x000fe20000000800 */
[----:B------:R-:W-:Y:S01]  /*2cd0*/  @!PT LDS RZ, [RZ] ;  /* 0x00000000fffff984 */ /* 0x000fe20000000800 */
[----:B------:R1:W-:Y:S04]  /*2ce0*/  LDGSTS.E.BYPASS.LTC128B.128 [R0], [R2.64], !P6 ;  /* 0x0000000002007fae */ /* 0x0003e8000f101d58 */
[----:B------:R1:W-:Y:S04]  /*2cf0*/  LDGSTS.E.BYPASS.LTC128B.128 [R0+0x1000], [R2.64+0x40], !P5 ;  /* 0x0100004002007fae */ /* 0x0003e8000e901d58 */
[----:B------:R1:W-:Y:S04]  /*2d00*/  LDGSTS.E.BYPASS.LTC128B.128 [R0+0x2000], [R2.64+0x80], !P0 ;  /* 0x0200008002007fae */ /* 0x0003e8000c101d58 */
[----:B------:R1:W-:Y:S02]  /*2d10*/  @!P1 LDGSTS.E.BYPASS.LTC128B.128 [R6+0xf080], [R4.64] ;  /* 0x0f08000004069fae */ /* 0x0003e4000b901d58 */
.L_x_1:
[-C--:B-1234-:R-:W-:Y:S01]  /*2d20*/  HMMA.16816.F32 R4, R132, R164.reuse, RZ ;  /* 0x000000a48404723c */ /* 0x09efe200000018ff */
[----:B------:R-:W-:Y:S02]  /*2d30*/  LDS R2, [R229.X4+0xf280] ;  /* 0x00f28000e5027984 */ /* 0x000fe40000004800 */
[C---:B------:R-:W-:Y:S02]  /*2d40*/  ISETP.GT.AND P5, PT, R234.reuse, 0x60, PT ;  /* 0x00000060ea00780c */ /* 0x040fe40003fa4270 */
[----:B------:R-:W0:Y:S01]  /*2d50*/  LDGDEPBAR ;  /* 0x00000000000079af */ /* 0x000e220000000000 */
[C---:B------:R-:W-:Y:S02]  /*2d60*/  ISETP.GT.AND P6, PT, R234.reuse, 0x41, PT ;  /* 0x00000041ea00780c */ /* 0x040fe40003fc4270 */
[C---:B------:R-:W-:Y:S02]  /*2d70*/  HMMA.16816.F32 R8, R28.reuse, R164, RZ ;  /* 0x000000a41c08723c */ /* 0x040fe400000018ff */
[----:B------:R-:W-:Y:S02]  /*2d80*/  ISETP.GT.AND P0, PT, R234, 0x1, PT ;  /* 0x00000001ea00780c */ /* 0x000fe40003f04270 */
[----:B------:R-:W-:Y:S02]  /*2d90*/  FSEL R3, R148, -INF , P5 ;  /* 0xff80000094037808 */ /* 0x000fe40002800000 */
[----:B------:R-:W-:Y:S02]  /*2da0*/  FSEL R153, R246, -INF , P0 ;  /* 0xff800000f6997808 */ /* 0x000fe40000000000 */
[-C--:B------:R-:W-:Y:S01]  /*2db0*/  HMMA.16816.F32 R12, R28, R166.reuse, RZ ;  /* 0x000000a61c0c723c */ /* 0x080fe200000018ff */
[----:B------:R-:W-:Y:S03]  /*2dc0*/  FSEL R155, R252, -INF , P0 ;  /* 0xff800000fc9b7808 */ /* 0x000fe60000000000 */
[----:B------:R-:W-:Y:S01]  /*2dd0*/  FFMA.FTZ R153, R153, c[0x0][0x29c], -R145 ;  /* 0x0000a70099997a23 */ /* 0x000fe20000010891 */
[----:B------:R-:W-:Y:S03]  /*2de0*/  LOP3.LUT R227, R227, 0xffffff7f, RZ, 0xc0, !PT ;  /* 0xffffff7fe3e37812 */ /* 0x000fe600078ec0ff */
[C---:B------:R-:W-:Y:S04]  /*2df0*/  HMMA.16816.F32 R16, R132.reuse, R166, RZ ;  /* 0x000000a68410723c */ /* 0x040fe800000018ff */
[----:B------:R-:W-:Y:S02]  /*2e00*/  @P4 LOP3.LUT R227, R227, 0x80, RZ, 0xfc, !PT ;  /* 0x00000080e3e34812 */ /* 0x000fe400078efcff */
[C---:B------:R-:W-:Y:S02]  /*2e10*/  ISETP.GT.AND P4, PT, R234.reuse, RZ, PT ;  /* 0x000000ffea00720c */ /* 0x040fe40003f84270 */
[-C--:B------:R-:W-:Y:S01]  /*2e20*/  HMMA.16816.F32 R20, R132, R168.reuse, RZ ;  /* 0x000000a88414723c */ /* 0x080fe200000018ff */
[----:B------:R-:W-:Y:S04]  /*2e30*/  LOP3.LUT R227, R227, 0xffffffbf, RZ, 0xc0, !PT ;  /* 0xffffffbfe3e37812 */ /* 0x000fe800078ec0ff */
[----:B------:R-:W-:Y:S02]  /*2e40*/  @P3 LOP3.LUT R227, R227, 0x40, RZ, 0xfc, !PT ;  /* 0x00000040e3e33812 */ /* 0x000fe400078efcff */
[----:B------:R-:W-:Y:S01]  /*2e50*/  ISETP.GT.AND P3, PT, R234, 0x20, PT ;  /* 0x00000020ea00780c */ /* 0x000fe20003f64270 */
[C---:B------:R-:W-:Y:S04]  /*2e60*/  HMMA.16816.F32 R24, R28.reuse, R168, RZ ;  /* 0x000000a81c18723c */ /* 0x040fe800000018ff */
[----:B------:R-:W-:Y:S02]  /*2e70*/  FSEL R0, R149, -INF , P3 ;  /* 0xff80000095007808 */ /* 0x000fe40001800000 */
[----:B------:R-:W-:Y:S02]  /*2e80*/  LOP3.LUT R227, R227, 0xffffffdf, RZ, 0xc0, !PT ;  /* 0xffffffdfe3e37812 */ /* 0x000fe400078ec0ff */
[-C--:B------:R-:W-:Y:S01]  /*2e90*/  HMMA.16816.F32 R28, R28, R170.reuse, RZ ;  /* 0x000000aa1c1c723c */ /* 0x080fe200000018ff */
[--C-:B------:R-:W-:Y:S03]  /*2ea0*/  FFMA.FTZ R0, R0, c[0x0][0x29c], -R147.reuse ;  /* 0x0000a70000007a23 */ /* 0x100fe60000010893 */
[----:B------:R-:W-:Y:S02]  /*2eb0*/  @P2 LOP3.LUT R227, R227, 0x20, RZ, 0xfc, !PT ;  /* 0x00000020e3e32812 */ /* 0x000fe400078efcff */
[C---:B------:R-:W-:Y:S02]  /*2ec0*/  ISETP.GT.AND P2, PT, R234.reuse, 0x21, PT ;  /* 0x00000021ea00780c */ /* 0x040fe40003f44270 */
[----:B------:R-:W-:Y:S01]  /*2ed0*/  HMMA.16816.F32 R32, R132, R170, RZ ;  /* 0x000000aa8420723c */ /* 0x000fe200000018ff */
[----:B------:R-:W1:Y:S03]  /*2ee0*/  LDSM.16.M88.4 R132, [R216+0xd080] ;  /* 0x00d08000d884783b */ /* 0x000e660000000200 */
[----:B------:R-:W-:Y:S04]  /*2ef0*/  LOP3.LUT R227, R227, 0xffffffef, RZ, 0xc0, !PT ;  /* 0xffffffefe3e37812 */ /* 0x000fe800078ec0ff */
[-C--:B------:R-:W-:Y:S05]  /*2f00*/  HMMA.16816.F32 R4, R136, R172.reuse, R4 ;  /* 0x000000ac8804723c */ /* 0x080fea0000001804 */
[----:B------:R-:W-:Y:S02]  /*2f10*/  @P1 LOP3.LUT R227, R227, 0x10, RZ, 0xfc, !PT ;  /* 0x00000010e3e31812 */ /* 0x000fe400078efcff */
[----:B------:R-:W-:Y:S01]  /*2f20*/  ISETP.GT.AND P1, PT, R234, 0x40, PT ;  /* 0x00000040ea00780c */ /* 0x000fe20003f24270 */
[C---:B------:R-:W-:Y:S08]  /*2f30*/  HMMA.16816.F32 R8, R140.reuse, R172, R8 ;  /* 0x000000ac8c08723c */ /* 0x040ff00000001808 */
[-C--:B------:R-:W-:Y:S08]  /*2f40*/  HMMA.16816.F32 R12, R140, R174.reuse, R12 ;  /* 0x000000ae8c0c723c */ /* 0x080ff0000000180c */
[C---:B------:R-:W-:Y:S08]  /*2f50*/  HMMA.16816.F32 R16, R136.reuse, R174, R16 ;  /* 0x000000ae8810723c */ /* 0x040ff00000001810 */
[-C--:B------:R-:W-:Y:S08]  /*2f60*/  HMMA.16816.F32 R20, R136, R176.reuse, R20 ;  /* 0x000000b08814723c */ /* 0x080ff00000001814 */
[C---:B------:R-:W-:Y:S08]  /*2f70*/  HMMA.16816.F32 R24, R140.reuse, R176, R24 ;  /* 0x000000b08c18723c */ /* 0x040ff00000001818 */
[-C--:B------:R-:W-:Y:S01]  /*2f80*/  HMMA.16816.F32 R28, R140, R178.reuse, R28 ;  /* 0x000000b28c1c723c */ /* 0x080fe2000000181c */
[----:B------:R-:W2:Y:S07]  /*2f90*/  LDSM.16.M88.4 R140, [R216+0xd880] ;  /* 0x00d88000d88c783b */ /* 0x000eae0000000200 */
[----:B------:R-:W-:Y:S01]  /*2fa0*/  HMMA.16816.F32 R32, R136, R178, R32 ;  /* 0x000000b28820723c */ /* 0x000fe20000001820 */
[----:B------:R-:W3:Y:S07]  /*2fb0*/  LDSM.16.M88.4 R136, [R217+0x1000] ;  /* 0x00100000d988783b */ /* 0x000eee0000000200 */
[-C--:B-1----:R-:W-:Y:S08]  /*2fc0*/  HMMA.16816.F32 R4, R132, R180.reuse, R4 ;  /* 0x000000b48404723c */ /* 0x082ff00000001804 */
[C---:B--2---:R-:W-:Y:S08]  /*2fd0*/  HMMA.16816.F32 R8, R140.reuse, R180, R8 ;  /* 0x000000b48c08723c */ /* 0x044ff00000001808 */
[-C--:B------:R-:W-:Y:S08]  /*2fe0*/  HMMA.16816.F32 R12, R140, R182.reuse, R12 ;  /* 0x000000b68c0c723c */ /* 0x080ff0000000180c */
[C---:B------:R-:W-:Y:S08]  /*2ff0*/  HMMA.16816.F32 R16, R132.reuse, R182, R16 ;  /* 0x000000b68410723c */ /* 0x040ff00000001810 */
[-C--:B------:R-:W-:Y:S08]  /*3000*/  HMMA.16816.F32 R20, R132, R184.reuse, R20 ;  /* 0x000000b88414723c */ /* 0x080ff00000001814 */
[C---:B------:R-:W-:Y:S08]  /*3010*/  HMMA.16816.F32 R24, R140.reuse, R184, R24 ;  /* 0x000000b88c18723c */ /* 0x040ff00000001818 */
[-C--:B------:R-:W-:Y:S01]  /*3020*/  HMMA.16816.F32 R28, R140, R186.reuse, R28 ;  /* 0x000000ba8c1c723c */ /* 0x080fe2000000181c */
[----:B------:R-:W1:Y:S07]  /*3030*/  LDSM.16.M88.4 R140, [R217+0x1800] ;  /* 0x00180000d98c783b */ /* 0x000e6e0000000200 */
[----:B------:R-:W-:Y:S01]  /*3040*/  HMMA.16816.F32 R32, R132, R186, R32 ;  /* 0x000000ba8420723c */ /* 0x000fe20000001820 */
[----:B------:R-:W2:Y:S07]  /*3050*/  LDSM.16.M88.4 R132, [R216+0xe080] ;  /* 0x00e08000d884783b */ /* 0x000eae0000000200 */
[-C--:B---3--:R-:W-:Y:S08]  /*3060*/  HMMA.16816.F32 R4, R136, R188.reuse, R4 ;  /* 0x000000bc8804723c */ /* 0x088ff00000001804 */
[C---:B-1----:R-:W-:Y:S08]  /*3070*/  HMMA.16816.F32 R8, R140.reuse, R188, R8 ;  /* 0x000000bc8c08723c */ /* 0x042ff00000001808 */
[-C--:B------:R-:W-:Y:S08]  /*3080*/  HMMA.16816.F32 R12, R140, R190.reuse, R12 ;  /* 0x000000be8c0c723c */ /* 0x080ff0000000180c */
[C---:B------:R-:W-:Y:S08]  /*3090*/  HMMA.16816.F32 R16, R136.reuse, R190, R16 ;  /* 0x000000be8810723c */ /* 0x040ff00000001810 */
[-C--:B------:R-:W-:Y:S08]  /*30a0*/  HMMA.16816.F32 R20, R136, R192.reuse, R20 ;  /* 0x000000c08814723c */ /* 0x080ff00000001814 */
[C---:B------:R-:W-:Y:S08]  /*30b0*/  HMMA.16816.F32 R24, R140.reuse, R192, R24 ;  /* 0x000000c08c18723c */ /* 0x040ff00000001818 */
[-C--:B------:R-:W-:Y:S01]  /*30c0*/  HMMA.16816.F32 R28, R140, R194.reuse, R28 ;  /* 0x000000c28c1c723c */ /* 0x080fe2000000181c */
[----:B------:R-:W1:Y:S07]  /*30d0*/  LDSM.16.M88.4 R140, [R216+0xe880] ;  /* 0x00e88000d88c783b */ /* 0x000e6e0000000200 */
[----:B------:R-:W-:Y:S01]  /*30e0*/  HMMA.16816.F32 R32, R136, R194, R32 ;  /* 0x000000c28820723c */ /* 0x000fe20000001820 */
[----:B------:R-:W3:Y:S07]  /*30f0*/  LDSM.16.M88.4 R136, [R217+0x2000] ;  /* 0x00200000d988783b */ /* 0x000eee0000000200 */
[-C--:B--2---:R-:W-:Y:S08]  /*3100*/  HMMA.16816.F32 R4, R132, R196.reuse, R4 ;  /* 0x000000c48404723c */ /* 0x084ff00000001804 */
[C---:B-1----:R-:W-:Y:S08]  /*3110*/  HMMA.16816.F32 R8, R140.reuse, R196, R8 ;  /* 0x000000c48c08723c */ /* 0x042ff00000001808 */
[-C--:B------:R-:W-:Y:S08]  /*3120*/  HMMA.16816.F32 R12, R140, R198.reuse, R12 ;  /* 0x000000c68c0c723c */ /* 0x080ff0000000180c */
[C---:B------:R-:W-:Y:S08]  /*3130*/  HMMA.16816.F32 R16, R132.reuse, R198, R16 ;  /* 0x000000c68410723c */ /* 0x040ff00000001810 */
[-C--:B------:R-:W-:Y:S08]  /*3140*/  HMMA.16816.F32 R20, R132, R200.reuse, R20 ;  /* 0x000000c88414723c */ /* 0x080ff00000001814 */
[C---:B------:R-:W-:Y:S08]  /*3150*/  HMMA.16816.F32 R24, R140.reuse, R200, R24 ;  /* 0x000000c88c18723c */ /* 0x040ff00000001818 */
[-C--:B------:R-:W-:Y:S01]  /*3160*/  HMMA.16816.F32 R28, R140, R202.reuse, R28 ;  /* 0x000000ca8c1c723c */ /* 0x080fe2000000181c */
[----:B------:R-:W1:Y:S07]  /*3170*/  LDSM.16.M88.4 R140, [R217+0x2800] ;  /* 0x00280000d98c783b */ /* 0x000e6e0000000200 */
[----:B------:R-:W-:Y:S07]  /*3180*/  HMMA.16816.F32 R32, R132, R202, R32 ;  /* 0x000000ca8420723c */ /* 0x000fee0000001820 */
[--C-:B------:R-:W-:Y:S01]  /*3190*/  FFMA.FTZ R133, R3, c[0x0][0x29c], -R147.reuse ;  /* 0x0000a70003857a23 */ /* 0x100fe20000010893 */
[-C--:B---3--:R-:W-:Y:S05]  /*31a0*/  HMMA.16816.F32 R4, R136, R204.reuse, R4 ;  /* 0x000000cc8804723c */ /* 0x088fea0000001804 */
[----:B------:R-:W-:Y:S01]  /*31b0*/  MUFU.EX2 R133, R133 ;  /* 0x0000008500857308 */ /* 0x000fe20000000800 */
[----:B------:R-:W-:Y:S02]  /*31c0*/  FSEL R135, R150, -INF , P6 ;  /* 0xff80000096877808 */ /* 0x000fe40003000000 */
[----:B------:R-:W-:Y:S04]  /*31d0*/  FSEL R134, R157, -INF , P0 ;  /* 0xff8000009d867808 */ /* 0x000fe80000000000 */
[--C-:B------:R-:W-:Y:S01]  /*31e0*/  FFMA.FTZ R135, R135, c[0x0][0x29c], -R147.reuse ;  /* 0x0000a70087877a23 */ /* 0x100fe20000010893 */
[----:B------:R-:W-:Y:S01]  /*31f0*/  FSEL R132, R152, -INF , P2 ;  /* 0xff80000098847808 */ /* 0x000fe20001000000 */
[--C-:B------:R-:W-:Y:S04]  /*3200*/  FFMA.FTZ R134, R134, c[0x0][0x29c], -R147.reuse ;  /* 0x0000a70086867a23 */ /* 0x100fe80000010893 */
[----:B------:R-:W-:Y:S01]  /*3210*/  MUFU.EX2 R135, R135 ;  /* 0x0000008700877308 */ /* 0x000fe20000000800 */
[--C-:B------:R-:W-:Y:S05]  /*3220*/  FFMA.FTZ R132, R132, c[0x0][0x29c], -R147.reuse ;  /* 0x0000a70084847a23 */ /* 0x100fea0000010893 */
[--C-:B------:R-:W-:Y:S01]  /*3230*/  FADD.FTZ R5, R5, -R2.reuse ;  /* 0x8000000205057221 */ /* 0x100fe20000010000 */
[C---:B-1----:R-:W-:Y:S03]  /*3240*/  HMMA.16816.F32 R8, R140.reuse, R204, R8 ;  /* 0x000000cc8c08723c */ /* 0x042fe60000001808 */
[----:B------:R-:W1:Y:S05]  /*3250*/  MUFU.EX2 R134, R134 ;  /* 0x0000008600867308 */ /* 0x000e6a0000000800 */
[-C--:B------:R-:W-:Y:S05]  /*3260*/  HMMA.16816.F32 R12, R140, R206.reuse, R12 ;  /* 0x000000ce8c0c723c */ /* 0x080fea000000180c */
[----:B------:R-:W-:Y:S03]  /*3270*/  MUFU.EX2 R132, R132 ;  /* 0x0000008400847308 */ /* 0x000fe60000000800 */
[C---:B------:R-:W-:Y:S08]  /*3280*/  HMMA.16816.F32 R16, R136.reuse, R206, R16 ;  /* 0x000000ce8810723c */ /* 0x040ff00000001810 */
[-C--:B------:R-:W-:Y:S04]  /*3290*/  HMMA.16816.F32 R20, R136, R208.reuse, R20 ;  /* 0x000000d08814723c */ /* 0x080fe80000001814 */
[----:B-1----:R-:W-:Y:S04]  /*32a0*/  FMUL.FTZ R5, R134, R5 ;  /* 0x0000000586057220 */ /* 0x002fe80000410000 */
[C---:B------:R-:W-:Y:S08]  /*32b0*/  HMMA.16816.F32 R24, R140.reuse, R208, R24 ;  /* 0x000000d08c18723c */ /* 0x040ff00000001818 */
[-C--:B------:R-:W-:Y:S01]  /*32c0*/  HMMA.16816.F32 R28, R140, R210.reuse, R28 ;  /* 0x000000d28c1c723c */ /* 0x080fe2000000181c */
[----:B------:R-:W1:Y:S03]  /*32d0*/  MUFU.EX2 R140, R0 ;  /* 0x00000000008c7308 */ /* 0x000e660000000800 */
[--C-:B------:R-:W-:Y:S03]  /*32e0*/  FADD.FTZ R3, R16, -R2.reuse ;  /* 0x8000000210037221 */ /* 0x100fe60000010000 */
[----:B------:R-:W-:Y:S01]  /*32f0*/  FSEL R141, R162, -INF , P0 ;  /* 0xff800000a28d7808 */ /* 0x000fe20000000000 */
[----:B------:R-:W-:Y:S04]  /*3300*/  HMMA.16816.F32 R32, R136, R210, R32 ;  /* 0x000000d28820723c */ /* 0x000fe80000001820 */
[----:B------:R-:W-:Y:S01]  /*3310*/  ISETP.GT.AND P0, PT, R234, 0x61, PT ;  /* 0x00000061ea00780c */ /* 0x000fe20003f04270 */
[--C-:B------:R-:W-:Y:S02]  /*3320*/  FADD.FTZ R21, R21, -R2.reuse ;  /* 0x8000000215157221 */ /* 0x100fe40000010000 */
[----:B------:R-:W-:Y:S01]  /*3330*/  FFMA.FTZ R138, -R149, R149, 1 ;  /* 0x3f800000958a7423 */ /* 0x000fe20000010195 */
[----:B------:R-:W-:Y:S01]  /*3340*/  FSEL R137, R236, -INF , P4 ;  /* 0xff800000ec897808 */ /* 0x000fe20002000000 */
[----:B------:R-:W-:Y:S03]  /*3350*/  FFMA.FTZ R139, -R157, R157, 1 ;  /* 0x3f8000009d8b7423 */ /* 0x000fe6000001019d */
[----:B------:R-:W-:Y:S01]  /*3360*/  FSEL R16, R232, -INF , P0 ;  /* 0xff800000e8107808 */ /* 0x000fe20000000000 */
[--C-:B------:R-:W-:Y:S01]  /*3370*/  FFMA.FTZ R163, R137, c[0x0][0x29c], -R147.reuse ;  /* 0x0000a70089a37a23 */ /* 0x100fe20000010893 */
[----:B------:R-:W-:Y:S01]  /*3380*/  MOV R149, R230 ;  /* 0x000000e600957202 */ /* 0x000fe20000000f00 */
[----:B------:R-:W-:Y:S02]  /*3390*/  FADD.FTZ R20, R20, -R2 ;  /* 0x8000000214147221 */ /* 0x000fe40000010000 */
[----:B-1----:R-:W-:Y:S01]  /*33a0*/  FMUL.FTZ R3, R140, R3 ;  /* 0x000000038c037220 */ /* 0x002fe20000410000 */
[----:B------:R-:W-:Y:S01]  /*33b0*/  FSEL R0, R151, -INF , P1 ;  /* 0xff80000097007808 */ /* 0x000fe20000800000 */
[----:B------:R-:W-:Y:S02]  /*33c0*/  FMUL.FTZ R231, R5, R139 ;  /* 0x0000008b05e77220 */ /* 0x000fe40000410000 */
[----:B------:R-:W-:Y:S02]  /*33d0*/  FMUL.FTZ R142, R3, R138 ;  /* 0x0000008a038e7220 */ /* 0x000fe40000410000 */
[----:B------:R-:W-:Y:S02]  /*33e0*/  FFMA.FTZ R3, R141, c[0x0][0x29c], -R146 ;  /* 0x0000a7008d037a23 */ /* 0x000fe40000010892 */
[--C-:B------:R-:W-:Y:S02]  /*33f0*/  FFMA.FTZ R136, R0, c[0x0][0x29c], -R147.reuse ;  /* 0x0000a70000887a23 */ /* 0x100fe40000010893 */
[----:B------:R-:W1:Y:S01]  /*3400*/  LDS R0, [R229.X4+0xf2a0] ;  /* 0x00f2a000e5007984 */ /* 0x000e620000004800 */
[----:B------:R2:W-:Y:S01]  /*3410*/  MUFU.EX2 R160, R3 ;  /* 0x0000000300a07308 */ /* 0x0005e20000000800 */
[----:B------:R-:W-:Y:S01]  /*3420*/  FFMA.FTZ R147, R16, c[0x0][0x29c], -R147 ;  /* 0x0000a70010937a23 */ /* 0x000fe20000010893 */
[----:B------:R-:W-:Y:S01]  /*3430*/  FSEL R16, R154, -INF , P3 ;  /* 0xff8000009a107808 */ /* 0x000fe20001800000 */
[----:B------:R-:W-:Y:S02]  /*3440*/  FADD.FTZ R5, R17, -R2 ;  /* 0x8000000211057221 */ /* 0x000fe40000010000 */
[----:B------:R-:W-:Y:S01]  /*3450*/  FFMA.FTZ R138, -R151, R151, 1 ;  /* 0x3f800000978a7423 */ /* 0x000fe20000010197 */
[----:B------:R-:W-:Y:S01]  /*3460*/  MOV R151, R229 ;  /* 0x000000e500977202 */ /* 0x000fe20000000f00 */
[----:B------:R-:W-:Y:S02]  /*3470*/  FFMA.FTZ R16, R16, c[0x0][0x29c], -R146 ;  /* 0x0000a70010107a23 */ /* 0x000fe40000010892 */
[----:B------:R-:W-:Y:S01]  /*3480*/  FMUL.FTZ R5, R132, R5 ;  /* 0x0000000584057220 */ /* 0x000fe20000410000 */
[----:B------:R-:W3:Y:S01]  /*3490*/  MUFU.EX2 R136, R136 ;  /* 0x0000008800887308 */ /* 0x000ee20000000800 */
[----:B------:R-:W-:Y:S01]  /*34a0*/  FFMA.FTZ R17, -R150, R150, 1 ;  /* 0x3f80000096117423 */ /* 0x000fe20000010196 */
[----:B------:R-:W-:Y:S01]  /*34b0*/  MOV R150, R142 ;  /* 0x0000008e00967202 */ /* 0x000fe20000000f00 */
[----:B------:R-:W-:Y:S02]  /*34c0*/  FFMA.FTZ R137, -R152, R152, 1 ;  /* 0x3f80000098897423 */ /* 0x000fe40000010198 */
[----:B------:R-:W-:Y:S02]  /*34d0*/  FADD.FTZ R32, R32, -R2 ;  /* 0x8000000220207221 */ /* 0x000fe40000010000 */
[----:B------:R-:W-:Y:S01]  /*34e0*/  FMUL.FTZ R249, R5, R137 ;  /* 0x0000008905f97220 */ /* 0x000fe20000410000 */
[----:B------:R-:W-:Y:S02]  /*34f0*/  FSEL R5, R156, -INF , P5 ;  /* 0xff8000009c057808 */ /* 0x000fe40002800000 */
[----:B------:R-:W-:Y:S01]  /*3500*/  FSEL R137, R238, -INF , P4 ;  /* 0xff800000ee897808 */ /* 0x000fe20002000000 */
[----:B------:R-:W-:Y:S02]  /*3510*/  MUFU.EX2 R147, R147 ;  /* 0x0000009300937308 */ /* 0x000fe40000000800 */
[--C-:B------:R-:W-:Y:S02]  /*3520*/  FFMA.FTZ R142, R5, c[0x0][0x29c], -R146.reuse ;  /* 0x0000a700058e7a23 */ /* 0x100fe40000010892 */
[----:B--2---:R-:W-:Y:S02]  /*3530*/  FMUL.FTZ R3, R135, R21 ;  /* 0x0000001587037220 */ /* 0x004fe40000410000 */
[--C-:B------:R-:W-:Y:S02]  /*3540*/  FFMA.FTZ R157, R137, c[0x0][0x29c], -R146.reuse ;  /* 0x0000a700899d7a23 */ /* 0x100fe40000010892 */
[----:B------:R-:W-:Y:S01]  /*3550*/  FMUL.FTZ R230, R3, R17 ;  /* 0x0000001103e67220 */ /* 0x000fe20000410000 */
[----:B------:R-:W-:Y:S01]  /*3560*/  FSEL R3, R233, -INF , P0 ;  /* 0xff800000e9037808 */ /* 0x000fe20000000000 */
[----:B------:R2:W4:Y:S01]  /*3570*/  MUFU.EX2 R21, R16 ;  /* 0x0000001000157308 */ /* 0x0005220000000800 */
[----:B------:R-:W-:Y:S01]  /*3580*/  FSEL R17, R158, -INF , P1 ;  /* 0xff8000009e117808 */ /* 0x000fe20000800000 */
[----:B------:R-:W-:Y:S02]  /*3590*/  FFMA.FTZ R5, -R154, R154, 1 ;  /* 0x3f8000009a057423 */ /* 0x000fe4000001019a */
[----:B---3--:R-:W-:Y:S02]  /*35a0*/  FMUL.FTZ R20, R136, R20 ;  /* 0x0000001488147220 */ /* 0x008fe40000410000 */
[----:B------:R-:W-:Y:S02]  /*35b0*/  FFMA.FTZ R139, R17, c[0x0][0x29c], -R146 ;  /* 0x0000a700118b7a23 */ /* 0x000fe40000010892 */
[----:B------:R-:W-:Y:S01]  /*35c0*/  FMUL.FTZ R143, R20, R138 ;  /* 0x0000008a148f7220 */ /* 0x000fe20000410000 */
[----:B------:R-:W-:Y:S01]  /*35d0*/  FSEL R20, R161, -INF , P2 ;  /* 0xff800000a1147808 */ /* 0x000fe20001000000 */
[----:B-1----:R-:W-:Y:S02]  /*35e0*/  FADD.FTZ R7, R7, -R0 ;  /* 0x8000000007077221 */ /* 0x002fe40000010000 */
[----:B------:R-:W-:Y:S02]  /*35f0*/  FFMA.FTZ R17, -R148, R148, 1 ;  /* 0x3f80000094117423 */ /* 0x000fe40000010194 */
[----:B------:R-:W-:Y:S01]  /*3600*/  FFMA.FTZ R138, R20, c[0x0][0x29c], -R146 ;  /* 0x0000a700148a7a23 */ /* 0x000fe20000010892 */
[----:B------:R-:W-:Y:S01]  /*3610*/  FSEL R20, R251, -INF , P3 ;  /* 0xff800000fb147808 */ /* 0x000fe20001800000 */
[--C-:B------:R-:W-:Y:S02]  /*3620*/  FADD.FTZ R154, R4, -R2.reuse ;  /* 0x80000002049a7221 */ /* 0x100fe40000010000 */
[----:B------:R-:W-:Y:S02]  /*3630*/  FMUL.FTZ R4, R133, R32 ;  /* 0x0000002085047220 */ /* 0x000fe40000410000 */
[----:B------:R-:W-:Y:S02]  /*3640*/  FMUL.FTZ R7, R160, R7 ;  /* 0x00000007a0077220 */ /* 0x000fe40000410000 */
[----:B------:R-:W-:Y:S01]  /*3650*/  FADD.FTZ R137, R33, -R2 ;  /* 0x8000000221897221 */ /* 0x000fe20000010000 */
[----:B------:R-:W-:Y:S02]  /*3660*/  FSEL R2, R235, -INF , P0 ;  /* 0xff800000eb027808 */ /* 0x000fe40000000000 */
[----:B--2---:R-:W-:Y:S05]  /*3670*/  FSEL R16, R159, -INF , P6 ;  /* 0xff8000009f107808 */ /* 0x004fea0003000000 */
[--C-:B------:R-:W-:Y:S02]  /*3680*/  FFMA.FTZ R141, R16, c[0x0][0x29c], -R146.reuse ;  /* 0x0000a700108d7a23 */ /* 0x100fe40000010892 */
[----:B------:R-:W-:Y:S02]  /*3690*/  FFMA.FTZ R146, R3, c[0x0][0x29c], -R146 ;  /* 0x0000a70003927a23 */ /* 0x000fe40000010892 */
[--C-:B------:R-:W-:Y:S02]  /*36a0*/  FADD.FTZ R3, R18, -R0.reuse ;  /* 0x8000000012037221 */ /* 0x100fe40000010000 */
[----:B------:R1:W2:Y:S01]  /*36b0*/  MUFU.EX2 R18, R138 ;  /* 0x0000008a00127308 */ /* 0x0002a20000000800 */
[----:B------:R-:W-:Y:S02]  /*36c0*/  FFMA.FTZ R16, -R162, R162, 1 ;  /* 0x3f800000a2107423 */ /* 0x000fe400000101a2 */
[----:B----4-:R-:W-:Y:S02]  /*36d0*/  FMUL.FTZ R3, R21, R3 ;  /* 0x0000000315037220 */ /* 0x010fe40000410000 */
[----:B------:R-:W-:Y:S01]  /*36e0*/  FMUL.FTZ R162, R4, R17 ;  /* 0x0000001104a27220 */ /* 0x000fe20000410000 */
[----:B------:R-:W-:Y:S01]  /*36f0*/  FSEL R4, R239, -INF , P6 ;  /* 0xff800000ef047808 */ /* 0x000fe20003000000 */
[----:B------:R-:W-:Y:S01]  /*3700*/  FMUL.FTZ R229, R7, R16 ;  /* 0x0000001007e57220 */ /* 0x000fe20000410000 */
[----:B------:R-:W-:Y:S01]  /*3710*/  FSEL R7, R241, -INF , P2 ;  /* 0xff800000f1077808 */ /* 0x000fe20001000000 */
[----:B------:R-:W-:Y:S01]  /*3720*/  FMUL.FTZ R32, R3, R5 ;  /* 0x0000000503207220 */ /* 0x000fe20000410000 */
[----:B------:R-:W-:Y:S01]  /*3730*/  FSEL R5, R240, -INF , P1 ;  /* 0xff800000f0057808 */ /* 0x000fe20000800000 */
[----:B------:R-:W-:Y:S01]  /*3740*/  MUFU.EX2 R146, R146 ;  /* 0x0000009200927308 */ /* 0x000fe20000000800 */
[----:B------:R-:W-:Y:S02]  /*3750*/  FSEL R3, R237, -INF , P5 ;  /* 0xff800000ed037808 */ /* 0x000fe40002800000 */
[----:B------:R-:W-:Y:S02]  /*3760*/  FSEL R16, R242, -INF , P3 ;  /* 0xff800000f2107808 */ /* 0x000fe40001800000 */
[----:B------:R-:W-:Y:S01]  /*3770*/  FSEL R17, R243, -INF , P4 ;  /* 0xff800000f3117808 */ /* 0x000fe20002000000 */
[--C-:B------:R-:W-:Y:S01]  /*3780*/  FFMA.FTZ R148, R3, c[0x0][0x29c], -R145.reuse ;  /* 0x0000a70003947a23 */ /* 0x100fe20000010891 */
[----:B------:R-:W-:Y:S01]  /*3790*/  LOP3.LUT P3, RZ, R227, 0x40, RZ, 0xc0, !PT ;  /* 0x00000040e3ff7812 */ /* 0x000fe2000786c0ff */
[--C-:B------:R-:W-:Y:S01]  /*37a0*/  FFMA.FTZ R152, R16, c[0x0][0x29c], -R145.reuse ;  /* 0x0000a70010987a23 */ /* 0x100fe20000010891 */
[----:B------:R-:W-:Y:S01]  /*37b0*/  MOV R16, R151 ;  /* 0x0000009700107202 */ /* 0x000fe20000000f00 */
[--C-:B------:R-:W-:Y:S01]  /*37c0*/  FFMA.FTZ R151, R7, c[0x0][0x29c], -R145.reuse ;  /* 0x0000a70007977a23 */ /* 0x100fe20000010891 */
[----:B------:R-:W-:Y:S01]  /*37d0*/  MOV R7, R150 ;  /* 0x0000009600077202 */ /* 0x000fe20000000f00 */
[--C-:B------:R-:W-:Y:S01]  /*37e0*/  FFMA.FTZ R150, R5, c[0x0][0x29c], -R145.reuse ;  /* 0x0000a70005967a23 */ /* 0x100fe20000010891 */
[----:B------:R-:W-:Y:S01]  /*37f0*/  MOV R5, R149 ;  /* 0x0000009500057202 */ /* 0x000fe20000000f00 */
[--C-:B------:R-:W-:Y:S01]  /*3800*/  FFMA.FTZ R149, R4, c[0x0][0x29c], -R145.reuse ;  /* 0x0000a70004957a23 */ /* 0x100fe20000010891 */
[----:B------:R-:W-:Y:S01]  /*3810*/  MOV R4, R143 ;  /* 0x0000008f00047202 */ /* 0x000fe20000000f00 */
[--C-:B------:R-:W-:Y:S01]  /*3820*/  FFMA.FTZ R143, R2, c[0x0][0x29c], -R145.reuse ;  /* 0x0000a700028f7a23 */ /* 0x100fe20000010891 */
[----:B------:R-:W-:Y:S01]  /*3830*/  FSEL R33, R5, -INF , P4 ;  /* 0xff80000005217808 */ /* 0x000fe20002000000 */
[----:B------:R-:W-:Y:S01]  /*3840*/  FFMA.FTZ R145, R17, c[0x0][0x29c], -R145 ;  /* 0x0000a70011917a23 */ /* 0x000fe20000010891 */
[----:B-1----:R-:W-:Y:S01]  /*3850*/  MOV R138, R16 ;  /* 0x00000010008a7202 */ /* 0x002fe20000000f00 */
[----:B------:R-:W-:Y:S01]  /*3860*/  FADD.FTZ R2, R19, -R0 ;  /* 0x8000000013027221 */ /* 0x000fe20000010000 */
[----:B------:R-:W1:Y:S01]  /*3870*/  MUFU.EX2 R17, R139 ;  /* 0x0000008b00117308 */ /* 0x000e620000000800 */
[----:B------:R-:W-:Y:S01]  /*3880*/  FFMA.FTZ R3, -R161, R161, 1 ;  /* 0x3f800000a1037423 */ /* 0x000fe200000101a1 */
[----:B------:R-:W-:Y:S01]  /*3890*/  MOV R19, R249 ;  /* 0x000000f900137202 */ /* 0x000fe20000000f00 */
[----:B--2---:R-:W-:Y:S01]  /*38a0*/  FMUL.FTZ R2, R18, R2 ;  /* 0x0000000212027220 */ /* 0x004fe20000410000 */
[----:B------:R-:W-:Y:S01]  /*38b0*/  FSEL R16, R250, -INF , P2 ;  /* 0xff800000fa107808 */ /* 0x000fe20001000000 */
[----:B------:R-:W-:Y:S01]  /*38c0*/  FFMA.FTZ R33, R33, c[0x0][0x29c], -R144 ;  /* 0x0000a70021217a23 */ /* 0x000fe20000010890 */
[C---:B------:R-:W-:Y:S01]  /*38d0*/  LOP3.LUT P4, RZ, R227.reuse, 0x80, RZ, 0xc0, !PT ;  /* 0x00000080e3ff7812 */ /* 0x040fe2000788c0ff */
[----:B------:R-:W-:Y:S01]  /*38e0*/  FMUL.FTZ R249, R2, R3 ;  /* 0x0000000302f97220 */ /* 0x000fe20000410000 */
[----:B------:R-:W-:Y:S01]  /*38f0*/  LOP3.LUT P2, RZ, R227, 0x20, RZ, 0xc0, !PT ;  /* 0x00000020e3ff7812 */ /* 0x000fe2000784c0ff */
[--C-:B------:R-:W-:Y:S01]  /*3900*/  FADD.FTZ R2, R22, -R0.reuse ;  /* 0x8000000016027221 */ /* 0x100fe20000010000 */
[----:B------:R-:W-:Y:S01]  /*3910*/  MOV R22, R7 ;  /* 0x0000000700167202 */ /* 0x000fe20000000f00 */
[----:B------:R-:W-:Y:S01]  /*3920*/  FFMA.FTZ R3, -R158, R158, 1 ;  /* 0x3f8000009e037423 */ /* 0x000fe2000001019e */
[----:B------:R2:W3:Y:S10]  /*3930*/  MUFU.EX2 R7, R141 ;  /* 0x0000008d00077308 */ /* 0x0004f40000000800 */
[----:B------:R-:W-:Y:S01]  /*3940*/  MUFU.EX2 R145, R145 ;  /* 0x0000009100917308 */ /* 0x000fe20000000800 */
[----:B-1----:R-:W-:Y:S01]  /*3950*/  FMUL.FTZ R2, R17, R2 ;  /* 0x0000000211027220 */ /* 0x002fe20000410000 */
[----:B------:R-:W-:Y:S02]  /*3960*/  MOV R139, R4 ;  /* 0x00000004008b7202 */ /* 0x000fe40000000f00 */
[----:B------:R-:W-:Y:S01]  /*3970*/  FSEL R4, R247, -INF , P1 ;  /* 0xff800000f7047808 */ /* 0x000fe20000800000 */
[----:B------:R-:W-:Y:S01]  /*3980*/  FMUL.FTZ R161, R2, R3 ;  /* 0x0000000302a17220 */ /* 0x000fe20000410000 */
[----:B------:R-:W-:Y:S01]  /*3990*/  LOP3.LUT P1, RZ, R227, 0x10, RZ, 0xc0, !PT ;  /* 0x00000010e3ff7812 */ /* 0x000fe2000782c0ff */
[--C-:B------:R-:W-:Y:S01]  /*39a0*/  FADD.FTZ R2, R23, -R0.reuse ;  /* 0x8000000017027221 */ /* 0x100fe20000010000 */
[----:B------:R-:W-:Y:S01]  /*39b0*/  MOV R23, R5 ;  /* 0x0000000500177202 */ /* 0x000fe20000000f00 */
[----:B------:R-:W-:Y:S02]  /*39c0*/  FADD.FTZ R5, R6, -R0 ;  /* 0x8000000006057221 */ /* 0x000fe40000010000 */
[----:B------:R-:W1:Y:S01]  /*39d0*/  MUFU.EX2 R6, R142 ;  /* 0x0000008e00067308 */ /* 0x000e620000000800 */
[----:B------:R-:W-:Y:S01]  /*39e0*/  FFMA.FTZ R3, -R159, R159, 1 ;  /* 0x3f8000009f037423 */ /* 0x000fe2000001019f */
[----:B--2---:R-:W-:Y:S01]  /*39f0*/  MOV R141, R139 ;  /* 0x0000008b008d7202 */ /* 0x004fe20000000f00 */
[----:B---3--:R-:W-:Y:S02]  /*3a00*/  FMUL.FTZ R2, R7, R2 ;  /* 0x0000000207027220 */ /* 0x008fe40000410000 */
[----:B------:R-:W-:Y:S01]  /*3a10*/  FFMA.FTZ R139, R20, c[0x0][0x29c], -R144 ;  /* 0x0000a700148b7a23 */ /* 0x000fe20000010890 */
[----:B------:R-:W-:Y:S01]  /*3a20*/  MOV R20, R161 ;  /* 0x000000a100147202 */ /* 0x000fe20000000f00 */
[----:B------:R-:W-:Y:S01]  /*3a30*/  FMUL.FTZ R158, R2, R3 ;  /* 0x00000003029e7220 */ /* 0x000fe20000410000 */
[----:B------:R-:W-:Y:S01]  /*3a40*/  FSEL R3, R248, -INF , P6 ;  /* 0xff800000f8037808 */ /* 0x000fe20003000000 */
[--C-:B------:R-:W-:Y:S01]  /*3a50*/  FADD.FTZ R2, R34, -R0.reuse ;  /* 0x8000000022027221 */ /* 0x100fe20000010000 */
[----:B------:R-:W-:Y:S01]  /*3a60*/  MOV R34, R138 ;  /* 0x0000008a00227202 */ /* 0x000fe20000000f00 */
[----:B------:R-:W-:Y:S01]  /*3a70*/  FADD.FTZ R138, R35, -R0 ;  /* 0x80000000238a7221 */ /* 0x000fe20000010000 */
[----:B------:R-:W-:Y:S01]  /*3a80*/  MOV R35, R32 ;  /* 0x0000002000237202 */ /* 0x000fe20000000f00 */
[--C-:B------:R-:W-:Y:S02]  /*3a90*/  FFMA.FTZ R32, R155, c[0x0][0x29c], -R144.reuse ;  /* 0x0000a7009b207a23 */ /* 0x100fe40000010890 */
[--C-:B------:R-:W-:Y:S02]  /*3aa0*/  FFMA.FTZ R155, R4, c[0x0][0x29c], -R144.reuse ;  /* 0x0000a700049b7a23 */ /* 0x100fe40000010890 */
[----:B------:R-:W2:Y:S01]  /*3ab0*/  MUFU.EX2 R4, R163 ;  /* 0x000000a300047308 */ /* 0x000ea20000000800 */
[----:B------:R-:W-:Y:S02]  /*3ac0*/  FFMA.FTZ R0, -R156, R156, 1 ;  /* 0x3f8000009c007423 */ /* 0x000fe4000001019c */
[--C-:B------:R-:W-:Y:S02]  /*3ad0*/  FFMA.FTZ R159, R3, c[0x0][0x29c], -R144.reuse ;  /* 0x0000a700039f7a23 */ /* 0x100fe40000010890 */
[----:B-1----:R-:W-:Y:S02]  /*3ae0*/  FMUL.FTZ R2, R6, R2 ;  /* 0x0000000206027220 */ /* 0x002fe40000410000 */
[--C-:B------:R-:W-:Y:S03]  /*3af0*/  FFMA.FTZ R142, R16, c[0x0][0x29c], -R144.reuse ;  /* 0x0000a700108e7a23 */ /* 0x100fe60000010890 */
[----:B------:R-:W1:Y:S01]  /*3b00*/  MUFU.EX2 R3, R157 ;  /* 0x0000009d00037308 */ /* 0x000e620000000800 */
[----:B------:R-:W-:Y:S01]  /*3b10*/  FMUL.FTZ R156, R2, R0 ;  /* 0x00000000029c7220 */ /* 0x000fe20000410000 */
[----:B------:R-:W-:Y:S02]  /*3b20*/  FSEL R0, R244, -INF , P0 ;  /* 0xff800000f4007808 */ /* 0x000fe40000000000 */
[----:B------:R-:W-:Y:S05]  /*3b30*/  FSEL R2, R245, -INF , P5 ;  /* 0xff800000f5027808 */ /* 0x000fea0002800000 */
[--C-:B------:R-:W-:Y:S01]  /*3b40*/  FFMA.FTZ R161, R2, c[0x0][0x29c], -R144.reuse ;  /* 0x0000a70002a17a23 */ /* 0x100fe20000010890 */
[----:B------:R-:W-:Y:S01]  /*3b50*/  MUFU.EX2 R16, R150 ;  /* 0x0000009600107308 */ /* 0x000fe20000000800 */
[----:B------:R-:W-:Y:S02]  /*3b60*/  FFMA.FTZ R144, R0, c[0x0][0x29c], -R144 ;  /* 0x0000a70000907a23 */ /* 0x000fe40000010890 */
[----:B------:R-:W-:Y:S01]  /*3b70*/  FFMA.FTZ R0, -R236, R236, 1 ;  /* 0x3f800000ec007423 */ /* 0x000fe200000101ec */
[----:B------:R-:W-:Y:S01]  /*3b80*/  MOV R236, R34 ;  /* 0x0000002200ec7202 */ /* 0x000fe20000000f00 */
[----:B--2---:R-:W-:Y:S01]  /*3b90*/  FMUL.FTZ R154, R4, R154 ;  /* 0x0000009a049a7220 */ /* 0x004fe20000410000 */
[----:B------:R-:W-:Y:S01]  /*3ba0*/  MOV R163, R23 ;  /* 0x0000001700a37202 */ /* 0x000fe20000000f00 */
[----:B------:R-:W-:Y:S01]  /*3bb0*/  FMUL.FTZ R2, R147, R137 ;  /* 0x0000008993027220 */ /* 0x000fe20000410000 */
[----:B------:R-:W-:Y:S01]  /*3bc0*/  F2FP.PACK_AB R134, R134, R4 ;  /* 0x000000048686723e */ /* 0x000fe200000000ff */
[----:B------:R-:W-:Y:S01]  /*3bd0*/  FMUL.FTZ R34, R154, R0 ;  /* 0x000000009a227220 */ /* 0x000fe20000410000 */
[----:B------:R2:W-:Y:S01]  /*3be0*/  MUFU.EX2 R137, R153 ;  /* 0x0000009900897308 */ /* 0x0005e20000000800 */
[----:B------:R-:W-:Y:S01]  /*3bf0*/  FFMA.FTZ R0, -R232, R232, 1 ;  /* 0x3f800000e8007423 */ /* 0x000fe200000101e8 */
[----:B------:R-:W-:Y:S02]  /*3c00*/  MOV R232, R20 ;  /* 0x0000001400e87202 */ /* 0x000fe40000000f00 */
[----:B-1----:R-:W-:Y:S01]  /*3c10*/  F2FP.PACK_AB R4, R160, R3 ;  /* 0x00000003a004723e */ /* 0x002fe200000000ff */
[----:B------:R-:W-:Y:S01]  /*3c20*/  FMUL.FTZ R23, R2, R0 ;  /* 0x0000000002177220 */ /* 0x000fe20000410000 */
[----:B------:R-:W-:Y:S01]  /*3c30*/  MOV R157, R35 ;  /* 0x00000023009d7202 */ /* 0x000fe20000000f00 */
[----:B------:R-:W-:Y:S01]  /*3c40*/  FFMA.FTZ R0, -R238, R238, 1 ;  /* 0x3f800000ee007423 */ /* 0x000fe200000101ee */
[----:B------:R-:W-:Y:S01]  /*3c50*/  MOV R238, R141 ;  /* 0x0000008d00ee7202 */ /* 0x000fe20000000f00 */
[----:B------:R-:W-:Y:S01]  /*3c60*/  FMUL.FTZ R5, R3, R5 ;  /* 0x0000000503057220 */ /* 0x000fe20000410000 */
[----:B------:R1:W-:Y:S01]  /*3c70*/  MUFU.EX2 R2, R152 ;  /* 0x0000009800027308 */ /* 0x0003e20000000800 */
[----:B------:R-:W-:Y:S02]  /*3c80*/  F2FP.PACK_AB R3, R132, R140 ;  /* 0x0000008c8403723e */ /* 0x000fe400000000ff */
[----:B------:R-:W-:Y:S01]  /*3c90*/  F2FP.PACK_AB R132, R18, R21 ;  /* 0x000000151284723e */ /* 0x000fe200000000ff */
[----:B------:R-:W-:Y:S01]  /*3ca0*/  FMUL.FTZ R154, R5, R0 ;  /* 0x00000000059a7220 */ /* 0x000fe20000410000 */
[C---:B------:R-:W-:Y:S01]  /*3cb0*/  F2FP.PACK_AB R21, R146.reuse, R6 ;  /* 0x000000069215723e */ /* 0x040fe200000000ff */
[----:B------:R-:W3:Y:S01]  /*3cc0*/  LDS R0, [R236.X4+0xf300] ;  /* 0x00f30000ec007984 */ /* 0x000ee20000004800 */
[----:B------:R-:W-:Y:S01]  /*3cd0*/  FMUL.FTZ R146, R146, R138 ;  /* 0x0000008a92927220 */ /* 0x000fe20000410000 */
[----:B------:R-:W-:Y:S01]  /*3ce0*/  F2FP.PACK_AB R35, R135, R136 ;  /* 0x000000888723723e */ /* 0x000fe200000000ff */
[----:B------:R-:W-:Y:S01]  /*3cf0*/  FFMA.FTZ R6, -R233, R233, 1 ;  /* 0x3f800000e9067423 */ /* 0x000fe200000101e9 */
[----:B------:R4:W-:Y:S01]  /*3d00*/  MUFU.EX2 R141, R32 ;  /* 0x00000020008d7308 */ /* 0x0009e20000000800 */
[----:B------:R-:W-:Y:S02]  /*3d10*/  F2FP.PACK_AB R147, R147, R133 ;  /* 0x000000859393723e */ /* 0x000fe400000000ff */
[----:B------:R-:W-:Y:S02]  /*3d20*/  F2FP.PACK_AB R34, R231, R34 ;  /* 0x00000022e722723e */ /* 0x000fe400000000ff */
[----:B--2---:R-:W-:Y:S02]  /*3d30*/  MOV R153, R22 ;  /* 0x0000001600997202 */ /* 0x004fe40000000f00 */
[----:B------:R-:W-:Y:S02]  /*3d40*/  F2FP.PACK_AB R135, R23, R162 ;  /* 0x000000a21787723e */ /* 0x000fe400000000ff */
[----:B------:R-:W-:Y:S01]  /*3d50*/  F2FP.PACK_AB R23, R229, R154 ;  /* 0x0000009ae517723e */ /* 0x000fe200000000ff */
[----:B------:R-:W2:Y:S01]  /*3d60*/  MUFU.EX2 R5, R151 ;  /* 0x0000009700057308 */ /* 0x000ea20000000800 */
[----:B------:R-:W-:Y:S02]  /*3d70*/  F2FP.PACK_AB R136, R230, R238 ;  /* 0x000000eee688723e */ /* 0x000fe400000000ff */
[----:B-1----:R-:W-:Y:S04]  /*3d80*/  MOV R152, R19 ;  /* 0x0000001300987202 */ /* 0x002fe80000000f00 */
[----:B------:R-:W-:Y:S03]  /*3d90*/  F2FP.PACK_AB R133, R152, R153 ;  /* 0x000000999885723e */ /* 0x000fe600000000ff */
[----:B------:R1:W-:Y:S01]  /*3da0*/  MUFU.EX2 R19, R148 ;  /* 0x0000009400137308 */ /* 0x0003e20000000800 */
[----:B----4-:R-:W-:Y:S01]  /*3db0*/  F2FP.PACK_AB R32, R7, R17 ;  /* 0x000000110720723e */ /* 0x010fe200000000ff */
[----:B------:R-:W-:Y:S02]  /*3dc0*/  FMUL.FTZ R17, R146, R6 ;  /* 0x0000000692117220 */ /* 0x000fe40000410000 */
[----:B------:R-:W4:Y:S01]  /*3dd0*/  LDL R146, [R1+0x60] ;  /* 0x0000600001927983 */ /* 0x000f220000100800 */
[----:B------:R-:W-:Y:S05]  /*3de0*/  FFMA.FTZ R6, -R246, R246, 1 ;  /* 0x3f800000f6067423 */ /* 0x000fea00000101f6 */
[----:B------:R-:W-:Y:S01]  /*3df0*/  MUFU.EX2 R140, R139 ;  /* 0x0000008b008c7308 */ /* 0x000fe20000000800 */
[----:B------:R-:W-:Y:S02]  /*3e00*/  F2FP.PACK_AB R17, R17, R156 ;  /* 0x0000009c1111723e */ /* 0x000fe400000000ff */
[----:B--2---:R-:W-:Y:S01]  /*3e10*/  F2FP.PACK_AB R7, R5, R2 ;  /* 0x000000020507723e */ /* 0x004fe200000000ff */
[--C-:B---3--:R-:W-:Y:S02]  /*3e20*/  FADD.FTZ R8, R8, -R0.reuse ;  /* 0x8000000008087221 */ /* 0x108fe40000010000 */
[--C-:B------:R-:W-:Y:S04]  /*3e30*/  FADD.FTZ R9, R9, -R0.reuse ;  /* 0x8000000009097221 */ /* 0x100fe80000010000 */
[----:B------:R-:W2:Y:S01]  /*3e40*/  MUFU.EX2 R22, R143 ;  /* 0x0000008f00167308 */ /* 0x000ea20000000800 */
[----:B------:R-:W-:Y:S01]  /*3e50*/  FMUL.FTZ R18, R145, R8 ;  /* 0x0000000891127220 */ /* 0x000fe20000410000 */
[C---:B------:R-:W-:Y:S01]  /*3e60*/  F2FP.PACK_AB R145, R137.reuse, R145 ;  /* 0x000000918991723e */ /* 0x040fe200000000ff */
[----:B------:R-:W-:Y:S01]  /*3e70*/  FMUL.FTZ R9, R137, R9 ;  /* 0x0000000989097220 */ /* 0x000fe20000410000 */
[----:B-1----:R-:W3:Y:S01]  /*3e80*/  LDL R148, [R1+0x40] ;  /* 0x0000400001947983 */ /* 0x002ee20000100800 */
[----:B------:R-:W-:Y:S02]  /*3e90*/  FFMA.FTZ R8, -R243, R243, 1 ;  /* 0x3f800000f3087423 */ /* 0x000fe400000101f3 */
[--C-:B------:R-:W-:Y:S02]  /*3ea0*/  FADD.FTZ R12, R12, -R0.reuse ;  /* 0x800000000c0c7221 */ /* 0x100fe40000010000 */
[--C-:B------:R-:W-:Y:S01]  /*3eb0*/  FADD.FTZ R13, R13, -R0.reuse ;  /* 0x800000000d0d7221 */ /* 0x100fe20000010000 */
[----:B------:R-:W1:Y:S01]  /*3ec0*/  MUFU.EX2 R20, R149 ;  /* 0x0000009500147308 */ /* 0x000e620000000800 */
[----:B------:R-:W-:Y:S01]  /*3ed0*/  FMUL.FTZ R8, R18, R8 ;  /* 0x0000000812087220 */ /* 0x000fe20000410000 */
[----:B------:R-:W-:Y:S01]  /*3ee0*/  F2FP.PACK_AB R18, R158, R232 ;  /* 0x000000e89e12723e */ /* 0x000fe200000000ff */
[----:B------:R-:W-:Y:S02]  /*3ef0*/  FMUL.FTZ R6, R9, R6 ;  /* 0x0000000609067220 */ /* 0x000fe40000410000 */
[--C-:B------:R-:W-:Y:S02]  /*3f00*/  FADD.FTZ R24, R24, -R0.reuse ;  /* 0x8000000018187221 */ /* 0x100fe40000010000 */
[--C-:B------:R-:W-:Y:S02]  /*3f10*/  FADD.FTZ R29, R29, -R0.reuse ;  /* 0x800000001d1d7221 */ /* 0x100fe40000010000 */
[----:B------:R-:W-:Y:S01]  /*3f20*/  FMUL.FTZ R12, R2, R12 ;  /* 0x0000000c020c7220 */ /* 0x000fe20000410000 */
[----:B------:R5:W5:Y:S01]  /*3f30*/  MUFU.EX2 R143, R33 ;  /* 0x00000021008f7308 */ /* 0x000b620000000800 */
[----:B------:R-:W-:Y:S02]  /*3f40*/  FMUL.FTZ R13, R5, R13 ;  /* 0x0000000d050d7220 */ /* 0x000fe40000410000 */
[----:B------:R-:W-:Y:S02]  /*3f50*/  FFMA.FTZ R5, -R242, R242, 1 ;  /* 0x3f800000f2057423 */ /* 0x000fe400000101f2 */
[----:B------:R-:W-:Y:S02]  /*3f60*/  FFMA.FTZ R2, -R241, R241, 1 ;  /* 0x3f800000f1027423 */ /* 0x000fe400000101f1 */
[----:B------:R-:W-:Y:S02]  /*3f70*/  FMUL.FTZ R138, R12, R5 ;  /* 0x000000050c8a7220 */ /* 0x000fe40000410000 */
[----:B------:R-:W-:Y:S01]  /*3f80*/  FMUL.FTZ R137, R13, R2 ;  /* 0x000000020d897220 */ /* 0x000fe20000410000 */
[----:B------:R-:W-:Y:S01]  /*3f90*/  F2FP.PACK_AB R13, R6, R8 ;  /* 0x00000008060d723e */ /* 0x000fe200000000ff */
[--C-:B------:R-:W-:Y:S01]  /*3fa0*/  FADD.FTZ R25, R25, -R0.reuse ;  /* 0x8000000019197221 */ /* 0x100fe20000010000 */
[----:B--2---:R-:W-:Y:S01]  /*3fb0*/  F2FP.PACK_AB R6, R22, R19 ;  /* 0x000000131606723e */ /* 0x004fe200000000ff */
[----:B------:R-:W-:Y:S01]  /*3fc0*/  FADD.FTZ R28, R28, -R0 ;  /* 0x800000001c1c7221 */ /* 0x000fe20000010000 */
[----:B-1----:R-:W-:Y:S01]  /*3fd0*/  F2FP.PACK_AB R5, R20, R16 ;  /* 0x000000101405723e */ /* 0x002fe200000000ff */
[----:B------:R-:W-:Y:S01]  /*3fe0*/  FMUL.FTZ R139, R16, R24 ;  /* 0x00000018108b7220 */ /* 0x000fe20000410000 */
[----:B------:R-:W1:Y:S01]  /*3ff0*/  LDS R0, [R236.X4+0xf320] ;  /* 0x00f32000ec007984 */ /* 0x000e620000004800 */
[----:B------:R-:W-:Y:S01]  /*4000*/  FMUL.FTZ R22, R22, R29 ;  /* 0x0000001d16167220 */ /* 0x000fe20000410000 */
[----:B------:R-:W2:Y:S01]  /*4010*/  MUFU.EX2 R142, R142 ;  /* 0x0000008e008e7308 */ /* 0x000ea20000000800 */
[----:B------:R-:W-:Y:S01]  /*4020*/  FFMA.FTZ R12, -R240, R240, 1 ;  /* 0x3f800000f00c7423 */ /* 0x000fe200000101f0 */
[----:B------:R-:W-:Y:S01]  /*4030*/  STS [R228+0xf480], R134 ;  /* 0x00f48086e4007388 */ /* 0x000fe20000000800 */
[----:B------:R-:W-:Y:S02]  /*4040*/  FFMA.FTZ R2, -R235, R235, 1 ;  /* 0x3f800000eb027423 */ /* 0x000fe400000101eb */
[----:B------:R-:W-:Y:S01]  /*4050*/  FMUL.FTZ R20, R20, R25 ;  /* 0x0000001914147220 */ /* 0x000fe20000410000 */
[----:B------:R2:W-:Y:S01]  /*4060*/  STS [R228+0xf880], R4 ;  /* 0x00f88004e4007388 */ /* 0x0005e20000000800 */
[----:B------:R-:W-:Y:S01]  /*4070*/  FMUL.FTZ R25, R139, R12 ;  /* 0x0000000c8b197220 */ /* 0x000fe20000410000 */
[----:B-----5:R-:W-:Y:S01]  /*4080*/  F2FP.PACK_AB R33, R249, R157 ;  /* 0x0000009df921723e */ /* 0x020fe200000000ff */
[----:B------:R-:W-:Y:S01]  /*4090*/  FMUL.FTZ R12, R22, R2 ;  /* 0x00000002160c7220 */ /* 0x000fe20000410000 */
[----:B------:R-:W-:Y:S01]  /*40a0*/  IADD3 R2, R228, 0xf4c0, RZ ;  /* 0x0000f4c0e4027810 */ /* 0x000fe20007ffe0ff */
[----:B------:R-:W-:Y:S01]  /*40b0*/  MUFU.EX2 R24, R159 ;  /* 0x0000009f00187308 */ /* 0x000fe20000000800 */
[----:B------:R-:W-:Y:S02]  /*40c0*/  FMUL.FTZ R16, R19, R28 ;  /* 0x0000001c13107220 */ /* 0x000fe40000410000 */
[----:B------:R-:W-:Y:S02]  /*40d0*/  FFMA.FTZ R9, -R239, R239, 1 ;  /* 0x3f800000ef097423 */ /* 0x000fe400000101ef */
[----:B------:R-:W-:Y:S02]  /*40e0*/  FFMA.FTZ R8, -R237, R237, 1 ;  /* 0x3f800000ed087423 */ /* 0x000fe400000101ed */
[----:B------:R-:W-:Y:S01]  /*40f0*/  FMUL.FTZ R20, R20, R9 ;  /* 0x0000000914147220 */ /* 0x000fe20000410000 */
[----:B------:R-:W-:Y:S01]  /*4100*/  F2FP.PACK_AB R9, R137, R138 ;  /* 0x0000008a8909723e */ /* 0x000fe200000000ff */
[----:B------:R-:W-:Y:S01]  /*4110*/  FMUL.FTZ R16, R16, R8 ;  /* 0x0000000810107220 */ /* 0x000fe20000410000 */
[----:B------:R-:W-:Y:S02]  /*4120*/  MUFU.EX2 R155, R155 ;  /* 0x0000009b009b7308 */ /* 0x000fe40000000800 */
[----:B------:R-:W-:Y:S02]  /*4130*/  F2FP.PACK_AB R8, R20, R25 ;  /* 0x000000191408723e */ /* 0x000fe400000000ff */
[----:B------:R-:W-:Y:S02]  /*4140*/  F2FP.PACK_AB R12, R12, R16 ;  /* 0x000000100c0c723e */ /* 0x000fe400000000ff */
[----:B--2---:R-:W-:Y:S04]  /*4150*/  F2FP.PACK_AB R4, R141, R143 ;  /* 0x0000008f8d04723e */ /* 0x004fe800000000ff */
[----:B------:R-:W2:Y:S01]  /*4160*/  MUFU.EX2 R19, R161 ;  /* 0x000000a100137308 */ /* 0x000ea20000000800 */
[--C-:B-1----:R-:W-:Y:S02]  /*4170*/  FADD.FTZ R10, R10, -R0.reuse ;  /* 0x800000000a0a7221 */ /* 0x102fe40000010000 */
[--C-:B------:R-:W-:Y:S07]  /*4180*/  FADD.FTZ R11, R11, -R0.reuse ;  /* 0x800000000b0b7221 */ /* 0x100fee0000010000 */
[----:B------:R-:W1:Y:S01]  /*4190*/  MUFU.EX2 R144, R144 ;  /* 0x0000009000907308 */ /* 0x000e620000000800 */
[----:B------:R-:W-:Y:S02]  /*41a0*/  FMUL.FTZ R10, R143, R10 ;  /* 0x0000000a8f0a7220 */ /* 0x000fe40000410000 */
[--C-:B------:R-:W-:Y:S02]  /*41b0*/  FADD.FTZ R14, R14, -R0.reuse ;  /* 0x800000000e0e7221 */ /* 0x100fe40000010000 */
[--C-:B------:R-:W-:Y:S02]  /*41c0*/  FADD.FTZ R15, R15, -R0.reuse ;  /* 0x800000000f0f7221 */ /* 0x100fe40000010000 */
[----:B------:R-:W-:Y:S02]  /*41d0*/  FMUL.FTZ R14, R140, R14 ;  /* 0x0000000e8c0e7220 */ /* 0x000fe40000410000 */
[----:B------:R-:W-:Y:S02]  /*41e0*/  FMUL.FTZ R15, R142, R15 ;  /* 0x0000000f8e0f7220 */ /* 0x000fe40000410000 */
[--C-:B------:R-:W-:Y:S02]  /*41f0*/  FADD.FTZ R26, R26, -R0.reuse ;  /* 0x800000001a1a7221 */ /* 0x100fe40000010000 */
[--C-:B------:R-:W-:Y:S02]  /*4200*/  FADD.FTZ R27, R27, -R0.reuse ;  /* 0x800000001b1b7221 */ /* 0x100fe40000010000 */
[--C-:B------:R-:W-:Y:S02]  /*4210*/  FADD.FTZ R30, R30, -R0.reuse ;  /* 0x800000001e1e7221 */ /* 0x100fe40000010000 */
[----:B------:R-:W-:Y:S02]  /*4220*/  FADD.FTZ R31, R31, -R0 ;  /* 0x800000001f1f7221 */ /* 0x000fe40000010000 */
[----:B------:R-:W-:Y:S02]  /*4230*/  FFMA.FTZ R0, -R247, R247, 1 ;  /* 0x3f800000f7007423 */ /* 0x000fe400000101f7 */
[----:B--2---:R-:W-:Y:S02]  /*4240*/  FMUL.FTZ R30, R19, R30 ;  /* 0x0000001e131e7220 */ /* 0x004fe40000410000 */
[----:B-1----:R-:W-:Y:S01]  /*4250*/  FMUL.FTZ R31, R144, R31 ;  /* 0x0000001f901f7220 */ /* 0x002fe20000410000 */
[----:B---3--:R-:W-:Y:S11]  /*4260*/  LOP3.LUT P0, RZ, R148, 0x4, RZ, 0xc0, !PT ;  /* 0x0000000494ff7812 */ /* 0x008ff6000780c0ff */
[----:B------:R-:W-:Y:S02]  /*4270*/  @!UPT UIADD3 URZ, URZ, URZ, URZ ;  /* 0x0000003f3f3ff290 */ /* 0x000fe4000fffe03f */
[----:B----4-:R-:W-:Y:S02]  /*4280*/  @P0 IADD3 R2, R146, -0x40, RZ ;  /* 0xffffffc092020810 */ /* 0x010fe40007ffe0ff */
[----:B------:R-:W-:Y:S03]  /*4290*/  PLOP3.LUT P0, PT, PT, PT, UP0, 0x80, 0x0 ;  /* 0x000000000000781c */ /* 0x000fe60003f0f008 */
[----:B------:R1:W-:Y:S04]  /*42a0*/  STS [R2], R3 ;  /* 0x0000000302007388 */ /* 0x0003e80000000800 */
[----:B------:R-:W-:Y:S04]  /*42b0*/  STS [R2+0x400], R132 ;  /* 0x0004008402007388 */ /* 0x000fe80000000800 */
[----:B------:R-:W-:Y:S04]  /*42c0*/  STS [R228+0x10480], R145 ;  /* 0x01048091e4007388 */ /* 0x000fe80000000800 */
[----:B------:R2:W-:Y:S04]  /*42d0*/  STS [R228+0x10880], R4 ;  /* 0x01088004e4007388 */ /* 0x0005e80000000800 */
[----:B------:R3:W-:Y:S01]  /*42e0*/  STS [R2+0x1000], R7 ;  /* 0x0010000702007388 */ /* 0x0007e20000000800 */
[----:B-1----:R-:W-:Y:S05]  /*42f0*/  F2FP.PACK_AB R3, R142, R140 ;  /* 0x0000008c8e03723e */ /* 0x002fea00000000ff */
[----:B------:R1:W-:Y:S04]  /*4300*/  STS [R2+0x1400], R3 ;  /* 0x0014000302007388 */ /* 0x0003e80000000800 */
[----:B------:R-:W-:Y:S01]  /*4310*/  STS [R228+0x11480], R35 ;  /* 0x01148023e4007388 */ /* 0x000fe20000000800 */
[----:B--2---:R-:W-:Y:S03]  /*4320*/  FFMA.FTZ R4, -R252, R252, 1 ;  /* 0x3f800000fc047423 */ /* 0x004fe600000101fc */
[----:B------:R-:W-:Y:S01]  /*4330*/  STS [R228+0x11880], R32 ;  /* 0x01188020e4007388 */ /* 0x000fe20000000800 */
[----:B---3--:R-:W-:Y:S03]  /*4340*/  FMUL.FTZ R7, R141, R11 ;  /* 0x0000000b8d077220 */ /* 0x008fe60000410000 */
[----:B------:R-:W-:Y:S01]  /*4350*/  STS [R2+0x2000], R147 ;  /* 0x0020009302007388 */ /* 0x000fe20000000800 */
[----:B------:R-:W-:Y:S03]  /*4360*/  FMUL.FTZ R7, R7, R4 ;  /* 0x0000000407077220 */ /* 0x000fe60000410000 */
[----:B------:R-:W-:Y:S01]  /*4370*/  STS [R2+0x2400], R21 ;  /* 0x0024001502007388 */ /* 0x000fe20000000800 */
[----:B------:R-:W-:Y:S03]  /*4380*/  FFMA.FTZ R4, -R250, R250, 1 ;  /* 0x3f800000fa047423 */ /* 0x000fe600000101fa */
[----:B------:R2:W-:Y:S01]  /*4390*/  STS [R228+0x12480], R5 ;  /* 0x01248005e4007388 */ /* 0x0005e20000000800 */
[----:B------:R-:W-:Y:S01]  /*43a0*/  FMUL.FTZ R4, R15, R4 ;  /* 0x000000040f047220 */ /* 0x000fe20000410000 */
[----:B-1----:R-:W-:Y:S05]  /*43b0*/  F2FP.PACK_AB R3, R24, R155 ;  /* 0x0000009b1803723e */ /* 0x002fea00000000ff */
[----:B------:R1:W-:Y:S04]  /*43c0*/  STS [R228+0x12880], R3 ;  /* 0x01288003e4007388 */ /* 0x0003e80000000800 */
[----:B------:R3:W-:Y:S01]  /*43d0*/  STS [R2+0x3000], R6 ;  /* 0x0030000602007388 */ /* 0x0007e20000000800 */
[----:B--2---:R-:W-:Y:S04]  /*43e0*/  FFMA.FTZ R5, -R251, R251, 1 ;  /* 0x3f800000fb057423 */ /* 0x004fe800000101fb */
[----:B------:R-:W-:Y:S05]  /*43f0*/  FMUL.FTZ R5, R14, R5 ;  /* 0x000000050e057220 */ /* 0x000fea0000410000 */
[----:B------:R-:W-:Y:S01]  /*4400*/  F2FP.PACK_AB R5, R4, R5 ;  /* 0x000000050405723e */ /* 0x000fe200000000ff */
[----:B-1----:R-:W-:Y:S02]  /*4410*/  FFMA.FTZ R3, -R163, R163, 1 ;  /* 0x3f800000a3037423 */ /* 0x002fe400000101a3 */
[----:B------:R-:W-:Y:S02]  /*4420*/  FFMA.FTZ R4, -R245, R245, 1 ;  /* 0x3f800000f5047423 */ /* 0x000fe400000101f5 */
[----:B------:R-:W-:Y:S01]  /*4430*/  FMUL.FTZ R10, R10, R3 ;  /* 0x000000030a0a7220 */ /* 0x000fe20000410000 */
[----:B------:R-:W-:Y:S01]  /*4440*/  F2FP.PACK_AB R3, R144, R19 ;  /* 0x000000139003723e */ /* 0x000fe200000000ff */
[----:B---3--:R-:W-:Y:S04]  /*4450*/  FFMA.FTZ R6, -R248, R248, 1 ;  /* 0x3f800000f8067423 */ /* 0x008fe800000101f8 */
[----:B------:R1:W-:Y:S04]  /*4460*/  STS [R2+0x3400], R3 ;  /* 0x0034000302007388 */ /* 0x0003e80000000800 */
[----:B------:R-:W-:Y:S01]  /*4470*/  BAR.SYNC.DEFER_BLOCKING 0x0 ;  /* 0x0000000000007b1d */ /* 0x000fe20000010000 */
[----:B-1----:R-:W-:Y:S01]  /*4480*/  F2FP.PACK_AB R3, R7, R10 ;  /* 0x0000000a0703723e */ /* 0x002fe200000000ff */
[----:B------:R-:W-:Y:S06]  /*4490*/  FMUL.FTZ R10, R155, R26 ;  /* 0x0000001a9b0a7220 */ /* 0x000fec0000410000 */
[----:B------:R-:W-:Y:S01]  /*44a0*/  STS [R228+0x13480], R34 ;  /* 0x01348022e4007388 */ /* 0x000fe20000000800 */
[----:B------:R-:W-:Y:S02]  /*44b0*/  FMUL.FTZ R7, R24, R27 ;  /* 0x0000001b18077220 */ /* 0x000fe40000410000 */
[----:B------:R-:W-:Y:S01]  /*44c0*/  FMUL.FTZ R10, R10, R0 ;  /* 0x000000000a0a7220 */ /* 0x000fe20000410000 */
[----:B------:R-:W-:Y:S01]  /*44d0*/  STS [R228+0x13880], R23 ;  /* 0x01388017e4007388 */ /* 0x000fe20000000800 */
[----:B------:R-:W-:Y:S02]  /*44e0*/  FMUL.FTZ R7, R7, R6 ;  /* 0x0000000607077220 */ /* 0x000fe40000410000 */
[----:B------:R-:W-:Y:S01]  /*44f0*/  FFMA.FTZ R0, -R244, R244, 1 ;  /* 0x3f800000f4007423 */ /* 0x000fe200000101f4 */
[----:B------:R-:W-:Y:S01]  /*4500*/  STS [R2+0x4000], R133 ;  /* 0x0040008502007388 */ /* 0x000fe20000000800 */
[----:B------:R-:W-:Y:S01]  /*4510*/  FMUL.FTZ R6, R30, R4 ;  /* 0x000000041e067220 */ /* 0x000fe20000410000 */
[----:B------:R-:W-:Y:S01]  /*4520*/  F2FP.PACK_AB R4, R7, R10 ;  /* 0x0000000a0704723e */ /* 0x000fe200000000ff */
[----:B------:R-:W-:Y:S01]  /*4530*/  FMUL.FTZ R0, R31, R0 ;  /* 0x000000001f007220 */ /* 0x000fe20000410000 */
[----:B------:R-:W-:Y:S04]  /*4540*/  STS [R2+0x4400], R33 ;  /* 0x0044002102007388 */ /* 0x000fe80000000800 */
[----:B------:R1:W-:Y:S04]  /*4550*/  STS [R228+0x14880], R3 ;  /* 0x01488003e4007388 */ /* 0x0003e80000000800 */
[----:B------:R-:W-:Y:S04]  /*4560*/  STS [R228+0x14480], R13 ;  /* 0x0144800de4007388 */ /* 0x000fe80000000800 */
[----:B------:R-:W-:Y:S04]  /*4570*/  STS [R2+0x5000], R9 ;  /* 0x0050000902007388 */ /* 0x000fe80000000800 */
[----:B------:R-:W-:Y:S04]  /*4580*/  STS [R2+0x5400], R5 ;  /* 0x0054000502007388 */ /* 0x000fe80000000800 */
[----:B------:R-:W-:Y:S04]  /*4590*/  STS [R228+0x15480], R136 ;  /* 0x01548088e4007388 */ /* 0x000fe80000000800 */
[----:B------:R-:W-:Y:S04]  /*45a0*/  STS [R228+0x15880], R18 ;  /* 0x01588012e4007388 */ /* 0x000fe80000000800 */
[----:B------:R-:W-:Y:S01]  /*45b0*/  STS [R2+0x6000], R135 ;  /* 0x0060008702007388 */ /* 0x000fe20000000800 */
[----:B-1----:R-:W-:Y:S02]  /*45c0*/  F2FP.PACK_AB R3, R0, R6 ;  /* 0x000000060003723e */ /* 0x002fe400000000ff */
[----:B------:R-:W-:Y:S01]  /*45d0*/  SHF.L.U32 R0, R221, 0x1, RZ ;  /* 0x00000001dd007819 */ /* 0x000fe200000006ff */
[----:B------:R-:W-:Y:S04]  /*45e0*/  STS [R2+0x6400], R17 ;  /* 0x0064001102007388 */ /* 0x000fe80000000800 */
[----:B------:R-:W-:Y:S04]  /*45f0*/  STS [R228+0x16480], R8 ;  /* 0x01648008e4007388 */ /* 0x000fe80000000800 */
[----:B------:R-:W-:Y:S04]  /*4600*/  STS [R228+0x16880], R4 ;  /* 0x01688004e4007388 */ /* 0x000fe80000000800 */
[----:B------:R-:W-:Y:S04]  /*4610*/  STS [R2+0x7000], R12 ;  /* 0x0070000c02007388 */ /* 0x000fe80000000800 */
[----:B------:R-:W-:Y:S04]  /*4620*/  STS [R2+0x7400], R3 ;  /* 0x0074000302007388 */ /* 0x000fe80000000800 */
[----:B------:R-:W-:Y:S08]  /*4630*/  LDSM.16.MT88.4 R4, [R213+0xf480] ;  /* 0x00f48000d504783b */ /* 0x000ff00000004200 */
[----:B------:R-:W1:Y:S08]  /*4640*/  LDSM.16.MT88.4 R8, [R0+0xc080] ;  /* 0x00c080000008783b */ /* 0x000e700000004200 */
[----:B------:R-:W2:Y:S08]  /*4650*/  LDSM.16.MT88.4 R12, [R213+0x11480] ;  /* 0x01148000d50c783b */ /* 0x000eb00000004200 */
[----:B------:R-:W3:Y:S08]  /*4660*/  LDSM.16.MT88.4 R16, [R0+0xd080] ;  /* 0x00d080000010783b */ /* 0x000ef00000004200 */
[----:B------:R-:W4:Y:S08]  /*4670*/  LDSM.16.MT88.4 R20, [R0+0xe080] ;  /* 0x00e080000014783b */ /* 0x000f300000004200 */
[----:B------:R-:W-:Y:S01]  /*4680*/  LDSM.16.MT88.4 R24, [R213+0xfc80] ;  /* 0x00fc8000d518783b */ /* 0x000fe20000004200 */
[-C--:B-1----:R-:W-:Y:S07]  /*4690*/  HMMA.16816.F32 R36, R4, R8.reuse, R36 ;  /* 0x000000080424723c */ /* 0x082fee0000001824 */
[----:B------:R-:W1:Y:S01]  /*46a0*/  LDSM.16.MT88.4 R28, [R0+0xc480] ;  /* 0x00c48000001c783b */ /* 0x000e620000004200 */
[C---:B--2---:R-:W-:Y:S07]  /*46b0*/  HMMA.16816.F32 R40, R12.reuse, R8, R40 ;  /* 0x000000080c28723c */ /* 0x044fee0000001828 */
[----:B------:R-:W2:Y:S01]  /*46c0*/  LDSM.16.MT88.4 R32, [R213+0x11c80] ;  /* 0x011c8000d520783b */ /* 0x000ea20000004200 */
[-C--:B------:R-:W-:Y:S07]  /*46d0*/  HMMA.16816.F32 R44, R12, R10.reuse, R44 ;  /* 0x0000000a0c2c723c */ /* 0x080fee000000182c */
[----:B------:R-:W5:Y:S01]  /*46e0*/  LDSM.16.MT88.4 R132, [R0+0xd480] ;  /* 0x00d480000084783b */ /* 0x000f620000004200 */
[C---:B------:R-:W-:Y:S07]  /*46f0*/  HMMA.16816.F32 R48, R4.reuse, R10, R48 ;  /* 0x0000000a0430723c */ /* 0x040fee0000001830 */
[----:B------:R-:W1:Y:S01]  /*4700*/  LDSM.16.MT88.4 R8, [R0+0xe480] ;  /* 0x00e480000008783b */ /* 0x000e620000004200 */
[-C--:B---3--:R-:W-:Y:S07]  /*4710*/  HMMA.16816.F32 R52, R4, R16.reuse, R52 ;  /* 0x000000100434723c */ /* 0x088fee0000001834 */
[----:B------:R-:W-:Y:S01]  /*4720*/  LDSM.16.MT88.4 R136, [R213+0x10c80] ;  /* 0x010c8000d588783b */ /* 0x000fe20000004200 */
[C---:B------:R-:W-:Y:S07]  /*4730*/  HMMA.16816.F32 R56, R12.reuse, R16, R56 ;  /* 0x000000100c38723c */ /* 0x040fee0000001838 */
[----:B------:R-:W-:Y:S01]  /*4740*/  LDSM.16.MT88.4 R140, [R0+0xcc80] ;  /* 0x00cc8000008c783b */ /* 0x000fe20000004200 */
[-C--:B------:R-:W-:Y:S08]  /*4750*/  HMMA.16816.F32 R60, R12, R18.reuse, R60 ;  /* 0x000000120c3c723c */ /* 0x080ff0000000183c */
[C---:B------:R-:W-:Y:S01]  /*4760*/  HMMA.16816.F32 R64, R4.reuse, R18, R64 ;  /* 0x000000120440723c */ /* 0x040fe20000001840 */
[----:B------:R-:W-:Y:S07]  /*4770*/  LDSM.16.MT88.4 R16, [R0+0xc880] ;  /* 0x00c880000010783b */ /* 0x000fee0000004200 */
[-C--:B----4-:R-:W-:Y:S08]  /*4780*/  HMMA.16816.F32 R68, R4, R20.reuse, R68 ;  /* 0x000000140444723c */ /* 0x090ff00000001844 */
[C---:B------:R-:W-:Y:S08]  /*4790*/  HMMA.16816.F32 R72, R12.reuse, R20, R72 ;  /* 0x000000140c48723c */ /* 0x040ff00000001848 */
[-C--:B------:R-:W-:Y:S01]  /*47a0*/  HMMA.16816.F32 R76, R12, R22.reuse, R76 ;  /* 0x000000160c4c723c */ /* 0x080fe2000000184c */
[----:B------:R-:W3:Y:S07]  /*47b0*/  LDSM.16.MT88.4 R12, [R213+0x10480] ;  /* 0x01048000d50c783b */ /* 0x000eee0000004200 */
[----:B------:R-:W-:Y:S01]  /*47c0*/  HMMA.16816.F32 R80, R4, R22, R80 ;  /* 0x000000160450723c */ /* 0x000fe20000001850 */
[----:B------:R-:W4:Y:S07]  /*47d0*/  LDSM.16.MT88.4 R4, [R213+0x12480] ;  /* 0x01248000d504783b */ /* 0x000f2e0000004200 */
[-C--:B-1----:R-:W-:Y:S01]  /*47e0*/  HMMA.16816.F32 R36, R24, R28.reuse, R36 ;  /* 0x0000001c1824723c */ /* 0x082fe20000001824 */
[----:B------:R-:W1:Y:S07]  /*47f0*/  LDSM.16.MT88.4 R20, [R0+0xd880] ;  /* 0x00d880000014783b */ /* 0x000e6e0000004200 */
[C---:B--2---:R-:W-:Y:S08]  /*4800*/  HMMA.16816.F32 R40, R32.reuse, R28, R40 ;  /* 0x0000001c2028723c */ /* 0x044ff00000001828 */
[-C--:B------:R-:W-:Y:S08]  /*4810*/  HMMA.16816.F32 R44, R32, R30.reuse, R44 ;  /* 0x0000001e202c723c */ /* 0x080ff0000000182c */
[C---:B------:R-:W-:Y:S01]  /*4820*/  HMMA.16816.F32 R48, R24.reuse, R30, R48 ;  /* 0x0000001e1830723c */ /* 0x040fe20000001830 */
[----:B------:R-:W2:Y:S07]  /*4830*/  LDSM.16.MT88.4 R28, [R0+0xe880] ;  /* 0x00e88000001c783b */ /* 0x000eae0000004200 */
[-C--:B-----5:R-:W-:Y:S08]  /*4840*/  HMMA.16816.F32 R52, R24, R132.reuse, R52 ;  /* 0x000000841834723c */ /* 0x0a0ff00000001834 */
[C---:B------:R-:W-:Y:S08]  /*4850*/  HMMA.16816.F32 R56, R32.reuse, R132, R56 ;  /* 0x000000842038723c */ /* 0x040ff00000001838 */
[-C--:B------:R-:W-:Y:S08]  /*4860*/  HMMA.16816.F32 R60, R32, R134.reuse, R60 ;  /* 0x00000086203c723c */ /* 0x080ff0000000183c */
[C---:B------:R-:W-:Y:S01]  /*4870*/  HMMA.16816.F32 R64, R24.reuse, R134, R64 ;  /* 0x000000861840723c */ /* 0x040fe20000001840 */
[----:B------:R-:W5:Y:S07]  /*4880*/  LDSM.16.MT88.4 R132, [R213+0x12c80] ;  /* 0x012c8000d584783b */ /* 0x000f6e0000004200 */
[-C--:B------:R-:W-:Y:S08]  /*4890*/  HMMA.16816.F32 R68, R24, R8.reuse, R68 ;  /* 0x000000081844723c */ /* 0x080ff00000001844 */
[C---:B------:R-:W-:Y:S08]  /*48a0*/  HMMA.16816.F32 R72, R32.reuse, R8, R72 ;  /* 0x000000082048723c */ /* 0x040ff00000001848 */
[-C--:B------:R-:W-:Y:S08]  /*48b0*/  HMMA.16816.F32 R76, R32, R10.reuse, R76 ;  /* 0x0000000a204c723c */ /* 0x080ff0000000184c */
[----:B------:R-:W-:Y:S01]  /*48c0*/  HMMA.16816.F32 R80, R24, R10, R80 ;  /* 0x0000000a1850723c */ /* 0x000fe20000001850 */
[----:B------:R-:W2:Y:S07]  /*48d0*/  LDSM.16.MT88.4 R8, [R0+0xdc80] ;  /* 0x00dc80000008783b */ /* 0x000eae0000004200 */
[-C--:B---3--:R-:W-:Y:S08]  /*48e0*/  HMMA.16816.F32 R36, R12, R16.reuse, R36 ;  /* 0x000000100c24723c */ /* 0x088ff00000001824 */
[C---:B----4-:R-:W-:Y:S08]  /*48f0*/  HMMA.16816.F32 R40, R4.reuse, R16, R40 ;  /* 0x000000100428723c */ /* 0x050ff00000001828 */
[-C--:B------:R-:W-:Y:S08]  /*4900*/  HMMA.16816.F32 R44, R4, R18.reuse, R44 ;  /* 0x00000012042c723c */ /* 0x080ff0000000182c */
[C---:B------:R-:W-:Y:S01]  /*4910*/  HMMA.16816.F32 R48, R12.reuse, R18, R48 ;  /* 0x000000120c30723c */ /* 0x040fe20000001830 */
[----:B------:R-:W3:Y:S07]  /*4920*/  LDSM.16.MT88.4 R16, [R0+0xec80] ;  /* 0x00ec80000010783b */ /* 0x000eee0000004200 */
[-C--:B-1----:R-:W-:Y:S01]  /*4930*/  HMMA.16816.F32 R52, R12, R20.reuse, R52 ;  /* 0x000000140c34723c */ /* 0x082fe20000001834 */
[----:B------:R-:W-:Y:S07]  /*4940*/  BAR.SYNC.DEFER_BLOCKING 0x0 ;  /* 0x0000000000007b1d */ /* 0x000fee0000010000 */
[C---:B------:R-:W-:Y:S08]  /*4950*/  HMMA.16816.F32 R56, R4.reuse, R20, R56 ;  /* 0x000000140438723c */ /* 0x040ff00000001838 */
[-C--:B------:R-:W-:Y:S08]  /*4960*/  HMMA.16816.F32 R60, R4, R22.reuse, R60 ;  /* 0x00000016043c723c */ /* 0x080ff0000000183c */
[C---:B------:R-:W-:Y:S01]  /*4970*/  HMMA.16816.F32 R64, R12.reuse, R22, R64 ;  /* 0x000000160c40723c */ /* 0x040fe20000001840 */
[----:B------:R1:W4:Y:S06]  /*4980*/  LDSM.16.MT88.2 R2, [R212] ;  /* 0x00000000d402783b */ /* 0x00032c0000004100 */
[----:B------:R1:W1:Y:S01]  /*4990*/  LDSM.16.MT88.2 R148, [R212+0x2400] ;  /* 0x00240000d494783b */ /* 0x0002620000004100 */
[-C--:B--2---:R-:W-:Y:S05]  /*49a0*/  HMMA.16816.F32 R68, R12, R28.reuse, R68 ;  /* 0x0000001c0c44723c */ /* 0x084fea0000001844 */
[----:B------:R2:W1:Y:S03]  /*49b0*/  LDSM.16.MT88.2 R150, [R212+0x4400] ;  /* 0x00440000d496783b */ /* 0x0004660000004100 */
[C---:B------:R-:W-:Y:S03]  /*49c0*/  HMMA.16816.F32 R72, R4.reuse, R28, R72 ;  /* 0x0000001c0448723c */ /* 0x040fe60000001848 */
[----:B------:R2:W1:Y:S05]  /*49d0*/  LDSM.16.MT88.2 R28, [R212+0x2000] ;  /* 0x00200000d41c783b */ /* 0x00046a0000004100 */
[-C--:B------:R-:W-:Y:S01]  /*49e0*/  HMMA.16816.F32 R76, R4, R30.reuse, R76 ;  /* 0x0000001e044c723c */ /* 0x080fe2000000184c */
[----:B------:R2:W1:Y:S07]  /*49f0*/  LDSM.16.M88.4 R20, [R218] ;  /* 0x00000000da14783b */ /* 0x00046e0000000200 */
[----:B------:R-:W-:Y:S01]  /*4a00*/  HMMA.16816.F32 R80, R12, R30, R80 ;  /* 0x0000001e0c50723c */ /* 0x000fe20000001850 */
[----:B------:R2:W1:Y:S06]  /*4a10*/  LDSM.16.MT88.2 R30, [R212+0x4000] ;  /* 0x00400000d41e783b */ /* 0x00046c0000004100 */
[----:B------:R2:W1:Y:S01]  /*4a20*/  LDSM.16.M88.4 R24, [R218+0x1000] ;  /* 0x00100000da18783b */ /* 0x0004620000000200 */
[-C--:B------:R-:W-:Y:S07]  /*4a30*/  HMMA.16816.F32 R36, R136, R140.reuse, R36 ;  /* 0x0000008c8824723c */ /* 0x080fee0000001824 */
[----:B------:R2:W1:Y:S01]  /*4a40*/  LDSM.16.M88.4 R32, [R220] ;  /* 0x00000000dc20783b */ /* 0x0004620000000200 */
[C---:B-----5:R-:W-:Y:S07]  /*4a50*/  HMMA.16816.F32 R40, R132.reuse, R140, R40 ;  /* 0x0000008c8428723c */ /* 0x060fee0000001828 */
[----:B------:R2:W1:Y:S01]  /*4a60*/  LDSM.16.MT88.2 R140, [R212+0x400] ;  /* 0x00040000d48c783b */ /* 0x0004620000004100 */
[-C--:B------:R-:W-:Y:S05]  /*4a70*/  HMMA.16816.F32 R44, R132, R142.reuse, R44 ;  /* 0x0000008e842c723c */ /* 0x080fea000000182c */
[----:B------:R2:W1:Y:S03]  /*4a80*/  LDSM.16.M88.4 R144, [R220+0x1000] ;  /* 0x00100000dc90783b */ /* 0x0004660000000200 */
[C---:B------:R-:W-:Y:S08]  /*4a90*/  HMMA.16816.F32 R48, R136.reuse, R142, R48 ;  /* 0x0000008e8830723c */ /* 0x040ff00000001830 */
[-C--:B------:R-:W-:Y:S08]  /*4aa0*/  HMMA.16816.F32 R52, R136, R8.reuse, R52 ;  /* 0x000000088834723c */ /* 0x080ff00000001834 */
[C---:B------:R-:W-:Y:S08]  /*4ab0*/  HMMA.16816.F32 R56, R132.reuse, R8, R56 ;  /* 0x000000088438723c */ /* 0x040ff00000001838 */
[-C--:B------:R-:W-:Y:S08]  /*4ac0*/  HMMA.16816.F32 R60, R132, R10.reuse, R60 ;  /* 0x0000000a843c723c */ /* 0x080ff0000000183c */
[C---:B------:R-:W-:Y:S08]  /*4ad0*/  HMMA.16816.F32 R64, R136.reuse, R10, R64 ;  /* 0x0000000a8840723c */ /* 0x040ff00000001840 */
[-C--:B---3--:R-:W-:Y:S08]  /*4ae0*/  HMMA.16816.F32 R68, R136, R16.reuse, R68 ;  /* 0x000000108844723c */ /* 0x088ff00000001844 */
[C---:B------:R-:W-:Y:S08]  /*4af0*/  HMMA.16816.F32 R72, R132.reuse, R16, R72 ;  /* 0x000000108448723c */ /* 0x040ff00000001848 */
[-C--:B------:R-:W-:Y:S08]  /*4b00*/  HMMA.16816.F32 R76, R132, R18.reuse, R76 ;  /* 0x00000012844c723c */ /* 0x080ff0000000184c */
[----:B------:R-:W-:Y:S01]  /*4b10*/  HMMA.16816.F32 R80, R136, R18, R80 ;  /* 0x000000128850723c */ /* 0x000fe20000001850 */
[----:B------:R-:W-:-:S07]  /*4b20*/  @P0 BRA `(.L_x_2) ;  /* 0x0000042000000947 */ /* 0x000fce0003800000 */
[----:B-12-4-:R-:W2:Y:S01]  /*4b30*/  LDL.64 R152, [R1+0x48] ;  /* 0x0000480001987983 */ /* 0x016ea20000100a00 */
[----:B------:R-:W-:Y:S02]  /*4b40*/  ULDC.64 UR6, c[0x0][0x208] ;  /* 0x0000820000067ab9 */ /* 0x000fe40000000a00 */
[----:B------:R-:W-:Y:S01]  /*4b50*/  UIMAD.WIDE.U32 UR28, UR18, UR6, URZ ;  /* 0x00000006121c72a5 */ /* 0x000fe2000f8e003f */
[----:B------:R-:W3:Y:S01]  /*4b60*/  LDL.64 R230, [R1+0x10] ;  /* 0x0000100001e67983 */ /* 0x000ee20000100a00 */
[----:B------:R-:W-:Y:S03]  /*4b70*/  USHF.R.S32.HI UR26, URZ, 0x1f, UR18 ;  /* 0x0000001f3f1a7899 */ /* 0x000fe60008011412 */
[----:B------:R-:W4:Y:S01]  /*4b80*/  LDL.64 R158, [R1+0x30] ;  /* 0x00003000019e7983 */ /* 0x000f220000100a00 */
[----:B------:R-:W-:Y:S01]  /*4b90*/  UIMAD UR26, UR26, UR6, URZ ;  /* 0x000000061a1a72a4 */ /* 0x000fe2000f8e023f */
[----:B------:R-:W-:Y:S02]  /*4ba0*/  IMAD.U32 R11, RZ, RZ, UR28 ;  /* 0x0000001cff0b7e24 */ /* 0x000fe4000f8e00ff */
[----:B------:R-:W5:Y:S01]  /*4bb0*/  LDL R156, [R1+0x28] ;  /* 0x00002800019c7983 */ /* 0x000f620000100800 */
[----:B------:R-:W-:Y:S02]  /*4bc0*/  UIMAD UR7, UR18, UR7, UR26 ;  /* 0x00000007120772a4 */ /* 0x000fe4000f8e021a */
[----:B------:R-:W-:Y:S01]  /*4bd0*/  USHF.L.U32 UR26, UR18, 0x6, URZ ;  /* 0x00000006121a7899 */ /* 0x000fe2000800063f */
[----:B------:R-:W5:Y:S01]  /*4be0*/  LDL R154, [R1+0x2c] ;  /* 0x00002c00019a7983 */ /* 0x000f620000100800 */
[----:B------:R-:W-:Y:S02]  /*4bf0*/  UIADD3 UR7, UR29, UR7, URZ ;  /* 0x000000071d077290 */ /* 0x000fe4000fffe03f */
[----:B------:R-:W-:Y:S01]  /*4c00*/  UIADD3 UR6, -UR26, UR5, URZ ;  /* 0x000000051a067290 */ /* 0x000fe2000fffe13f */
[----:B------:R-:W5:Y:S01]  /*4c10*/  LDL.64 R18, [R1+0x18] ;  /* 0x0000180001127983 */ /* 0x000f620000100a00 */
[----:B------:R-:W-:Y:S02]  /*4c20*/  IMAD.U32 R12, RZ, RZ, UR26 ;  /* 0x0000001aff0c7e24 */ /* 0x000fe4000f8e00ff */
[----:B------:R-:W-:Y:S01]  /*4c30*/  IMAD.U32 R13, RZ, RZ, UR26 ;  /* 0x0000001aff0d7e24 */ /* 0x000fe2000f8e00ff */
[----:B------:R-:W5:Y:S04]  /*4c40*/  LDL R14, [R1+0xc] ;  /* 0x00000c00010e7983 */ /* 0x000f680000100800 */
[----:B------:R-:W5:Y:S04]  /*4c50*/  LDL.64 R16, [R1+0x20] ;  /* 0x0000200001107983 */ /* 0x000f680000100a00 */
[----:B------:R-:W1:Y:S02]  /*4c60*/  S2R R8, SR_CTAID.Y ;  /* 0x0000000000087919 */ /* 0x000e640000002600 */
[----:B-1----:R-:W-:Y:S05]  /*4c70*/  SHF.R.S32.HI R10, RZ, 0x1f, R8 ;  /* 0x0000001fff0a7819 */ /* 0x002fea0000011408 */
[C---:B------:R-:W-:Y:S02]  /*4c80*/  IMAD R9, R10.reuse, c[0x0][0x288], RZ ;  /* 0x0000a2000a097a24 */ /* 0x040fe400078e02ff */
[----:B------:R-:W-:Y:S02]  /*4c90*/  IMAD R10, R10, c[0x0][0x210], RZ ;  /* 0x000084000a0a7a24 */ /* 0x000fe400078e02ff */
[C---:B------:R-:W-:Y:S02]  /*4ca0*/  IMAD R9, R8.reuse, c[0x0][0x28c], R9 ;  /* 0x0000a30008097a24 */ /* 0x040fe400078e0209 */
[C---:B------:R-:W-:Y:S02]  /*4cb0*/  IMAD R10, R8.reuse, c[0x0][0x214], R10 ;  /* 0x00008500080a7a24 */ /* 0x040fe400078e020a */
[----:B--2---:R-:W-:Y:S02]  /*4cc0*/  IMAD.MOV.U32 R6, RZ, RZ, R152 ;  /* 0x000000ffff067224 */ /* 0x004fe400078e0098 */
[----:B------:R-:W2:Y:S01]  /*4cd0*/  LDL.64 R152, [R1] ;  /* 0x0000000001987983 */ /* 0x000ea20000100a00 */
[----:B---3--:R-:W-:Y:S02]  /*4ce0*/  IMAD.MOV.U32 R4, RZ, RZ, R230 ;  /* 0x000000ffff047224 */ /* 0x008fe400078e00e6 */
[----:B------:R-:W-:Y:S02]  /*4cf0*/  IMAD.MOV.U32 R5, RZ, RZ, R231 ;  /* 0x000000ffff057224 */ /* 0x000fe400078e00e7 */
[----:B----4-:R-:W-:Y:S02]  /*4d00*/  IMAD.MOV.U32 R7, RZ, RZ, R159 ;  /* 0x000000ffff077224 */ /* 0x010fe400078e009f */
[C---:B------:R-:W-:Y:S04]  /*4d10*/  IMAD.WIDE.U32 R4, R8.reuse, c[0x0][0x288], R4 ;  /* 0x0000a20008047a25 */ /* 0x040fe800078e0004 */
[----:B------:R-:W-:Y:S01]  /*4d20*/  IMAD.WIDE.U32 R6, R8, c[0x0][0x210], R6 ;  /* 0x0000840008067a25 */ /* 0x000fe200078e0006 */
[----:B------:R-:W-:Y:S04]  /*4d30*/  IADD3 R0, P0, R4, UR8, RZ ;  /* 0x0000000804007c10 */ /* 0x000fe8000ff1e0ff */
[----:B------:R-:W-:Y:S02]  /*4d40*/  IADD3 R8, P6, R6, UR9, RZ ;  /* 0x0000000906087c10 */ /* 0x000fe4000ffde0ff */
[----:B------:R-:W-:Y:S02]  /*4d50*/  IADD3.X R9, R5, UR15, R9, P0, !PT ;  /* 0x0000000f05097c10 */ /* 0x000fe400087fe409 */
[----:B------:R-:W-:Y:S02]  /*4d60*/  LEA R6, P0, R0, c[0x0][0x280], 0x2 ;  /* 0x0000a00000067a11 */ /* 0x000fe400078010ff */
[----:B------:R-:W-:Y:S02]  /*4d70*/  LEA R4, P5, R8, c[0x0][0x1f0], 0x1 ;  /* 0x00007c0008047a11 */ /* 0x000fe400078a08ff */
[----:B------:R-:W-:Y:S01]  /*4d80*/  IADD3.X R5, R7, UR13, R10, P6, !PT ;  /* 0x0000000d07057c10 */ /* 0x000fe2000b7fe40a */
[----:B------:R-:W-:Y:S01]  /*4d90*/  IMAD.U32 R10, RZ, RZ, UR7 ;  /* 0x00000007ff0a7e24 */ /* 0x000fe2000f8e00ff */
[----:B------:R-:W-:Y:S02]  /*4da0*/  LEA.HI.X R7, R0, c[0x0][0x284], R9, 0x2, P0 ;  /* 0x0000a10000077a11 */ /* 0x000fe400000f1409 */
[----:B-----5:R-:W-:Y:S02]  /*4db0*/  ISETP.GE.AND P0, PT, R156, c[0x0][0x1fc], PT ;  /* 0x00007f009c007a0c */ /* 0x020fe40003f06270 */
[----:B------:R-:W-:Y:S02]  /*4dc0*/  LEA.HI.X R9, R8, c[0x0][0x1f4], R5, 0x1, P5 ;  /* 0x00007d0008097a11 */ /* 0x000fe400028f0c05 */
[----:B------:R-:W-:Y:S02]  /*4dd0*/  ISETP.GE.AND P5, PT, R154, c[0x0][0x1fc], PT ;  /* 0x00007f009a007a0c */ /* 0x000fe40003fa6270 */
[----:B------:R-:W-:Y:S02]  /*4de0*/  SEL R8, RZ, 0x2, P0 ;  /* 0x00000002ff087807 */ /* 0x000fe40000000000 */
[----:B------:R-:W-:Y:S02]  /*4df0*/  ISETP.GE.AND P0, PT, R18, c[0x0][0x1fc], PT ;  /* 0x00007f0012007a0c */ /* 0x000fe40003f06270 */
[----:B------:R-:W-:Y:S02]  /*4e00*/  SEL R5, RZ, 0x4, P5 ;  /* 0x00000004ff057807 */ /* 0x000fe40002800000 */
[----:B------:R-:W-:Y:S02]  /*4e10*/  SEL R0, RZ, 0x1, P0 ;  /* 0x00000001ff007807 */ /* 0x000fe40000000000 */
[----:B------:R-:W-:Y:S02]  /*4e20*/  LEA R6, P0, R12, R6, 0x2 ;  /* 0x000000060c067211 */ /* 0x000fe400078010ff */
[----:B------:R-:W-:Y:S02]  /*4e30*/  IADD3 R0, R5, R8, R0 ;  /* 0x0000000805007210 */ /* 0x000fe40007ffe000 */
[----:B------:R-:W-:Y:S02]  /*4e40*/  LEA R4, P6, R11, R4, 0x7 ;  /* 0x000000040b047211 */ /* 0x000fe400078c38ff */
[----:B------:R-:W-:Y:S02]  /*4e50*/  LEA.HI.X.SX32 R7, R13, R7, 0x2, P0 ;  /* 0x000000070d077211 */ /* 0x000fe400000f16ff */
[C---:B------:R-:W-:Y:S02]  /*4e60*/  LOP3.LUT P0, RZ, R0.reuse, 0x2, RZ, 0xc0, !PT ;  /* 0x0000000200ff7812 */ /* 0x040fe4000780c0ff */
[----:B------:R-:W-:Y:S02]  /*4e70*/  LEA.HI.X R5, R11, R9, R10, 0x7, P6 ;  /* 0x000000090b057211 */ /* 0x000fe400030f3c0a */
[----:B------:R-:W-:Y:S01]  /*4e80*/  LOP3.LUT P6, RZ, R0, 0x4, RZ, 0xc0, !PT ;  /* 0x0000000400ff7812 */ /* 0x000fe200078cc0ff */
[----:B------:R-:W-:Y:S01]  /*4e90*/  @!P1 IMAD.SHL.U32 R0, R16, 0x10, RZ ;  /* 0x0000001010009824 */ /* 0x000fe200078e00ff */
[C---:B--2---:R-:W-:Y:S02]  /*4ea0*/  ISETP.LT.AND P5, PT, R152.reuse, UR6, PT ;  /* 0x0000000698007c0c */ /* 0x044fe4000bfa1270 */
[----:B------:R-:W-:Y:S02]  /*4eb0*/  ISETP.GE.OR P0, PT, R152, UR6, !P0 ;  /* 0x0000000698007c0c */ /* 0x000fe4000c706670 */
[----:B------:R-:W-:Y:S02]  /*4ec0*/  ISETP.GE.OR P5, PT, R18, c[0x0][0x1fc], !P5 ;  /* 0x00007f0012007a0c */ /* 0x000fe40006fa6670 */
[----:B------:R-:W-:Y:S11]  /*4ed0*/  ISETP.GE.OR P6, PT, R152, UR6, !P6 ;  /* 0x0000000698007c0c */ /* 0x000ff6000f7c6670 */
[----:B------:R-:W-:Y:S01]  /*4ee0*/  @!PT LDS RZ, [RZ] ;  /* 0x00000000fffff984 */ /* 0x000fe20000000800 */
[----:B------:R-:W-:Y:S01]  /*4ef0*/  @!PT LDS RZ, [RZ] ;  /* 0x00000000fffff984 */ /* 0x000fe20000000800 */
[----:B------:R-:W-:Y:S01]  /*4f00*/  @!PT LDS RZ, [RZ] ;  /* 0x00000000fffff984 */ /* 0x000fe20000000800 */
[----:B------:R1:W-:Y:S04]  /*4f10*/  LDGSTS.E.BYPASS.LTC128B.128 [R14+0xc080], [R4.64], !P5 ;  /* 0x0c080000040e7fae */ /* 0x0003e8000e901d58 */
[----:B------:R1:W-:Y:S04]  /*4f20*/  LDGSTS.E.BYPASS.LTC128B.128 [R14+0xd080], [R4.64+0x40], !P0 ;  /* 0x0d080040040e7fae */ /* 0x0003e8000c101d58 */
[----:B------:R1:W-:Y:S04]  /*4f30*/  LDGSTS.E.BYPASS.LTC128B.128 [R14+0xe080], [R4.64+0x80], !P6 ;  /* 0x0e080080040e7fae */ /* 0x0003e8000f101d58 */
[----:B------:R1:W-:Y:S02]  /*4f40*/  @!P1 LDGSTS.E.BYPASS.LTC128B.128 [R0+0xf280], [R6.64] ;  /* 0x0f28000006009fae */ /* 0x0003e4000b901d58 */
.L_x_2:
[-C--:B-12-4-:R-:W-:Y:S01]  /*4f50*/  HMMA.16816.F32 R4, R20, R2.reuse, RZ ;  /* 0x000000021404723c */ /* 0x096fe200000018ff */
[----:B------:R-:W2:Y:S01]  /*4f60*/  LDL.64 R162, [R1+0x58] ;  /* 0x0000580001a27983 */ /* 0x000ea20000100a00 */
[----:B------:R-:W-:Y:S02]  /*4f70*/  UIMAD UR11, UR11, 0x1800, URZ ;  /* 0x000018000b0b78a4 */ /* 0x000fe4000f8e023f */
[----:B------:R-:W-:Y:S01]  /*4f80*/  UISETP.GE.AND UP0, UPT, UR18, UR16, UPT ;  /* 0x000000101200728c */ /* 0x000fe2000bf06270 */
[----:B------:R-:W3:Y:S01]  /*4f90*/  LDL R160, [R1+0x44] ;  /* 0x0000440001a07983 */ /* 0x000ee20000100800 */
[----:B------:R-:W-:Y:S02]  /*4fa0*/  UIADD3 UR7, UR4, 0x1, URZ ;  /* 0x0000000104077890 */ /* 0x000fe4000fffe03f */
[C---:B------:R-:W-:Y:S01]  /*4fb0*/  HMMA.16816.F32 R8, R24.reuse, R2, RZ ;  /* 0x000000021808723c */ /* 0x040fe200000018ff */
[----:B------:R-:W-:Y:S01]  /*4fc0*/  LDSM.16.MT88.2 R2, [R212+0x800] ;  /* 0x00080000d402783b */ /* 0x000fe20000004100 */
[----:B------:R-:W-:Y:S02]  /*4fd0*/  UISETP.GE.AND UP2, UPT, UR4, 0x1, UPT ;  /* 0x000000010400788c */ /* 0x000fe4000bf46270 */
[----:B------:R-:W-:Y:S01]  /*4fe0*/  UIADD3 UR6, UR19, 0x1, URZ ;  /* 0x0000000113067890 */ /* 0x000fe2000fffe03f */
[----:B------:R-:W1:Y:S01]  /*4ff0*/  LDSM.16.M88.4 R132, [R219] ;  /* 0x00000000db84783b */ /* 0x000e620000000200 */
[----:B------:R-:W-:Y:S02]  /*5000*/  UISETP.GE.AND UP1, UPT, UR19, 0x1, UPT ;  /* 0x000000011300788c */ /* 0x000fe4000bf26270 */
[-C--:B------:R-:W-:Y:S01]  /*5010*/  HMMA.16816.F32 R12, R24, R28.reuse, RZ ;  /* 0x0000001c180c723c */ /* 0x080fe200000018ff */
[----:B------:R-:W4:Y:S01]  /*5020*/  LDSM.16.M88.4 R136, [R219+0x1000] ;  /* 0x00100000db88783b */ /* 0x000f220000000200 */
[----:B------:R-:W-:Y:S03]  /*5030*/  USEL UR19, UR6, URZ, !UP1 ;  /* 0x0000003f06137287 */ /* 0x000fe6000c800000 */
[----:B------:R-:W-:Y:S03]  /*5040*/  LDSM.16.M88.4 R152, [R224+0x1000] ;  /* 0x00100000e098783b */ /* 0x000fe60000000200 */
[C---:B------:R-:W-:Y:S01]  /*5050*/  HMMA.16816.F32 R16, R20.reuse, R28, RZ ;  /* 0x0000001c1410723c */ /* 0x040fe200000018ff */
[----:B------:R-:W5:Y:S04]  /*5060*/  LDSM.16.MT88.2 R28, [R212+0x2800] ;  /* 0x00280000d41c783b */ /* 0x000f680000004100 */
[----:B------:R-:W-:Y:S03]  /*5070*/  LDSM.16.MT88.2 R156, [R212+0x2c00] ;  /* 0x002c0000d49c783b */ /* 0x000fe60000004100 */
[-C--:B------:R-:W-:Y:S01]  /*5080*/  HMMA.16816.F32 R20, R20, R30.reuse, RZ ;  /* 0x0000001e1414723c */ /* 0x080fe200000018ff */
[----:B------:R-:W0:Y:S07]  /*5090*/  LDGDEPBAR ;  /* 0x00000000000079af */ /* 0x000e2e0000000000 */
[----:B------:R-:W-:Y:S01]  /*50a0*/  HMMA.16816.F32 R24, R24, R30, RZ ;  /* 0x0000001e1818723c */ /* 0x000fe200000018ff */
[----:B------:R-:W1:Y:S07]  /*50b0*/  LDSM.16.MT88.2 R30, [R212+0x4800] ;  /* 0x00480000d41e783b */ /* 0x000e6e0000004100 */
[-C--:B------:R-:W-:Y:S08]  /*50c0*/  HMMA.16816.F32 R4, R32, R140.reuse, R4 ;  /* 0x0000008c2004723c */ /* 0x080ff00000001804 */
[C---:B------:R-:W-:Y:S01]  /*50d0*/  HMMA.16816.F32 R8, R144.reuse, R140, R8 ;  /* 0x0000008c9008723c */ /* 0x040fe20000001808 */
[----:B------:R-:W-:Y:S07]  /*50e0*/  LDSM.16.M88.4 R140, [R224] ;  /* 0x00000000e08c783b */ /* 0x000fee0000000200 */
[-C--:B------:R-:W-:Y:S08]  /*50f0*/  HMMA.16816.F32 R12, R144, R148.reuse, R12 ;  /* 0x00000094900c723c */ /* 0x080ff0000000180c */
[C---:B------:R-:W-:Y:S01]  /*5100*/  HMMA.16816.F32 R16, R32.reuse, R148, R16 ;  /* 0x000000942010723c */ /* 0x040fe20000001810 */
[----:B------:R-:W5:Y:S07]  /*5110*/  LDSM.16.MT88.2 R148, [R212+0xc00] ;  /* 0x000c0000d494783b */ /* 0x000f6e0000004100 */
[-C--:B------:R-:W-:Y:S01]  /*5120*/  HMMA.16816.F32 R20, R32, R150.reuse, R20 ;  /* 0x000000962014723c */ /* 0x080fe20000001814 */
[----:B------:R-:W-:Y:S07]  /*5130*/  LDSM.16.M88.4 R32, [R218+0x2000] ;  /* 0x00200000da20783b */ /* 0x000fee0000000200 */
[----:B------:R-:W-:Y:S01]  /*5140*/  HMMA.16816.F32 R24, R144, R150, R24 ;  /* 0x000000969018723c */ /* 0x000fe20000001818 */
[----:B------:R-:W-:Y:S04]  /*5150*/  LDSM.16.M88.4 R144, [R218+0x3000] ;  /* 0x00300000da90783b */ /* 0x000fe80000000200 */
[----:B------:R-:W-:Y:S03]  /*5160*/  LDSM.16.MT88.2 R150, [R212+0x3000] ;  /* 0x00300000d496783b */ /* 0x000fe60000004100 */
[-C--:B-1----:R-:W-:Y:S08]  /*5170*/  HMMA.16816.F32 R4, R132, R2.reuse, R4 ;  /* 0x000000028404723c */ /* 0x082ff00000001804 */
[C---:B----4-:R-:W-:Y:S01]  /*5180*/  HMMA.16816.F32 R8, R136.reuse, R2, R8 ;  /* 0x000000028808723c */ /* 0x050fe20000001808 */
[----:B------:R-:W1:Y:S07]  /*5190*/  LDSM.16.MT88.2 R2, [R212+0x4c00] ;  /* 0x004c0000d402783b */ /* 0x000e6e0000004100 */
[-C--:B-----5:R-:W-:Y:S08]  /*51a0*/  HMMA.16816.F32 R12, R136, R28.reuse, R12 ;  /* 0x0000001c880c723c */ /* 0x0a0ff0000000180c */
[C---:B------:R-:W-:Y:S01]  /*51b0*/  HMMA.16816.F32 R16, R132.reuse, R28, R16 ;  /* 0x0000001c8410723c */ /* 0x040fe20000001810 */
[----:B------:R-:W4:Y:S07]  /*51c0*/  LDSM.16.MT88.2 R28, [R212+0x1000] ;  /* 0x00100000d41c783b */ /* 0x000f2e0000004100 */
[-C--:B------:R-:W-:Y:S01]  /*51d0*/  HMMA.16816.F32 R20, R132, R30.reuse, R20 ;  /* 0x0000001e8414723c */ /* 0x080fe20000001814 */
[----:B------:R-:W-:Y:S07]  /*51e0*/  LDSM.16.M88.4 R132, [R220+0x2000] ;  /* 0x00200000dc84783b */ /* 0x000fee0000000200 */
[----:B------:R-:W-:Y:S01]  /*51f0*/  HMMA.16816.F32 R24, R136, R30, R24 ;  /* 0x0000001e8818723c */ /* 0x000fe20000001818 */
[----:B------:R-:W5:Y:S04]  /*5200*/  LDSM.16.MT88.2 R30, [R212+0x5000] ;  /* 0x00500000d41e783b */ /* 0x000f680000004100 */
[----:B------:R-:W4:Y:S03]  /*5210*/  LDSM.16.MT88.2 R136, [R212+0x1400] ;  /* 0x00140000d488783b */ /* 0x000f260000004100 */
[-C--:B------:R-:W-:Y:S01]  /*5220*/  HMMA.16816.F32 R4, R140, R148.reuse, R4 ;  /* 0x000000948c04723c */ /* 0x080fe20000001804 */
[----:B------:R-:W-:Y:S07]  /*5230*/  LDSM.16.MT88.2 R138, [R212+0x3400] ;  /* 0x00340000d48a783b */ /* 0x000fee0000004100 */
[C---:B------:R-:W-:Y:S08]  /*5240*/  HMMA.16816.F32 R8, R152.reuse, R148, R8 ;  /* 0x000000949808723c */ /* 0x040ff00000001808 */
[-C--:B------:R-:W-:Y:S08]  /*5250*/  HMMA.16816.F32 R12, R152, R156.reuse, R12 ;  /* 0x0000009c980c723c */ /* 0x080ff0000000180c */
[C---:B------:R-:W-:Y:S01]  /*5260*/  HMMA.16816.F32 R16, R140.reuse, R156, R16 ;  /* 0x0000009c8c10723c */ /* 0x040fe20000001810 */
[----:B------:R-:W5:Y:S07]  /*5270*/  LDSM.16.M88.4 R156, [R220+0x3000] ;  /* 0x00300000dc9c783b */ /* 0x000f6e0000000200 */
[-C--:B-1----:R-:W-:Y:S01]  /*5280*/  HMMA.16816.F32 R20, R140, R2.reuse, R20 ;  /* 0x000000028c14723c */ /* 0x082fe20000001814 */
[----:B------:R-:W-:Y:S07]  /*5290*/  LDSM.16.M88.4 R140, [R219+0x2000] ;  /* 0x00200000db8c783b */ /* 0x000fee0000000200 */
[----:B------:R-:W-:Y:S01]  /*52a0*/  HMMA.16816.F32 R24, R152, R2, R24 ;  /* 0x000000029818723c */ /* 0x000fe20000001818 */
[----:B------:R-:W1:Y:S04]  /*52b0*/  LDSM.16.MT88.2 R2, [R212+0x5400] ;  /* 0x00540000d402783b */ /* 0x000e680000004100 */
[----:B------:R-:W-:Y:S03]  /*52c0*/  LDSM.16.MT88.2 R152, [R212+0x3800] ;  /* 0x00380000d498783b */ /* 0x000fe60000004100 */
[-C--:B----4-:R-:W-:Y:S08]  /*52d0*/  HMMA.16816.F32 R4, R32, R28.reuse, R4 ;  /* 0x0000001c2004723c */ /* 0x090ff00000001804 */
[C---:B------:R-:W-:Y:S01]  /*52e0*/  HMMA.16816.F32 R8, R144.reuse, R28, R8 ;  /* 0x0000001c9008723c */ /* 0x040fe20000001808 */
[----:B------:R-:W4:Y:S07]  /*52f0*/  LDSM.16.MT88.2 R28, [R212+0x1800] ;  /* 0x00180000d41c783b */ /* 0x000f2e0000004100 */
[-C--:B------:R-:W-:Y:S08]  /*5300*/  HMMA.16816.F32 R12, R144, R150.reuse, R12 ;  /* 0x00000096900c723c */ /* 0x080ff0000000180c */
[C---:B------:R-:W-:Y:S01]  /*5310*/  HMMA.16816.F32 R16, R32.reuse, R150, R16 ;  /* 0x000000962010723c */ /* 0x040fe20000001810 */
[----:B------:R-:W1:Y:S07]  /*5320*/  LDSM.16.M88.4 R148, [R219+0x3000] ;  /* 0x00300000db94783b */ /* 0x000e6e0000000200 */
[-C--:B-----5:R-:W-:Y:S01]  /*5330*/  HMMA.16816.F32 R20, R32, R30.reuse, R20 ;  /* 0x0000001e2014723c */ /* 0x0a0fe20000001814 */
[----:B------:R-:W-:Y:S07]  /*5340*/  LDSM.16.M88.4 R32, [R223+0x2000] ;  /* 0x00200000df20783b */ /* 0x000fee0000000200 */
[----:B------:R-:W-:Y:S01]  /*5350*/  HMMA.16816.F32 R24, R144, R30, R24 ;  /* 0x0000001e9018723c */ /* 0x000fe20000001818 */
[----:B------:R-:W5:Y:S04]  /*5360*/  LDSM.16.MT88.2 R30, [R212+0x5800] ;  /* 0x00580000d41e783b */ /* 0x000f680000004100 */
[----:B------:R-:W-:Y:S03]  /*5370*/  LDSM.16.M88.4 R144, [R223+0x3000] ;  /* 0x00300000df90783b */ /* 0x000fe60000000200 */
[-C--:B------:R-:W-:Y:S08]  /*5380*/  HMMA.16816.F32 R4, R132, R136.reuse, R4 ;  /* 0x000000888404723c */ /* 0x080ff00000001804 */
[C---:B------:R-:W-:Y:S01]  /*5390*/  HMMA.16816.F32 R8, R156.reuse, R136, R8 ;  /* 0x000000889c08723c */ /* 0x040fe20000001808 */
[----:B------:R-:W2:Y:S07]  /*53a0*/  LDSM.16.MT88.2 R136, [R212+0x1c00] ;  /* 0x001c0000d488783b */ /* 0x000eae0000004100 */
[-C--:B------:R-:W-:Y:S08]  /*53b0*/  HMMA.16816.F32 R12, R156, R138.reuse, R12 ;  /* 0x0000008a9c0c723c */ /* 0x080ff0000000180c */
[C---:B------:R-:W-:Y:S01]  /*53c0*/  HMMA.16816.F32 R16, R132.reuse, R138, R16 ;  /* 0x0000008a8410723c */ /* 0x040fe20000001810 */
[----:B------:R-:W3:Y:S07]  /*53d0*/  LDSM.16.MT88.2 R138, [R212+0x3c00] ;  /* 0x003c0000d48a783b */ /* 0x000eee0000004100 */
[-C--:B-1----:R-:W-:Y:S08]  /*53e0*/  HMMA.16816.F32 R20, R132, R2.reuse, R20 ;  /* 0x000000028414723c */ /* 0x082ff00000001814 */
[----:B------:R-:W-:Y:S01]  /*53f0*/  HMMA.16816.F32 R24, R156, R2, R24 ;  /* 0x000000029c18723c */ /* 0x000fe20000001818 */
[----:B------:R-:W1:Y:S07]  /*5400*/  LDSM.16.MT88.2 R2, [R212+0x5c00] ;  /* 0x005c0000d402783b */ /* 0x000e6e0000004100 */
[-C--:B----4-:R-:W-:Y:S08]  /*5410*/  HMMA.16816.F32 R4, R140, R28.reuse, R4 ;  /* 0x0000001c8c04723c */ /* 0x090ff00000001804 */
[C---:B------:R-:W-:Y:S04]  /*5420*/  HMMA.16816.F32 R8, R148.reuse, R28, R8 ;  /* 0x0000001c9408723c */ /* 0x040fe80000001808 */
[----:B--2---:R-:W-:Y:S03]  /*5430*/  IADD3 R0, P0, R162, UR11, RZ ;  /* 0x0000000ba2007c10 */ /* 0x004fe6000ff1e0ff */
[----:B------:R-:W-:Y:S01]  /*5440*/  IMAD.U32 R29, RZ, RZ, UR11 ;  /* 0x0000000bff1d7e24 */ /* 0x000fe2000f8e00ff */
[-C--:B------:R-:W-:Y:S01]  /*5450*/  HMMA.16816.F32 R12, R148, R152.reuse, R12 ;  /* 0x00000098940c723c */ /* 0x080fe2000000180c */
[----:B------:R-:W-:Y:S03]  /*5460*/  UMOV UR11, UR18 ;  /* 0x00000012000b7c82 */ /* 0x000fe60008000000 */
[----:B---3--:R-:W-:Y:S02]  /*5470*/  LEA.HI.X.SX32 R29, R29, R160, 0x1, P0 ;  /* 0x000000a01d1d7211 */ /* 0x008fe400000f0eff */
[C---:B------:R-:W-:Y:S02]  /*5480*/  LEA R28, P0, R0.reuse, c[0x0][0x220], 0x2 ;  /* 0x00008800001c7a11 */ /* 0x040fe400078010ff */
[C---:B------:R-:W-:Y:S04]  /*5490*/  HMMA.16816.F32 R16, R140.reuse, R152, R16 ;  /* 0x000000988c10723c */ /* 0x040fe80000001810 */
[----:B------:R-:W-:Y:S01]  /*54a0*/  LEA.HI.X R29, R0, c[0x0][0x224], R29, 0x2, P0 ;  /* 0x00008900001d7a11 */ /* 0x000fe200000f141d */
[----:B------:R-:W-:Y:S01]  /*54b0*/  IMAD.U32 R0, RZ, RZ, UR4 ;  /* 0x00000004ff007e24 */ /* 0x000fe2000f8e00ff */
[----:B------:R-:W-:Y:S01]  /*54c0*/  PLOP3.LUT P0, PT, PT, PT, UP0, 0x80, 0x0 ;  /* 0x000000000000781c */ /* 0x000fe20003f0f008 */
[----:B------:R-:W-:Y:S01]  /*54d0*/  USEL UR4, UR7, URZ, !UP2 ;  /* 0x0000003f07047287 */ /* 0x000fe2000d000000 */
[-C--:B-----5:R-:W-:Y:S04]  /*54e0*/  HMMA.16816.F32 R20, R140, R30.reuse, R20 ;  /* 0x0000001e8c14723c */ /* 0x0a0fe80000001814 */
[----:B------:R-:W-:Y:S04]  /*54f0*/  IMAD R0, R0, 0x1800, R221 ;  /* 0x0000180000007824 */ /* 0x000fe800078e02dd */
[----:B------:R-:W-:Y:S04]  /*5500*/  HMMA.16816.F32 R24, R148, R30, R24 ;  /* 0x0000001e9418723c */ /* 0x000fe80000001818 */
[----:B------:R-:W-:Y:S04]  /*5510*/  IMAD.SHL.U32 R0, R0, 0x2, RZ ;  /* 0x0000000200007824 */ /* 0x000fe800078e00ff */
[-C--:B------:R-:W-:Y:S01]  /*5520*/  HMMA.16816.F32 R4, R32, R136.reuse, R4 ;  /* 0x000000882004723c */ /* 0x080fe20000001804 */
[----:B------:R-:W-:Y:S07]  /*5530*/  LDSM.16.MT88.4 R132, [R0+0x7480] ;  /* 0x007480000084783b */ /* 0x000fee0000004200 */
[C---:B------:R-:W-:Y:S08]  /*5540*/  HMMA.16816.F32 R8, R144.reuse, R136, R8 ;  /* 0x000000889008723c */ /* 0x040ff00000001808 */
[-C--:B------:R-:W-:Y:S07]  /*5550*/  HMMA.16816.F32 R12, R144, R138.reuse, R12 ;  /* 0x0000008a900c723c */ /* 0x080fee000000180c */
[----:B------:R-:W-:Y:S01]  /*5560*/  RED.E.ADD.F32.FTZ.RN.STRONG.GPU [R28.64], R4 ;  /* 0x000000041c00798e */ /* 0x000fe2000c10e798 */
[C---:B------:R-:W-:Y:S03]  /*5570*/  HMMA.16816.F32 R16, R32.reuse, R138, R16 ;  /* 0x0000008a2010723c */ /* 0x040fe60000001810 */
[----:B------:R-:W-:Y:S04]  /*5580*/  RED.E.ADD.F32.FTZ.RN.STRONG.GPU [R28.64+0x400], R5 ;  /* 0x000400051c00798e */ /* 0x000fe8000c10e798 */
[----:B------:R-:W-:Y:S01]  /*5590*/  RED.E.ADD.F32.FTZ.RN.STRONG.GPU [R28.64+0x800], R6 ;  /* 0x000800061c00798e */ /* 0x000fe2000c10e798 */
[-C--:B-1----:R-:W-:Y:S03]  /*55a0*/  HMMA.16816.F32 R20, R32, R2.reuse, R20 ;  /* 0x000000022014723c */ /* 0x082fe60000001814 */
[----:B------:R-:W-:Y:S04]  /*55b0*/  RED.E.ADD.F32.FTZ.RN.STRONG.GPU [R28.64+0xc00], R7 ;  /* 0x000c00071c00798e */ /* 0x000fe8000c10e798 */
[----:B------:R-:W-:Y:S01]  /*55c0*/  RED.E.ADD.F32.FTZ.RN.STRONG.GPU [R28.64+0x1000], R8 ;  /* 0x001000081c00798e */ /* 0x000fe2000c10e798 */
[----:B------:R-:W-:Y:S03]  /*55d0*/  HMMA.16816.F32 R24, R144, R2, R24 ;  /* 0x000000029018723c */ /* 0x000fe60000001818 */
[----:B------:R-:W-:Y:S04]  /*55e0*/  RED.E.ADD.F32.FTZ.RN.STRONG.GPU [R28.64+0x1400], R9 ;  /* 0x001400091c00798e */ /* 0x000fe8000c10e798 */
[----:B------:R-:W-:Y:S04]  /*55f0*/  RED.E.ADD.F32.FTZ.RN.STRONG.GPU [R28.64+0x1800], R10 ;  /* 0x0018000a1c00798e */ /* 0x000fe8000c10e798 */
[----:B------:R-:W-:Y:S04]  /*5600*/  RED.E.ADD.F32.FTZ.RN.STRONG.GPU [R28.64+0x1c00], R11 ;  /* 0x001c000b1c00798e */ /* 0x000fe8000c10e798 */
[----:B------:R-:W-:Y:S04]  /*5610*/  RED.E.ADD.F32.FTZ.RN.STRONG.GPU [R28.64+0x2000], R16 ;  /* 0x002000101c00798e */ /* 0x000fe8000c10e798 */
[----:B------:R-:W-:Y:S04]  /*5620*/  RED.E.ADD.F32.FTZ.RN.STRONG.GPU [R28.64+0x2400], R17 ;  /* 0x002400111c00798e */ /* 0x000fe8000c10e798 */
[----:B------:R-:W-:Y:S04]  /*5630*/  RED.E.ADD.F32.FTZ.RN.STRONG.GPU [R28.64+0x2800], R18 ;  /* 0x002800121c00798e */ /* 0x000fe8000c10e798 */
[----:B------:R-:W-:Y:S04]  /*5640*/  RED.E.ADD.F32.FTZ.RN.STRONG.GPU [R28.64+0x2c00], R19 ;  /* 0x002c00131c00798e */ /* 0x000fe8000c10e798 */
[----:B------:R-:W-:Y:S04]  /*5650*/  RED.E.ADD.F32.FTZ.RN.STRONG.GPU [R28.64+0x3000], R12 ;  /* 0x0030000c1c00798e */ /* 0x000fe8000c10e798 */
[----:B------:R-:W-:Y:S04]  /*5660*/  LDSM.16.MT88.4 R4, [R213+0x13480] ;  /* 0x01348000d504783b */ /* 0x000fe80000004200 */
[----:B------:R-:W1:Y:S04]  /*5670*/  LDSM.16.MT88.4 R8, [R0+0x6080] ;  /* 0x006080000008783b */ /* 0x000e680000004200 */
[----:B------:R-:W-:Y:S04]  /*5680*/  RED.E.ADD.F32.FTZ.RN.STRONG.GPU [R28.64+0x3400], R13 ;  /* 0x0034000d1c00798e */ /* 0x000fe8000c10e798 */
[----:B------:R-:W-:Y:S04]  /*5690*/  RED.E.ADD.F32.FTZ.RN.STRONG.GPU [R28.64+0x3800], R14 ;  /* 0x0038000e1c00798e */ /* 0x000fe8000c10e798 */
[----:B------:R-:W-:Y:S04]  /*56a0*/  RED.E.ADD.F32.FTZ.RN.STRONG.GPU [R28.64+0x3c00], R15 ;  /* 0x003c000f1c00798e */ /* 0x000fe8000c10e798 */
[----:B------:R-:W2:Y:S04]  /*56b0*/  LDSM.16.MT88.4 R12, [R213+0x15480] ;  /* 0x01548000d50c783b */ /* 0x000ea80000004200 */
[----:B------:R-:W3:Y:S04]  /*56c0*/  LDSM.16.MT88.4 R16, [R0+0x7080] ;  /* 0x007080000010783b */ /* 0x000ee80000004200 */
[----:B------:R-:W-:Y:S04]  /*56d0*/  LDSM.16.MT88.4 R32, [R213+0x15c80] ;  /* 0x015c8000d520783b */ /* 0x000fe80000004200 */
[----:B------:R-:W-:Y:S04]  /*56e0*/  LDSM.16.MT88.4 R136, [R213+0x16c80] ;  /* 0x016c8000d588783b */ /* 0x000fe80000004200 */
[----:B------:R-:W-:Y:S04]  /*56f0*/  RED.E.ADD.F32.FTZ.RN.STRONG.GPU [R28.64+0x4000], R20 ;  /* 0x004000141c00798e */ /* 0x000fe8000c10e798 */
[----:B------:R-:W-:Y:S01]  /*5700*/  RED.E.ADD.F32.FTZ.RN.STRONG.GPU [R28.64+0x4400], R21 ;  /* 0x004400151c00798e */ /* 0x000fe2000c10e798 */
[-C--:B-1----:R-:W-:Y:S03]  /*5710*/  HMMA.16816.F32 R84, R4, R8.reuse, R84 ;  /* 0x000000080454723c */ /* 0x082fe60000001854 */
[----:B------:R-:W-:Y:S04]  /*5720*/  RED.E.ADD.F32.FTZ.RN.STRONG.GPU [R28.64+0x4800], R22 ;  /* 0x004800161c00798e */ /* 0x000fe8000c10e798 */
[----:B------:R-:W-:Y:S04]  /*5730*/  RED.E.ADD.F32.FTZ.RN.STRONG.GPU [R28.64+0x4c00], R23 ;  /* 0x004c00171c00798e */ /* 0x000fe8000c10e798 */
[----:B------:R-:W1:Y:S04]  /*5740*/  LDSM.16.MT88.4 R20, [R0+0x8080] ;  /* 0x008080000014783b */ /* 0x000e680000004200 */
[----:B------:R-:W-:Y:S01]  /*5750*/  RED.E.ADD.F32.FTZ.RN.STRONG.GPU [R28.64+0x5000], R24 ;  /* 0x005000181c00798e */ /* 0x000fe2000c10e798 */
[C---:B--2---:R-:W-:Y:S03]  /*5760*/  HMMA.16816.F32 R88, R12.reuse, R8, R88 ;  /* 0x000000080c58723c */ /* 0x044fe60000001858 */
[----:B------:R-:W-:Y:S04]  /*5770*/  RED.E.ADD.F32.FTZ.RN.STRONG.GPU [R28.64+0x5400], R25 ;  /* 0x005400191c00798e */ /* 0x000fe8000c10e798 */
[----:B------:R-:W-:Y:S01]  /*5780*/  RED.E.ADD.F32.FTZ.RN.STRONG.GPU [R28.64+0x5800], R26 ;  /* 0x0058001a1c00798e */ /* 0x000fe2000c10e798 */
[-C--:B------:R-:W-:Y:S03]  /*5790*/  HMMA.16816.F32 R92, R12, R10.reuse, R92 ;  /* 0x0000000a0c5c723c */ /* 0x080fe6000000185c */
[----:B------:R-:W-:Y:S04]  /*57a0*/  RED.E.ADD.F32.FTZ.RN.STRONG.GPU [R28.64+0x5c00], R27 ;  /* 0x005c001b1c00798e */ /* 0x000fe8000c10e798 */
[----:B------:R-:W-:Y:S01]  /*57b0*/  LDSM.16.MT88.4 R28, [R213+0x13c80] ;  /* 0x013c8000d51c783b */ /* 0x000fe20000004200 */
[C---:B------:R-:W-:Y:S03]  /*57c0*/  HMMA.16816.F32 R96, R4.reuse, R10, R96 ;  /* 0x0000000a0460723c */ /* 0x040fe60000001860 */
[----:B------:R-:W2:Y:S04]  /*57d0*/  LDSM.16.MT88.4 R24, [R0+0x6480] ;  /* 0x006480000018783b */ /* 0x000ea80000004200 */
[----:B------:R-:W4:Y:S01]  /*57e0*/  LDSM.16.MT88.4 R8, [R0+0x8480] ;  /* 0x008480000008783b */ /* 0x000f220000004200 */
[-C--:B---3--:R-:W-:Y:S08]  /*57f0*/  HMMA.16816.F32 R100, R4, R16.reuse, R100 ;  /* 0x000000100464723c */ /* 0x088ff00000001864 */
[C---:B------:R-:W-:Y:S08]  /*5800*/  HMMA.16816.F32 R104, R12.reuse, R16, R104 ;  /* 0x000000100c68723c */ /* 0x040ff00000001868 */
[-C--:B------:R-:W-:Y:S08]  /*5810*/  HMMA.16816.F32 R108, R12, R18.reuse, R108 ;  /* 0x000000120c6c723c */ /* 0x080ff0000000186c */
[C---:B------:R-:W-:Y:S01]  /*5820*/  HMMA.16816.F32 R112, R4.reuse, R18, R112 ;  /* 0x000000120470723c */ /* 0x040fe20000001870 */
[----:B------:R-:W-:Y:S07]  /*5830*/  LDSM.16.MT88.4 R16, [R213+0x16480] ;  /* 0x01648000d510783b */ /* 0x000fee0000004200 */
[-C--:B-1----:R-:W-:Y:S08]  /*5840*/  HMMA.16816.F32 R116, R4, R20.reuse, R116 ;  /* 0x000000140474723c */ /* 0x082ff00000001874 */
[C---:B------:R-:W-:Y:S08]  /*5850*/  HMMA.16816.F32 R120, R12.reuse, R20, R120 ;  /* 0x000000140c78723c */ /* 0x040ff00000001878 */
[-C--:B------:R-:W-:Y:S01]  /*5860*/  HMMA.16816.F32 R124, R12, R22.reuse, R124 ;  /* 0x000000160c7c723c */ /* 0x080fe2000000187c */
[----:B------:R-:W-:Y:S07]  /*5870*/  LDSM.16.MT88.4 R12, [R0+0x6880] ;  /* 0x00688000000c783b */ /* 0x000fee0000004200 */
[----:B------:R-:W-:Y:S01]  /*5880*/  HMMA.16816.F32 R128, R4, R22, R128 ;  /* 0x000000160480723c */ /* 0x000fe20000001880 */
[----:B------:R-:W1:Y:S04]  /*5890*/  LDSM.16.MT88.4 R4, [R213+0x14480] ;  /* 0x01448000d504783b */ /* 0x000e680000004200 */
[----:B------:R-:W3:Y:S03]  /*58a0*/  LDSM.16.MT88.4 R20, [R0+0x7880] ;  /* 0x007880000014783b */ /* 0x000ee60000004200 */
[-C--:B--2---:R-:W-:Y:S08]  /*58b0*/  HMMA.16816.F32 R84, R28, R24.reuse, R84 ;  /* 0x000000181c54723c */ /* 0x084ff00000001854 */
[C---:B------:R-:W-:Y:S08]  /*58c0*/  HMMA.16816.F32 R88, R32.reuse, R24, R88 ;  /* 0x000000182058723c */ /* 0x040ff00000001858 */
[-C--:B------:R-:W-:Y:S08]  /*58d0*/  HMMA.16816.F32 R92, R32, R26.reuse, R92 ;  /* 0x0000001a205c723c */ /* 0x080ff0000000185c */
[C---:B------:R-:W-:Y:S01]  /*58e0*/  HMMA.16816.F32 R96, R28.reuse, R26, R96 ;  /* 0x0000001a1c60723c */ /* 0x040fe20000001860 */
[----:B------:R-:W2:Y:S07]  /*58f0*/  LDSM.16.MT88.4 R24, [R0+0x8880] ;  /* 0x008880000018783b */ /* 0x000eae0000004200 */
[-C--:B------:R-:W-:Y:S08]  /*5900*/  HMMA.16816.F32 R100, R28, R132.reuse, R100 ;  /* 0x000000841c64723c */ /* 0x080ff00000001864 */
[C---:B------:R-:W-:Y:S08]  /*5910*/  HMMA.16816.F32 R104, R32.reuse, R132, R104 ;  /* 0x000000842068723c */ /* 0x040ff00000001868 */
[-C--:B------:R-:W-:Y:S08]  /*5920*/  HMMA.16816.F32 R108, R32, R134.reuse, R108 ;  /* 0x00000086206c723c */ /* 0x080ff0000000186c */
[C---:B------:R-:W-:Y:S01]  /*5930*/  HMMA.16816.F32 R112, R28.reuse, R134, R112 ;  /* 0x000000861c70723c */ /* 0x040fe20000001870 */
[----:B------:R-:W-:Y:S07]  /*5940*/  LDSM.16.MT88.4 R132, [R0+0x6c80] ;  /* 0x006c80000084783b */ /* 0x000fee0000004200 */
[-C--:B----4-:R-:W-:Y:S08]  /*5950*/  HMMA.16816.F32 R116, R28, R8.reuse, R116 ;  /* 0x000000081c74723c */ /* 0x090ff00000001874 */
[C---:B------:R-:W-:Y:S08]  /*5960*/  HMMA.16816.F32 R120, R32.reuse, R8, R120 ;  /* 0x000000082078723c */ /* 0x040ff00000001878 */
[-C--:B------:R-:W-:Y:S01]  /*5970*/  HMMA.16816.F32 R124, R32, R10.reuse, R124 ;  /* 0x0000000a207c723c */ /* 0x080fe2000000187c */
[----:B------:R-:W4:Y:S07]  /*5980*/  LDSM.16.MT88.4 R32, [R213+0x14c80] ;  /* 0x014c8000d520783b */ /* 0x000f2e0000004200 */
[----:B------:R-:W-:Y:S01]  /*5990*/  HMMA.16816.F32 R128, R28, R10, R128 ;  /* 0x0000000a1c80723c */ /* 0x000fe20000001880 */
[----:B------:R-:W5:Y:S04]  /*59a0*/  LDSM.16.MT88.4 R8, [R0+0x7c80] ;  /* 0x007c80000008783b */ /* 0x000f680000004200 */
[----:B------:R-:W2:Y:S03]  /*59b0*/  LDSM.16.MT88.4 R28, [R0+0x8c80] ;  /* 0x008c8000001c783b */ /* 0x000ea60000004200 */
[-C--:B-1----:R-:W-:Y:S08]  /*59c0*/  HMMA.16816.F32 R84, R4, R12.reuse, R84 ;  /* 0x0000000c0454723c */ /* 0x082ff00000001854 */
[C---:B------:R-:W-:Y:S08]  /*59d0*/  HMMA.16816.F32 R88, R16.reuse, R12, R88 ;  /* 0x0000000c1058723c */ /* 0x040ff00000001858 */
[-C--:B------:R-:W-:Y:S08]  /*59e0*/  HMMA.16816.F32 R92, R16, R14.reuse, R92 ;  /* 0x0000000e105c723c */ /* 0x080ff0000000185c */
[C---:B------:R-:W-:Y:S08]  /*59f0*/  HMMA.16816.F32 R96, R4.reuse, R14, R96 ;  /* 0x0000000e0460723c */ /* 0x040ff00000001860 */
[-C--:B---3--:R-:W-:Y:S08]  /*5a00*/  HMMA.16816.F32 R100, R4, R20.reuse, R100 ;  /* 0x000000140464723c */ /* 0x088ff00000001864 */
[C---:B------:R-:W-:Y:S08]  /*5a10*/  HMMA.16816.F32 R104, R16.reuse, R20, R104 ;  /* 0x000000141068723c */ /* 0x040ff00000001868 */
[-C--:B------:R-:W-:Y:S08]  /*5a20*/  HMMA.16816.F32 R108, R16, R22.reuse, R108 ;  /* 0x00000016106c723c */ /* 0x080ff0000000186c */
[C---:B------:R-:W-:Y:S08]  /*5a30*/  HMMA.16816.F32 R112, R4.reuse, R22, R112 ;  /* 0x000000160470723c */ /* 0x040ff00000001870 */
[-C--:B--2---:R-:W-:Y:S08]  /*5a40*/  HMMA.16816.F32 R116, R4, R24.reuse, R116 ;  /* 0x000000180474723c */ /* 0x084ff00000001874 */
[C---:B------:R-:W-:Y:S08]  /*5a50*/  HMMA.16816.F32 R120, R16.reuse, R24, R120 ;  /* 0x000000181078723c */ /* 0x040ff00000001878 */
[-C--:B------:R-:W-:Y:S08]  /*5a60*/  HMMA.16816.F32 R124, R16, R26.reuse, R124 ;  /* 0x0000001a107c723c */ /* 0x080ff0000000187c */
[----:B------:R-:W-:Y:S08]  /*5a70*/  HMMA.16816.F32 R128, R4, R26, R128 ;  /* 0x0000001a0480723c */ /* 0x000ff00000001880 */
[-C--:B----4-:R-:W-:Y:S08]  /*5a80*/  HMMA.16816.F32 R84, R32, R132.reuse, R84 ;  /* 0x000000842054723c */ /* 0x090ff00000001854 */
[C---:B------:R-:W-:Y:S08]  /*5a90*/  HMMA.16816.F32 R88, R136.reuse, R132, R88 ;  /* 0x000000848858723c */ /* 0x040ff00000001858 */
[-C--:B------:R-:W-:Y:S08]  /*5aa0*/  HMMA.16816.F32 R92, R136, R134.reuse, R92 ;  /* 0x00000086885c723c */ /* 0x080ff0000000185c */
[C---:B------:R-:W-:Y:S08]  /*5ab0*/  HMMA.16816.F32 R96, R32.reuse, R134, R96 ;  /* 0x000000862060723c */ /* 0x040ff00000001860 */
[-C--:B-----5:R-:W-:Y:S08]  /*5ac0*/  HMMA.16816.F32 R100, R32, R8.reuse, R100 ;  /* 0x000000082064723c */ /* 0x0a0ff00000001864 */
[C---:B------:R-:W-:Y:S08]  /*5ad0*/  HMMA.16816.F32 R104, R136.reuse, R8, R104 ;  /* 0x000000088868723c */ /* 0x040ff00000001868 */
[-C--:B------:R-:W-:Y:S08]  /*5ae0*/  HMMA.16816.F32 R108, R136, R10.reuse, R108 ;  /* 0x0000000a886c723c */ /* 0x080ff0000000186c */
[C---:B------:R-:W-:Y:S08]  /*5af0*/  HMMA.16816.F32 R112, R32.reuse, R10, R112 ;  /* 0x0000000a2070723c */ /* 0x040ff00000001870 */
[-C--:B------:R-:W-:Y:S08]  /*5b00*/  HMMA.16816.F32 R116, R32, R28.reuse, R116 ;  /* 0x0000001c2074723c */ /* 0x080ff00000001874 */
[C---:B------:R-:W-:Y:S08]  /*5b10*/  HMMA.16816.F32 R120, R136.reuse, R28, R120 ;  /* 0x0000001c8878723c */ /* 0x040ff00000001878 */
[-C--:B------:R-:W-:Y:S08]  /*5b20*/  HMMA.16816.F32 R124, R136, R30.reuse, R124 ;  /* 0x0000001e887c723c */ /* 0x080ff0000000187c */
[----:B------:R-:W-:Y:S01]  /*5b30*/  HMMA.16816.F32 R128, R32, R30, R128 ;  /* 0x0000001e2080723c */ /* 0x000fe20000001880 */
[----:B------:R-:W-:-:S07]  /*5b40*/  @!P0 BRA `(.L_x_3) ;  /* 0xffffc42000008947 */ /* 0x000fce000383ffff */
.L_x_0:
[----:B-1--4-:R-:W2:Y:S04]  /*5b50*/  LDL R28, [R1+0xc] ;  /* 0x00000c00011c7983 */ /* 0x012ea80000100800 */
[----:B------:R-:W3:Y:S04]  /*5b60*/  LDL.64 R30, [R1] ;  /* 0x00000000011e7983 */ /* 0x000ee80000100a00 */
[----:B------:R-:W4:Y:S04]  /*5b70*/  LDL.64 R32, [R1+0x18] ;  /* 0x0000180001207983 */ /* 0x000f280000100a00 */
[----:B------:R-:W5:Y:S04]  /*5b80*/  LDL R29, [R1+0x28] ;  /* 0x00002800011d7983 */ /* 0x000f680000100800 */
[----:B------:R-:W5:Y:S01]  /*5b90*/  LDL R34, [R1+0x2c] ;  /* 0x00002c0001227983 */ /* 0x000f620000100800 */
[----:B------:R-:W-:-:S02]  /*5ba0*/  F2FP.PACK_AB R64, R65, R64 ;  /* 0x000000404140723e */ /* 0x000fc400000000ff */
[----:B------:R-:W-:Y:S01]  /*5bb0*/  F2FP.PACK_AB R36, R37, R36 ;  /* 0x000000242524723e */ /* 0x000fe200000000ff */
[----:B------:R-:W5:Y:S01]  /*5bc0*/  LDL.LU R35, [R1+0x40] ;  /* 0x0000400001237983 */ /* 0x000f620000300800 */
[----:B------:R-:W-:Y:S02]  /*5bd0*/  F2FP.PACK_AB R38, R39, R38 ;  /* 0x000000262726723e */ /* 0x000fe400000000ff */
[----:B------:R-:W-:Y:S01]  /*5be0*/  F2FP.PACK_AB R48, R49, R48 ;  /* 0x000000303130723e */ /* 0x000fe200000000ff */
[----:B------:R-:W5:Y:S01]  /*5bf0*/  LDL.LU.64 R132, [R1+0x20] ;  /* 0x0000200001847983 */ /* 0x000f620000300a00 */
[----:B------:R-:W-:Y:S01]  /*5c00*/  F2FP.PACK_AB R50, R51, R50 ;  /* 0x000000323332723e */ /* 0x000fe200000000ff */
[----:B------:R-:W-:Y:S01]  /*5c10*/  FMUL.FTZ R84, R84, c[0x0][0x298] ;  /* 0x0000a60054547a20 */ /* 0x000fe20000410000 */
[----:B------:R-:W-:Y:S01]  /*5c20*/  F2FP.PACK_AB R40, R41, R40 ;  /* 0x000000282928723e */ /* 0x000fe200000000ff */
[----:B------:R-:W1:Y:S01]  /*5c30*/  S2R R65, SR_TID.X ;  /* 0x0000000000417919 */ /* 0x000e620000002100 */
[----:B------:R-:W-:Y:S01]  /*5c40*/  F2FP.PACK_AB R42, R43, R42 ;  /* 0x0000002a2b2a723e */ /* 0x000fe200000000ff */
[----:B------:R-:W-:Y:S01]  /*5c50*/  FMUL.FTZ R26, R85, c[0x0][0x298] ;  /* 0x0000a600551a7a20 */ /* 0x000fe20000410000 */
        /* <DEDUP_REMOVED lines=22> */
[----:B-1----:R-:W-:Y:S01]  /*5dc0*/  SHF.R.S32.HI R27, RZ, 0x1f, R65 ;  /* 0x0000001fff1b7819 */ /* 0x002fe20000011441 */
[----:B------:R-:W-:Y:S01]  /*5dd0*/  FMUL.FTZ R20, R93, c[0x0][0x298] ;  /* 0x0000a6005d147a20 */ /* 0x000fe20000410000 */
[----:B------:R-:W-:Y:S01]  /*5de0*/  F2FP.PACK_AB R80, R81, R80 ;  /* 0x000000505150723e */ /* 0x000fe200000000ff */
[----:B------:R-:W-:Y:S01]  /*5df0*/  FMUL.FTZ R94, R94, c[0x0][0x298] ;  /* 0x0000a6005e5e7a20 */ /* 0x000fe20000410000 */
[----:B------:R-:W-:Y:S01]  /*5e00*/  LEA.HI R3, R27, R65, RZ, 0x5 ;  /* 0x000000411b037211 */ /* 0x000fe200078f28ff */
[----:B------:R-:W-:Y:S01]  /*5e10*/  FMUL.FTZ R19, R95, c[0x0][0x298] ;  /* 0x0000a6005f137a20 */ /* 0x000fe20000410000 */
[----:B------:R-:W-:Y:S01]  /*5e20*/  F2FP.PACK_AB R82, R83, R82 ;  /* 0x000000525352723e */ /* 0x000fe200000000ff */
[----:B------:R-:W-:Y:S01]  /*5e30*/  FMUL.FTZ R100, R100, c[0x0][0x298] ;  /* 0x0000a60064647a20 */ /* 0x000fe20000410000 */
[--C-:B------:R-:W-:Y:S01]  /*5e40*/  SHF.R.S32.HI R6, RZ, 0x5, R3.reuse ;  /* 0x00000005ff067819 */ /* 0x100fe20000011403 */
[----:B------:R-:W-:Y:S01]  /*5e50*/  FMUL.FTZ R18, R101, c[0x0][0x298] ;  /* 0x0000a60065127a20 */ /* 0x000fe20000410000 */
[----:B------:R-:W-:Y:S01]  /*5e60*/  SHF.R.S32.HI R3, RZ, 0x1f, R3 ;  /* 0x0000001fff037819 */ /* 0x000fe20000011403 */
        /* <DEDUP_REMOVED lines=45> */
[----:B------:R-:W1:Y:S01]  /*6140*/  S2UR UR9, SR_CTAID.X ;  /* 0x00000000000979c3 */ /* 0x000e620000002500 */
[----:B------:R-:W-:Y:S01]  /*6150*/  FMUL.FTZ R121, R121, c[0x0][0x298] ;  /* 0x0000a60079797a20 */ /* 0x000fe20000410000 */
[----:B------:R-:W-:Y:S01]  /*6160*/  UMOV UR8, 0xffffff80 ;  /* 0xffffff8000087882 */ /* 0x000fe20000000000 */
[----:B------:R-:W-:Y:S01]  /*6170*/  FMUL.FTZ R122, R122, c[0x0][0x298] ;  /* 0x0000a6007a7a7a20 */ /* 0x000fe20000410000 */
[----:B------:R-:W-:Y:S01]  /*6180*/  ULDC UR7, c[0x0][0x2f0] ;  /* 0x0000bc0000077ab9 */ /* 0x000fe20000000800 */
[----:B------:R-:W-:Y:S01]  /*6190*/  FMUL.FTZ R123, R123, c[0x0][0x298] ;  /* 0x0000a6007b7b7a20 */ /* 0x000fe20000410000 */
[----:B------:R-:W2:Y:S01]  /*61a0*/  S2R R67, SR_CTAID.X ;  /* 0x0000000000437919 */ /* 0x000ea20000002500 */
[----:B------:R-:W-:Y:S01]  /*61b0*/  FMUL.FTZ R124, R124, c[0x0][0x298] ;  /* 0x0000a6007c7c7a20 */ /* 0x000fe20000410000 */
[----:B------:R-:W-:Y:S01]  /*61c0*/  USHF.R.S32.HI UR6, URZ, 0x1f, UR17 ;  /* 0x0000001f3f067899 */ /* 0x000fe20008011411 */
[----:B------:R-:W-:Y:S01]  /*61d0*/  FMUL.FTZ R125, R125, c[0x0][0x298] ;  /* 0x0000a6007d7d7a20 */ /* 0x000fe20000410000 */
[----:B------:R-:W-:Y:S01]  /*61e0*/  ULDC.64 UR4, c[0x0][0x340] ;  /* 0x0000d00000047ab9 */ /* 0x000fe20000000a00 */
[----:B------:R-:W-:Y:S01]  /*61f0*/  FMUL.FTZ R126, R126, c[0x0][0x298] ;  /* 0x0000a6007e7e7a20 */ /* 0x000fe20000410000 */
[----:B------:R-:W-:Y:S01]  /*6200*/  UIMAD UR4, UR6, UR4, URZ ;  /* 0x00000004060472a4 */ /* 0x000fe2000f8e023f */
[----:B------:R-:W-:Y:S01]  /*6210*/  FMUL.FTZ R127, R127, c[0x0][0x298] ;  /* 0x0000a6007f7f7a20 */ /* 0x000fe20000410000 */
[----:B------:R-:W-:Y:S02]  /*6220*/  BSSY B0, `(.L_x_4) ;  /* 0x0000087000007945 */ /* 0x000fe40003800000 */
[----:B------:R-:W-:-:S02]  /*6230*/  UIMAD UR4, UR17, UR5, UR4 ;  /* 0x00000005110472a4 */ /* 0x000fc4000f8e0204 */
[----:B-1----:R-:W-:-:S04]  /*6240*/  UIMAD UR7, UR9, UR8, UR7 ;  /* 0x00000008090772a4 */ /* 0x002fc8000f8e0207 */
[----:B------:R-:W-:-:S04]  /*6250*/  UISETP.LT.AND UP0, UPT, UR7, 0x80, UPT ;  /* 0x000000800700788c */ /* 0x000fc8000bf01270 */
[----:B------:R-:W-:Y:S01]  /*6260*/  USEL UR7, UR7, 0x80, UP0 ;  /* 0x0000008007077887 */ /* 0x000fe20008000000 */
[----:B--2---:R-:W-:Y:S02]  /*6270*/  IMAD.MOV.U32 R138, RZ, RZ, R28 ;  /* 0x000000ffff8a7224 */ /* 0x004fe400078e001c */
[----:B---3--:R-:W-:Y:S02]  /*6280*/  IMAD.MOV.U32 R136, RZ, RZ, R30 ;  /* 0x000000ffff887224 */ /* 0x008fe400078e001e */
[----:B------:R-:W-:Y:S02]  /*6290*/  IMAD.MOV.U32 R137, RZ, RZ, R31 ;  /* 0x000000ffff897224 */ /* 0x000fe400078e001f */
[----:B----4-:R-:W-:Y:S01]  /*62a0*/  IMAD.MOV.U32 R134, RZ, RZ, R32 ;  /* 0x000000ffff867224 */ /* 0x010fe200078e0020 */
[----:B------:R-:W-:Y:S01]  /*62b0*/  BAR.SYNC.DEFER_BLOCKING 0x1, 0x100 ;  /* 0x0044000000007b1d */ /* 0x000fe20000010000 */
[----:B------:R-:W-:Y:S01]  /*62c0*/  IMAD.MOV.U32 R135, RZ, RZ, R33 ;  /* 0x000000ffff877224 */ /* 0x000fe200078e0021 */
[----:B------:R-:W-:-:S02]  /*62d0*/  ISETP.GE.AND P5, PT, R136, UR7, PT ;  /* 0x0000000788007c0c */ /* 0x000fc4000bfa6270 */
[----:B-----5:R-:W-:Y:S02]  /*62e0*/  LEA.HI R2, R35, R35, RZ, 0x1 ;  /* 0x0000002323027211 */ /* 0x020fe400078f08ff */
[----:B------:R-:W-:Y:S01]  /*62f0*/  SHF.R.S32.HI R0, RZ, 0x1f, R132 ;  /* 0x0000001fff007819 */ /* 0x000fe20000011484 */
[----:B------:R-:W-:Y:S01]  /*6300*/  IMAD.MOV.U32 R133, RZ, RZ, R29 ;  /* 0x000000ffff857224 */ /* 0x000fe200078e001d */
[----:B------:R-:W-:Y:S02]  /*6310*/  SHF.R.S32.HI R8, RZ, 0x1, R2 ;  /* 0x00000001ff087819 */ /* 0x000fe40000011402 */
[CC--:B------:R-:W-:Y:S02]  /*6320*/  LEA.HI R4, R0.reuse, R132.reuse, RZ, 0x2 ;  /* 0x0000008400047211 */ /* 0x0c0fe400078f10ff */
[----:B------:R-:W-:Y:S02]  /*6330*/  LEA.HI R5, R0, R132, RZ, 0x7 ;  /* 0x0000008400057211 */ /* 0x000fe400078f38ff */
[----:B------:R-:W-:-:S02]  /*6340*/  LEA.HI R0, R3, R6, RZ, 0x2 ;  /* 0x0000000603007211 */ /* 0x000fc400078f10ff */
[----:B------:R-:W-:Y:S01]  /*6350*/  LOP3.LUT R7, R2, 0x3fffffe, RZ, 0xc0, !PT ;  /* 0x03fffffe02077812 */ /* 0x000fe200078ec0ff */
[----:B------:R-:W-:Y:S01]  /*6360*/  IMAD.SHL.U32 R2, R8, 0x40, RZ ;  /* 0x0000004008027824 */ /* 0x000fe200078e00ff */
[----:B------:R-:W-:Y:S02]  /*6370*/  LOP3.LUT R4, R4, 0xfffffffc, RZ, 0xc0, !PT ;  /* 0xfffffffc04047812 */ /* 0x000fe400078ec0ff */
[----:B------:R-:W-:Y:S02]  /*6380*/  LOP3.LUT R0, R0, 0xfffffffc, RZ, 0xc0, !PT ;  /* 0xfffffffc00007812 */ /* 0x000fe400078ec0ff */
[----:B------:R-:W-:Y:S01]  /*6390*/  SHF.R.U32.HI R3, RZ, 0x4, R5 ;  /* 0x00000004ff037819 */ /* 0x000fe20000011605 */
[----:B------:R-:W-:Y:S01]  /*63a0*/  IMAD.IADD R4, R132, 0x1, -R4 ;  /* 0x0000000184047824 */ /* 0x000fe200078e0a04 */
[----:B------:R-:W-:Y:S01]  /*63b0*/  LOP3.LUT R2, R2, 0xc0, RZ, 0xc0, !PT ;  /* 0x000000c002027812 */ /* 0x000fe200078ec0ff */
[----:B------:R-:W-:Y:S01]  /*63c0*/  IMAD.IADD R0, R6, 0x1, -R0 ;  /* 0x0000000106007824 */ /* 0x000fe200078e0a00 */
[----:B------:R-:W-:Y:S01]  /*63d0*/  LOP3.LUT P0, RZ, R8, 0x2, RZ, 0xc0, !PT ;  /* 0x0000000208ff7812 */ /* 0x000fe2000780c0ff */
[----:B------:R-:W-:Y:S01]  /*63e0*/  IMAD.IADD R5, R35, 0x1, -R7 ;  /* 0x0000000123057824 */ /* 0x000fe200078e0a07 */
[----:B------:R-:W-:Y:S01]  /*63f0*/  LOP3.LUT R3, R2, 0x8, R3, 0xf8, !PT ;  /* 0x0000000802037812 */ /* 0x000fe200078ef803 */
[----:B------:R-:W-:Y:S01]  /*6400*/  IMAD R0, R0, 0x100, R4 ;  /* 0x0000010000007824 */ /* 0x000fe200078e0204 */
[----:B------:R-:W-:Y:S01]  /*6410*/  SHF.R.U32.HI R2, RZ, 0x3, R2 ;  /* 0x00000003ff027819 */ /* 0x000fe20000011602 */
[----:B------:R-:W-:Y:S01]  /*6420*/  IMAD.MOV.U32 R132, RZ, RZ, R34 ;  /* 0x000000ffff847224 */ /* 0x000fe200078e0022 */
[----:B------:R-:W-:Y:S01]  /*6430*/  F2FP.PACK_AB R6, R129, R128 ;  /* 0x000000808106723e */ /* 0x000fe200000000ff */
[----:B------:R-:W-:Y:S01]  /*6440*/  IMAD R0, R5, 0x10, R0 ;  /* 0x0000001005007824 */ /* 0x000fe200078e0200 */
[----:B------:R-:W-:-:S02]  /*6450*/  LOP3.LUT R2, R3, R2, RZ, 0x3c, !PT ;  /* 0x0000000203027212 */ /* 0x000fc400078e3cff */
[----:B------:R-:W-:Y:S02]  /*6460*/  F2FP.PACK_AB R5, R131, R130 ;  /* 0x000000828305723e */ /* 0x000fe400000000ff */
[----:B------:R-:W-:Y:S01]  /*6470*/  F2FP.PACK_AB R8, R121, R120 ;  /* 0x000000787908723e */ /* 0x000fe200000000ff */
[----:B------:R-:W-:Y:S01]  /*6480*/  IMAD.U32 R0, R0, 0x2, R2 ;  /* 0x0000000200007824 */ /* 0x000fe200078e0002 */
[----:B------:R-:W-:Y:S02]  /*6490*/  F2FP.PACK_AB R7, R123, R122 ;  /* 0x0000007a7b07723e */ /* 0x000fe400000000ff */
[----:B------:R-:W-:Y:S01]  /*64a0*/  F2FP.PACK_AB R4, R125, R124 ;  /* 0x0000007c7d04723e */ /* 0x000fe200000000ff */
[----:B------:R-:W-:Y:S01]  /*64b0*/  IMAD.SHL.U32 R0, R0, 0x2, RZ ;  /* 0x0000000200007824 */ /* 0x000fe200078e00ff */
[----:B------:R-:W-:-:S04]  /*64c0*/  F2FP.PACK_AB R3, R127, R126 ;  /* 0x0000007e7f03723e */ /* 0x000fc800000000ff */
[C---:B------:R-:W-:Y:S01]  /*64d0*/  IADD3 R2, R0.reuse, 0x20, RZ ;  /* 0x0000002000027810 */ /* 0x040fe20007ffe0ff */
[----:B------:R-:W-:Y:S01]  /*64e0*/  STS [R0+0x6080], R36 ;  /* 0x0060802400007388 */ /* 0x000fe20000000800 */
[----:B------:R-:W-:-:S03]  /*64f0*/  @P0 IADD3 R2, R0, -0x20, RZ ;  /* 0xffffffe000020810 */ /* 0x000fc60007ffe0ff */
[----:B------:R-:W-:Y:S04]  /*6500*/  STS [R0+0x6280], R38 ;  /* 0x0062802600007388 */ /* 0x000fe80000000800 */
        /* <DEDUP_REMOVED lines=33> */
[----:B------:R1:W-:Y:S04]  /*6720*/  STS [R2+0x2280], R13 ;  /* 0x0022800d02007388 */ /* 0x0003e80000000800 */
[----:B------:R-:W-:Y:S04]  /*6730*/  STS [R0+0x3080], R16 ;  /* 0x0030801000007388 */ /* 0x000fe80000000800 */
[----:B------:R-:W-:Y:S04]  /*6740*/  STS [R0+0x3280], R15 ;  /* 0x0032800f00007388 */ /* 0x000fe80000000800 */
[----:B------:R2:W-:Y:S04]  /*6750*/  STS [R2+0x3080], R12 ;  /* 0x0030800c02007388 */ /* 0x0005e80000000800 */
[----:B------:R-:W-:Y:S04]  /*6760*/  STS [R2+0x3280], R11 ;  /* 0x0032800b02007388 */ /* 0x000fe80000000800 */
[----:B------:R3:W-:Y:S04]  /*6770*/  STS [R0+0x4080], R10 ;  /* 0x0040800a00007388 */ /* 0x0007e80000000800 */
[----:B------:R-:W-:Y:S01]  /*6780*/  STS [R0+0x4280], R9 ;  /* 0x0042800900007388 */ /* 0x000fe20000000800 */
[----:B-1----:R-:W-:-:S03]  /*6790*/  SHF.R.S32.HI R13, RZ, 0x1f, R134 ;  /* 0x0000001fff0d7819 */ /* 0x002fc60000011486 */
[----:B------:R1:W-:Y:S04]  /*67a0*/  STS [R2+0x4080], R6 ;  /* 0x0040800602007388 */ /* 0x0003e80000000800 */
[----:B------:R-:W-:Y:S04]  /*67b0*/  STS [R2+0x4280], R5 ;  /* 0x0042800502007388 */ /* 0x000fe80000000800 */
[----:B------:R-:W-:Y:S01]  /*67c0*/  STS [R0+0x5080], R8 ;  /* 0x0050800800007388 */ /* 0x000fe20000000800 */
[----:B--2---:R-:W-:-:S03]  /*67d0*/  IMAD.MOV.U32 R12, RZ, RZ, R134 ;  /* 0x000000ffff0c7224 */ /* 0x004fc600078e0086 */
[----:B------:R2:W-:Y:S04]  /*67e0*/  STS [R0+0x5280], R7 ;  /* 0x0052800700007388 */ /* 0x0005e80000000800 */
[----:B------:R-:W-:Y:S01]  /*67f0*/  STS [R2+0x5080], R4 ;  /* 0x0050800402007388 */ /* 0x000fe20000000800 */
[----:B---3--:R-:W-:-:S03]  /*6800*/  IMAD.U32 R10, RZ, RZ, UR17 ;  /* 0x00000011ff0a7e24 */ /* 0x008fc6000f8e00ff */
[----:B------:R3:W-:Y:S04]  /*6810*/  STS [R2+0x5280], R3 ;  /* 0x0052800302007388 */ /* 0x0007e80000000800 */
[----:B------:R-:W-:Y:S01]  /*6820*/  BAR.SYNC.DEFER_BLOCKING 0x1, 0x100 ;  /* 0x0044000000007b1d */ /* 0x000fe20000010000 */
[----:B-1----:R-:W-:-:S04]  /*6830*/  LEA.HI R6, R27, R65, RZ, 0x2 ;  /* 0x000000411b067211 */ /* 0x002fc800078f10ff */
[----:B------:R-:W-:Y:S01]  /*6840*/  SHF.R.S32.HI R6, RZ, 0x2, R6 ;  /* 0x00000002ff067819 */ /* 0x000fe20000011406 */
[----:B------:R-:W1:Y:S03]  /*6850*/  S2R R14, SR_CTAID.Y ;  /* 0x00000000000e7919 */ /* 0x000e660000002600 */
[----:B--2---:R-:W-:-:S05]  /*6860*/  SHF.R.S32.HI R7, RZ, 0x1f, R6 ;  /* 0x0000001fff077819 */ /* 0x004fca0000011406 */
[----:B------:R-:W-:Y:S01]  /*6870*/  IMAD.WIDE R6, R67, 0x80, R6 ;  /* 0x0000008043067825 */ /* 0x000fe200078e0206 */
[----:B------:R2:W4:Y:S04]  /*6880*/  LDS.128 R36, [R138+0x7080] ;  /* 0x007080008a247984 */ /* 0x0005280000000c00 */
[----:B------:R2:W2:Y:S01]  /*6890*/  LDS.128 R32, [R138+0x9080] ;  /* 0x009080008a207984 */ /* 0x0004a20000000c00 */
[----:B-1----:R-:W-:Y:S01]  /*68a0*/  SHF.R.S32.HI R15, RZ, 0x1f, R14 ;  /* 0x0000001fff0f7819 */ /* 0x002fe2000001140e */
[----:B---3--:R-:W-:Y:S02]  /*68b0*/  IMAD.WIDE.U32 R2, R14, c[0x0][0x338], R12 ;  /* 0x0000ce000e027a25 */ /* 0x008fe400078e000c */
[----:B------:R1:W3:Y:S02]  /*68c0*/  LDS.128 R28, [R138+0xb080] ;  /* 0x00b080008a1c7984 */ /* 0x0002e40000000c00 */
[----:B------:R-:W-:-:S02]  /*68d0*/  IMAD R0, R15, c[0x0][0x338], RZ ;  /* 0x0000ce000f007a24 */ /* 0x000fc400078e02ff */
[----:B------:R1:W1:Y:S02]  /*68e0*/  LDS.128 R48, [R138+0x80] ;  /* 0x000080008a307984 */ /* 0x0002640000000c00 */
[----:B------:R-:W-:Y:S02]  /*68f0*/  IMAD R0, R14, c[0x0][0x33c], R0 ;  /* 0x0000cf000e007a24 */ /* 0x000fe400078e0200 */
[----:B------:R1:W1:Y:S02]  /*6900*/  LDS.128 R44, [R138+0x2080] ;  /* 0x002080008a2c7984 */ /* 0x0002640000000c00 */
[----:B------:R-:W-:Y:S02]  /*6910*/  IMAD.IADD R3, R3, 0x1, R0 ;  /* 0x0000000103037824 */ /* 0x000fe400078e0200 */
[----:B------:R1:W1:Y:S02]  /*6920*/  LDS.128 R40, [R138+0x4080] ;  /* 0x004080008a287984 */ /* 0x0002640000000c00 */
[----:B------:R-:W-:-:S02]  /*6930*/  IMAD.WIDE.U32 R10, R10, c[0x0][0x340], R2 ;  /* 0x0000d0000a0a7a25 */ /* 0x000fc400078e0002 */
[----:B------:R1:W1:Y:S04]  /*6940*/  LDS.128 R60, [R138+0x1080] ;  /* 0x001080008a3c7984 */ /* 0x0002680000000c00 */
[----:B------:R1:W1:Y:S01]  /*6950*/  LDS.128 R56, [R138+0x3080] ;  /* 0x003080008a387984 */ /* 0x0002620000000c00 */
[----:B------:R-:W-:-:S03]  /*6960*/  IADD3 R3, R11, UR4, RZ ;  /* 0x000000040b037c10 */ /* 0x000fc6000fffe0ff */
[----:B------:R1:W1:Y:S01]  /*6970*/  LDS.128 R52, [R138+0x5080] ;  /* 0x005080008a347984 */ /* 0x0002620000000c00 */
[----:B------:R-:W-:Y:S05]  /*6980*/  @P5 BRA `(.L_x_5) ;  /* 0x0000010000005947 */ /* 0x000fea0003800000 */
[----:B------:R-:W-:Y:S01]  /*6990*/  ISETP.GE.AND P3, PT, R134, c[0x0][0x324], PT ;  /* 0x0000c90086007a0c */ /* 0x000fe20003f66270 */
[----:B------:R-:W5:Y:S01]  /*69a0*/  LDS.128 R24, [R138+0x8080] ;  /* 0x008080008a187984 */ /* 0x000f620000000c00 */
[----:B------:R-:W-:Y:S01]  /*69b0*/  IMAD R0, R7, c[0x0][0x330], RZ ;  /* 0x0000cc0007007a24 */ /* 0x000fe200078e02ff */
[----:B------:R-:W-:Y:S01]  /*69c0*/  ISETP.GE.AND P2, PT, R133, c[0x0][0x324], PT ;  /* 0x0000c90085007a0c */ /* 0x000fe20003f46270 */
[----:B------:R-:W-:Y:S01]  /*69d0*/  IMAD.MOV.U32 R2, RZ, RZ, R10 ;  /* 0x000000ffff027224 */ /* 0x000fe200078e000a */
[----:B------:R-:W4:Y:S01]  /*69e0*/  LDS.128 R20, [R138+0xa080] ;  /* 0x00a080008a147984 */ /* 0x000f220000000c00 */
[----:B------:R-:W-:Y:S01]  /*69f0*/  IMAD R0, R6, c[0x0][0x334], R0 ;  /* 0x0000cd0006007a24 */ /* 0x000fe200078e0200 */
[----:B------:R-:W-:Y:S01]  /*6a00*/  ISETP.GE.AND P1, PT, R132, c[0x0][0x324], PT ;  /* 0x0000c90084007a0c */ /* 0x000fe20003f26270 */
[----:B------:R-:W-:-:S04]  /*6a10*/  IMAD.WIDE.U32 R8, R6, c[0x0][0x330], R2 ;  /* 0x0000cc0006087a25 */ /* 0x000fc800078e0002 */
[----:B------:R-:W-:Y:S01]  /*6a20*/  IMAD.IADD R0, R9, 0x1, R0 ;  /* 0x0000000109007824 */ /* 0x000fe200078e0200 */
[----:B------:R-:W3:Y:S01]  /*6a30*/  @!P3 LDS.128 R16, [R138+0x6080] ;  /* 0x006080008a10b984 */ /* 0x000ee20000000c00 */
[----:B------:R-:W-:-:S04]  /*6a40*/  LEA R4, P0, R8, c[0x0][0x318], 0x1 ;  /* 0x0000c60008047a11 */ /* 0x000fc800078008ff */
[----:B------:R-:W-:-:S05]  /*6a50*/  LEA.HI.X R5, R8, c[0x0][0x31c], R0, 0x1, P0 ;  /* 0x0000c70008057a11 */ /* 0x000fca00000f0c00 */
[----:B-----5:R2:W-:Y:S04]  /*6a60*/  @!P2 STG.E.128 [R4.64+0x40], R24 ;  /* 0x000040180400a986 */ /* 0x0205e8000c101d18 */
[----:B----4-:R2:W-:Y:S04]  /*6a70*/  @!P1 STG.E.128 [R4.64+0x80], R20 ;  /* 0x0000801404009986 */ /* 0x0105e8000c101d18 */
[----:B---3--:R2:W-:Y:S02]  /*6a80*/  @!P3 STG.E.128 [R4.64], R16 ;  /* 0x000000100400b986 */ /* 0x0085e4000c101d18 */
.L_x_5:
[----:B------:R-:W-:Y:S05]  /*6a90*/  BSYNC B0 ;  /* 0x0000000000007941 */ /* 0x000fea0003800000 */
.L_x_4:
[----:B------:R-:W-:Y:S01]  /*6aa0*/  IADD3 R0, R136, 0x40, RZ ;  /* 0x0000004088007810 */ /* 0x000fe20007ffe0ff */
[----:B------:R-:W-:Y:S03]  /*6ab0*/  BSSY B0, `(.L_x_6) ;  /* 0x0000012000007945 */ /* 0x000fe60003800000 */
[----:B------:R-:W-:-:S13]  /*6ac0*/  ISETP.GE.AND P4, PT, R0, UR7, PT ;  /* 0x0000000700007c0c */ /* 0x000fda000bf86270 */
[----:B------:R-:W-:Y:S05]  /*6ad0*/  @P4 BRA `(.L_x_7) ;  /* 0x000000f000004947 */ /* 0x000fea0003800000 */
[----:B------:R-:W-:Y:S02]  /*6ae0*/  IADD3 R0, P0, R6, 0x40, RZ ;  /* 0x0000004006007810 */ /* 0x000fe40007f1e0ff */
[----:B------:R-:W-:Y:S02]  /*6af0*/  ISETP.GE.AND P2, PT, R134, c[0x0][0x324], PT ;  /* 0x0000c90086007a0c */ /* 0x000fe40003f46270 */
[----:B------:R-:W-:Y:S01]  /*6b00*/  ISETP.GE.AND P1, PT, R133, c[0x0][0x324], PT ;  /* 0x0000c90085007a0c */ /* 0x000fe20003f26270 */
[----:B------:R-:W-:Y:S01]  /*6b10*/  IMAD.X R2, RZ, RZ, R7, P0 ;  /* 0x000000ffff027224 */ /* 0x000fe200000e0607 */
[----:B------:R-:W-:-:S03]  /*6b20*/  ISETP.GE.AND P0, PT, R132, c[0x0][0x324], PT ;  /* 0x0000c90084007a0c */ /* 0x000fc60003f06270 */
[----:B------:R-:W-:Y:S02]  /*6b30*/  IMAD R8, R2, c[0x0][0x330], RZ ;  /* 0x0000cc0002087a24 */ /* 0x000fe400078e02ff */
[----:B------:R-:W-:-:S04]  /*6b40*/  IMAD.MOV.U32 R2, RZ, RZ, R10 ;  /* 0x000000ffff027224 */ /* 0x000fc800078e000a */
[----:B--2---:R-:W-:-:S04]  /*6b50*/  IMAD.WIDE.U32 R4, R0, c[0x0][0x330], R2 ;  /* 0x0000cc0000047a25 */ /* 0x004fc800078e0002 */
[----:B------:R-:W-:Y:S01]  /*6b60*/  IMAD R0, R0, c[0x0][0x334], R8 ;  /* 0x0000cd0000007a24 */ /* 0x000fe200078e0208 */
[----:B------:R-:W-:-:S03]  /*6b70*/  LEA R2, P3, R4, c[0x0][0x318], 0x1 ;  /* 0x0000c60004027a11 */ /* 0x000fc600078608ff */
[----:B------:R-:W-:-:S05]  /*6b80*/  IMAD.IADD R0, R5, 0x1, R0 ;  /* 0x0000000105007824 */ /* 0x000fca00078e0200 */
[----:B------:R-:W-:-:S05]  /*6b90*/  LEA.HI.X R3, R4, c[0x0][0x31c], R0, 0x1, P3 ;  /* 0x0000c70004037a11 */ /* 0x000fca00018f0c00 */
[----:B----4-:R2:W-:Y:S04]  /*6ba0*/  @!P2 STG.E.128 [R2.64], R36 ;  /* 0x000000240200a986 */ /* 0x0105e8000c101d18 */
[----:B------:R2:W-:Y:S04]  /*6bb0*/  @!P1 STG.E.128 [R2.64+0x40], R32 ;  /* 0x0000402002009986 */ /* 0x0005e8000c101d18 */
[----:B---3--:R2:W-:Y:S02]  /*6bc0*/  @!P0 STG.E.128 [R2.64+0x80], R28 ;  /* 0x0000801c02008986 */ /* 0x0085e4000c101d18 */
.L_x_7:
[----:B------:R-:W-:Y:S05]  /*6bd0*/  BSYNC B0 ;  /* 0x0000000000007941 */ /* 0x000fea0003800000 */
.L_x_6:
[----:B------:R-:W-:Y:S01]  /*6be0*/  IMAD R0, R15, c[0x0][0x308], RZ ;  /* 0x0000c2000f007a24 */ /* 0x000fe200078e02ff */
[----:B------:R-:W-:Y:S01]  /*6bf0*/  ULDC.64 UR4, c[0x0][0x310] ;  /* 0x0000c40000047ab9 */ /* 0x000fe20000000a00 */
[C---:B--2---:R-:W-:Y:S01]  /*6c00*/  IMAD.WIDE.U32 R2, R14.reuse, c[0x0][0x308], R12 ;  /* 0x0000c2000e027a25 */ /* 0x044fe200078e000c */
[----:B------:R-:W-:Y:S01]  /*6c10*/  UIMAD UR4, UR6, UR4, URZ ;  /* 0x00000004060472a4 */ /* 0x000fe2000f8e023f */
[----:B------:R-:W-:Y:S02]  /*6c20*/  BSSY B0, `(.L_x_8) ;  /* 0x0000015000007945 */ /* 0x000fe40003800000 */
[----:B------:R-:W-:Y:S01]  /*6c30*/  IMAD R0, R14, c[0x0][0x30c], R0 ;  /* 0x0000c3000e007a24 */ /* 0x000fe200078e0200 */
[----:B------:R-:W-:-:S04]  /*6c40*/  UIMAD UR4, UR17, UR5, UR4 ;  /* 0x00000005110472a4 */ /* 0x000fc8000f8e0204 */
[----:B------:R-:W-:Y:S02]  /*6c50*/  IADD3 R3, R3, R0, RZ ;  /* 0x0000000003037210 */ /* 0x000fe40007ffe0ff */
[----:B------:R-:W-:-:S05]  /*6c60*/  MOV R0, UR17 ;  /* 0x0000001100007c02 */ /* 0x000fca0008000f00 */
[----:B------:R-:W-:-:S05]  /*6c70*/  IMAD.WIDE.U32 R10, R0, c[0x0][0x310], R2 ;  /* 0x0000c400000a7a25 */ /* 0x000fca00078e0002 */
[----:B------:R-:W-:Y:S01]  /*6c80*/  IADD3 R3, R11, UR4, RZ ;  /* 0x000000040b037c10 */ /* 0x000fe2000fffe0ff */
[----:B------:R-:W-:Y:S05]  /*6c90*/  @P5 BRA `(.L_x_9) ;  /* 0x000000d000005947 */ /* 0x000fea0003800000 */
[----:B------:R-:W-:Y:S01]  /*6ca0*/  IMAD R0, R7, c[0x0][0x300], RZ ;  /* 0x0000c00007007a24 */ /* 0x000fe200078e02ff */
[----:B------:R-:W-:Y:S01]  /*6cb0*/  ISETP.GE.AND P3, PT, R134, c[0x0][0x2f4], PT ;  /* 0x0000bd0086007a0c */ /* 0x000fe20003f66270 */
[----:B------:R-:W-:Y:S01]  /*6cc0*/  IMAD.MOV.U32 R2, RZ, RZ, R10 ;  /* 0x000000ffff027224 */ /* 0x000fe200078e000a */
[----:B------:R-:W-:Y:S01]  /*6cd0*/  ISETP.GE.AND P2, PT, R133, c[0x0][0x2f4], PT ;  /* 0x0000bd0085007a0c */ /* 0x000fe20003f46270 */
[----:B------:R-:W-:Y:S01]  /*6ce0*/  IMAD R0, R6, c[0x0][0x304], R0 ;  /* 0x0000c10006007a24 */ /* 0x000fe200078e0200 */
[----:B------:R-:W-:Y:S01]  /*6cf0*/  ISETP.GE.AND P1, PT, R132, c[0x0][0x2f4], PT ;  /* 0x0000bd0084007a0c */ /* 0x000fe20003f26270 */
[----:B------:R-:W-:-:S04]  /*6d00*/  IMAD.WIDE.U32 R8, R6, c[0x0][0x300], R2 ;  /* 0x0000c00006087a25 */ /* 0x000fc800078e0002 */
[----:B------:R-:W-:Y:S01]  /*6d10*/  IMAD.IADD R0, R9, 0x1, R0 ;  /* 0x0000000109007824 */ /* 0x000fe200078e0200 */
[----:B------:R-:W-:-:S04]  /*6d20*/  LEA R4, P0, R8, c[0x0][0x2e8], 0x1 ;  /* 0x0000ba0008047a11 */ /* 0x000fc800078008ff */
[----:B------:R-:W-:-:S05]  /*6d30*/  LEA.HI.X R5, R8, c[0x0][0x2ec], R0, 0x1, P0 ;  /* 0x0000bb0008057a11 */ /* 0x000fca00000f0c00 */
[----:B-1----:R1:W-:Y:S04]  /*6d40*/  @!P3 STG.E.128 [R4.64], R48 ;  /* 0x000000300400b986 */ /* 0x0023e8000c101d18 */
[----:B------:R1:W-:Y:S04]  /*6d50*/  @!P2 STG.E.128 [R4.64+0x40], R44 ;  /* 0x0000402c0400a986 */ /* 0x0003e8000c101d18 */
[----:B------:R1:W-:Y:S02]  /*6d60*/  @!P1 STG.E.128 [R4.64+0x80], R40 ;  /* 0x0000802804009986 */ /* 0x0003e4000c101d18 */
.L_x_9:
[----:B------:R-:W-:Y:S05]  /*6d70*/  BSYNC B0 ;  /* 0x0000000000007941 */ /* 0x000fea0003800000 */
.L_x_8:
[----:B------:R-:W-:Y:S05]  /*6d80*/  @P4 EXIT ;  /* 0x000000000000494d */ /* 0x000fea0003800000 */
[----:B------:R-:W-:Y:S01]  /*6d90*/  IADD3 R6, P0, R6, 0x40, RZ ;  /* 0x0000004006067810 */ /* 0x000fe20007f1e0ff */
[----:B------:R-:W-:Y:S01]  /*6da0*/  IMAD.MOV.U32 R2, RZ, RZ, R10 ;  /* 0x000000ffff027224 */ /* 0x000fe200078e000a */
[----:B------:R-:W-:-:S03]  /*6db0*/  ISETP.GE.AND P1, PT, R134, c[0x0][0x2f4], PT ;  /* 0x0000bd0086007a0c */ /* 0x000fc60003f26270 */
[----:B------:R-:W-:Y:S01]  /*6dc0*/  IMAD.X R0, RZ, RZ, R7, P0 ;  /* 0x000000ffff007224 */ /* 0x000fe200000e0607 */
[----:B------:R-:W-:Y:S01]  /*6dd0*/  ISETP.GE.AND P0, PT, R133, c[0x0][0x2f4], PT ;  /* 0x0000bd0085007a0c */ /* 0x000fe20003f06270 */
[----:B-1----:R-:W-:-:S04]  /*6de0*/  IMAD.WIDE.U32 R4, R6, c[0x0][0x300], R2 ;  /* 0x0000c00006047a25 */ /* 0x002fc800078e0002 */
[----:B------:R-:W-:Y:S01]  /*6df0*/  IMAD R0, R0, c[0x0][0x300], RZ ;  /* 0x0000c00000007a24 */ /* 0x000fe200078e02ff */
[----:B------:R-:W-:-:S03]  /*6e00*/  LEA R2, P2, R4, c[0x0][0x2e8], 0x1 ;  /* 0x0000ba0004027a11 */ /* 0x000fc600078408ff */
[----:B------:R-:W-:-:S04]  /*6e10*/  IMAD R0, R6, c[0x0][0x304], R0 ;  /* 0x0000c10006007a24 */ /* 0x000fc800078e0200 */
[----:B------:R-:W-:-:S05]  /*6e20*/  IMAD.IADD R0, R5, 0x1, R0 ;  /* 0x0000000105007824 */ /* 0x000fca00078e0200 */
[----:B------:R-:W-:-:S05]  /*6e30*/  LEA.HI.X R3, R4, c[0x0][0x2ec], R0, 0x1, P2 ;  /* 0x0000bb0004037a11 */ /* 0x000fca00010f0c00 */
[----:B------:R1:W-:Y:S01]  /*6e40*/  @!P0 STG.E.128 [R2.64+0x40], R56 ;  /* 0x0000403802008986 */ /* 0x0003e2000c101d18 */
[----:B------:R-:W-:-:S03]  /*6e50*/  ISETP.GE.AND P0, PT, R132, c[0x0][0x2f4], PT ;  /* 0x0000bd0084007a0c */ /* 0x000fc60003f06270 */
[----:B------:R1:W-:Y:S10]  /*6e60*/  @!P1 STG.E.128 [R2.64], R60 ;  /* 0x0000003c02009986 */ /* 0x0003f4000c101d18 */
[----:B------:R-:W-:Y:S05]  /*6e70*/  @P0 EXIT ;  /* 0x000000000000094d */ /* 0x000fea0003800000 */
[----:B------:R-:W-:Y:S01]  /*6e80*/  STG.E.128 [R2.64+0x80], R52 ;  /* 0x0000803402007986 */ /* 0x000fe2000c101d18 */
[----:B------:R-:W-:Y:S05]  /*6e90*/  EXIT ;  /* 0x000000000000794d */ /* 0x000fea0003800000 */
.L_x_10:
[----:B------:R-:W-:-:S00]  /*6ea0*/  BRA `(.L_x_10) ;  /* 0xfffffff000007947 */ /* 0x000fc0000383ffff */
[----:B------:R-:W-:-:S00]  /*6eb0*/  NOP ;  /* 0x0000000000007918 */ /* 0x000fc00000000000 */
        /* <DEDUP_REMOVED lines=12> */
.L_x_1381:


//--------------------- .text._ZN7cutlass13device_kernelIN5flash19enable_sm80_to_sm89INS1_16FlashAttnBwdSm80INS1_25CollectiveMainloopBwdSm80ILi2ELi1EN4cute5tupleIJNS5_1CILi64EEENS7_ILi128EEENS7_ILi96EEEEEENS_6half_tEfNS_4arch4Sm80ELb0ELb0ELb1ELb0ELb1ELb0ELb0ELb0ELi2ELi2ELi4ELi2ELb1EEENS1_21CollectiveEpilogueBwdISB_SC_SE_Li256ELb0ELb0ELi2EEENS1_19SingleTileSchedulerILb0ELb0ELb0ELi128EEEEEEEEEvNT_6ParamsE --------------------------
	.section	.text._ZN7cutlass13device_kernelIN5flash19enable_sm80_to_sm89INS1_16FlashAttnBwdSm80INS1_25CollectiveMainloopBwdSm80ILi2ELi1EN4cute5tupleIJNS5_1CILi64EEENS7_ILi128EEENS7_ILi96EEEEEENS_6half_tEfNS_4arch4Sm80ELb0ELb0ELb1ELb0ELb1ELb0ELb0ELb0ELi2ELi2ELi4ELi2ELb1EEENS1_21CollectiveEpilogueBwdISB_SC_SE_Li256ELb0ELb0ELi2EEENS1_19SingleTileSchedulerILb0ELb0ELb0ELi128EEEEEEEEEvNT_6ParamsE,"ax",@progbits
	.sectioninfo	@"SHI_REGISTERS=255"
	.align	128
.text._ZN7cutlass13device_kernelIN5flash19enable_sm80_to_sm89INS1_16FlashAttnBwdSm80INS1_25CollectiveMainloopBwdSm80ILi2ELi1EN4cute5tupleIJNS5_1CILi64EEENS7_ILi128EEENS7_ILi96EEEEEENS_6half_tEfNS_4arch4Sm80ELb0ELb0ELb1ELb0ELb1ELb0ELb0ELb0ELi2ELi2ELi4ELi2ELb1EEENS1_21CollectiveEpilogueBwdISB_SC_SE_Li256ELb0ELb0ELi2EEENS1_19SingleTileSchedulerILb0ELb0ELb0ELi128EEEEEEEEEvNT_6ParamsE:
        .type           _ZN7cutlass13device_kernelIN5flash19enable_sm80_to_sm89INS1_16FlashAttnBwdSm80INS1_25CollectiveMainloopBwdSm80ILi2ELi1EN4cute5tupleIJNS5_1CILi64EEENS7_ILi128EEENS7_ILi96EEEEEENS_6half_tEfNS_4arch4Sm80ELb0ELb0ELb1ELb0ELb1ELb0ELb0ELb0ELi2ELi2ELi4ELi2ELb1EEENS1_21CollectiveEpilogueBwdISB_SC_SE_Li256ELb0ELb0ELi2EEENS1_19SingleTileSchedulerILb0ELb0ELb0ELi128EEEEEEEEEvNT_6ParamsE,@function
        .size           _ZN7cutlass13device_kernelIN5flash19enable_sm80_to_sm89INS1_16FlashAttnBwdSm80INS1_25CollectiveMainloopBwdSm80ILi2ELi1EN4cute5tupleIJNS5_1CILi64EEENS7_ILi128EEENS7_ILi96EEEEEENS_6half_tEfNS_4arch4Sm80ELb0ELb0ELb1ELb0ELb1ELb0ELb0ELb0ELi2ELi2ELi4ELi2ELb1EEENS1_21CollectiveEpilogueBwdISB_SC_SE_Li256ELb0ELb0ELi2EEENS1_19SingleTileSchedulerILb0ELb0ELb0ELi128EEEEEEEEEvNT_6ParamsE,(.L_x_1382 - _ZN7cutlass13device_kernelIN5flash19enable_sm80_to_sm89INS1_16FlashAttnBwdSm80INS1_25CollectiveMainloopBwdSm80ILi2ELi1EN4cute5tupleIJNS5_1CILi64EEENS7_ILi128EEENS7_ILi96EEEEEENS_6half_tEfNS_4arch4Sm80ELb0ELb0ELb1ELb0ELb1ELb0ELb0ELb0ELi2ELi2ELi4ELi2ELb1EEENS1_21CollectiveEpilogueBwdISB_SC_SE_Li256ELb0ELb0ELi2EEENS1_19SingleTileSchedulerILb0ELb0ELb0ELi128EEEEEEEEEvNT_6ParamsE)
        .other          _ZN7cutlass13device_kernelIN5flash19enable_sm80_to_sm89INS1_16FlashAttnBwdSm80INS1_25CollectiveMainloopBwdSm80ILi2ELi1EN4cute5tupleIJNS5_1CILi64EEENS7_ILi128EEENS7_ILi96EEEEEENS_6half_tEfNS_4arch4Sm80ELb0ELb0ELb1ELb0ELb1ELb0ELb0ELb0ELi2ELi2ELi4ELi2ELb1EEENS1_21CollectiveEpilogueBwdISB_SC_SE_Li256ELb0ELb0ELi2EEENS1_19SingleTileSchedulerILb0ELb0ELb0ELi128EEEEEEEEEvNT_6ParamsE,@"STO_CUDA_ENTRY STV_DEFAULT"
_ZN7cutlass13device_kernelIN5flash19enable_sm80_to_sm89INS1_16FlashAttnBwdSm80INS1_25CollectiveMainloopBwdSm80ILi2ELi1EN4cute5tupleIJNS5_1CILi64EEENS7_ILi128EEENS7_ILi96EEEEEENS_6half_tEfNS_4arch4Sm80ELb0ELb0ELb1ELb0ELb1ELb0ELb0ELb0ELi2ELi2ELi4ELi2ELb1EEENS1_21CollectiveEpilogueBwdISB_SC_SE_Li256ELb0ELb0ELi2EEENS1_19SingleTileSchedulerILb0ELb0ELb0ELi128EEEEEEEEEvNT_6ParamsE:
        /* <DEDUP_REMOVED lines=503> */
.L_x_14:
        /* <DEDUP_REMOVED lines=219> */
.L_x_12:
        /* <DEDUP_REMOVED lines=547> */
.L_x_13:
        /* <DEDUP_REMOVED lines=192> */
.L_x_11:
        /* <DEDUP_REMOVED lines=244> */
.L_x_16:
[----:B------:R-:W-:Y:S05]  /*6a90*/  BSYNC B0 ;  /* 0x0000000000007941 */ /* 0x000fea0003800000 */
.L_x_15:
        /* <DEDUP_REMOVED lines=19> */
.L_x_18:
[----:B------:R-:W-:Y:S05]  /*6bd0*/  BSYNC B0 ;  /* 0x0000000000007941 */ /* 0x000fea0003800000 */
.L_x_17:
        /* <DEDUP_REMOVED lines=25> */
.L_x_20:
[----:B------:R-:W-:Y:S05]  /*6d70*/  BSYNC B0 ;  /* 0x0000000000007941 */ /* 0x000fea0003800000 */
.L_x_19:
        /* <DEDUP_REMOVED lines=18> */
.L_x_21:
        /* <DEDUP_REMOVED lines=14> */
.L_x_1382:


//--------------------- .text._ZN7cutlass13device_kernelIN5flash19enable_sm80_to_sm89INS1_16FlashAttnBwdSm80INS1_25CollectiveMainloopBwdSm80ILi2ELi1EN4cute5tupleIJNS5_1CILi64EEENS7_ILi128EEENS7_ILi96EEEEEENS_6half_tEfNS_4arch4Sm80ELb0ELb0ELb1ELb0ELb0ELb0ELb0ELb0ELi2ELi2ELi4ELi2ELb1EEENS1_24CollectiveEpilogueBwdGQAISB_fSE_Li256ELb0ELb0EEENS1_19SingleTileSchedulerILb0ELb0ELb0ELi128EEEEEEEEEvNT_6ParamsE --------------------------
	.section	.text._ZN7cutlass13device_kernelIN5flash19enable_sm80_to_sm89INS1_16FlashAttnBwdSm80INS1_25CollectiveMainloopBwdSm80ILi2ELi1EN4cute5tupleIJNS5_1CILi64EEENS7_ILi128EEENS7_ILi96EEEEEENS_6half_tEfNS_4arch4Sm80ELb0ELb0ELb1ELb0ELb0ELb0ELb0ELb0ELi2ELi2ELi4ELi2ELb1EEENS1_24CollectiveEpilogueBwdGQAISB_fSE_Li256ELb0ELb0EEENS1_19SingleTileSchedulerILb0ELb0ELb0ELi128EEEEEEEEEvNT_6ParamsE,"ax",@progbits
	.sectioninfo	@"SHI_REGISTERS=255"
	.align	128
.text._ZN7cutlass13device_kernelIN5flash19enable_sm80_to_sm89INS1_16FlashAttnBwdSm80INS1_25CollectiveMainloopBwdSm80ILi2ELi1EN4cute5tupleIJNS5_1CILi64EEENS7_ILi128EEENS7_ILi96EEEEEENS_6half_tEfNS_4arch4Sm80ELb0ELb0ELb1ELb0ELb0ELb0ELb0ELb0ELi2ELi2ELi4ELi2ELb1EEENS1_24CollectiveEpilogueBwdGQAISB_fSE_Li256ELb0ELb0EEENS1_19SingleTileSchedulerILb0ELb0ELb0ELi128EEEEEEEEEvNT_6ParamsE:
        .type           _ZN7cutlass13device_kernelIN5flash19enable_sm80_to_sm89INS1_16FlashAttnBwdSm80INS1_25CollectiveMainloopBwdSm80ILi2ELi1EN4cute5tupleIJNS5_1CILi64EEENS7_ILi128EEENS7_ILi96EEEEEENS_6half_tEfNS_4arch4Sm80ELb0ELb0ELb1ELb0ELb0ELb0ELb0ELb0ELi2ELi2ELi4ELi2ELb1EEENS1_24CollectiveEpilogueBwdGQAISB_fSE_Li256ELb0ELb0EEENS1_19SingleTileSchedulerILb0ELb0ELb0ELi128EEEEEEEEEvNT_6ParamsE,@function
        .size           _ZN7cutlass13device_kernelIN5flash19enable_sm80_to_sm89INS1_16FlashAttnBwdSm80INS1_25CollectiveMainloopBwdSm80ILi2ELi1EN4cute5tupleIJNS5_1CILi64EEENS7_ILi128EEENS7_ILi96EEEEEENS_6half_tEfNS_4arch4Sm80ELb0ELb0ELb1ELb0ELb0ELb0ELb0ELb0ELi2ELi2ELi4ELi2ELb1EEENS1_24CollectiveEpilogueBwdGQAISB_fSE_Li256ELb0ELb0EEENS1_19SingleTileSchedulerILb0ELb0ELb0ELi128EEEEEEEEEvNT_6ParamsE,(.L_x_1383 - _ZN7cutlass13device_kernelIN5flash19enable_sm80_to_sm89INS1_16FlashAttnBwdSm80INS1_25CollectiveMainloopBwdSm80ILi2ELi1EN4cute5tupleIJNS5_1CILi64EEENS7_ILi128EEENS7_ILi96EEEEEENS_6half_tEfNS_4arch4Sm80ELb0ELb0ELb1ELb0ELb0ELb0ELb0ELb0ELi2ELi2ELi4ELi2ELb1EEENS1_24CollectiveEpilogueBwdGQAISB_fSE_Li256ELb0ELb0EEENS1_19SingleTileSchedulerILb0ELb0ELb0ELi128EEEEEEEEEvNT_6ParamsE)
        .other          _ZN7cutlass13device_kernelIN5flash19enable_sm80_to_sm89INS1_16FlashAttnBwdSm80INS1_25CollectiveMainloopBwdSm80ILi2ELi1EN4cute5tupleIJNS5_1CILi64EEENS7_ILi128EEENS7_ILi96EEEEEENS_6half_tEfNS_4arch4Sm80ELb0ELb0ELb1ELb0ELb0ELb0ELb0ELb0ELi2ELi2ELi4ELi2ELb1EEENS1_24CollectiveEpilogueBwdGQAISB_fSE_Li256ELb0ELb0EEENS1_19SingleTileSchedulerILb0ELb0ELb0ELi128EEEEEEEEEvNT_6ParamsE,@"STO_CUDA_ENTRY STV_DEFAULT"
_ZN7cutlass13device_kernelIN5flash19enable_sm80_to_sm89INS1_16FlashAttnBwdSm80INS1_25CollectiveMainloopBwdSm80ILi2ELi1EN4cute5tupleIJNS5_1CILi64EEENS7_ILi128EEENS7_ILi96EEEEEENS_6half_tEfNS_4arch4Sm80ELb0ELb0ELb1ELb0ELb0ELb0ELb0ELb0ELi2ELi2ELi4ELi2ELb1EEENS1_24CollectiveEpilogueBwdGQAISB_fSE_Li256ELb0ELb0EEENS1_19SingleTileSchedulerILb0ELb0ELb0ELi128EEEEEEEEEvNT_6ParamsE:
        /* <DEDUP_REMOVED lines=15> */
[----:B------:R-:W-:Y:S01]  /*00f0*/  IMAD.U32 R14, RZ, RZ, UR15 ;  /* 0x0000000fff0e7e24 */ /* 0x000fe2000f8e00ff */
[----:B------:R-:W-:Y:S01]  /*0100*/  UIMAD UR12, UR15, UR5, UR12 ;  /* 0x000000050f0c72a4 */ /* 0x000fe2000f8e020c */
[----:B------:R-:W-:Y:S01]  /*0110*/  IMAD.MOV.U32 R31, RZ, RZ, -0x80 ;  /* 0xffffff80ff1f7424 */ /* 0x000fe200078e00ff */
[----:B------:R-:W-:Y:S01]  /*0120*/  ULDC.64 UR18, c[0x0][0x118] ;  /* 0x0000460000127ab9 */ /* 0x000fe20000000a00 */
[----:B------:R-:W-:Y:S01]  /*0130*/  IMAD.MOV.U32 R24, RZ, RZ, c[0x0][0x1ac] ;  /* 0x00006b00ff187624 */ /* 0x000fe200078e00ff */
[----:B------:R-:W-:Y:S01]  /*0140*/  ULDC.64 UR4, c[0x0][0x290] ;  /* 0x0000a40000047ab9 */ /* 0x000fe20000000a00 */
[----:B------:R-:W-:Y:S01]  /*0150*/  IMAD.MOV.U32 R231, RZ, RZ, 0x20 ;  /* 0x00000020ffe77424 */ /* 0x000fe200078e00ff */
[----:B------:R-:W-:Y:S01]  /*0160*/  UIMAD.WIDE.U32 UR10, UR15, UR4, URZ ;  /* 0x000000040f0a72a5 */ /* 0x000fe2000f8e003f */
[----:B------:R-:W-:Y:S01]  /*0170*/  IMAD.MOV.U32 R233, RZ, RZ, 0x10 ;  /* 0x00000010ffe97424 */ /* 0x000fe200078e00ff */
[----:B------:R-:W-:Y:S01]  /*0180*/  UIMAD UR4, UR6, UR4, URZ ;  /* 0x00000004060472a4 */ /* 0x000fe2000f8e023f */
[----:B------:R-:W-:Y:S01]  /*0190*/  CS2R R126, SRZ ;  /* 0x00000000007e7805 */ /* 0x000fe2000001ff00 */
[----:B------:R-:W-:Y:S01]  /*01a0*/  UIADD3 UR12, UR9, UR12, URZ ;  /* 0x0000000c090c7290 */ /* 0x000fe2000fffe03f */
        /* <DEDUP_REMOVED lines=10> */
[----:B------:R-:W-:Y:S01]  /*0250*/  IMAD.SHL.U32 R2, R34, 0x4, RZ ;  /* 0x0000000422027824 */ /* 0x000fe200078e00ff */
[----:B------:R-:W-:Y:S01]  /*0260*/  UIMAD UR4, UR6, UR4, URZ ;  /* 0x00000004060472a4 */ /* 0x000fe2000f8e023f */
[----:B------:R-:W-:Y:S01]  /*0270*/  IMAD.MOV.U32 R6, RZ, RZ, R32 ;  /* 0x000000ffff067224 */ /* 0x000fe200078e0020 */
[----:B------:R-:W-:Y:S01]  /*0280*/  @P0 SHF.R.U32.HI R6, RZ, c[0x0][0x250], R0 ;  /* 0x00009400ff060a19 */ /* 0x000fe20000011600 */
[C---:B------:R-:W-:Y:S01]  /*0290*/  IMAD R0, R33.reuse, c[0x0][0x288], RZ ;  /* 0x0000a20021007a24 */ /* 0x040fe200078e02ff */
[----:B------:R-:W-:Y:S01]  /*02a0*/  SHF.R.S32.HI R3, RZ, 0x1f, R2 ;  /* 0x0000001fff037819 */ /* 0x000fe20000011402 */
[----:B------:R-:W-:Y:S01]  /*02b0*/  IMAD R7, R33, c[0x0][0x270], RZ ;  /* 0x00009c0021077a24 */ /* 0x000fe200078e02ff */
[CC--:B------:R-:W-:Y:S01]  /*02c0*/  LEA.HI R22, R29.reuse, R34.reuse, RZ, 0x2 ;  /* 0x000000221d167211 */ /* 0x0c0fe200078f10ff */
[C---:B------:R-:W-:Y:S01]  /*02d0*/  IMAD R0, R32.reuse, c[0x0][0x28c], R0 ;  /* 0x0000a30020007a24 */ /* 0x040fe200078e0200 */
[CC--:B------:R-:W-:Y:S01]  /*02e0*/  LEA.HI R18, R29.reuse, R34.reuse, RZ, 0x4 ;  /* 0x000000221d127211 */ /* 0x0c0fe200078f20ff */
[----:B------:R2:W-:Y:S01]  /*02f0*/  STL.64 [R1+0x18], R2 ;  /* 0x0000180201007387 */ /* 0x0005e20000100a00 */
[----:B------:R-:W-:Y:S01]  /*0300*/  IMAD R7, R32, c[0x0][0x274], R7 ;  /* 0x00009d0020077a24 */ /* 0x000fe200078e0207 */
[CC--:B------:R-:W-:Y:S01]  /*0310*/  LEA.HI R20, R29.reuse, R34.reuse, RZ, 0x3 ;  /* 0x000000221d147211 */ /* 0x0c0fe200078f18ff */
[----:B------:R-:W-:Y:S01]  /*0320*/  UIMAD UR7, UR15, UR5, UR4 ;  /* 0x000000050f0772a4 */ /* 0x000fe2000f8e0204 */
[----:B------:R-:W-:Y:S01]  /*0330*/  SHF.R.S32.HI R42, RZ, 0x2, R22 ;  /* 0x00000002ff2a7819 */ /* 0x000fe20000011416 */
[----:B---3--:R-:W-:Y:S01]  /*0340*/  IMAD R31, R12, R31, c[0x0][0x198] ;  /* 0x000066000c1f7624 */ /* 0x008fe200078e021f */
[----:B------:R-:W-:Y:S01]  /*0350*/  ULDC.64 UR4, c[0x0][0x1b8] ;  /* 0x00006e0000047ab9 */ /* 0x000fe20000000a00 */
[----:B------:R-:W-:Y:S01]  /*0360*/  LEA.HI R27, R29, R34, RZ, 0x5 ;  /* 0x000000221d1b7211 */ /* 0x000fe200078f28ff */
[----:B-1----:R-:W-:Y:S01]  /*0370*/  IMAD.WIDE.U32 R4, R32, c[0x0][0x270], R2 ;  /* 0x00009c0020047a25 */ /* 0x002fe200078e0002 */
[--C-:B------:R-:W-:Y:S01]  /*0380*/  SHF.R.S32.HI R43, RZ, 0x1f, R42.reuse ;  /* 0x0000001fff2b7819 */ /* 0x100fe2000001142a */
[----:B------:R-:W-:Y:S01]  /*0390*/  UIMAD UR4, UR6, UR4, URZ ;  /* 0x00000004060472a4 */ /* 0x000fe2000f8e023f */
[----:B------:R-:W-:Y:S01]  /*03a0*/  SHF.R.S32.HI R17, RZ, 0x5, R27 ;  /* 0x00000005ff117819 */ /* 0x000fe2000001141b */
[----:B------:R-:W-:Y:S01]  /*03b0*/  CS2R R130, SRZ ;  /* 0x0000000000827805 */ /* 0x000fe2000001ff00 */
[----:B------:R-:W-:Y:S01]  /*03c0*/  IADD3 R19, P1, R4, UR8, RZ ;  /* 0x0000000804137c10 */ /* 0x000fe2000ff3e0ff */
[----:B------:R-:W-:Y:S01]  /*03d0*/  IMAD.WIDE R12, R12, 0x80, R42 ;  /* 0x000000800c0c7825 */ /* 0x000fe200078e022a */
[----:B------:R-:W-:Y:S01]  /*03e0*/  SHF.R.S32.HI R4, RZ, 0x4, R18 ;  /* 0x00000004ff047819 */ /* 0x000fe20000011412 */
[----:B------:R-:W-:Y:S01]  /*03f0*/  UIMAD UR4, UR15, UR5, UR4 ;  /* 0x000000050f0472a4 */ /* 0x000fe2000f8e0204 */
[----:B------:R-:W-:Y:S01]  /*0400*/  IADD3.X R25, R5, UR12, R7, P1, !PT ;  /* 0x0000000c05197c10 */ /* 0x000fe20008ffe407 */
[----:B------:R-:W-:Y:S01]  /*0410*/  IMAD.SHL.U32 R7, R20, 0x8, RZ ;  /* 0x0000000814077824 */ /* 0x000fe200078e00ff */
[----:B------:R-:W-:Y:S01]  /*0420*/  LEA.HI R5, R18, R4, RZ, 0x1 ;  /* 0x0000000412057211 */ /* 0x000fe200078f08ff */
[----:B------:R-:W-:Y:S01]  /*0430*/  IMAD R15, R13, c[0x0][0x1a8], RZ ;  /* 0x00006a000d0f7a24 */ /* 0x000fe200078e02ff */
[----:B------:R1:W-:Y:S01]  /*0440*/  STL.64 [R1+0x8], R42 ;  /* 0x0000082a01007387 */ /* 0x0003e20000100a00 */
[----:B------:R-:W-:Y:S01]  /*0450*/  CS2R R128, SRZ ;  /* 0x0000000000807805 */ /* 0x000fe2000001ff00 */
[----:B------:R-:W-:Y:S01]  /*0460*/  LOP3.LUT R5, R5, 0xfffffffe, RZ, 0xc0, !PT ;  /* 0xfffffffe05057812 */ /* 0x000fe200078ec0ff */
[----:B------:R-:W-:Y:S01]  /*0470*/  IMAD R15, R12, c[0x0][0x1ac], R15 ;  /* 0x00006b000c0f7a24 */ /* 0x000fe200078e020f */
[----:B------:R-:W-:Y:S01]  /*0480*/  LOP3.LUT R7, R7, 0xc0, RZ, 0xc0, !PT ;  /* 0x000000c007077812 */ /* 0x000fe200078ec0ff */
[----:B------:R-:W-:Y:S01]  /*0490*/  CS2R R122, SRZ ;  /* 0x00000000007a7805 */ /* 0x000fe2000001ff00 */
[----:B--2---:R-:W-:Y:S01]  /*04a0*/  IMAD.WIDE.U32 R2, R32, c[0x0][0x288], R2 ;  /* 0x0000a20020027a25 */ /* 0x004fe200078e0002 */
[----:B------:R-:W-:Y:S01]  /*04b0*/  CS2R R120, SRZ ;  /* 0x0000000000787805 */ /* 0x000fe2000001ff00 */
[----:B------:R-:W-:Y:S01]  /*04c0*/  SHF.R.U32.HI R11, RZ, 0x3, R7 ;  /* 0x00000003ff0b7819 */ /* 0x000fe20000011607 */
[----:B------:R-:W-:Y:S01]  /*04d0*/  CS2R R118, SRZ ;  /* 0x0000000000767805 */ /* 0x000fe2000001ff00 */
[----:B------:R-:W-:Y:S01]  /*04e0*/  IMAD.IADD R23, R4, 0x1, -R5 ;  /* 0x0000000104177824 */ /* 0x000fe200078e0a05 */
[----:B------:R-:W-:Y:S01]  /*04f0*/  IADD3 R21, P0, R2, UR10, RZ ;  /* 0x0000000a02157c10 */ /* 0x000fe2000ff1e0ff */
[----:B------:R-:W-:Y:S01]  /*0500*/  CS2R R116, SRZ ;  /* 0x0000000000747805 */ /* 0x000fe2000001ff00 */
[----:B------:R-:W-:Y:S01]  /*0510*/  CS2R R110, SRZ ;  /* 0x00000000006e7805 */ /* 0x000fe2000001ff00 */
[----:B------:R-:W-:Y:S01]  /*0520*/  CS2R R108, SRZ ;  /* 0x00000000006c7805 */ /* 0x000fe2000001ff00 */
[----:B------:R-:W-:Y:S01]  /*0530*/  IADD3.X R28, R3, UR13, R0, P0, !PT ;  /* 0x0000000d031c7c10 */ /* 0x000fe200087fe400 */
[----:B------:R-:W-:Y:S01]  /*0540*/  CS2R R114, SRZ ;  /* 0x0000000000727805 */ /* 0x000fe2000001ff00 */
[----:B------:R-:W-:Y:S01]  /*0550*/  LOP3.LUT R0, R22, 0xfffffffc, RZ, 0xc0, !PT ;  /* 0xfffffffc16007812 */ /* 0x000fe200078ec0ff */
[----:B------:R-:W-:Y:S01]  /*0560*/  CS2R R112, SRZ ;  /* 0x0000000000707805 */ /* 0x000fe2000001ff00 */
[----:B------:R-:W-:Y:S01]  /*0570*/  CS2R R106, SRZ ;  /* 0x00000000006a7805 */ /* 0x000fe2000001ff00 */
[----:B------:R-:W-:Y:S01]  /*0580*/  CS2R R104, SRZ ;  /* 0x0000000000687805 */ /* 0x000fe2000001ff00 */
[----:B------:R-:W-:Y:S01]  /*0590*/  CS2R R102, SRZ ;  /* 0x0000000000667805 */ /* 0x000fe2000001ff00 */
[----:B------:R-:W-:Y:S01]  /*05a0*/  IMAD.IADD R26, R34, 0x1, -R0 ;  /* 0x00000001221a7824 */ /* 0x000fe200078e0a00 */
[----:B------:R-:W-:Y:S01]  /*05b0*/  SHF.R.S32.HI R0, RZ, 0x1f, R6 ;  /* 0x0000001fff007819 */ /* 0x000fe20000011406 */
[----:B------:R-:W-:Y:S01]  /*05c0*/  CS2R R100, SRZ ;  /* 0x0000000000647805 */ /* 0x000fe2000001ff00 */
[----:B------:R-:W-:Y:S01]  /*05d0*/  CS2R R94, SRZ ;  /* 0x00000000005e7805 */ /* 0x000fe2000001ff00 */
[----:B------:R-:W-:Y:S01]  /*05e0*/  IMAD.SHL.U32 R2, R26, 0x8, RZ ;  /* 0x000000081a027824 */ /* 0x000fe200078e00ff */
[----:B------:R-:W-:Y:S01]  /*05f0*/  CS2R R92, SRZ ;  /* 0x00000000005c7805 */ /* 0x000fe2000001ff00 */
[C---:B------:R-:W-:Y:S01]  /*0600*/  IMAD R8, R0.reuse, c[0x0][0x1e0], RZ ;  /* 0x0000780000087a24 */ /* 0x040fe200078e02ff */
[----:B------:R-:W-:Y:S01]  /*0610*/  CS2R R98, SRZ ;  /* 0x0000000000627805 */ /* 0x000fe2000001ff00 */
[----:B------:R-:W-:Y:S01]  /*0620*/  IMAD R0, R0, c[0x0][0x1b0], RZ ;  /* 0x00006c0000007a24 */ /* 0x000fe200078e02ff */
[----:B------:R-:W-:Y:S01]  /*0630*/  SHF.R.S32.HI R3, RZ, 0x1f, R2 ;  /* 0x0000001fff037819 */ /* 0x000fe20000011402 */
[C---:B------:R-:W-:Y:S01]  /*0640*/  IMAD R8, R6.reuse, c[0x0][0x1e4], R8 ;  /* 0x0000790006087a24 */ /* 0x040fe200078e0208 */
[----:B------:R-:W-:Y:S01]  /*0650*/  LOP3.LUT R10, R7, 0x18, R2, 0xf8, !PT ;  /* 0x00000018070a7812 */ /* 0x000fe200078ef802 */
[----:B------:R-:W-:Y:S01]  /*0660*/  IMAD R0, R6, c[0x0][0x1b4], R0 ;  /* 0x00006d0006007a24 */ /* 0x000fe200078e0200 */
[----:B------:R-:W-:Y:S01]  /*0670*/  IADD3 R37, R2, 0x40, RZ ;  /* 0x0000004002257810 */ /* 0x000fe20007ffe0ff */
[----:B------:R-:W-:Y:S01]  /*0680*/  IMAD.WIDE.U32 R4, R6, c[0x0][0x1e0], R2 ;  /* 0x0000780006047a25 */ /* 0x000fe200078e0002 */
[----:B------:R-:W-:Y:S01]  /*0690*/  LOP3.LUT R16, R10, R11, RZ, 0x3c, !PT ;  /* 0x0000000b0a107212 */ /* 0x000fe200078e3cff */
[----:B------:R-:W-:Y:S01]  /*06a0*/  CS2R R96, SRZ ;  /* 0x0000000000607805 */ /* 0x000fe2000001ff00 */
[----:B------:R-:W-:Y:S01]  /*06b0*/  ISETP.GE.AND P2, PT, R2, c[0x0][0x1cc], PT ;  /* 0x0000730002007a0c */ /* 0x000fe20003f46270 */
[----:B------:R-:W-:Y:S01]  /*06c0*/  IMAD.IADD R7, R5, 0x1, R8 ;  /* 0x0000000105077824 */ /* 0x000fe200078e0208 */
[----:B------:R-:W-:Y:S01]  /*06d0*/  STL [R1+0x40], R37 ;  /* 0x0000402501007387 */ /* 0x000fe20000100800 */
[----:B------:R-:W-:Y:S01]  /*06e0*/  IMAD.WIDE.U32 R8, R6, c[0x0][0x1b0], R2 ;  /* 0x00006c0006087a25 */ /* 0x000fe200078e0002 */
[----:B------:R-:W-:Y:S01]  /*06f0*/  CS2R R90, SRZ ;  /* 0x00000000005a7805 */ /* 0x000fe2000001ff00 */
[----:B------:R-:W-:Y:S01]  /*0700*/  CS2R R88, SRZ ;  /* 0x0000000000587805 */ /* 0x000fe2000001ff00 */
[----:B------:R-:W-:Y:S01]  /*0710*/  CS2R R86, SRZ ;  /* 0x0000000000567805 */ /* 0x000fe2000001ff00 */
[----:B------:R-:W-:Y:S01]  /*0720*/  IMAD.MOV.U32 R6, RZ, RZ, R4 ;  /* 0x000000ffff067224 */ /* 0x000fe200078e0004 */
[----:B------:R-:W-:Y:S01]  /*0730*/  CS2R R84, SRZ ;  /* 0x0000000000547805 */ /* 0x000fe2000001ff00 */
[----:B------:R-:W-:Y:S01]  /*0740*/  IMAD.IADD R5, R9, 0x1, R0 ;  /* 0x0000000109057824 */ /* 0x000fe200078e0200 */
[----:B------:R-:W-:Y:S01]  /*0750*/  CS2R R78, SRZ ;  /* 0x00000000004e7805 */ /* 0x000fe2000001ff00 */
[----:B------:R-:W-:Y:S01]  /*0760*/  IMAD.U32 R0, RZ, RZ, UR15 ;  /* 0x0000000fff007e24 */ /* 0x000fe2000f8e00ff */
[----:B------:R-:W-:Y:S01]  /*0770*/  CS2R R76, SRZ ;  /* 0x00000000004c7805 */ /* 0x000fe2000001ff00 */
[----:B------:R-:W-:Y:S01]  /*0780*/  IMAD.MOV.U32 R4, RZ, RZ, R8 ;  /* 0x000000ffff047224 */ /* 0x000fe200078e0008 */
[----:B------:R-:W-:Y:S01]  /*0790*/  CS2R R82, SRZ ;  /* 0x0000000000527805 */ /* 0x000fe2000001ff00 */
[----:B------:R-:W-:Y:S01]  /*07a0*/  IMAD.WIDE.U32 R6, R14, c[0x0][0x1e8], R6 ;  /* 0x00007a000e067a25 */ /* 0x000fe200078e0006 */
[----:B------:R-:W-:Y:S01]  /*07b0*/  CS2R R80, SRZ ;  /* 0x0000000000507805 */ /* 0x000fe2000001ff00 */
[----:B------:R-:W-:Y:S01]  /*07c0*/  CS2R R74, SRZ ;  /* 0x00000000004a7805 */ /* 0x000fe2000001ff00 */
[----:B------:R-:W-:Y:S01]  /*07d0*/  CS2R R72, SRZ ;  /* 0x0000000000487805 */ /* 0x000fe2000001ff00 */
[----:B------:R-:W-:Y:S01]  /*07e0*/  IMAD.WIDE.U32 R4, R0, c[0x0][0x1b8], R4 ;  /* 0x00006e0000047a25 */ /* 0x000fe200078e0004 */
[----:B------:R-:W-:Y:S01]  /*07f0*/  LEA.HI R0, R22, R42, RZ, 0x1 ;  /* 0x0000002a16007211 */ /* 0x000fe200078f08ff */
[----:B------:R-:W-:Y:S01]  /*0800*/  CS2R R70, SRZ ;  /* 0x0000000000467805 */ /* 0x000fe2000001ff00 */
[----:B------:R-:W-:Y:S01]  /*0810*/  IADD3 R7, R7, UR7, RZ ;  /* 0x0000000707077c10 */ /* 0x000fe2000fffe0ff */
[----:B------:R-:W-:Y:S01]  /*0820*/  IMAD R11, R13, c[0x0][0x1d8], RZ ;  /* 0x000076000d0b7a24 */ /* 0x000fe200078e02ff */
[----:B------:R-:W-:Y:S01]  /*0830*/  LOP3.LUT R0, R0, 0x7fffffe, RZ, 0xc0, !PT ;  /* 0x07fffffe00007812 */ /* 0x000fe200078ec0ff */
[----:B------:R-:W-:Y:S01]  /*0840*/  IMAD R10, R43, c[0x0][0x178], RZ ;  /* 0x00005e002b0a7a24 */ /* 0x000fe200078e02ff */
[----:B------:R-:W-:Y:S01]  /*0850*/  IADD3 R5, R5, UR4, RZ ;  /* 0x0000000405057c10 */ /* 0x000fe2000fffe0ff */
[----:B------:R-:W-:Y:S01]  /*0860*/  IMAD R11, R12, c[0x0][0x1dc], R11 ;  /* 0x000077000c0b7a24 */ /* 0x000fe200078e020b */
[----:B------:R-:W-:Y:S01]  /*0870*/  ULDC.64 UR4, c[0x0][0x188] ;  /* 0x0000620000047ab9 */ /* 0x000fe20000000a00 */
[----:B------:R-:W-:Y:S01]  /*0880*/  IMAD.IADD R0, R42, 0x1, -R0 ;  /* 0x000000012a007824 */ /* 0x000fe200078e0a00 */
[----:B------:R-:W-:Y:S01]  /*0890*/  UIMAD UR4, UR6, UR4, URZ ;  /* 0x00000004060472a4 */ /* 0x000fe2000f8e023f */
[----:B------:R-:W-:Y:S01]  /*08a0*/  IMAD.WIDE.U32 R8, R12, c[0x0][0x1d8], R6 ;  /* 0x000076000c087a25 */ /* 0x000fe200078e0006 */
[----:B------:R-:W-:Y:S01]  /*08b0*/  ULDC UR7, c[0x0][0x168] ;  /* 0x00005a0000077ab9 */ /* 0x000fe20000000800 */
[----:B------:R-:W-:Y:S01]  /*08c0*/  CS2R R68, SRZ ;  /* 0x0000000000447805 */ /* 0x000fe2000001ff00 */
[----:B------:R-:W-:Y:S01]  /*08d0*/  UIMAD UR4, UR15, UR5, UR4 ;  /* 0x000000050f0472a4 */ /* 0x000fe2000f8e0204 */
[----:B------:R-:W-:Y:S01]  /*08e0*/  IMAD R7, R17, 0x8, R0 ;  /* 0x0000000811077824 */ /* 0x000fe200078e0200 */
[----:B------:R-:W-:Y:S01]  /*08f0*/  LEA R6, P0, R8, c[0x0][0x1c0], 0x1 ;  /* 0x0000700008067a11 */ /* 0x000fe200078008ff */
[C---:B------:R-:W-:Y:S01]  /*0900*/  IMAD R14, R42.reuse, c[0x0][0x17c], R10 ;  /* 0x00005f002a0e7a24 */ /* 0x040fe200078e020a */
[----:B------:R-:W-:Y:S01]  /*0910*/  UISETP.GE.AND UP0, UPT, UR7, 0x1, UPT ;  /* 0x000000010700788c */ /* 0x000fe2000bf06270 */
[----:B------:R-:W-:Y:S01]  /*0920*/  IMAD.IADD R0, R9, 0x1, R11 ;  /* 0x0000000109007824 */ /* 0x000fe200078e020b */
[----:B------:R-:W-:Y:S01]  /*0930*/  CS2R R62, SRZ ;  /* 0x00000000003e7805 */ /* 0x000fe2000001ff00 */
[----:B------:R-:W-:Y:S01]  /*0940*/  IMAD.WIDE.U32 R10, R42, c[0x0][0x178], R2 ;  /* 0x00005e002a0a7a25 */ /* 0x000fe200078e0002 */
[----:B------:R-:W-:Y:S01]  /*0950*/  CS2R R60, SRZ ;  /* 0x00000000003c7805 */ /* 0x000fe2000001ff00 */
[----:B------:R-:W-:Y:S01]  /*0960*/  CS2R R66, SRZ ;  /* 0x0000000000427805 */ /* 0x000fe2000001ff00 */
[----:B------:R-:W-:Y:S01]  /*0970*/  CS2R R64, SRZ ;  /* 0x0000000000407805 */ /* 0x000fe2000001ff00 */
[----:B------:R-:W-:Y:S01]  /*0980*/  IMAD.MOV.U32 R9, RZ, RZ, c[0x0][0x1d8] ;  /* 0x00007600ff097624 */ /* 0x000fe200078e00ff */
[----:B------:R-:W-:Y:S01]  /*0990*/  CS2R R58, SRZ ;  /* 0x00000000003a7805 */ /* 0x000fe2000001ff00 */
[----:B------:R-:W-:Y:S01]  /*09a0*/  IMAD.WIDE.U32 R12, R12, c[0x0][0x1a8], R4 ;  /* 0x00006a000c0c7a25 */ /* 0x000fe200078e0004 */
[----:B------:R-:W-:Y:S01]  /*09b0*/  CS2R R56, SRZ ;  /* 0x0000000000387805 */ /* 0x000fe2000001ff00 */
[----:B------:R-:W-:Y:S01]  /*09c0*/  CS2R R54, SRZ ;  /* 0x0000000000367805 */ /* 0x000fe2000001ff00 */
[----:B------:R-:W-:Y:S01]  /*09d0*/  CS2R R52, SRZ ;  /* 0x0000000000347805 */ /* 0x000fe2000001ff00 */
[----:B------:R-:W-:Y:S01]  /*09e0*/  IMAD.U32 R16, R7, 0x20, R16 ;  /* 0x0000002007107824 */ /* 0x000fe200078e0010 */
[----:B------:R-:W-:Y:S01]  /*09f0*/  LEA.HI.X R7, R8, c[0x0][0x1c4], R0, 0x1, P0 ;  /* 0x0000710008077a11 */ /* 0x000fe200000f0c00 */
[----:B------:R-:W-:Y:S01]  /*0a00*/  IMAD.IADD R11, R11, 0x1, R14 ;  /* 0x000000010b0b7824 */ /* 0x000fe200078e020e */
[----:B------:R-:W-:Y:S01]  /*0a10*/  LEA R8, P1, R9, R6, 0x7 ;  /* 0x0000000609087211 */ /* 0x000fe200078238ff */
[----:B------:R-:W-:Y:S01]  /*0a20*/  IMAD.MOV.U32 R14, RZ, RZ, c[0x0][0x1dc] ;  /* 0x00007700ff0e7624 */ /* 0x000fe200078e00ff */
[----:B------:R-:W-:Y:S01]  /*0a30*/  LEA R4, P0, R12, c[0x0][0x190], 0x1 ;  /* 0x000064000c047a11 */ /* 0x000fe200078008ff */
[----:B------:R-:W-:Y:S01]  /*0a40*/  IMAD.IADD R0, R13, 0x1, R15 ;  /* 0x000000010d007824 */ /* 0x000fe200078e020f */
[----:B------:R-:W-:Y:S01]  /*0a50*/  IADD3 R15, R2, 0x20, RZ ;  /* 0x00000020020f7810 */ /* 0x000fe20007ffe0ff */
[----:B------:R-:W-:Y:S01]  /*0a60*/  IMAD R13, R33, c[0x0][0x180], RZ ;  /* 0x00006000210d7a24 */ /* 0x000fe200078e02ff */
[----:B------:R-:W-:Y:S01]  /*0a70*/  LEA.HI.X R9, R9, R7, R14, 0x7, P1 ;  /* 0x0000000709097211 */ /* 0x000fe200008f3c0e */
[----:B------:R-:W-:Y:S01]  /*0a80*/  IMAD.MOV.U32 R14, RZ, RZ, c[0x0][0x1a8] ;  /* 0x00006a00ff0e7624 */ /* 0x000fe200078e00ff */
[----:B------:R-:W-:Y:S01]  /*0a90*/  LEA.HI.X R5, R12, c[0x0][0x194], R0, 0x1, P0 ;  /* 0x000065000c057a11 */ /* 0x000fe200000f0c00 */
[----:B------:R-:W-:Y:S01]  /*0aa0*/  IMAD.IADD R0, R31, 0x1, -R42 ;  /* 0x000000011f007824 */ /* 0x000fe200078e0a2a */
[----:B------:R-:W-:Y:S01]  /*0ab0*/  ISETP.GE.AND P1, PT, R15, c[0x0][0x1cc], PT ;  /* 0x000073000f007a0c */ /* 0x000fe20003f26270 */
[----:B------:R-:W-:Y:S01]  /*0ac0*/  IMAD R13, R32, c[0x0][0x184], R13 ;  /* 0x00006100200d7a24 */ /* 0x000fe200078e020d */
[----:B------:R-:W-:Y:S01]  /*0ad0*/  LEA R12, P3, R14, R4, 0x7 ;  /* 0x000000040e0c7211 */ /* 0x000fe200078638ff */
[----:B------:R-:W-:Y:S01]  /*0ae0*/  IMAD.WIDE.U32 R10, R32, c[0x0][0x180], R10 ;  /* 0x00006000200a7a25 */ /* 0x000fe200078e000a */
[----:B------:R-:W-:Y:S01]  /*0af0*/  ISETP.GE.AND P0, PT, R37, c[0x0][0x1cc], PT ;  /* 0x0000730025007a0c */ /* 0x000fe20003f06270 */
[----:B------:R-:W-:Y:S01]  /*0b00*/  CS2R R46, SRZ ;  /* 0x00000000002e7805 */ /* 0x000fe2000001ff00 */
[C---:B------:R-:W-:Y:S01]  /*0b10*/  ISETP.LT.OR P5, PT, R0.reuse, 0x1, P2 ;  /* 0x000000010000780c */ /* 0x040fe200017a1670 */
[----:B------:R-:W-:Y:S01]  /*0b20*/  IMAD.IADD R11, R11, 0x1, R13 ;  /* 0x000000010b0b7824 */ /* 0x000fe200078e020d */
[----:B------:R-:W-:Y:S01]  /*0b30*/  ISETP.LT.OR P4, PT, R0, 0x1, P1 ;  /* 0x000000010000780c */ /* 0x000fe20000f81670 */
[----:B------:R-:W-:Y:S01]  /*0b40*/  IMAD.SHL.U32 R36, R16, 0x2, RZ ;  /* 0x0000000210247824 */ /* 0x000fe200078e00ff */
[----:B------:R-:W-:Y:S01]  /*0b50*/  LEA.HI.X R13, R14, R5, R24, 0x7, P3 ;  /* 0x000000050e0d7211 */ /* 0x000fe200018f3c18 */
[----:B------:R-:W-:Y:S01]  /*0b60*/  IMAD.U32 R14, RZ, RZ, UR15 ;  /* 0x0000000fff0e7e24 */ /* 0x000fe2000f8e00ff */
[C---:B------:R-:W-:Y:S01]  /*0b70*/  ISETP.LT.OR P3, PT, R0.reuse, 0x1, P0 ;  /* 0x000000010000780c */ /* 0x040fe20000761670 */
[----:B------:R-:W-:Y:S01]  /*0b80*/  CS2R R44, SRZ ;  /* 0x00000000002c7805 */ /* 0x000fe2000001ff00 */
[----:B------:R-:W-:Y:S01]  /*0b90*/  ISETP.LT.OR P2, PT, R0, 0x41, P2 ;  /* 0x000000410000780c */ /* 0x000fe20001741670 */
[----:B------:R-:W-:Y:S01]  /*0ba0*/  IMAD.WIDE.U32 R10, R14, c[0x0][0x188], R10 ;  /* 0x000062000e0a7a25 */ /* 0x000fe200078e000a */
[C---:B------:R-:W-:Y:S01]  /*0bb0*/  ISETP.LT.OR P1, PT, R0.reuse, 0x41, P1 ;  /* 0x000000410000780c */ /* 0x040fe20000f21670 */
[----:B------:R-:W-:Y:S01]  /*0bc0*/  STL [R1+0x14], R36 ;  /* 0x0000142401007387 */ /* 0x000fe20000100800 */
[----:B------:R-:W-:Y:S01]  /*0bd0*/  ISETP.LT.OR P0, PT, R0, 0x41, P0 ;  /* 0x000000410000780c */ /* 0x000fe20000701670 */
[----:B------:R-:W-:Y:S01]  /*0be0*/  CS2R R50, SRZ ;  /* 0x0000000000327805 */ /* 0x000fe2000001ff00 */
[----:B------:R-:W-:Y:S01]  /*0bf0*/  CS2R R48, SRZ ;  /* 0x0000000000307805 */ /* 0x000fe2000001ff00 */
[----:B------:R2:W-:Y:S01]  /*0c00*/  LDGSTS.E.BYPASS.LTC128B.128 [R36+0x6080], [R6.64], !P5 ;  /* 0x0608000006247fae */ /* 0x0005e2000e901d52 */
[----:B------:R-:W-:-:S03]  /*0c10*/  ISETP.GE.AND P5, PT, R15, c[0x0][0x19c], PT ;  /* 0x000067000f007a0c */ /* 0x000fc60003fa6270 */
[----:B------:R2:W-:Y:S01]  /*0c20*/  LDGSTS.E.BYPASS.LTC128B.128 [R36+0x8080], [R6.64+0x40], !P4 ;  /* 0x0808004006247fae */ /* 0x0005e2000e101d52 */
[----:B------:R-:W-:-:S03]  /*0c30*/  ISETP.GE.AND P4, PT, R2, c[0x0][0x19c], PT ;  /* 0x0000670002007a0c */ /* 0x000fc60003f86270 */
[----:B------:R2:W-:Y:S01]  /*0c40*/  LDGSTS.E.BYPASS.LTC128B.128 [R36+0xa080], [R6.64+0x80], !P3 ;  /* 0x0a08008006247fae */ /* 0x0005e2000d901d52 */
[----:B------:R-:W-:Y:S02]  /*0c50*/  ISETP.GE.AND P3, PT, R37, c[0x0][0x19c], PT ;  /* 0x0000670025007a0c */ /* 0x000fe40003f66270 */
[C---:B------:R-:W-:Y:S01]  /*0c60*/  ISETP.LT.OR P6, PT, R0.reuse, 0x1, P4 ;  /* 0x000000010000780c */ /* 0x040fe200027c1670 */
[----:B------:R3:W-:Y:S01]  /*0c70*/  LDGSTS.E.BYPASS.LTC128B.128 [R36+0x7080], [R8.64], !P2 ;  /* 0x0708000008247fae */ /* 0x0007e2000d101d52 */
[C---:B------:R-:W-:Y:S02]  /*0c80*/  ISETP.LT.OR P2, PT, R0.reuse, 0x1, P5 ;  /* 0x000000010000780c */ /* 0x040fe40002f41670 */
[C---:B------:R-:W-:Y:S01]  /*0c90*/  ISETP.LT.OR P4, PT, R0.reuse, 0x41, P4 ;  /* 0x000000410000780c */ /* 0x040fe20002781670 */
[----:B------:R3:W-:Y:S01]  /*0ca0*/  LDGSTS.E.BYPASS.LTC128B.128 [R36+0x9080], [R8.64+0x40], !P1 ;  /* 0x0908004008247fae */ /* 0x0007e2000c901d52 */
[C---:B------:R-:W-:Y:S02]  /*0cb0*/  ISETP.LT.OR P1, PT, R0.reuse, 0x1, P3 ;  /* 0x000000010000780c */ /* 0x040fe40001f21670 */
[----:B------:R-:W-:Y:S01]  /*0cc0*/  ISETP.LT.OR P5, PT, R0, 0x41, P5 ;  /* 0x000000410000780c */ /* 0x000fe20002fa1670 */
[----:B------:R3:W-:Y:S01]  /*0cd0*/  LDGSTS.E.BYPASS.LTC128B.128 [R36+0xb080], [R8.64+0x80], !P0 ;  /* 0x0b08008008247fae */ /* 0x0007e2000c101d52 */
[----:B------:R-:W-:-:S02]  /*0ce0*/  LEA R40, P0, R10, c[0x0][0x160], 0x1 ;  /* 0x000058000a287a11 */ /* 0x000fc400078008ff */
[----:B------:R-:W-:Y:S01]  /*0cf0*/  ISETP.LT.OR P3, PT, R0, 0x41, P3 ;  /* 0x000000410000780c */ /* 0x000fe20001f61670 */
[----:B------:R-:W0:Y:S01]  /*0d00*/  LDGDEPBAR ;  /* 0x00000000000079af */ /* 0x000e220000000000 */
[----:B------:R-:W-:-:S03]  /*0d10*/  IMAD.U32 R0, RZ, RZ, UR15 ;  /* 0x0000000fff007e24 */ /* 0x000fc6000f8e00ff */
[----:B------:R4:W-:Y:S04]  /*0d20*/  LDGSTS.E.BYPASS.LTC128B.128 [R36+0x80], [R4.64], !P6 ;  /* 0x0008000004247fae */ /* 0x0009e8000f101d52 */
[----:B------:R4:W-:Y:S01]  /*0d30*/  LDGSTS.E.BYPASS.LTC128B.128 [R36+0x2080], [R4.64+0x40], !P2 ;  /* 0x0208004004247fae */ /* 0x0009e2000d101d52 */
[----:B------:R-:W-:Y:S01]  /*0d40*/  ISETP.GE.AND P2, PT, R42, c[0x0][0x168], PT ;  /* 0x00005a002a007a0c */ /* 0x000fe20003f46270 */
[----:B--2---:R-:W-:Y:S02]  /*0d50*/  IMAD R6, R43, c[0x0][0x208], RZ ;  /* 0x000082002b067a24 */ /* 0x004fe400078e02ff */
[----:B------:R4:W-:Y:S01]  /*0d60*/  LDGSTS.E.BYPASS.LTC128B.128 [R36+0x4080], [R4.64+0x80], !P1 ;  /* 0x0408008004247fae */ /* 0x0009e2000c901d52 */
[C---:B------:R-:W-:Y:S02]  /*0d70*/  ISETP.GE.OR P6, PT, R2.reuse, c[0x0][0x1fc], P2 ;  /* 0x00007f0002007a0c */ /* 0x040fe400017c6670 */
[----:B------:R-:W-:Y:S01]  /*0d80*/  LEA R24, P1, R19, c[0x0][0x258], 0x2 ;  /* 0x0000960013187a11 */ /* 0x000fe200078210ff */
[----:B------:R2:W-:Y:S01]  /*0d90*/  LDGSTS.E.BYPASS.LTC128B.128 [R36+0x1080], [R12.64], !P4 ;  /* 0x010800000c247fae */ /* 0x0005e2000e101d52 */
[----:B------:R-:W-:-:S02]  /*0da0*/  ISETP.GE.AND P4, PT, R2, c[0x0][0x1fc], PT ;  /* 0x00007f0002007a0c */ /* 0x000fc40003f86270 */
[----:B------:R-:W-:Y:S01]  /*0db0*/  LEA.HI.X R25, R19, c[0x0][0x25c], R25, 0x2, P1 ;  /* 0x0000970013197a11 */ /* 0x000fe200008f1419 */
[----:B------:R2:W-:Y:S01]  /*0dc0*/  LDGSTS.E.BYPASS.LTC128B.128 [R36+0x3080], [R12.64+0x40], !P5 ;  /* 0x030800400c247fae */ /* 0x0005e2000e901d52 */
[----:B------:R-:W-:Y:S01]  /*0dd0*/  ISETP.GE.AND P5, PT, R15, c[0x0][0x16c], PT ;  /* 0x00005b000f007a0c */ /* 0x000fe20003fa6270 */
[C---:B---3--:R-:W-:Y:S02]  /*0de0*/  IMAD R8, R42.reuse, c[0x0][0x20c], R6 ;  /* 0x000083002a087a24 */ /* 0x048fe400078e0206 */
[----:B------:R2:W-:Y:S01]  /*0df0*/  LDGSTS.E.BYPASS.LTC128B.128 [R36+0x5080], [R12.64+0x80], !P3 ;  /* 0x050800800c247fae */ /* 0x0005e2000d901d52 */
[----:B------:R-:W-:Y:S01]  /*0e00*/  IMAD.WIDE.U32 R6, R42, c[0x0][0x208], R2 ;  /* 0x000082002a067a25 */ /* 0x000fe200078e0002 */
[----:B------:R-:W-:Y:S01]  /*0e10*/  IADD3 R3, R11, UR4, RZ ;  /* 0x000000040b037c10 */ /* 0x000fe2000fffe0ff */
[----:B------:R-:W-:Y:S01]  /*0e20*/  ULDC.64 UR4, c[0x0][0x218] ;  /* 0x0000860000047ab9 */ /* 0x000fe20000000a00 */
[----:B------:R-:W0:Y:S01]  /*0e30*/  LDGDEPBAR ;  /* 0x00000000000079af */ /* 0x000e220000000000 */
[----:B------:R-:W-:Y:S01]  /*0e40*/  IMAD.IADD R7, R7, 0x1, R8 ;  /* 0x0000000107077824 */ /* 0x000fe200078e0208 */
[----:B------:R-:W-:Y:S01]  /*0e50*/  LEA.HI.X R41, R10, c[0x0][0x164], R3, 0x1, P0 ;  /* 0x000059000a297a11 */ /* 0x000fe200000f0c03 */
[----:B------:R-:W-:Y:S01]  /*0e60*/  IMAD R3, R33, c[0x0][0x210], RZ ;  /* 0x0000840021037a24 */ /* 0x000fe200078e02ff */
[----:B------:R-:W-:Y:S01]  /*0e70*/  ISETP.GE.AND P0, PT, R2, c[0x0][0x16c], PT ;  /* 0x00005b0002007a0c */ /* 0x000fe20003f06270 */
[----:B------:R-:W-:Y:S01]  /*0e80*/  UIMAD UR4, UR6, UR4, URZ ;  /* 0x00000004060472a4 */ /* 0x000fe2000f8e023f */
[C---:B------:R-:W-:Y:S01]  /*0e90*/  ISETP.GE.AND P3, PT, R15.reuse, c[0x0][0x1fc], PT ;  /* 0x00007f000f007a0c */ /* 0x040fe20003f66270 */
[C---:B------:R-:W-:Y:S01]  /*0ea0*/  IMAD R3, R32.reuse, c[0x0][0x214], R3 ;  /* 0x0000850020037a24 */ /* 0x040fe200078e0203 */
[----:B------:R-:W-:Y:S01]  /*0eb0*/  SEL R30, RZ, 0x1, P0 ;  /* 0x00000001ff1e7807 */ /* 0x000fe20000000000 */
[----:B------:R-:W-:Y:S01]  /*0ec0*/  UIMAD UR4, UR15, UR5, UR4 ;  /* 0x000000050f0472a4 */ /* 0x000fe2000f8e0204 */
[----:B------:R-:W-:Y:S01]  /*0ed0*/  ISETP.GE.OR P1, PT, R15, c[0x0][0x1fc], P2 ;  /* 0x00007f000f007a0c */ /* 0x000fe20001726670 */
[----:B----4-:R-:W-:Y:S01]  /*0ee0*/  IMAD.WIDE.U32 R4, R32, c[0x0][0x210], R6 ;  /* 0x0000840020047a25 */ /* 0x010fe200078e0006 */
[----:B------:R-:W-:Y:S01]  /*0ef0*/  STL.64 [R1+0x38], R40 ;  /* 0x0000382801007387 */ /* 0x000fe20000100a00 */
[----:B------:R-:W-:-:S02]  /*0f00*/  ISETP.GE.OR P2, PT, R37, c[0x0][0x1fc], P2 ;  /* 0x00007f0025007a0c */ /* 0x000fc40001746670 */
[----:B------:R-:W-:Y:S02]  /*0f10*/  IMAD.IADD R3, R5, 0x1, R3 ;  /* 0x0000000105037824 */ /* 0x000fe400078e0203 */
[----:B------:R-:W-:Y:S01]  /*0f20*/  IMAD.MOV.U32 R2, RZ, RZ, R4 ;  /* 0x000000ffff027224 */ /* 0x000fe200078e0004 */
[----:B------:R-:W-:-:S03]  /*0f30*/  LOP3.LUT R4, R20, 0xfffffff8, RZ, 0xc0, !PT ;  /* 0xfffffff814047812 */ /* 0x000fc600078ec0ff */
[----:B------:R-:W-:Y:S01]  /*0f40*/  IMAD.WIDE.U32 R2, R0, c[0x0][0x218], R2 ;  /* 0x0000860000027a25 */ /* 0x000fe200078e0002 */
[----:B------:R-:W-:-:S04]  /*0f50*/  DEPBAR.LE SB0, 0x1 ;  /* 0x000080400000791a */ /* 0x000fc80000000000 */
[----:B------:R-:W-:Y:S01]  /*0f60*/  IADD3 R0, R3, UR4, RZ ;  /* 0x0000000403007c10 */ /* 0x000fe2000fffe0ff */
[----:B------:R-:W-:Y:S01]  /*0f70*/  IMAD.IADD R6, R34, 0x1, -R4 ;  /* 0x0000000122067824 */ /* 0x000fe200078e0a04 */
[----:B------:R-:W-:Y:S01]  /*0f80*/  BAR.SYNC.DEFER_BLOCKING 0x0 ;  /* 0x0000000000007b1d */ /* 0x000fe20000010000 */
[----:B------:R-:W-:Y:S02]  /*0f90*/  LEA R38, P0, R2, c[0x0][0x1f0], 0x1 ;  /* 0x00007c0002267a11 */ /* 0x000fe400078008ff */
[----:B------:R-:W-:Y:S02]  /*0fa0*/  LOP3.LUT R3, R18, 0xfffffff0, RZ, 0xc0, !PT ;  /* 0xfffffff012037812 */ /* 0x000fe400078ec0ff */
[----:B------:R-:W-:Y:S02]  /*0fb0*/  LEA.HI.X R39, R2, c[0x0][0x1f4], R0, 0x1, P0 ;  /* 0x00007d0002277a11 */ /* 0x000fe400000f0c00 */
[----:B------:R-:W-:Y:S01]  /*0fc0*/  LEA.HI R8, R6, R6, RZ, 0x1 ;  /* 0x0000000606087211 */ /* 0x000fe200078f08ff */
[----:B------:R-:W-:Y:S01]  /*0fd0*/  IMAD.IADD R0, R34, 0x1, -R3 ;  /* 0x0000000122007824 */ /* 0x000fe200078e0a03 */
[----:B------:R-:W-:Y:S01]  /*0fe0*/  LEA.HI R2, R29, R34, RZ, 0x6 ;  /* 0x000000221d027211 */ /* 0x000fe200078f30ff */
[----:B------:R-:W-:Y:S01]  /*0ff0*/  STL.64 [R1+0x30], R38 ;  /* 0x0000302601007387 */ /* 0x000fe20000100a00 */
[----:B------:R-:W-:-:S02]  /*1000*/  LOP3.LUT R3, R8, 0x7fffffe, RZ, 0xc0, !PT ;  /* 0x07fffffe08037812 */ /* 0x000fc400078ec0ff */
[----:B------:R-:W-:Y:S02]  /*1010*/  SHF.R.S32.HI R14, RZ, 0x6, R2 ;  /* 0x00000006ff0e7819 */ /* 0x000fe40000011402 */
[----:B------:R-:W-:Y:S01]  /*1020*/  SHF.R.S32.HI R4, RZ, 0x1f, R0 ;  /* 0x0000001fff047819 */ /* 0x000fe20000011400 */
[----:B------:R-:W-:Y:S01]  /*1030*/  IMAD.IADD R3, R6, 0x1, -R3 ;  /* 0x0000000106037824 */ /* 0x000fe200078e0a03 */
[-C--:B------:R-:W-:Y:S01]  /*1040*/  LEA.HI R5, R0, R0.reuse, RZ, 0x1 ;  /* 0x0000000000057211 */ /* 0x080fe200078f08ff */
[----:B------:R-:W-:Y:S01]  /*1050*/  IMAD R2, R23, 0x4, R14 ;  /* 0x0000000417027824 */ /* 0x000fe200078e020e */
[----:B------:R-:W-:Y:S02]  /*1060*/  LEA.HI R10, R4, R0, RZ, 0x3 ;  /* 0x00000000040a7211 */ /* 0x000fe400078f18ff */
[----:B------:R-:W-:Y:S01]  /*1070*/  LEA.HI R4, R27, R17, RZ, 0x1 ;  /* 0x000000111b047211 */ /* 0x000fe200078f08ff */
[----:B------:R-:W-:Y:S01]  /*1080*/  IMAD R11, R2, 0x8, R3 ;  /* 0x00000008020b7824 */ /* 0x000fe200078e0203 */
[----:B------:R-:W-:-:S02]  /*1090*/  LOP3.LUT R9, R5, 0x7fffffe, RZ, 0xc0, !PT ;  /* 0x07fffffe05097812 */ /* 0x000fc400078ec0ff */
[----:B------:R-:W-:Y:S02]  /*10a0*/  LOP3.LUT R7, R10, 0xfffffff8, RZ, 0xc0, !PT ;  /* 0xfffffff80a077812 */ /* 0x000fe400078ec0ff */
[C---:B------:R-:W-:Y:S01]  /*10b0*/  LEA R18, P0, R21.reuse, c[0x0][0x280], 0x2 ;  /* 0x0000a00015127a11 */ /* 0x040fe200078010ff */
[----:B------:R-:W-:Y:S01]  /*10c0*/  IMAD.IADD R9, R0, 0x1, -R9 ;  /* 0x0000000100097824 */ /* 0x000fe200078e0a09 */
[----:B------:R-:W-:Y:S01]  /*10d0*/  LOP3.LUT R2, R4, 0xfffffffe, RZ, 0xc0, !PT ;  /* 0xfffffffe04027812 */ /* 0x000fe200078ec0ff */
[----:B--2---:R-:W-:Y:S01]  /*10e0*/  IMAD.IADD R12, R0, 0x1, -R7 ;  /* 0x00000001000c7824 */ /* 0x004fe200078e0a07 */
[----:B------:R-:W-:Y:S01]  /*10f0*/  LEA.HI.X R19, R21, c[0x0][0x284], R28, 0x2, P0 ;  /* 0x0000a10015137a11 */ /* 0x000fe200000f141c */
[----:B------:R-:W-:Y:S01]  /*1100*/  IMAD.SHL.U32 R0, R6, 0x40, RZ ;  /* 0x0000004006007824 */ /* 0x000fe200078e00ff */
[----:B------:R-:W-:Y:S01]  /*1110*/  ISETP.GE.AND P0, PT, R37, c[0x0][0x16c], PT ;  /* 0x00005b0025007a0c */ /* 0x000fe20003f06270 */
[C---:B------:R-:W-:Y:S01]  /*1120*/  IMAD.IADD R13, R17.reuse, 0x1, -R2 ;  /* 0x00000001110d7824 */ /* 0x040fe200078e0a02 */
[----:B------:R-:W-:Y:S01]  /*1130*/  SHF.R.S32.HI R2, RZ, 0x1, R8 ;  /* 0x00000001ff027819 */ /* 0x000fe20000011408 */
[----:B------:R-:W-:Y:S01]  /*1140*/  IMAD.SHL.U32 R4, R17, 0x10, RZ ;  /* 0x0000001011047824 */ /* 0x000fe200078e00ff */
[----:B------:R-:W-:-:S02]  /*1150*/  SHF.R.S32.HI R6, RZ, 0x1, R5 ;  /* 0x00000001ff067819 */ /* 0x000fc40000011405 */
[----:B------:R-:W-:Y:S02]  /*1160*/  SHF.R.S32.HI R3, RZ, 0x1f, R5 ;  /* 0x0000001fff037819 */ /* 0x000fe40000011405 */
[----:B------:R-:W-:Y:S02]  /*1170*/  SEL R8, RZ, 0x4, P0 ;  /* 0x00000004ff087807 */ /* 0x000fe40000000000 */
[----:B------:R-:W-:Y:S02]  /*1180*/  LOP3.LUT R0, R0, 0x1c0, RZ, 0xc0, !PT ;  /* 0x000001c000007812 */ /* 0x000fe400078ec0ff */
[C---:B------:R-:W-:Y:S01]  /*1190*/  LOP3.LUT P0, RZ, R2.reuse, 0x2, RZ, 0xc0, !PT ;  /* 0x0000000202ff7812 */ /* 0x040fe2000780c0ff */
[----:B------:R-:W-:Y:S01]  /*11a0*/  IMAD.SHL.U32 R2, R2, 0x40, RZ ;  /* 0x0000004002027824 */ /* 0x000fe200078e00ff */
[----:B------:R-:W-:Y:S02]  /*11b0*/  LEA.HI R5, R3, R6, RZ, 0x2 ;  /* 0x0000000603057211 */ /* 0x000fe400078f10ff */
[----:B------:R-:W-:-:S02]  /*11c0*/  SHF.R.S32.HI R3, RZ, 0x3, R10 ;  /* 0x00000003ff037819 */ /* 0x000fc4000001140a */
[----:B------:R-:W-:Y:S02]  /*11d0*/  LOP3.LUT R4, R0, 0x30, R4, 0xf8, !PT ;  /* 0x0000003000047812 */ /* 0x000fe400078ef804 */
[----:B------:R-:W-:Y:S01]  /*11e0*/  SHF.R.U32.HI R7, RZ, 0x3, R0 ;  /* 0x00000003ff077819 */ /* 0x000fe20000011600 */
[----:B------:R-:W-:Y:S01]  /*11f0*/  IMAD.SHL.U32 R0, R13, 0x400, RZ ;  /* 0x000004000d007824 */ /* 0x000fe200078e00ff */
[----:B------:R-:W-:Y:S01]  /*1200*/  LOP3.LUT R5, R5, 0xfffffffc, RZ, 0xc0, !PT ;  /* 0xfffffffc05057812 */ /* 0x000fe200078ec0ff */
[C---:B------:R-:W-:Y:S01]  /*1210*/  IMAD R16, R3.reuse, 0x8, R9 ;  /* 0x0000000803107824 */ /* 0x040fe200078e0209 */
[----:B------:R-:W-:Y:S01]  /*1220*/  LOP3.LUT R2, R2, 0xc0, RZ, 0xc0, !PT ;  /* 0x000000c002027812 */ /* 0x000fe200078ec0ff */
[----:B------:R-:W-:Y:S01]  /*1230*/  IMAD R26, R26, 0x2, R0 ;  /* 0x000000021a1a7824 */ /* 0x000fe200078e0200 */
[----:B------:R-:W-:Y:S01]  /*1240*/  LOP3.LUT R4, R4, 0x8, R20, 0xf8, !PT ;  /* 0x0000000804047812 */ /* 0x000fe200078ef814 */
[----:B------:R-:W-:Y:S01]  /*1250*/  IMAD R226, R3, 0x200, R0 ;  /* 0x0000020003e27824 */ /* 0x000fe200078e0200 */
[----:B------:R-:W-:Y:S01]  /*1260*/  SHF.R.U32.HI R0, RZ, 0x3, R2 ;  /* 0x00000003ff007819 */ /* 0x000fe20000011602 */
[----:B------:R-:W-:Y:S01]  /*1270*/  IMAD.IADD R9, R6, 0x1, -R5 ;  /* 0x0000000106097824 */ /* 0x000fe200078e0a05 */
[----:B------:R-:W-:-:S02]  /*1280*/  LOP3.LUT R5, R2, 0x8, R20, 0xf8, !PT ;  /* 0x0000000802057812 */ /* 0x000fc400078ef814 */
[----:B------:R-:W-:Y:S02]  /*1290*/  SHF.R.S32.HI R2, RZ, 0x1f, R22 ;  /* 0x0000001fff027819 */ /* 0x000fe40000011416 */
[----:B------:R-:W-:Y:S01]  /*12a0*/  LOP3.LUT R221, R4, R7, RZ, 0x3c, !PT ;  /* 0x0000000704dd7212 */ /* 0x000fe200078e3cff */
[----:B------:R-:W-:Y:S01]  /*12b0*/  IMAD.SHL.U32 R4, R23, 0x10, RZ ;  /* 0x0000001017047824 */ /* 0x000fe200078e00ff */
[----:B------:R-:W-:Y:S01]  /*12c0*/  LEA.HI R3, R29, R34, RZ, 0x7 ;  /* 0x000000221d037211 */ /* 0x000fe200078f38ff */
[----:B------:R-:W-:Y:S01]  /*12d0*/  IMAD.SHL.U32 R7, R14, 0x8, RZ ;  /* 0x000000080e077824 */ /* 0x000fe200078e00ff */
[----:B------:R-:W-:Y:S01]  /*12e0*/  LOP3.LUT R6, R5, R0, RZ, 0x3c, !PT ;  /* 0x0000000005067212 */ /* 0x000fe200078e3cff */
[----:B------:R-:W-:Y:S01]  /*12f0*/  IMAD R221, R23, 0x200, R221 ;  /* 0x0000020017dd7824 */ /* 0x000fe200078e02dd */
[----:B------:R-:W-:Y:S02]  /*1300*/  LEA.HI R2, R2, R42, RZ, 0x3 ;  /* 0x0000002a02027211 */ /* 0x000fe400078f18ff */
[----:B------:R-:W-:-:S02]  /*1310*/  SHF.R.U32.HI R5, RZ, 0x4, R3 ;  /* 0x00000004ff057819 */ /* 0x000fc40000011603 */
[----:B------:R-:W-:Y:S02]  /*1320*/  LOP3.LUT R0, R4, 0x10, RZ, 0xc0, !PT ;  /* 0x0000001004007812 */ /* 0x000fe400078ec0ff */
[----:B------:R-:W-:Y:S01]  /*1330*/  LOP3.LUT R4, R2, 0xfffffff8, RZ, 0xc0, !PT ;  /* 0xfffffff802047812 */ /* 0x000fe200078ec0ff */
[----:B------:R-:W-:Y:S01]  /*1340*/  IMAD.U32 R2, R11, 0x20, R6 ;  /* 0x000000200b027824 */ /* 0x000fe200078e0006 */
[----:B------:R-:W-:Y:S02]  /*1350*/  LOP3.LUT R15, R0, 0x8, R5, 0xf8, !PT ;  /* 0x00000008000f7812 */ /* 0x000fe400078ef805 */
[----:B------:R-:W-:Y:S01]  /*1360*/  SEL R0, R231, 0xffffffe0, !P0 ;  /* 0xffffffe0e7007807 */ /* 0x000fe20004000000 */
[----:B------:R-:W-:Y:S01]  /*1370*/  IMAD.SHL.U32 R222, R2, 0x2, RZ ;  /* 0x0000000202de7824 */ /* 0x000fe200078e00ff */
[----:B------:R-:W-:Y:S01]  /*1380*/  SEL R3, RZ, 0x2, P5 ;  /* 0x00000002ff037807 */ /* 0x000fe20002800000 */
[----:B------:R-:W-:Y:S01]  /*1390*/  IMAD.IADD R11, R42, 0x1, -R4 ;  /* 0x000000012a0b7824 */ /* 0x000fe200078e0a04 */
[----:B------:R-:W-:Y:S01]  /*13a0*/  SEL R6, RZ, 0xffffffff, P3 ;  /* 0xffffffffff067807 */ /* 0x000fe20001800000 */
[----:B------:R-:W-:Y:S01]  /*13b0*/  IMAD.IADD R223, R222, 0x1, R0 ;  /* 0x00000001dedf7824 */ /* 0x000fe200078e0200 */
[----:B------:R-:W2:Y:S01]  /*13c0*/  LDSM.16.M88.4 R172, [R222+0x6080] ;  /* 0x00608000deac783b */ /* 0x000ea20000000200 */
[----:B------:R-:W-:Y:S01]  /*13d0*/  IADD3 R3, R8, R3, R30 ;  /* 0x0000000308037210 */ /* 0x000fe20007ffe01e */
[----:B------:R-:W-:Y:S01]  /*13e0*/  IMAD.SHL.U32 R4, R11, 0x40, RZ ;  /* 0x000000400b047824 */ /* 0x000fe200078e00ff */
[----:B------:R-:W-:Y:S01]  /*13f0*/  SEL R17, RZ, 0x1, P4 ;  /* 0x00000001ff117807 */ /* 0x000fe20002000000 */
[----:B------:R-:W3:Y:S01]  /*1400*/  LDSM.16.M88.4 R176, [R222+0x7080] ;  /* 0x00708000deb0783b */ /* 0x000ee20000000200 */
[----:B------:R-:W-:-:S02]  /*1410*/  LOP3.LUT P3, RZ, R3, 0x1, RZ, 0xc0, !PT ;  /* 0x0000000103ff7812 */ /* 0x000fc4000786c0ff */
[----:B------:R-:W-:Y:S01]  /*1420*/  ISETP.GE.AND P4, PT, R37, c[0x0][0x1fc], PT ;  /* 0x00007f0025007a0c */ /* 0x000fe20003f86270 */
[----:B------:R-:W4:Y:S01]  /*1430*/  LDSM.16.M88.4 R180, [R223+0x6080] ;  /* 0x00608000dfb4783b */ /* 0x000f220000000200 */
[----:B------:R-:W-:Y:S02]  /*1440*/  ISETP.GE.OR P3, PT, R42, c[0x0][0x168], !P3 ;  /* 0x00005a002a007a0c */ /* 0x000fe40005f66670 */
[----:B------:R-:W-:Y:S01]  /*1450*/  SEL R8, RZ, 0xffffffff, P5 ;  /* 0xffffffffff087807 */ /* 0x000fe20002800000 */
[----:B------:R-:W2:Y:S01]  /*1460*/  LDSM.16.M88.4 R184, [R223+0x7080] ;  /* 0x00708000dfb8783b */ /* 0x000ea20000000200 */
[----:B------:R-:W-:Y:S02]  /*1470*/  LOP3.LUT R4, R4, 0x1c0, RZ, 0xc0, !PT ;  /* 0x000001c004047812 */ /* 0x000fe400078ec0ff */
[----:B------:R-:W-:Y:S01]  /*1480*/  SEL R5, RZ, 0x4, P4 ;  /* 0x00000004ff057807 */ /* 0x000fe20002000000 */
[----:B------:R-:W2:Y:S01]  /*1490*/  LDSM.16.M88.4 R188, [R222+0x8080] ;  /* 0x00808000debc783b */ /* 0x000ea20000000200 */
[----:B------:R-:W-:-:S02]  /*14a0*/  LOP3.LUT P4, RZ, R3, 0x2, RZ, 0xc0, !PT ;  /* 0x0000000203ff7812 */ /* 0x000fc4000788c0ff */
[----:B------:R-:W-:Y:S01]  /*14b0*/  LOP3.LUT P0, RZ, R3, 0x4, RZ, 0xc0, !PT ;  /* 0x0000000403ff7812 */ /* 0x000fe2000780c0ff */
[----:B------:R-:W2:Y:S01]  /*14c0*/  LDSM.16.M88.4 R192, [R222+0x9080] ;  /* 0x00908000dec0783b */ /* 0x000ea20000000200 */
[----:B------:R-:W-:Y:S01]  /*14d0*/  LOP3.LUT R2, R27, 0xffffffe0, RZ, 0xc0, !PT ;  /* 0xffffffe01b027812 */ /* 0x000fe200078ec0ff */
[----:B------:R-:W-:Y:S01]  /*14e0*/  IMAD.SHL.U32 R3, R6, 0x2, RZ ;  /* 0x0000000206037824 */ /* 0x000fe200078e00ff */
[----:B------:R-:W-:Y:S01]  /*14f0*/  LOP3.LUT R7, R7, 0x18, RZ, 0xc0, !PT ;  /* 0x0000001807077812 */ /* 0x000fe200078ec0ff */
[----:B------:R-:W2:Y:S01]  /*1500*/  LDSM.16.M88.4 R196, [R223+0x8080] ;  /* 0x00808000dfc4783b */ /* 0x000ea20000000200 */
[----:B------:R-:W-:Y:S01]  /*1510*/  SHF.R.U32.HI R0, RZ, 0x3, R4 ;  /* 0x00000003ff007819 */ /* 0x000fe20000011604 */
[----:B------:R-:W-:Y:S01]  /*1520*/  IMAD.SHL.U32 R6, R8, 0x2, RZ ;  /* 0x0000000208067824 */ /* 0x000fe200078e00ff */
[----:B------:R-:W-:Y:S01]  /*1530*/  ISETP.GE.OR P4, PT, R42, c[0x0][0x168], !P4 ;  /* 0x00005a002a007a0c */ /* 0x000fe20006786670 */
[----:B------:R-:W2:Y:S01]  /*1540*/  LDSM.16.M88.4 R200, [R223+0x9080] ;  /* 0x00908000dfc8783b */ /* 0x000ea20000000200 */
[----:B------:R-:W-:Y:S01]  /*1550*/  LOP3.LUT R4, R0, R4, R7, 0x1e, !PT ;  /* 0x0000000400047212 */ /* 0x000fe200078e1e07 */
[----:B------:R-:W-:Y:S01]  /*1560*/  IMAD.IADD R10, R34, 0x1, -R2 ;  /* 0x00000001220a7824 */ /* 0x000fe200078e0a02 */
[----:B------:R-:W-:Y:S01]  /*1570*/  LOP3.LUT R0, R3, 0x2, R17, 0xe2, !PT ;  /* 0x0000000203007812 */ /* 0x000fe200078ee211 */
[----:B------:R-:W2:Y:S01]  /*1580*/  LDSM.16.M88.4 R204, [R222+0xa080] ;  /* 0x00a08000decc783b */ /* 0x000ea20000000200 */
[----:B------:R-:W-:Y:S01]  /*1590*/  LOP3.LUT R3, R6, 0x2, R30, 0xe2, !PT ;  /* 0x0000000206037812 */ /* 0x000fe200078ee21e */
[----:B------:R-:W-:Y:S01]  /*15a0*/  IMAD.IADD R26, R26, 0x1, R4 ;  /* 0x000000011a1a7824 */ /* 0x000fe200078e0204 */
[----:B------:R-:W-:Y:S01]  /*15b0*/  SHF.R.S32.HI R2, RZ, 0x1f, R10 ;  /* 0x0000001fff027819 */ /* 0x000fe2000001140a */
[----:B------:R-:W2:Y:S01]  /*15c0*/  LDSM.16.M88.4 R208, [R222+0xb080] ;  /* 0x00b08000ded0783b */ /* 0x000ea20000000200 */
[----:B------:R-:W-:-:S02]  /*15d0*/  ISETP.GE.OR P0, PT, R42, c[0x0][0x168], !P0 ;  /* 0x00005a002a007a0c */ /* 0x000fc40004706670 */
[----:B------:R-:W-:Y:S01]  /*15e0*/  LEA.HI R238, R2, R10, RZ, 0x2 ;  /* 0x0000000a02ee7211 */ /* 0x000fe200078f10ff */
[----:B------:R-:W2:Y:S01]  /*15f0*/  LDSM.16.M88.4 R212, [R223+0xa080] ;  /* 0x00a08000dfd4783b */ /* 0x000ea20000000200 */
[C---:B------:R-:W-:Y:S01]  /*1600*/  IMAD.SHL.U32 R2, R12.reuse, 0x40, RZ ;  /* 0x000000400c027824 */ /* 0x040fe200078e00ff */
[----:B------:R-:W-:Y:S01]  /*1610*/  LOP3.LUT P5, RZ, R12, 0x4, RZ, 0xc0, !PT ;  /* 0x000000040cff7812 */ /* 0x000fe200078ac0ff */
[----:B-1----:R-:W-:Y:S01]  /*1620*/  CS2R R42, SRZ ;  /* 0x00000000002a7805 */ /* 0x002fe2000001ff00 */
[----:B------:R-:W1:Y:S01]  /*1630*/  LDSM.16.M88.4 R216, [R223+0xb080] ;  /* 0x00b08000dfd8783b */ /* 0x000e620000000200 */
[----:B------:R-:W-:Y:S02]  /*1640*/  SHF.R.S32.HI R4, RZ, 0x2, R238 ;  /* 0x00000002ff047819 */ /* 0x000fe400000114ee */
[----:B------:R-:W-:Y:S01]  /*1650*/  LOP3.LUT R2, R2, 0x1c0, RZ, 0xc0, !PT ;  /* 0x000001c002027812 */ /* 0x000fe200078ec0ff */
[----:B------:R-:W-:Y:S01]  /*1660*/  BAR.SYNC.DEFER_BLOCKING 0x0 ;  /* 0x0000000000007b1d */ /* 0x000fe20000010000 */
[----:B------:R-:W-:-:S02]  /*1670*/  SEL R231, R231, 0xffffffe0, !P5 ;  /* 0xffffffe0e7e77807 */ /* 0x000fc40006800000 */
[----:B------:R-:W-:-:S03]  /*1680*/  SHF.R.U32.HI R8, RZ, 0x3, R2 ;  /* 0x00000003ff087819 */ /* 0x000fc60000011602 */
[----:B------:R5:W-:Y:S04]  /*1690*/  STL [R1+0x24], R3 ;  /* 0x0000240301007387 */ /* 0x000be80000100800 */
[----:B------:R-:W-:Y:S01]  /*16a0*/  @!PT LDS RZ, [RZ] ;  /* 0x00000000fffff984 */ /* 0x000fe20000000800 */
[----:B------:R-:W-:Y:S01]  /*16b0*/  @!PT LDS RZ, [RZ] ;  /* 0x00000000fffff984 */ /* 0x000fe20000000800 */
[----:B------:R-:W-:Y:S01]  /*16c0*/  @!PT LDS RZ, [RZ] ;  /* 0x00000000fffff984 */ /* 0x000fe20000000800 */
[----:B------:R1:W-:Y:S01]  /*16d0*/  LDGSTS.E.BYPASS.LTC128B.128 [R36+0x6080], [R40.64], !P3 ;  /* 0x0608000028247fae */ /* 0x0003e2000d901d52 */
[----:B------:R-:W-:-:S03]  /*16e0*/  ISETP.GT.AND P3, PT, R34, 0xf, PT ;  /* 0x0000000f2200780c */ /* 0x000fc60003f64270 */
[----:B------:R1:W-:Y:S01]  /*16f0*/  LDGSTS.E.BYPASS.LTC128B.128 [R36+0x7080], [R40.64+0x40], !P4 ;  /* 0x0708004028247fae */ /* 0x0003e2000e101d52 */
[----:B------:R-:W-:Y:S02]  /*1700*/  LOP3.LUT P4, RZ, R12, 0x2, RZ, 0xc0, !PT ;  /* 0x000000020cff7812 */ /* 0x000fe4000788c0ff */
[----:B-----5:R-:W-:Y:S01]  /*1710*/  LOP3.LUT R3, R0, R5, RZ, 0xfc, !PT ;  /* 0x0000000500037212 */ /* 0x020fe200078efcff */
[C---:B------:R-:W-:Y:S01]  /*1720*/  IMAD.SHL.U32 R5, R9.reuse, 0x40, RZ ;  /* 0x0000004009057824 */ /* 0x040fe200078e00ff */
[----:B------:R1:W-:Y:S01]  /*1730*/  LDGSTS.E.BYPASS.LTC128B.128 [R36+0x8080], [R40.64+0x80], !P0 ;  /* 0x0808008028247fae */ /* 0x0003e2000c101d52 */
[----:B------:R-:W-:Y:S02]  /*1740*/  LOP3.LUT P0, RZ, R9, 0x2, RZ, 0xc0, !PT ;  /* 0x0000000209ff7812 */ /* 0x000fe4000780c0ff */
[----:B------:R-:W-:Y:S01]  /*1750*/  SEL R232, R233, 0xfffffff0, !P4 ;  /* 0xfffffff0e9e87807 */ /* 0x000fe20006000000 */
[----:B------:R5:W-:Y:S01]  /*1760*/  STL [R1+0x20], R3 ;  /* 0x0000200301007387 */ /* 0x000be20000100800 */
[----:B------:R-:W-:Y:S01]  /*1770*/  @!P3 IMAD.SHL.U32 R0, R34, 0x10, RZ ;  /* 0x000000102200b824 */ /* 0x000fe200078e00ff */
[----:B------:R-:W-:-:S02]  /*1780*/  LOP3.LUT R5, R5, 0xc0, RZ, 0xc0, !PT ;  /* 0x000000c005057812 */ /* 0x000fc400078ec0ff */
[----:B------:R-:W-:Y:S02]  /*1790*/  SEL R233, R233, 0xfffffff0, !P0 ;  /* 0xfffffff0e9e97807 */ /* 0x000fe40004000000 */
[----:B------:R2:W-:Y:S01]  /*17a0*/  @!P3 LDGSTS.E.BYPASS.LTC128B.128 [R0+0xf080], [R24.64] ;  /* 0x0f0800001800bfae */ /* 0x0005e2000b901d52 */
[----:B------:R-:W-:-:S03]  /*17b0*/  SHF.R.U32.HI R6, RZ, 0x3, R5 ;  /* 0x00000003ff067819 */ /* 0x000fc60000011605 */
[----:B------:R-:W0:Y:S01]  /*17c0*/  LDGDEPBAR ;  /* 0x00000000000079af */ /* 0x000e220000000000 */
[----:B------:R-:W-:-:S03]  /*17d0*/  LOP3.LUT R220, R6, R5, R7, 0x1e, !PT ;  /* 0x0000000506dc7212 */ /* 0x000fc600078e1e07 */
[----:B------:R3:W-:Y:S04]  /*17e0*/  LDGSTS.E.BYPASS.LTC128B.128 [R36+0xc080], [R38.64], !P6 ;  /* 0x0c08000026247fae */ /* 0x0007e8000f101d52 */
[----:B------:R3:W-:Y:S01]  /*17f0*/  LDGSTS.E.BYPASS.LTC128B.128 [R36+0xd080], [R38.64+0x40], !P1 ;  /* 0x0d08004026247fae */ /* 0x0007e2000c901d52 */
[----:B------:R-:W-:-:S03]  /*1800*/  PLOP3.LUT P1, PT, PT, PT, UP0, 0x80, 0x0 ;  /* 0x000000000000781c */ /* 0x000fc60003f2f008 */
[----:B------:R3:W-:Y:S01]  /*1810*/  LDGSTS.E.BYPASS.LTC128B.128 [R36+0xe080], [R38.64+0x80], !P2 ;  /* 0x0e08008026247fae */ /* 0x0007e2000d101d52 */
[----:B-1----:R-:W-:Y:S01]  /*1820*/  CS2R R40, SRZ ;  /* 0x0000000000287805 */ /* 0x002fe2000001ff00 */
[----:B-----5:R-:W-:-:S05]  /*1830*/  IMAD.SHL.U32 R3, R23, 0x8, RZ ;  /* 0x0000000817037824 */ /* 0x020fca00078e00ff */
[----:B------:R-:W-:Y:S01]  /*1840*/  LOP3.LUT R3, R3, 0x8, RZ, 0xc0, !PT ;  /* 0x0000000803037812 */ /* 0x000fe200078ec0ff */
[----:B--2---:R-:W-:-:S03]  /*1850*/  IMAD.SHL.U32 R0, R16, 0x20, RZ ;  /* 0x0000002010007824 */ /* 0x004fc600078e00ff */
[--C-:B------:R-:W-:Y:S01]  /*1860*/  LOP3.LUT R8, R8, R2, R3.reuse, 0x1e, !PT ;  /* 0x0000000208087212 */ /* 0x100fe200078e1e03 */
[C---:B------:R-:W-:Y:S01]  /*1870*/  IMAD R2, R13.reuse, 0x10, R4 ;  /* 0x000000100d027824 */ /* 0x040fe200078e0204 */
[----:B------:R-:W-:Y:S01]  /*1880*/  LOP3.LUT R3, R6, R5, R3, 0x1e, !PT ;  /* 0x0000000506037212 */ /* 0x000fe200078e1e03 */
[----:B------:R-:W-:Y:S02]  /*1890*/  IMAD R4, R13, 0x200, R0 ;  /* 0x000002000d047824 */ /* 0x000fe400078e0200 */
[----:B------:R-:W-:Y:S01]  /*18a0*/  IMAD.IADD R226, R226, 0x1, R8 ;  /* 0x00000001e2e27824 */ /* 0x000fe200078e0208 */
[----:B------:R1:W-:Y:S01]  /*18b0*/  STL [R1+0x10], R2 ;  /* 0x0000100201007387 */ /* 0x0003e20000100800 */
[----:B------:R-:W-:Y:S02]  /*18c0*/  IMAD.IADD R230, R4, 0x1, R3 ;  /* 0x0000000104e67824 */ /* 0x000fe400078e0203 */
[----:B------:R-:W-:Y:S02]  /*18d0*/  @!P3 IMAD.SHL.U32 R3, R34, 0x10, RZ ;  /* 0x000000102203b824 */ /* 0x000fe400078e00ff */
[----:B------:R-:W-:-:S03]  /*18e0*/  IMAD.IADD R220, R0, 0x1, R220 ;  /* 0x0000000100dc7824 */ /* 0x000fc600078e02dc */
[----:B------:R2:W-:Y:S01]  /*18f0*/  @!P3 LDGSTS.E.BYPASS.LTC128B.128 [R3+0xf280], [R18.64] ;  /* 0x0f2800001203bfae */ /* 0x0005e2000b901d52 */
[----:B---3--:R-:W-:Y:S01]  /*1900*/  CS2R R38, SRZ ;  /* 0x0000000000267805 */ /* 0x008fe2000001ff00 */
[----:B------:R-:W-:Y:S02]  /*1910*/  CS2R R36, SRZ ;  /* 0x0000000000247805 */ /* 0x000fe4000001ff00 */
[----:B------:R-:W0:Y:S04]  /*1920*/  LDGDEPBAR ;  /* 0x00000000000079af */ /* 0x000e280000000000 */
[----:B------:R-:W0:Y:S01]  /*1930*/  LDGDEPBAR ;  /* 0x00000000000079af */ /* 0x000e220000000000 */
[----:B-1----:R-:W-:-:S05]  /*1940*/  LOP3.LUT R2, R6, R15, R5, 0x1e, !PT ;  /* 0x0000000f06027212 */ /* 0x002fca00078e1e05 */
[----:B------:R-:W-:Y:S01]  /*1950*/  IMAD.IADD R229, R0, 0x1, R2 ;  /* 0x0000000100e57824 */ /* 0x000fe200078e0202 */
[----:B------:R-:W-:Y:S05]  /*1960*/  @!P1 BRA `(.L_x_22) ;  /* 0x0000413000009947 */ /* 0x000fea0003800000 */
[----:B----4-:R-:W-:Y:S01]  /*1970*/  SHF.R.S32.HI R0, RZ, 0x1f, R14 ;  /* 0x0000001fff007819 */ /* 0x010fe2000001140e */
[----:B------:R-:W-:Y:S01]  /*1980*/  IMAD R5, R33, c[0x0][0x238], RZ ;  /* 0x00008e0021057a24 */ /* 0x000fe200078e02ff */
[----:B------:R-:W-:Y:S01]  /*1990*/  LOP3.LUT P0, RZ, R11, 0x4, RZ, 0xc0, !PT ;  /* 0x000000040bff7812 */ /* 0x000fe2000780c0ff */
[----:B------:R-:W-:Y:S01]  /*19a0*/  IMAD.SHL.U32 R235, R26, 0x2, RZ ;  /* 0x000000021aeb7824 */ /* 0x000fe200078e00ff */
[--C-:B------:R-:W-:Y:S01]  /*19b0*/  SHF.R.S32.HI R35, RZ, 0x1f, R34.reuse ;  /* 0x0000001fff237819 */ /* 0x100fe20000011422 */
[----:B------:R-:W-:Y:S01]  /*19c0*/  IMAD R5, R32, c[0x0][0x23c], R5 ;  /* 0x00008f0020057a24 */ /* 0x000fe200078e0205 */
[----:B------:R-:W-:Y:S01]  /*19d0*/  LEA.HI R0, R0, R14, RZ, 0x2 ;  /* 0x0000000e00007211 */ /* 0x000fe200078f10ff */
[----:B------:R-:W-:Y:S01]  /*19e0*/  ULDC.64 UR4, c[0x0][0x240] ;  /* 0x0000900000047ab9 */ /* 0x000fe20000000a00 */
[C---:B------:R-:W-:Y:S01]  /*19f0*/  IADD3 R236, R235.reuse, 0xf4c0, RZ ;  /* 0x0000f4c0ebec7810 */ /* 0x040fe20007ffe0ff */
[----:B--2---:R-:W-:Y:S01]  /*1a00*/  IMAD.WIDE.U32 R2, R32, c[0x0][0x238], R34 ;  /* 0x00008e0020027a25 */ /* 0x004fe200078e0022 */
[----:B------:R-:W-:Y:S01]  /*1a10*/  LOP3.LUT R4, R0, 0xfffffffc, RZ, 0xc0, !PT ;  /* 0xfffffffc00047812 */ /* 0x000fe200078ec0ff */
[----:B------:R-:W-:Y:S01]  /*1a20*/  UIMAD UR4, UR6, UR4, URZ ;  /* 0x00000004060472a4 */ /* 0x000fe2000f8e023f */
[----:B------:R-:W-:Y:S01]  /*1a30*/  IADD3 R0, R235, 0xf480, RZ ;  /* 0x0000f480eb007810 */ /* 0x000fe20007ffe0ff */
[----:B------:R1:W-:Y:S01]  /*1a40*/  STL [R1+0x2c], R35 ;  /* 0x00002c2301007387 */ /* 0x0003e20000100800 */
[----:B------:R-:W-:Y:S01]  /*1a50*/  IADD3 R3, R3, R5, RZ ;  /* 0x0000000503037210 */ /* 0x000fe20007ffe0ff */
[----:B------:R-:W-:Y:S01]  /*1a60*/  UIMAD UR5, UR15, UR5, UR4 ;  /* 0x000000050f0572a4 */ /* 0x000fe2000f8e0204 */
[----:B------:R-:W-:Y:S01]  /*1a70*/  @P0 IADD3 R236, R0, -0x40, RZ ;  /* 0xffffffc000ec0810 */ /* 0x000fe20007ffe0ff */
[----:B------:R-:W-:Y:S01]  /*1a80*/  IMAD.U32 R0, RZ, RZ, UR15 ;  /* 0x0000000fff007e24 */ /* 0x000fe2000f8e00ff */
[----:B------:R-:W-:Y:S01]  /*1a90*/  LEA R226, R226, 0x13480, 0x1 ;  /* 0x00013480e2e27811 */ /* 0x000fe200078e08ff */
[----:B------:R-:W-:Y:S01]  /*1aa0*/  UIADD3 UR7, UR7, 0x3f, URZ ;  /* 0x0000003f07077890 */ /* 0x000fe2000fffe03f */
[----:B------:R-:W-:Y:S01]  /*1ab0*/  LOP3.LUT R238, R238, 0xfffffffc, RZ, 0xc0, !PT ;  /* 0xfffffffceeee7812 */ /* 0x000fe200078ec0ff */
[----:B------:R-:W-:Y:S01]  /*1ac0*/  IMAD.WIDE.U32 R6, R0, c[0x0][0x240], R2 ;  /* 0x0000900000067a25 */ /* 0x000fe200078e0002 */
[----:B------:R-:W-:Y:S01]  /*1ad0*/  SHF.L.U32 R225, R230, 0x1, RZ ;  /* 0x00000001e6e17819 */ /* 0x000fe200000006ff */
[----:B------:R-:W-:Y:S01]  /*1ae0*/  USHF.R.S32.HI UR6, URZ, 0x1f, UR7 ;  /* 0x0000001f3f067899 */ /* 0x000fe20008011407 */
[----:B------:R-:W-:Y:S01]  /*1af0*/  LEA R220, R220, 0x80, 0x1 ;  /* 0x00000080dcdc7811 */ /* 0x000fe200078e08ff */
[----:B------:R-:W-:Y:S01]  /*1b00*/  IMAD.IADD R4, R14, 0x1, -R4 ;  /* 0x000000010e047824 */ /* 0x000fe200078e0a04 */
[----:B------:R-:W-:Y:S01]  /*1b10*/  IADD3 R0, R7, UR5, RZ ;  /* 0x0000000507007c10 */ /* 0x000fe2000fffe0ff */
[----:B------:R1:W-:Y:S01]  /*1b20*/  STL.64 [R1+0x48], R6 ;  /* 0x0000480601007387 */ /* 0x0003e20000100a00 */
[----:B------:R-:W-:Y:S01]  /*1b30*/  IMAD R228, R232, 0x2, R226 ;  /* 0x00000002e8e47824 */ /* 0x000fe200078e02e2 */
[----:B------:R-:W-:Y:S01]  /*1b40*/  IADD3 R225, R225, 0xc080, RZ ;  /* 0x0000c080e1e17810 */ /* 0x000fe20007ffe0ff */
[----:B------:R-:W-:Y:S01]  /*1b50*/  IMAD.IADD R238, R10, 0x1, -R238 ;  /* 0x000000010aee7824 */ /* 0x000fe200078e0aee */
[----:B------:R1:W-:Y:S01]  /*1b60*/  STL [R1+0x44], R0 ;  /* 0x0000440001007387 */ /* 0x0003e20000100800 */
[----:B------:R-:W-:Y:S01]  /*1b70*/  IMAD R4, R4, -0x8, R31 ;  /* 0xfffffff804047824 */ /* 0x000fe200078e021f */
[----:B------:R-:W-:Y:S01]  /*1b80*/  ULEA.HI UR6, UR6, UR7, URZ, 0x6 ;  /* 0x0000000706067291 */ /* 0x000fe2000f8f303f */
[----:B------:R-:W-:Y:S01]  /*1b90*/  IMAD R227, R231, 0x2, R226 ;  /* 0x00000002e7e37824 */ /* 0x000fe200078e02e2 */
[----:B------:R-:W-:Y:S01]  /*1ba0*/  CS2R R130, SRZ ;  /* 0x0000000000827805 */ /* 0x000fe2000001ff00 */
[----:B------:R-:W-:Y:S01]  /*1bb0*/  IMAD R238, R238, -0x2, R4 ;  /* 0xfffffffeeeee7824 */ /* 0x000fe200078e0204 */
[----:B------:R-:W-:Y:S01]  /*1bc0*/  CS2R R128, SRZ ;  /* 0x0000000000807805 */ /* 0x000fe2000001ff00 */
[----:B------:R-:W-:Y:S01]  /*1bd0*/  IMAD.SHL.U32 R221, R221, 0x2, RZ ;  /* 0x00000002dddd7824 */ /* 0x000fe200078e00ff */
        /* <DEDUP_REMOVED lines=46> */
[----:B------:R-:W-:Y:S01]  /*1ec0*/  LEA R225, R233, R225, 0x1 ;  /* 0x000000e1e9e17211 */ /* 0x000fe200078e08ff */
[----:B------:R-:W-:Y:S01]  /*1ed0*/  IMAD R232, R232, 0x2, R227 ;  /* 0x00000002e8e87824 */ /* 0x000fe200078e02e3 */
[----:B------:R-:W-:Y:S01]  /*1ee0*/  LEA R231, R231, R228, 0x1 ;  /* 0x000000e4e7e77211 */ /* 0x000fe200078e08ff */
[----:B------:R-:W-:-:S02]  /*1ef0*/  ULDC UR9, c[0x0][0x278] ;  /* 0x00009e0000097ab9 */ /* 0x000fc40000000800 */
[----:B------:R-:W-:Y:S02]  /*1f00*/  ULDC UR8, c[0x0][0x290] ;  /* 0x0000a40000087ab9 */ /* 0x000fe40000000800 */
[----:B------:R-:W-:Y:S02]  /*1f10*/  UMOV UR4, URZ ;  /* 0x0000003f00047c82 */ /* 0x000fe40008000000 */
[----:B------:R-:W-:Y:S02]  /*1f20*/  UMOV UR16, 0x1 ;  /* 0x0000000100107882 */ /* 0x000fe40000000000 */
[----:B------:R-:W-:Y:S02]  /*1f30*/  UMOV UR11, URZ ;  /* 0x0000003f000b7c82 */ /* 0x000fe40008000000 */
[----:B------:R-:W-:Y:S02]  /*1f40*/  ULDC UR10, c[0x0][0x168] ;  /* 0x00005a00000a7ab9 */ /* 0x000fe40000000800 */
[----:B------:R-:W-:-:S02]  /*1f50*/  UIMAD UR9, UR15, UR9, URZ ;  /* 0x000000090f0972a4 */ /* 0x000fc4000f8e023f */
[----:B------:R-:W-:Y:S02]  /*1f60*/  UIMAD UR8, UR15, UR8, URZ ;  /* 0x000000080f0872a4 */ /* 0x000fe4000f8e023f */
[----:B------:R-:W-:Y:S02]  /*1f70*/  USHF.R.S32.HI UR14, URZ, 0x6, UR6 ;  /* 0x000000063f0e7899 */ /* 0x000fe40008011406 */
[----:B------:R-:W-:Y:S02]  /*1f80*/  ULDC UR5, c[0x0][0x168] ;  /* 0x00005a0000057ab9 */ /* 0x000fe40000000800 */
[C---:B-1----:R-:W-:Y:S02]  /*1f90*/  IADD3 R234, R230.reuse, R233, RZ ;  /* 0x000000e9e6ea7210 */ /* 0x042fe40007ffe0ff */
[----:B------:R-:W-:-:S06]  /*1fa0*/  SHF.L.U32 R224, R230, 0x1, RZ ;  /* 0x00000001e6e07819 */ /* 0x000fcc00000006ff */
.L_x_25:
[----:B------:R-:W-:Y:S04]  /*1fb0*/  DEPBAR.LE SB0, 0x1 ;  /* 0x000080400000791a */ /* 0x000fe80000000000 */
[----:B------:R-:W-:Y:S01]  /*1fc0*/  BAR.SYNC.DEFER_BLOCKING 0x0 ;  /* 0x0000000000007b1d */ /* 0x000fe20000010000 */
[----:B------:R-:W-:Y:S01]  /*1fd0*/  MOV R0, UR4 ;  /* 0x0000000400007c02 */ /* 0x000fe20008000f00 */
        /* <DEDUP_REMOVED lines=13> */
[----:B------:R-:W1:Y:S08]  /*20b0*/  LDSM.16.M88.4 R32, [R0+0x6080] ;  /* 0x006080000020783b */ /* 0x000e700000000200 */
[----:B------:R-:W2:Y:S08]  /*20c0*/  LDSM.16.M88.4 R28, [R0+0x6880] ;  /* 0x00688000001c783b */ /* 0x000eb00000000200 */
[----:B------:R-:W3:Y:S08]  /*20d0*/  LDSM.16.M88.4 R132, [R222+0x1080] ;  /* 0x00108000de84783b */ /* 0x000ef00000000200 */
[----:B------:R-:W-:Y:S08]  /*20e0*/  LDSM.16.M88.4 R140, [R223+0x80] ;  /* 0x00008000df8c783b */ /* 0x000ff00000000200 */
[----:B------:R-:W4:Y:S01]  /*20f0*/  LDSM.16.M88.4 R136, [R3+0x6080] ;  /* 0x006080000388783b */ /* 0x000f220000000200 */
[-C--:B-1----:R-:W-:Y:S07]  /*2100*/  HMMA.16816.F32 R4, R32, R16.reuse, RZ ;  /* 0x000000102004723c */ /* 0x082fee00000018ff */
[----:B------:R-:W1:Y:S01]  /*2110*/  LDSM.16.M88.4 R144, [R3+0x6880] ;  /* 0x006880000390783b */ /* 0x000e620000000200 */
[C---:B--2---:R-:W-:Y:S07]  /*2120*/  HMMA.16816.F32 R8, R28.reuse, R16, RZ ;  /* 0x000000101c08723c */ /* 0x044fee00000018ff */
[----:B------:R-:W2:Y:S01]  /*2130*/  LDSM.16.M88.4 R148, [R223+0x1080] ;  /* 0x00108000df94783b */ /* 0x000ea20000000200 */
[-C--:B------:R-:W-:Y:S07]  /*2140*/  HMMA.16816.F32 R12, R28, R18.reuse, RZ ;  /* 0x000000121c0c723c */ /* 0x080fee00000018ff */
[----:B------:R-:W-:Y:S01]  /*2150*/  LDSM.16.M88.4 R152, [R222+0x2080] ;  /* 0x00208000de98783b */ /* 0x000fe20000000200 */
[C---:B------:R-:W-:Y:S07]  /*2160*/  HMMA.16816.F32 R16, R32.reuse, R18, RZ ;  /* 0x000000122010723c */ /* 0x040fee00000018ff */
[----:B------:R-:W-:Y:S01]  /*2170*/  LDSM.16.M88.4 R156, [R0+0x7880] ;  /* 0x00788000009c783b */ /* 0x000fe20000000200 */
[-C--:B---3--:R-:W-:Y:S07]  /*2180*/  HMMA.16816.F32 R20, R32, R132.reuse, RZ ;  /* 0x000000842014723c */ /* 0x088fee00000018ff */
[----:B------:R-:W-:Y:S01]  /*2190*/  LDSM.16.M88.4 R164, [R223+0x2080] ;  /* 0x00208000dfa4783b */ /* 0x000fe20000000200 */
[C---:B------:R-:W-:Y:S07]  /*21a0*/  HMMA.16816.F32 R24, R28.reuse, R132, RZ ;  /* 0x000000841c18723c */ /* 0x040fee00000018ff */
[----:B------:R-:W-:Y:S01]  /*21b0*/  LDSM.16.M88.4 R160, [R2+0x7080] ;  /* 0x0070800002a0783b */ /* 0x000fe20000000200 */
[-C--:B------:R-:W-:Y:S07]  /*21c0*/  HMMA.16816.F32 R28, R28, R134.reuse, RZ ;  /* 0x000000861c1c723c */ /* 0x080fee00000018ff */
[----:B------:R-:W-:Y:S01]  /*21d0*/  LDSM.16.M88.4 R168, [R223+0x4080] ;  /* 0x00408000dfa8783b */ /* 0x000fe20000000200 */
[----:B------:R-:W-:Y:S07]  /*21e0*/  HMMA.16816.F32 R32, R32, R134, RZ ;  /* 0x000000862020723c */ /* 0x000fee00000018ff */
[----:B------:R-:W3:Y:S01]  /*21f0*/  LDSM.16.M88.4 R132, [R0+0x7080] ;  /* 0x007080000084783b */ /* 0x000ee20000000200 */
[-C--:B----4-:R-:W-:Y:S08]  /*2200*/  HMMA.16816.F32 R4, R136, R140.reuse, R4 ;  /* 0x0000008c8804723c */ /* 0x090ff00000001804 */
[C---:B-1----:R-:W-:Y:S08]  /*2210*/  HMMA.16816.F32 R8, R144.reuse, R140, R8 ;  /* 0x0000008c9008723c */ /* 0x042ff00000001808 */
[-C--:B------:R-:W-:Y:S08]  /*2220*/  HMMA.16816.F32 R12, R144, R142.reuse, R12 ;  /* 0x0000008e900c723c */ /* 0x080ff0000000180c */
[C---:B------:R-:W-:Y:S01]  /*2230*/  HMMA.16816.F32 R16, R136.reuse, R142, R16 ;  /* 0x0000008e8810723c */ /* 0x040fe20000001810 */
[----:B------:R-:W1:Y:S07]  /*2240*/  LDSM.16.M88.4 R140, [R222+0x3080] ;  /* 0x00308000de8c783b */ /* 0x000e6e0000000200 */
[-C--:B--2---:R-:W-:Y:S08]  /*2250*/  HMMA.16816.F32 R20, R136, R148.reuse, R20 ;  /* 0x000000948814723c */ /* 0x084ff00000001814 */
[C---:B------:R-:W-:Y:S08]  /*2260*/  HMMA.16816.F32 R24, R144.reuse, R148, R24 ;  /* 0x000000949018723c */ /* 0x040ff00000001818 */
[-C--:B------:R-:W-:Y:S01]  /*2270*/  HMMA.16816.F32 R28, R144, R150.reuse, R28 ;  /* 0x00000096901c723c */ /* 0x080fe2000000181c */
[----:B------:R-:W2:Y:S07]  /*2280*/  LDSM.16.M88.4 R144, [R3+0x7880] ;  /* 0x007880000390783b */ /* 0x000eae0000000200 */
[----:B------:R-:W-:Y:S01]  /*2290*/  HMMA.16816.F32 R32, R136, R150, R32 ;  /* 0x000000968820723c */ /* 0x000fe20000001820 */
[----:B------:R-:W4:Y:S07]  /*22a0*/  LDSM.16.M88.4 R136, [R223+0x3080] ;  /* 0x00308000df88783b */ /* 0x000f2e0000000200 */
[-C--:B---3--:R-:W-:Y:S01]  /*22b0*/  HMMA.16816.F32 R4, R132, R152.reuse, R4 ;  /* 0x000000988404723c */ /* 0x088fe20000001804 */
[----:B------:R-:W-:Y:S07]  /*22c0*/  LDSM.16.M88.4 R148, [R0+0x8080] ;  /* 0x008080000094783b */ /* 0x000fee0000000200 */
[C---:B------:R-:W-:Y:S08]  /*22d0*/  HMMA.16816.F32 R8, R156.reuse, R152, R8 ;  /* 0x000000989c08723c */ /* 0x040ff00000001808 */
[-C--:B------:R-:W-:Y:S08]  /*22e0*/  HMMA.16816.F32 R12, R156, R154.reuse, R12 ;  /* 0x0000009a9c0c723c */ /* 0x080ff0000000180c */
[C---:B------:R-:W-:Y:S01]  /*22f0*/  HMMA.16816.F32 R16, R132.reuse, R154, R16 ;  /* 0x0000009a8410723c */ /* 0x040fe20000001810 */
[----:B------:R-:W3:Y:S07]  /*2300*/  LDSM.16.M88.4 R152, [R222+0x4080] ;  /* 0x00408000de98783b */ /* 0x000eee0000000200 */
[-C--:B-1----:R-:W-:Y:S08]  /*2310*/  HMMA.16816.F32 R20, R132, R140.reuse, R20 ;  /* 0x0000008c8414723c */ /* 0x082ff00000001814 */
[C---:B------:R-:W-:Y:S08]  /*2320*/  HMMA.16816.F32 R24, R156.reuse, R140, R24 ;  /* 0x0000008c9c18723c */ /* 0x040ff00000001818 */
[-C--:B------:R-:W-:Y:S01]  /*2330*/  HMMA.16816.F32 R28, R156, R142.reuse, R28 ;  /* 0x0000008e9c1c723c */ /* 0x080fe2000000181c */
[----:B------:R-:W-:Y:S07]  /*2340*/  LDSM.16.M88.4 R156, [R2+0x8080] ;  /* 0x00808000029c783b */ /* 0x000fee0000000200 */
[----:B------:R-:W-:Y:S01]  /*2350*/  HMMA.16816.F32 R32, R132, R142, R32 ;  /* 0x0000008e8420723c */ /* 0x000fe20000001820 */
[----:B------:R-:W1:Y:S07]  /*2360*/  LDSM.16.M88.4 R132, [R0+0x8880] ;  /* 0x008880000084783b */ /* 0x000e6e0000000200 */
[-C--:B------:R-:W-:Y:S01]  /*2370*/  HMMA.16816.F32 R4, R160, R164.reuse, R4 ;  /* 0x000000a4a004723c */ /* 0x080fe20000001804 */
[----:B------:R-:W5:Y:S07]  /*2380*/  LDSM.16.M88.4 R140, [R222+0x5080] ;  /* 0x00508000de8c783b */ /* 0x000f6e0000000200 */
[C---:B--2---:R-:W-:Y:S08]  /*2390*/  HMMA.16816.F32 R8, R144.reuse, R164, R8 ;  /* 0x000000a49008723c */ /* 0x044ff00000001808 */
[-C--:B------:R-:W-:Y:S08]  /*23a0*/  HMMA.16816.F32 R12, R144, R166.reuse, R12 ;  /* 0x000000a6900c723c */ /* 0x080ff0000000180c */
[C---:B------:R-:W-:Y:S08]  /*23b0*/  HMMA.16816.F32 R16, R160.reuse, R166, R16 ;  /* 0x000000a6a010723c */ /* 0x040ff00000001810 */
[-C--:B----4-:R-:W-:Y:S08]  /*23c0*/  HMMA.16816.F32 R20, R160, R136.reuse, R20 ;  /* 0x00000088a014723c */ /* 0x090ff00000001814 */
[C---:B------:R-:W-:Y:S08]  /*23d0*/  HMMA.16816.F32 R24, R144.reuse, R136, R24 ;  /* 0x000000889018723c */ /* 0x040ff00000001818 */
[-C--:B------:R-:W-:Y:S08]  /*23e0*/  HMMA.16816.F32 R28, R144, R138.reuse, R28 ;  /* 0x0000008a901c723c */ /* 0x080ff0000000181c */
[----:B------:R-:W-:Y:S01]  /*23f0*/  HMMA.16816.F32 R32, R160, R138, R32 ;  /* 0x0000008aa020723c */ /* 0x000fe20000001820 */
[----:B------:R-:W2:Y:S07]  /*2400*/  LDSM.16.M88.4 R136, [R3+0x8880] ;  /* 0x008880000388783b */ /* 0x000eae0000000200 */
[-C--:B---3--:R-:W-:Y:S08]  /*2410*/  HMMA.16816.F32 R4, R148, R152.reuse, R4 ;  /* 0x000000989404723c */ /* 0x088ff00000001804 */
[C---:B-1----:R-:W-:Y:S08]  /*2420*/  HMMA.16816.F32 R8, R132.reuse, R152, R8 ;  /* 0x000000988408723c */ /* 0x042ff00000001808 */
[-C--:B------:R-:W-:Y:S08]  /*2430*/  HMMA.16816.F32 R12, R132, R154.reuse, R12 ;  /* 0x0000009a840c723c */ /* 0x080ff0000000180c */
[C---:B------:R-:W-:Y:S08]  /*2440*/  HMMA.16816.F32 R16, R148.reuse, R154, R16 ;  /* 0x0000009a9410723c */ /* 0x040ff00000001810 */
[-C--:B-----5:R-:W-:Y:S08]  /*2450*/  HMMA.16816.F32 R20, R148, R140.reuse, R20 ;  /* 0x0000008c9414723c */ /* 0x0a0ff00000001814 */
[C---:B------:R-:W-:Y:S08]  /*2460*/  HMMA.16816.F32 R24, R132.reuse, R140, R24 ;  /* 0x0000008c8418723c */ /* 0x040ff00000001818 */
[-C--:B------:R-:W-:Y:S08]  /*2470*/  HMMA.16816.F32 R28, R132, R142.reuse, R28 ;  /* 0x0000008e841c723c */ /* 0x080ff0000000181c */
[----:B------:R-:W-:Y:S08]  /*2480*/  HMMA.16816.F32 R32, R148, R142, R32 ;  /* 0x0000008e9420723c */ /* 0x000ff00000001820 */
[-C--:B------:R-:W-:Y:S08]  /*2490*/  HMMA.16816.F32 R4, R156, R168.reuse, R4 ;  /* 0x000000a89c04723c */ /* 0x080ff00000001804 */
[C---:B--2---:R-:W-:Y:S08]  /*24a0*/  HMMA.16816.F32 R8, R136.reuse, R168, R8 ;  /* 0x000000a88808723c */ /* 0x044ff00000001808 */
[-C--:B------:R-:W-:Y:S08]  /*24b0*/  HMMA.16816.F32 R12, R136, R170.reuse, R12 ;  /* 0x000000aa880c723c */ /* 0x080ff0000000180c */
[----:B------:R-:W-:Y:S01]  /*24c0*/  FMUL.FTZ R4, R4, c[0x0][0x2b4] ;  /* 0x0000ad0004047a20 */ /* 0x000fe20000410000 */
[C---:B------:R-:W-:Y:S03]  /*24d0*/  HMMA.16816.F32 R16, R156.reuse, R170, R16 ;  /* 0x000000aa9c10723c */ /* 0x040fe60000001810 */
[----:B------:R-:W-:Y:S01]  /*24e0*/  MUFU.TANH R152, R4 ;  /* 0x0000000400987308 */ /* 0x000fe20000002400 */
[----:B------:R-:W-:Y:S02]  /*24f0*/  FMUL.FTZ R5, R5, c[0x0][0x2b4] ;  /* 0x0000ad0005057a20 */ /* 0x000fe40000410000 */
[----:B------:R-:W-:Y:S02]  /*2500*/  FMUL.FTZ R6, R6, c[0x0][0x2b4] ;  /* 0x0000ad0006067a20 */ /* 0x000fe40000410000 */
[----:B------:R-:W-:Y:S04]  /*2510*/  FMUL.FTZ R7, R7, c[0x0][0x2b4] ;  /* 0x0000ad0007077a20 */ /* 0x000fe80000410000 */
[----:B------:R-:W-:Y:S01]  /*2520*/  FMUL.FTZ R9, R9, c[0x0][0x2b4] ;  /* 0x0000ad0009097a20 */ /* 0x000fe20000410000 */
[----:B------:R-:W-:Y:S01]  /*2530*/  MUFU.TANH R154, R5 ;  /* 0x00000005009a7308 */ /* 0x000fe20000002400 */
[----:B------:R-:W-:Y:S02]  /*2540*/  FMUL.FTZ R8, R8, c[0x0][0x2b4] ;  /* 0x0000ad0008087a20 */ /* 0x000fe40000410000 */
[----:B------:R-:W-:Y:S02]  /*2550*/  FMUL.FTZ R10, R10, c[0x0][0x2b4] ;  /* 0x0000ad000a0a7a20 */ /* 0x000fe40000410000 */
[----:B------:R-:W-:Y:S02]  /*2560*/  FMUL.FTZ R11, R11, c[0x0][0x2b4] ;  /* 0x0000ad000b0b7a20 */ /* 0x000fe40000410000 */
[----:B------:R-:W-:Y:S02]  /*2570*/  FMUL.FTZ R12, R12, c[0x0][0x2b4] ;  /* 0x0000ad000c0c7a20 */ /* 0x000fe40000410000 */
[----:B------:R-:W-:Y:S01]  /*2580*/  FMUL.FTZ R13, R13, c[0x0][0x2b4] ;  /* 0x0000ad000d0d7a20 */ /* 0x000fe20000410000 */
[----:B------:R-:W-:Y:S01]  /*2590*/  MUFU.TANH R246, R6 ;  /* 0x0000000600f67308 */ /* 0x000fe20000002400 */
[----:B------:R-:W-:Y:S02]  /*25a0*/  FMUL.FTZ R14, R14, c[0x0][0x2b4] ;  /* 0x0000ad000e0e7a20 */ /* 0x000fe40000410000 */
[----:B------:R-:W-:Y:S02]  /*25b0*/  FMUL.FTZ R15, R15, c[0x0][0x2b4] ;  /* 0x0000ad000f0f7a20 */ /* 0x000fe40000410000 */
[----:B------:R-:W-:Y:S02]  /*25c0*/  FMUL.FTZ R16, R16, c[0x0][0x2b4] ;  /* 0x0000ad0010107a20 */ /* 0x000fe40000410000 */
[----:B------:R-:W-:Y:S02]  /*25d0*/  FMUL.FTZ R17, R17, c[0x0][0x2b4] ;  /* 0x0000ad0011117a20 */ /* 0x000fe40000410000 */
[----:B------:R-:W-:Y:S01]  /*25e0*/  FMUL.FTZ R18, R18, c[0x0][0x2b4] ;  /* 0x0000ad0012127a20 */ /* 0x000fe20000410000 */
[----:B------:R1:W-:Y:S01]  /*25f0*/  MUFU.TANH R248, R7 ;  /* 0x0000000700f87308 */ /* 0x0003e20000002400 */
[----:B------:R-:W-:Y:S09]  /*2600*/  FMUL.FTZ R19, R19, c[0x0][0x2b4] ;  /* 0x0000ad0013137a20 */ /* 0x000ff20000410000 */
[----:B------:R-:W-:Y:S10]  /*2610*/  MUFU.TANH R165, R8 ;  /* 0x0000000800a57308 */ /* 0x000ff40000002400 */
[----:B------:R-:W2:Y:S01]  /*2620*/  MUFU.TANH R0, R9 ;  /* 0x0000000900007308 */ /* 0x000ea20000002400 */
[----:B-1----:R-:W1:Y:S09]  /*2630*/  LDSM.16.M88.4 R4, [R223+0x5080] ;  /* 0x00508000df04783b */ /* 0x002e720000000200 */
[----:B------:R-:W-:Y:S10]  /*2640*/  MUFU.TANH R168, R10 ;  /* 0x0000000a00a87308 */ /* 0x000ff40000002400 */
[----:B------:R-:W-:Y:S01]  /*2650*/  MUFU.TANH R145, R11 ;  /* 0x0000000b00917308 */ /* 0x000fe20000002400 */
[----:B--2---:R2:W-:Y:S09]  /*2660*/  STL [R1+0x4], R0 ;  /* 0x0000040001007387 */ /* 0x0045f20000100800 */
[----:B------:R-:W-:Y:S10]  /*2670*/  MUFU.TANH R252, R12 ;  /* 0x0000000c00fc7308 */ /* 0x000ff40000002400 */
[----:B------:R-:W-:Y:S01]  /*2680*/  MUFU.TANH R251, R13 ;  /* 0x0000000d00fb7308 */ /* 0x000fe20000002400 */
[-C--:B-1----:R-:W-:Y:S01]  /*2690*/  HMMA.16816.F32 R20, R156, R4.reuse, R20 ;  /* 0x000000049c14723c */ /* 0x082fe20000001814 */
[----:B--2---:R-:W-:Y:S08]  /*26a0*/  MOV R0, UR4 ;  /* 0x0000000400007c02 */ /* 0x004ff00008000f00 */
[----:B------:R-:W-:Y:S01]  /*26b0*/  MUFU.TANH R169, R14 ;  /* 0x0000000e00a97308 */ /* 0x000fe20000002400 */
[C---:B------:R-:W-:Y:S09]  /*26c0*/  HMMA.16816.F32 R24, R136.reuse, R4, R24 ;  /* 0x000000048818723c */ /* 0x040ff20000001818 */
[----:B------:R-:W-:Y:S01]  /*26d0*/  MUFU.TANH R166, R15 ;  /* 0x0000000f00a67308 */ /* 0x000fe20000002400 */
[-C--:B------:R-:W-:Y:S04]  /*26e0*/  HMMA.16816.F32 R28, R136, R6.reuse, R28 ;  /* 0x00000006881c723c */ /* 0x080fe8000000181c */
[----:B------:R-:W-:Y:S04]  /*26f0*/  FMUL.FTZ R20, R20, c[0x0][0x2b4] ;  /* 0x0000ad0014147a20 */ /* 0x000fe80000410000 */
[----:B------:R-:W-:Y:S01]  /*2700*/  HMMA.16816.F32 R32, R156, R6, R32 ;  /* 0x000000069c20723c */ /* 0x000fe20000001820 */
[----:B------:R-:W-:Y:S01]  /*2710*/  MUFU.TANH R163, R16 ;  /* 0x0000001000a37308 */ /* 0x000fe20000002400 */
[----:B------:R-:W2:Y:S02]  /*2720*/  LDL R159, [R1+0x10] ;  /* 0x00001000019f7983 */ /* 0x000ea40000100800 */
[----:B------:R-:W-:Y:S02]  /*2730*/  FMUL.FTZ R21, R21, c[0x0][0x2b4] ;  /* 0x0000ad0015157a20 */ /* 0x000fe40000410000 */
[----:B------:R-:W-:Y:S02]  /*2740*/  FMUL.FTZ R22, R22, c[0x0][0x2b4] ;  /* 0x0000ad0016167a20 */ /* 0x000fe40000410000 */
[----:B------:R-:W-:Y:S03]  /*2750*/  FMUL.FTZ R23, R23, c[0x0][0x2b4] ;  /* 0x0000ad0017177a20 */ /* 0x000fe60000410000 */
        /* <DEDUP_REMOVED lines=14> */
[----:B------:R-:W-:Y:S07]  /*2840*/  FMUL.FTZ R35, R35, c[0x0][0x2b4] ;  /* 0x0000ad0023237a20 */ /* 0x000fee0000410000 */
[----:B------:R-:W-:Y:S10]  /*2850*/  MUFU.TANH R245, R29 ;  /* 0x0000001d00f57308 */ /* 0x000ff40000002400 */
[----:B------:R-:W-:Y:S10]  /*2860*/  MUFU.TANH R244, R19 ;  /* 0x0000001300f47308 */ /* 0x000ff40000002400 */
[----:B------:R-:W-:Y:S10]  /*2870*/  MUFU.TANH R171, R30 ;  /* 0x0000001e00ab7308 */ /* 0x000ff40000002400 */
[----:B------:R-:W-:Y:S10]  /*2880*/  MUFU.TANH R161, R20 ;  /* 0x0000001400a17308 */ /* 0x000ff40000002400 */
[----:B------:R-:W1:Y:S10]  /*2890*/  MUFU.TANH R2, R31 ;  /* 0x0000001f00027308 */ /* 0x000e740000002400 */
[----:B------:R3:W4:Y:S10]  /*28a0*/  MUFU.TANH R160, R21 ;  /* 0x0000001500a07308 */ /* 0x0007340000002400 */
[----:B------:R3:W2:Y:S01]  /*28b0*/  MUFU.TANH R242, R22 ;  /* 0x0000001600f27308 */ /* 0x0006a20000002400 */
[----:B-1----:R3:W-:Y:S09]  /*28c0*/  STL [R1], R2 ;  /* 0x0000000201007387 */ /* 0x0027f20000100800 */
[----:B------:R3:W1:Y:S10]  /*28d0*/  MUFU.TANH R243, R23 ;  /* 0x0000001700f37308 */ /* 0x0006740000002400 */
        /* <DEDUP_REMOVED lines=8> */
[----:B--2---:R-:W-:Y:S05]  /*2960*/  LEA R0, R0, R159, 0x6 ;  /* 0x0000009f00007211 */ /* 0x004fea00078e30ff */
[----:B------:R3:W2:Y:S04]  /*2970*/  LDS R148, [R0.X4+0xf080] ;  /* 0x00f0800000947984 */ /* 0x0006a80000004800 */
[----:B------:R3:W1:Y:S04]  /*2980*/  LDS R151, [R0.X4+0xf0a0] ;  /* 0x00f0a00000977984 */ /* 0x0006680000004800 */
[----:B------:R3:W1:Y:S04]  /*2990*/  LDS R150, [R0.X4+0xf100] ;  /* 0x00f1000000967984 */ /* 0x0006680000004800 */
[----:B------:R3:W1:Y:S01]  /*29a0*/  LDS R149, [R0.X4+0xf120] ;  /* 0x00f1200000957984 */ /* 0x0006620000004800 */
[----:B------:R-:W-:Y:S04]  /*29b0*/  DEPBAR.LE SB0, 0x0 ;  /* 0x000080000000791a */ /* 0x000fe80000000000 */
[----:B------:R-:W-:Y:S08]  /*29c0*/  BAR.SYNC.DEFER_BLOCKING 0x0 ;  /* 0x0000000000007b1d */ /* 0x000ff00000010000 */
[----:B------:R3:W1:Y:S08]  /*29d0*/  LDSM.16.M88.4 R132, [R224+0xc080] ;  /* 0x00c08000e084783b */ /* 0x0006700000000200 */
[----:B------:R3:W1:Y:S08]  /*29e0*/  LDSM.16.M88.4 R28, [R224+0xc880] ;  /* 0x00c88000e01c783b */ /* 0x0006700000000200 */
[----:B------:R3:W1:Y:S08]  /*29f0*/  LDSM.16.M88.4 R136, [R225] ;  /* 0x00000000e188783b */ /* 0x0006700000000200 */
[----:B------:R3:W1:Y:S01]  /*2a00*/  LDSM.16.M88.4 R140, [R225+0x800] ;  /* 0x00080000e18c783b */ /* 0x0006620000000200 */
[----:B------:R-:W-:-:S05]  /*2a10*/  @P0 BRA `(.L_x_23) ;  /* 0x0000033000000947 */ /* 0x000fca0003800000 */
[----:B--2-4-:R-:W2:Y:S01]  /*2a20*/  LDL.64 R146, [R1+0x18] ;  /* 0x0000180001927983 */ /* 0x014ea20000100a00 */
[----:B------:R-:W-:Y:S02]  /*2a30*/  ULDC.64 UR6, c[0x0][0x178] ;  /* 0x00005e0000067ab9 */ /* 0x000fe40000000a00 */
[----:B------:R-:W-:Y:S01]  /*2a40*/  USHF.R.S32.HI UR17, URZ, 0x1f, UR20 ;  /* 0x0000001f3f117899 */ /* 0x000fe20008011414 */
[----:B------:R-:W4:Y:S01]  /*2a50*/  LDL R7, [R1+0x24] ;  /* 0x0000240001077983 */ /* 0x000f220000100800 */
[----:B------:R-:W-:Y:S02]  /*2a60*/  UIMAD.WIDE.U32 UR22, UR20, UR6, URZ ;  /* 0x00000006141672a5 */ /* 0x000fe4000f8e003f */
[----:B------:R-:W-:Y:S01]  /*2a70*/  UIMAD UR17, UR17, UR6, URZ ;  /* 0x00000006111172a4 */ /* 0x000fe2000f8e023f */
[----:B------:R-:W5:Y:S03]  /*2a80*/  LDL.64 R10, [R1+0x8] ;  /* 0x00000800010a7983 */ /* 0x000f660000100a00 */
[----:B------:R-:W-:Y:S01]  /*2a90*/  UIMAD UR17, UR20, UR7, UR17 ;  /* 0x00000007141172a4 */ /* 0x000fe2000f8e0211 */
[----:B---3--:R-:W3:Y:S01]  /*2aa0*/  LDL R9, [R1+0x14] ;  /* 0x0000140001097983 */ /* 0x008ee20000100800 */
[----:B------:R-:W-:Y:S02]  /*2ab0*/  UIMAD UR20, UR20, -0x40, UR10 ;  /* 0xffffffc0141478a4 */ /* 0x000fe4000f8e020a */
[----:B------:R-:W-:Y:S01]  /*2ac0*/  UIADD3 UR17, UR23, UR17, URZ ;  /* 0x0000001117117290 */ /* 0x000fe2000fffe03f */
[----:B------:R-:W3:Y:S04]  /*2ad0*/  LDL R8, [R1+0x40] ;  /* 0x0000400001087983 */ /* 0x000ee80000100800 */
[----:B------:R-:W3:Y:S04]  /*2ae0*/  LDL.64 R12, [R1+0x38] ;  /* 0x00003800010c7983 */ /* 0x000ee80000100a00 */
[----:B------:R-:W1:Y:S01]  /*2af0*/  @!P3 S2R R0, SR_CTAID.Y ;  /* 0x000000000000b919 */ /* 0x000e620000002600 */
[----:B--2---:R-:W-:Y:S01]  /*2b00*/  @!P3 IMAD.MOV.U32 R2, RZ, RZ, R146 ;  /* 0x000000ffff02b224 */ /* 0x004fe200078e0092 */
[----:B-1----:R-:W-:Y:S01]  /*2b10*/  @!P3 SHF.R.S32.HI R4, RZ, 0x1f, R0 ;  /* 0x0000001fff04b819 */ /* 0x002fe20000011400 */
[----:B------:R-:W-:Y:S01]  /*2b20*/  @!P3 IMAD.MOV.U32 R3, RZ, RZ, R147 ;  /* 0x000000ffff03b224 */ /* 0x000fe200078e0093 */
[C---:B----4-:R-:W-:Y:S03]  /*2b30*/  LOP3.LUT P5, RZ, R7.reuse, 0x1, RZ, 0xc0, !PT ;  /* 0x0000000107ff7812 */ /* 0x050fe600078ac0ff */
[----:B------:R-:W-:Y:S01]  /*2b40*/  @!P3 IMAD.WIDE.U32 R2, R0, c[0x0][0x270], R2 ;  /* 0x00009c000002ba25 */ /* 0x000fe200078e0002 */
[----:B------:R-:W-:Y:S02]  /*2b50*/  LOP3.LUT P4, RZ, R7, 0x2, RZ, 0xc0, !PT ;  /* 0x0000000207ff7812 */ /* 0x000fe4000788c0ff */
[----:B-----5:R-:W-:Y:S01]  /*2b60*/  ISETP.GE.OR P5, PT, R10, UR20, !P5 ;  /* 0x000000140a007c0c */ /* 0x020fe2000efa6670 */
[----:B------:R-:W-:Y:S01]  /*2b70*/  @!P3 IMAD R4, R4, c[0x0][0x270], RZ ;  /* 0x00009c000404ba24 */ /* 0x000fe200078e02ff */
[C---:B------:R-:W-:Y:S01]  /*2b80*/  ISETP.GE.OR P4, PT, R10.reuse, UR20, !P4 ;  /* 0x000000140a007c0c */ /* 0x040fe2000e786670 */
[----:B------:R-:W-:Y:S01]  /*2b90*/  IMAD.U32 R7, RZ, RZ, UR16 ;  /* 0x00000010ff077e24 */ /* 0x000fe2000f8e00ff */
[----:B------:R-:W-:Y:S01]  /*2ba0*/  ISETP.LT.AND P2, PT, R10, UR20, PT ;  /* 0x000000140a007c0c */ /* 0x000fe2000bf41270 */
[----:B------:R-:W-:Y:S01]  /*2bb0*/  @!P3 IMAD R0, R0, c[0x0][0x274], R4 ;  /* 0x00009d000000ba24 */ /* 0x000fe200078e0204 */
[----:B------:R-:W-:Y:S01]  /*2bc0*/  @!P3 IADD3 R5, P0, R2, UR9, RZ ;  /* 0x000000090205bc10 */ /* 0x000fe2000ff1e0ff */
[----:B------:R-:W-:Y:S01]  /*2bd0*/  IMAD.U32 R2, RZ, RZ, UR22 ;  /* 0x00000016ff027e24 */ /* 0x000fe2000f8e00ff */
[----:B---3--:R-:W-:Y:S01]  /*2be0*/  ISETP.GE.OR P2, PT, R8, c[0x0][0x16c], !P2 ;  /* 0x00005b0008007a0c */ /* 0x008fe20005746670 */
[----:B------:R-:W-:Y:S01]  /*2bf0*/  IMAD.U32 R10, RZ, RZ, UR22 ;  /* 0x00000016ff0a7e24 */ /* 0x000fe2000f8e00ff */
[----:B------:R-:W-:Y:S01]  /*2c00*/  @!P3 IADD3.X R6, R3, UR12, R0, P0, !PT ;  /* 0x0000000c0306bc10 */ /* 0x000fe200087fe400 */
[----:B------:R-:W-:Y:S01]  /*2c10*/  IMAD.U32 R3, RZ, RZ, UR11 ;  /* 0x0000000bff037e24 */ /* 0x000fe2000f8e00ff */
[----:B------:R-:W-:Y:S01]  /*2c20*/  IADD3 R0, R9, 0x6080, RZ ;  /* 0x0000608009007810 */ /* 0x000fe20007ffe0ff */
[----:B------:R-:W-:Y:S01]  /*2c30*/  IMAD.U32 R8, RZ, RZ, UR17 ;  /* 0x00000011ff087e24 */ /* 0x000fe2000f8e00ff */
[----:B------:R-:W-:Y:S01]  /*2c40*/  LEA R2, P1, R2, R12, 0x7 ;  /* 0x0000000c02027211 */ /* 0x000fe200078238ff */
[----:B------:R-:W-:Y:S01]  /*2c50*/  IMAD.U32 R9, RZ, RZ, UR16 ;  /* 0x00000010ff097e24 */ /* 0x000fe2000f8e00ff */
[----:B------:R-:W-:Y:S01]  /*2c60*/  @!P3 LEA R4, P0, R5, c[0x0][0x258], 0x2 ;  /* 0x000096000504ba11 */ /* 0x000fe200078010ff */
[----:B------:R-:W-:Y:S02]  /*2c70*/  @!P3 IMAD R7, R7, 0x40, R146 ;  /* 0x000000400707b824 */ /* 0x000fe400078e0292 */
[----:B------:R-:W-:Y:S01]  /*2c80*/  IMAD R0, R9, 0x3000, R0 ;  /* 0x0000300009007824 */ /* 0x000fe200078e0200 */
[----:B------:R-:W-:Y:S02]  /*2c90*/  @!P3 LEA.HI.X R5, R5, c[0x0][0x25c], R6, 0x2, P0 ;  /* 0x000097000505ba11 */ /* 0x000fe400000f1406 */
[----:B------:R-:W-:Y:S02]  /*2ca0*/  @!P3 LEA R6, R3, 0x40, 0x6 ;  /* 0x000000400306b811 */ /* 0x000fe400078e30ff */
[----:B------:R-:W-:Y:S03]  /*2cb0*/  LEA.HI.X R3, R10, R13, R8, 0x7, P1 ;  /* 0x0000000d0a037211 */ /* 0x000fe600008f3c08 */
[----:B------:R-:W-:Y:S02]  /*2cc0*/  @!P3 IMAD.WIDE R4, R6, 0x4, R4 ;  /* 0x000000040604b825 */ /* 0x000fe400078e0204 */
[----:B------:R-:W-:Y:S01]  /*2cd0*/  @!PT LDS RZ, [RZ] ;  /* 0x00000000fffff984 */ /* 0x000fe20000000800 */
[----:B------:R-:W-:Y:S01]  /*2ce0*/  @!PT LDS RZ, [RZ] ;  /* 0x00000000fffff984 */ /* 0x000fe20000000800 */
[----:B------:R-:W-:Y:S01]  /*2cf0*/  @!PT LDS RZ, [RZ] ;  /* 0x00000000fffff984 */ /* 0x000fe20000000800 */
[----:B------:R1:W-:Y:S02]  /*2d00*/  LDGSTS.E.BYPASS.LTC128B.128 [R0], [R2.64], !P5 ;  /* 0x0000000002007fae */ /* 0x0003e4000e901d52 */
[----:B------:R-:W-:Y:S02]  /*2d10*/  @!P3 IMAD.SHL.U32 R6, R7, 0x4, RZ ;  /* 0x000000040706b824 */ /* 0x000fe400078e00ff */
[----:B------:R1:W-:Y:S04]  /*2d20*/  LDGSTS.E.BYPASS.LTC128B.128 [R0+0x1000], [R2.64+0x40], !P4 ;  /* 0x0100004002007fae */ /* 0x0003e8000e101d52 */
[----:B------:R1:W-:Y:S04]  /*2d30*/  LDGSTS.E.BYPASS.LTC128B.128 [R0+0x2000], [R2.64+0x80], !P2 ;  /* 0x0200008002007fae */ /* 0x0003e8000d101d52 */
[----:B------:R1:W-:Y:S02]  /*2d40*/  @!P3 LDGSTS.E.BYPASS.LTC128B.128 [R6+0xf080], [R4.64] ;  /* 0x0f0800000406bfae */ /* 0x0003e4000b901d52 */
.L_x_23:
[-C--:B-12-4-:R-:W-:Y:S01]  /*2d50*/  HMMA.16816.F32 R4, R132, R172.reuse, RZ ;  /* 0x000000ac8404723c */ /* 0x096fe200000018ff */
[----:B---3--:R-:W-:Y:S01]  /*2d60*/  LDS R0, [R159.X4+0xf280] ;  /* 0x00f280009f007984 */ /* 0x008fe20000004800 */
[----:B------:R-:W-:Y:S01]  /*2d70*/  UIADD3 UR17, UR11, 0x1, URZ ;  /* 0x000000010b117890 */ /* 0x000fe2000fffe03f */
[C---:B------:R-:W-:Y:S02]  /*2d80*/  ISETP.GT.AND P0, PT, R238.reuse, 0x1, PT ;  /* 0x00000001ee00780c */ /* 0x040fe40003f04270 */
[----:B------:R1:W-:Y:S01]  /*2d90*/  STL [R1+0x54], R85 ;  /* 0x0000545501007387 */ /* 0x0003e20000100800 */
[----:B------:R-:W-:Y:S02]  /*2da0*/  MOV R170, R145 ;  /* 0x0000009100aa7202 */ /* 0x000fe40000000f00 */
[C---:B------:R-:W-:Y:S01]  /*2db0*/  HMMA.16816.F32 R8, R28.reuse, R172, RZ ;  /* 0x000000ac1c08723c */ /* 0x040fe200000018ff */
[----:B------:R-:W0:Y:S01]  /*2dc0*/  LDGDEPBAR ;  /* 0x00000000000079af */ /* 0x000e220000000000 */
[----:B------:R-:W-:Y:S02]  /*2dd0*/  ISETP.GT.AND P1, PT, R238, RZ, PT ;  /* 0x000000ffee00720c */ /* 0x000fe40003f24270 */
[----:B------:R-:W-:Y:S02]  /*2de0*/  MOV R3, R144 ;  /* 0x0000009000037202 */ /* 0x000fe40000000f00 */
[----:B------:R-:W-:Y:S02]  /*2df0*/  FSEL R164, R168, -INF , P1 ;  /* 0xff800000a8a47808 */ /* 0x000fe40000800000 */
[-C--:B------:R-:W-:Y:S01]  /*2e00*/  HMMA.16816.F32 R12, R28, R174.reuse, RZ ;  /* 0x000000ae1c0c723c */ /* 0x080fe200000018ff */
[----:B------:R-:W-:Y:S01]  /*2e10*/  LDSM.16.M88.4 R144, [R224+0xd880] ;  /* 0x00d88000e090783b */ /* 0x000fe20000000200 */
[C---:B------:R-:W-:Y:S02]  /*2e20*/  ISETP.GT.AND P6, PT, R238.reuse, 0x20, PT ;  /* 0x00000020ee00780c */ /* 0x040fe40003fc4270 */
[----:B------:R-:W-:Y:S02]  /*2e30*/  MOV R156, R165 ;  /* 0x000000a5009c7202 */ /* 0x000fe40000000f00 */
[----:B------:R-:W-:Y:S02]  /*2e40*/  FSEL R2, R163, -INF , P6 ;  /* 0xff800000a3027808 */ /* 0x000fe40003000000 */
[C---:B------:R-:W-:Y:S02]  /*2e50*/  HMMA.16816.F32 R16, R132.reuse, R174, RZ ;  /* 0x000000ae8410723c */ /* 0x040fe400000018ff */
[----:B------:R-:W-:Y:S02]  /*2e60*/  ISETP.GT.AND P2, PT, R238, 0x41, PT ;  /* 0x00000041ee00780c */ /* 0x000fe40003f44270 */
[----:B------:R-:W-:Y:S01]  /*2e70*/  FSEL R165, R170, -INF , P0 ;  /* 0xff800000aaa57808 */ /* 0x000fe20000000000 */
[----:B-1----:R-:W2:Y:S01]  /*2e80*/  LDL.LU R85, [R1+0x4] ;  /* 0x0000040001557983 */ /* 0x002ea20000300800 */
[C---:B------:R-:W-:Y:S02]  /*2e90*/  ISETP.GT.AND P5, PT, R238.reuse, 0x21, PT ;  /* 0x00000021ee00780c */ /* 0x040fe40003fa4270 */
[-C--:B------:R-:W-:Y:S01]  /*2ea0*/  HMMA.16816.F32 R20, R132, R176.reuse, RZ ;  /* 0x000000b08414723c */ /* 0x080fe200000018ff */
[----:B------:R-:W-:Y:S01]  /*2eb0*/  ISETP.GT.AND P4, PT, R238, 0x40, PT ;  /* 0x00000040ee00780c */ /* 0x000fe20003f84270 */
[----:B------:R1:W-:Y:S02]  /*2ec0*/  STL [R1+0x50], R84 ;  /* 0x0000505401007387 */ /* 0x0003e40000100800 */
[----:B------:R-:W-:Y:S04]  /*2ed0*/  FSEL R157, R156, -INF , P1 ;  /* 0xff8000009c9d7808 */ /* 0x000fe80000800000 */
[C---:B------:R-:W-:Y:S08]  /*2ee0*/  HMMA.16816.F32 R24, R28.reuse, R176, RZ ;  /* 0x000000b01c18723c */ /* 0x040ff000000018ff */
[-C--:B------:R-:W-:Y:S08]  /*2ef0*/  HMMA.16816.F32 R28, R28, R178.reuse, RZ ;  /* 0x000000b21c1c723c */ /* 0x080ff000000018ff */
[----:B------:R-:W-:Y:S01]  /*2f00*/  HMMA.16816.F32 R32, R132, R178, RZ ;  /* 0x000000b28420723c */ /* 0x000fe200000018ff */
[----:B------:R-:W3:Y:S07]  /*2f10*/  LDSM.16.M88.4 R132, [R224+0xd080] ;  /* 0x00d08000e084783b */ /* 0x000eee0000000200 */
[-C--:B------:R-:W-:Y:S01]  /*2f20*/  HMMA.16816.F32 R4, R136, R180.reuse, R4 ;  /* 0x000000b48804723c */ /* 0x080fe20000001804 */
[----:B-1----:R-:W4:Y:S07]  /*2f30*/  LDL.LU R84, [R1] ;  /* 0x0000000001547983 */ /* 0x002f2e0000300800 */
[C---:B------:R-:W-:Y:S08]  /*2f40*/  HMMA.16816.F32 R8, R140.reuse, R180, R8 ;  /* 0x000000b48c08723c */ /* 0x040ff00000001808 */
[-C--:B------:R-:W-:Y:S08]  /*2f50*/  HMMA.16816.F32 R12, R140, R182.reuse, R12 ;  /* 0x000000b68c0c723c */ /* 0x080ff0000000180c */
[C---:B------:R-:W-:Y:S08]  /*2f60*/  HMMA.16816.F32 R16, R136.reuse, R182, R16 ;  /* 0x000000b68810723c */ /* 0x040ff00000001810 */
[-C--:B------:R-:W-:Y:S08]  /*2f70*/  HMMA.16816.F32 R20, R136, R184.reuse, R20 ;  /* 0x000000b88814723c */ /* 0x080ff00000001814 */
[C---:B------:R-:W-:Y:S08]  /*2f80*/  HMMA.16816.F32 R24, R140.reuse, R184, R24 ;  /* 0x000000b88c18723c */ /* 0x040ff00000001818 */
[-C--:B------:R-:W-:Y:S01]  /*2f90*/  HMMA.16816.F32 R28, R140, R186.reuse, R28 ;  /* 0x000000ba8c1c723c */ /* 0x080fe2000000181c */
[----:B------:R-:W-:Y:S07]  /*2fa0*/  LDSM.16.M88.4 R140, [R225+0x1800] ;  /* 0x00180000e18c783b */ /* 0x000fee0000000200 */
[----:B------:R-:W-:Y:S01]  /*2fb0*/  HMMA.16816.F32 R32, R136, R186, R32 ;  /* 0x000000ba8820723c */ /* 0x000fe20000001820 */
[----:B------:R-:W1:Y:S07]  /*2fc0*/  LDSM.16.M88.4 R136, [R225+0x1000] ;  /* 0x00100000e188783b */ /* 0x000e6e0000000200 */
[-C--:B---3--:R-:W-:Y:S08]  /*2fd0*/  HMMA.16816.F32 R4, R132, R188.reuse, R4 ;  /* 0x000000bc8404723c */ /* 0x088ff00000001804 */
        /* <DEDUP_REMOVED lines=8> */
[----:B------:R-:W3:Y:S07]  /*3060*/  LDSM.16.M88.4 R132, [R224+0xe080] ;  /* 0x00e08000e084783b */ /* 0x000eee0000000200 */
[-C--:B-1----:R-:W-:Y:S08]  /*3070*/  HMMA.16816.F32 R4, R136, R196.reuse, R4 ;  /* 0x000000c48804723c */ /* 0x082ff00000001804 */
        /* <DEDUP_REMOVED lines=15> */
[-C--:B------:R-:W-:Y:S07]  /*3170*/  HMMA.16816.F32 R28, R144, R210.reuse, R28 ;  /* 0x000000d2901c723c */ /* 0x080fee000000181c */
[----:B------:R-:W-:Y:S01]  /*3180*/  FSEL R144, R154, -INF , P0 ;  /* 0xff8000009a907808 */ /* 0x000fe20000000000 */
[----:B------:R-:W-:Y:S04]  /*3190*/  HMMA.16816.F32 R32, R132, R210, R32 ;  /* 0x000000d28420723c */ /* 0x000fe80000001820 */
[--C-:B------:R-:W-:Y:S01]  /*31a0*/  FFMA.FTZ R144, R144, c[0x0][0x29c], -R148.reuse ;  /* 0x0000a70090907a23 */ /* 0x100fe20000010894 */
[----:B------:R-:W-:Y:S02]  /*31b0*/  FSEL R147, R246, -INF , P1 ;  /* 0xff800000f6937808 */ /* 0x000fe40000800000 */
[C---:B------:R-:W-:Y:S01]  /*31c0*/  FFMA.FTZ R133, -R152.reuse, R152, 1 ;  /* 0x3f80000098857423 */ /* 0x040fe20000010198 */
[-C--:B-1----:R-:W-:Y:S02]  /*31d0*/  HMMA.16816.F32 R4, R136, R212.reuse, R4 ;  /* 0x000000d48804723c */ /* 0x082fe40000001804 */
[----:B------:R-:W-:Y:S03]  /*31e0*/  MUFU.EX2 R144, R144 ;  /* 0x0000009000907308 */ /* 0x000fe60000000800 */
[----:B------:R-:W-:Y:S02]  /*31f0*/  FSEL R145, R152, -INF , P1 ;  /* 0xff80000098917808 */ /* 0x000fe40000800000 */
[----:B------:R-:W-:Y:S01]  /*3200*/  ISETP.GT.AND P1, PT, R238, 0x60, PT ;  /* 0x00000060ee00780c */ /* 0x000fe20003f24270 */
[C---:B------:R-:W-:Y:S04]  /*3210*/  HMMA.16816.F32 R8, R140.reuse, R212, R8 ;  /* 0x000000d48c08723c */ /* 0x040fe80000001808 */
[----:B--2---:R-:W-:Y:S01]  /*3220*/  FSEL R153, R85, -INF , P0 ;  /* 0xff80000055997808 */ /* 0x004fe20000000000 */
[----:B------:R-:W-:Y:S01]  /*3230*/  FFMA.FTZ R145, R145, c[0x0][0x29c], -R148 ;  /* 0x0000a70091917a23 */ /* 0x000fe20000010894 */
[----:B------:R-:W-:Y:S02]  /*3240*/  MOV R152, R3 ;  /* 0x0000000300987202 */ /* 0x000fe40000000f00 */
[-C--:B------:R-:W-:Y:S03]  /*3250*/  HMMA.16816.F32 R12, R140, R214.reuse, R12 ;  /* 0x000000d68c0c723c */ /* 0x080fe6000000180c */
[----:B------:R-:W1:Y:S01]  /*3260*/  MUFU.EX2 R145, R145 ;  /* 0x0000009100917308 */ /* 0x000e620000000800 */
[----:B------:R-:W-:Y:S04]  /*3270*/  FSEL R3, R160, -INF , P2 ;  /* 0xff800000a0037808 */ /* 0x000fe80001000000 */
[C---:B------:R-:W-:Y:S04]  /*3280*/  HMMA.16816.F32 R16, R136.reuse, R214, R16 ;  /* 0x000000d68810723c */ /* 0x040fe80000001810 */
[----:B------:R-:W-:Y:S02]  /*3290*/  FADD.FTZ R4, R4, -R0 ;  /* 0x8000000004047221 */ /* 0x000fe40000010000 */
[--C-:B------:R-:W-:Y:S01]  /*32a0*/  FFMA.FTZ R135, R3, c[0x0][0x29c], -R148.reuse ;  /* 0x0000a70003877a23 */ /* 0x100fe20000010894 */
[----:B------:R-:W-:Y:S01]  /*32b0*/  FSEL R3, R242, -INF , P4 ;  /* 0xff800000f2037808 */ /* 0x000fe20002000000 */
[-C--:B------:R-:W-:Y:S04]  /*32c0*/  HMMA.16816.F32 R20, R136, R216.reuse, R20 ;  /* 0x000000d88814723c */ /* 0x080fe80000001814 */
[----:B------:R-:W2:Y:S04]  /*32d0*/  MUFU.EX2 R135, R135 ;  /* 0x0000008700877308 */ /* 0x000ea80000000800 */
[C---:B------:R-:W-:Y:S04]  /*32e0*/  HMMA.16816.F32 R24, R140.reuse, R216, R24 ;  /* 0x000000d88c18723c */ /* 0x040fe80000001818 */
[----:B-1----:R-:W-:Y:S04]  /*32f0*/  FMUL.FTZ R4, R145, R4 ;  /* 0x0000000491047220 */ /* 0x002fe80000410000 */
[-C--:B------:R-:W-:Y:S07]  /*3300*/  HMMA.16816.F32 R28, R140, R218.reuse, R28 ;  /* 0x000000da8c1c723c */ /* 0x080fee000000181c */
[----:B------:R-:W-:Y:S01]  /*3310*/  FSEL R143, R248, -INF , P0 ;  /* 0xff800000f88f7808 */ /* 0x000fe20000000000 */
[----:B------:R-:W-:Y:S04]  /*3320*/  HMMA.16816.F32 R32, R136, R218, R32 ;  /* 0x000000da8820723c */ /* 0x000fe80000001820 */
[----:B------:R-:W-:Y:S01]  /*3330*/  ISETP.GT.AND P0, PT, R238, 0x61, PT ;  /* 0x00000061ee00780c */ /* 0x000fe20003f04270 */
[--C-:B------:R-:W-:Y:S01]  /*3340*/  FFMA.FTZ R142, R2, c[0x0][0x29c], -R148.reuse ;  /* 0x0000a700028e7a23 */ /* 0x100fe20000010894 */
[----:B------:R-:W-:Y:S01]  /*3350*/  FSEL R140, R161, -INF , P4 ;  /* 0xff800000a18c7808 */ /* 0x000fe20002000000 */
[--C-:B------:R-:W-:Y:S01]  /*3360*/  FFMA.FTZ R158, R143, c[0x0][0x29c], -R151.reuse ;  /* 0x0000a7008f9e7a23 */ /* 0x100fe20000010897 */
[----:B------:R-:W-:Y:S03]  /*3370*/  FSEL R2, R167, -INF , P1 ;  /* 0xff800000a7027808 */ /* 0x000fe60000800000 */
[----:B------:R-:W1:Y:S01]  /*3380*/  MUFU.EX2 R142, R142 ;  /* 0x0000008e008e7308 */ /* 0x000e620000000800 */
[----:B------:R-:W-:Y:S01]  /*3390*/  FSEL R141, R162, -INF , P5 ;  /* 0xff800000a28d7808 */ /* 0x000fe20002800000 */
[--C-:B------:R-:W-:Y:S01]  /*33a0*/  FFMA.FTZ R140, R140, c[0x0][0x29c], -R148.reuse ;  /* 0x0000a7008c8c7a23 */ /* 0x100fe20000010894 */
[----:B------:R-:W-:Y:S01]  /*33b0*/  FSEL R132, R237, -INF , P0 ;  /* 0xff800000ed847808 */ /* 0x000fe20000000000 */
[--C-:B------:R-:W-:Y:S01]  /*33c0*/  FFMA.FTZ R146, R2, c[0x0][0x29c], -R148.reuse ;  /* 0x0000a70002927a23 */ /* 0x100fe20000010894 */
[----:B------:R-:W-:Y:S01]  /*33d0*/  MOV R138, R168 ;  /* 0x000000a8008a7202 */ /* 0x000fe20000000f00 */
[----:B------:R-:W-:Y:S01]  /*33e0*/  FMUL.FTZ R168, R4, R133 ;  /* 0x0000008504a87220 */ /* 0x000fe20000410000 */
[----:B------:R-:W-:Y:S01]  /*33f0*/  FSEL R136, R240, -INF , P1 ;  /* 0xff800000f0887808 */ /* 0x000fe20000800000 */
[--C-:B------:R-:W-:Y:S01]  /*3400*/  FFMA.FTZ R141, R141, c[0x0][0x29c], -R148.reuse ;  /* 0x0000a7008d8d7a23 */ /* 0x100fe20000010894 */
[----:B------:R-:W-:Y:S01]  /*3410*/  FSEL R134, R239, -INF , P0 ;  /* 0xff800000ef867808 */ /* 0x000fe20000000000 */
[----:B------:R-:W-:Y:S01]  /*3420*/  FFMA.FTZ R148, R132, c[0x0][0x29c], -R148 ;  /* 0x0000a70084947a23 */ /* 0x000fe20000010894 */
[----:B------:R-:W-:Y:S01]  /*3430*/  FSEL R132, R241, -INF , P6 ;  /* 0xff800000f1847808 */ /* 0x000fe20003000000 */
[--C-:B------:R-:W-:Y:S01]  /*3440*/  FADD.FTZ R2, R5, -R0.reuse ;  /* 0x8000000005027221 */ /* 0x100fe20000010000 */
[----:B------:R-:W-:Y:S01]  /*3450*/  FSEL R4, R244, -INF , P5 ;  /* 0xff800000f4047808 */ /* 0x000fe20002800000 */
[----:B------:R-:W-:Y:S01]  /*3460*/  FFMA.FTZ R133, -R154, R154, 1 ;  /* 0x3f8000009a857423 */ /* 0x000fe2000001019a */
[----:B------:R-:W-:Y:S01]  /*3470*/  FSEL R137, R243, -INF , P2 ;  /* 0xff800000f3897808 */ /* 0x000fe20001000000 */
        /* <DEDUP_REMOVED lines=9> */
[----:B------:R-:W3:Y:S01]  /*3510*/  MUFU.EX2 R141, R141 ;  /* 0x0000008d008d7308 */ /* 0x000ee20000000800 */
[--C-:B------:R-:W-:Y:S01]  /*3520*/  FFMA.FTZ R152, R137, c[0x0][0x29c], -R151.reuse ;  /* 0x0000a70089987a23 */ /* 0x100fe20000010897 */
[----:B------:R-:W-:Y:S01]  /*3530*/  MOV R4, R166 ;  /* 0x000000a600047202 */ /* 0x000fe20000000f00 */
[----:B------:R-:W-:Y:S02]  /*3540*/  FFMA.FTZ R151, R134, c[0x0][0x29c], -R151 ;  /* 0x0000a70086977a23 */ /* 0x000fe40000010897 */
[----:B------:R-:W-:Y:S02]  /*3550*/  FMUL.FTZ R2, R144, R2 ;  /* 0x0000000290027220 */ /* 0x000fe40000410000 */
[----:B------:R-:W-:Y:S01]  /*3560*/  FFMA.FTZ R136, -R162, R162, 1 ;  /* 0x3f800000a2887423 */ /* 0x000fe200000101a2 */
[----:B------:R-:W-:Y:S01]  /*3570*/  MOV R162, R132 ;  /* 0x0000008400a27202 */ /* 0x000fe20000000f00 */
[----:B------:R-:W-:Y:S01]  /*3580*/  FMUL.FTZ R166, R2, R133 ;  /* 0x0000008502a67220 */ /* 0x000fe20000410000 */
[----:B------:R1:W-:Y:S01]  /*3590*/  MUFU.EX2 R134, R146 ;  /* 0x0000009200867308 */ /* 0x0003e20000000800 */
[--C-:B------:R-:W-:Y:S02]  /*35a0*/  FADD.FTZ R2, R21, -R0.reuse ;  /* 0x8000000015027221 */ /* 0x100fe40000010000 */
[----:B------:R-:W-:Y:S02]  /*35b0*/  FFMA.FTZ R132, -R160, R160, 1 ;  /* 0x3f800000a0847423 */ /* 0x000fe400000101a0 */
[----:B--2---:R-:W-:Y:S02]  /*35c0*/  FMUL.FTZ R2, R135, R2 ;  /* 0x0000000287027220 */ /* 0x004fe40000410000 */
[----:B------:R-:W-:Y:S02]  /*35d0*/  FADD.FTZ R3, R20, -R0 ;  /* 0x8000000014037221 */ /* 0x000fe40000010000 */
[----:B------:R-:W-:Y:S01]  /*35e0*/  FMUL.FTZ R160, R2, R132 ;  /* 0x0000008402a07220 */ /* 0x000fe20000410000 */
[----:B------:R-:W2:Y:S01]  /*35f0*/  MUFU.EX2 R140, R140 ;  /* 0x0000008c008c7308 */ /* 0x000ea20000000800 */
[----:B------:R-:W-:Y:S01]  /*3600*/  FSEL R2, R252, -INF , P6 ;  /* 0xff800000fc027808 */ /* 0x000fe20003000000 */
[----:B------:R-:W-:Y:S02]  /*3610*/  FFMA.FTZ R137, -R163, R163, 1 ;  /* 0x3f800000a3897423 */ /* 0x000fe400000101a3 */
[----:B------:R-:W-:Y:S02]  /*3620*/  FFMA.FTZ R133, -R161, R161, 1 ;  /* 0x3f800000a1857423 */ /* 0x000fe400000101a1 */
[--C-:B------:R-:W-:Y:S01]  /*3630*/  FFMA.FTZ R132, R153, c[0x0][0x29c], -R150.reuse ;  /* 0x0000a70099847a23 */ /* 0x100fe20000010896 */
[----:B------:R-:W-:Y:S01]  /*3640*/  MOV R153, R143 ;  /* 0x0000008f00997202 */ /* 0x000fe20000000f00 */
[----:B------:R-:W-:Y:S02]  /*3650*/  FFMA.FTZ R21, R2, c[0x0][0x29c], -R150 ;  /* 0x0000a70002157a23 */ /* 0x000fe40000010896 */
[----:B------:R-:W4:Y:S01]  /*3660*/  MUFU.EX2 R148, R148 ;  /* 0x0000009400947308 */ /* 0x000f220000000800 */
[--C-:B------:R-:W-:Y:S01]  /*3670*/  FADD.FTZ R2, R32, -R0.reuse ;  /* 0x8000000020027221 */ /* 0x100fe20000010000 */
[----:B------:R-:W-:Y:S01]  /*3680*/  MOV R32, R138 ;  /* 0x0000008a00207202 */ /* 0x000fe20000000f00 */
[----:B------:R-:W-:Y:S01]  /*3690*/  FFMA.FTZ R20, -R167, R167, 1 ;  /* 0x3f800000a7147423 */ /* 0x000fe200000101a7 */
[----:B-1----:R-:W-:Y:S01]  /*36a0*/  MOV R146, R5 ;  /* 0x0000000500927202 */ /* 0x002fe20000000f00 */
[--C-:B------:R-:W-:Y:S01]  /*36b0*/  FADD.FTZ R5, R16, -R0.reuse ;  /* 0x8000000010057221 */ /* 0x100fe20000010000 */
[----:B------:R-:W-:Y:S01]  /*36c0*/  MOV R16, R4 ;  /* 0x0000000400107202 */ /* 0x000fe20000000f00 */
[----:B------:R-:W-:Y:S01]  /*36d0*/  FADD.FTZ R4, R17, -R0 ;  /* 0x8000000011047221 */ /* 0x000fe20000010000 */
[----:B------:R-:W-:Y:S01]  /*36e0*/  FSEL R17, R247, -INF , P1 ;  /* 0xff800000f7117808 */ /* 0x000fe20000800000 */
[----:B------:R-:W-:Y:S01]  /*36f0*/  FMUL.FTZ R5, R142, R5 ;  /* 0x000000058e057220 */ /* 0x000fe20000410000 */
[----:B------:R-:W-:Y:S01]  /*3700*/  MOV R167, R16 ;  /* 0x0000001000a77202 */ /* 0x000fe20000000f00 */
[----:B---3--:R-:W-:Y:S01]  /*3710*/  FMUL.FTZ R4, R141, R4 ;  /* 0x000000048d047220 */ /* 0x008fe20000410000 */
[----:B------:R-:W-:Y:S01]  /*3720*/  FSEL R16, R245, -INF , P0 ;  /* 0xff800000f5107808 */ /* 0x000fe20000000000 */
[----:B------:R-:W-:Y:S01]  /*3730*/  FMUL.FTZ R163, R5, R137 ;  /* 0x0000008905a37220 */ /* 0x000fe20000410000 */
[----:B------:R-:W-:Y:S01]  /*3740*/  MOV R137, R162 ;  /* 0x000000a200897202 */ /* 0x000fe20000000f00 */
[----:B--2---:R-:W-:Y:S01]  /*3750*/  FMUL.FTZ R3, R140, R3 ;  /* 0x000000038c037220 */ /* 0x004fe20000410000 */
[----:B------:R-:W-:Y:S01]  /*3760*/  FSEL R5, R251, -INF , P5 ;  /* 0xff800000fb057808 */ /* 0x000fe20002800000 */
[----:B------:R-:W-:Y:S01]  /*3770*/  FMUL.FTZ R162, R4, R136 ;  /* 0x0000008804a27220 */ /* 0x000fe20000410000 */
[----:B------:R-:W-:Y:S01]  /*3780*/  FSEL R4, R250, -INF , P4 ;  /* 0xff800000fa047808 */ /* 0x000fe20002000000 */
[----:B------:R-:W-:Y:S01]  /*3790*/  FMUL.FTZ R161, R3, R133 ;  /* 0x0000008503a17220 */ /* 0x000fe20000410000 */
[----:B------:R-:W-:Y:S01]  /*37a0*/  FSEL R3, R249, -INF , P2 ;  /* 0xff800000f9037808 */ /* 0x000fe20001000000 */
[----:B------:R-:W-:Y:S01]  /*37b0*/  FMUL.FTZ R2, R134, R2 ;  /* 0x0000000286027220 */ /* 0x000fe20000410000 */
[----:B------:R-:W-:Y:S01]  /*37c0*/  MUFU.EX2 R151, R151 ;  /* 0x0000009700977308 */ /* 0x000fe20000000800 */
[--C-:B------:R-:W-:Y:S01]  /*37d0*/  FFMA.FTZ R143, R17, c[0x0][0x29c], -R150.reuse ;  /* 0x0000a700118f7a23 */ /* 0x100fe20000010896 */
[----:B------:R-:W-:Y:S01]  /*37e0*/  MOV R17, R153 ;  /* 0x0000009900117202 */ /* 0x000fe20000000f00 */
[----:B------:R-:W-:Y:S02]  /*37f0*/  FFMA.FTZ R138, R4, c[0x0][0x29c], -R150 ;  /* 0x0000a700048a7a23 */ /* 0x000fe40000010896 */
[----:B------:R-:W-:Y:S01]  /*3800*/  FADD.FTZ R33, R33, -R0 ;  /* 0x8000000021217221 */ /* 0x000fe20000010000 */
[----:B----4-:R-:W-:Y:S01]  /*3810*/  FSEL R0, R84, -INF , P0 ;  /* 0xff80000054007808 */ /* 0x010fe20000000000 */
[----:B------:R-:W-:Y:S01]  /*3820*/  FMUL.FTZ R153, R2, R20 ;  /* 0x0000001402997220 */ /* 0x000fe20000410000 */
[----:B------:R-:W-:Y:S01]  /*3830*/  FSEL R4, R17, -INF , P4 ;  /* 0xff80000011047808 */ /* 0x000fe20002000000 */
[--C-:B------:R-:W-:Y:S01]  /*3840*/  FFMA.FTZ R136, R157, c[0x0][0x29c], -R150.reuse ;  /* 0x0000a7009d887a23 */ /* 0x100fe20000010896 */
[----:B------:R-:W-:Y:S01]  /*3850*/  MOV R157, R146 ;  /* 0x00000092009d7202 */ /* 0x000fe20000000f00 */
[--C-:B------:R-:W-:Y:S01]  /*3860*/  FFMA.FTZ R133, R5, c[0x0][0x29c], -R150.reuse ;  /* 0x0000a70005857a23 */ /* 0x100fe20000010896 */
[----:B------:R-:W-:Y:S01]  /*3870*/  MOV R146, R139 ;  /* 0x0000008b00927202 */ /* 0x000fe20000000f00 */
[--C-:B------:R-:W-:Y:S01]  /*3880*/  FFMA.FTZ R139, R3, c[0x0][0x29c], -R150.reuse ;  /* 0x0000a700038b7a23 */ /* 0x100fe20000010896 */
[----:B------:R-:W-:Y:S01]  /*3890*/  FSEL R5, R167, -INF , P5 ;  /* 0xff800000a7057808 */ /* 0x000fe20002800000 */
[----:B------:R-:W-:Y:S01]  /*38a0*/  FFMA.FTZ R150, R16, c[0x0][0x29c], -R150 ;  /* 0x0000a70010967a23 */ /* 0x000fe20000010896 */
[----:B------:R-:W-:Y:S01]  /*38b0*/  FSEL R16, R169, -INF , P6 ;  /* 0xff800000a9107808 */ /* 0x000fe20003000000 */
[----:B------:R-:W-:Y:S01]  /*38c0*/  MUFU.EX2 R133, R133 ;  /* 0x0000008500857308 */ /* 0x000fe20000000800 */
[----:B------:R-:W-:Y:S02]  /*38d0*/  FSEL R3, R137, -INF , P2 ;  /* 0xff80000089037808 */ /* 0x000fe40001000000 */
[----:B------:R-:W-:Y:S02]  /*38e0*/  FSEL R2, R171, -INF , P1 ;  /* 0xff800000ab027808 */ /* 0x000fe40000800000 */
[----:B------:R-:W-:Y:S01]  /*38f0*/  MOV R20, R157 ;  /* 0x0000009d00147202 */ /* 0x000fe20000000f00 */
[--C-:B------:R-:W-:Y:S01]  /*3900*/  FFMA.FTZ R157, R164, c[0x0][0x29c], -R149.reuse ;  /* 0x0000a700a49d7a23 */ /* 0x100fe20000010895 */
[----:B------:R-:W-:Y:S01]  /*3910*/  PLOP3.LUT P0, PT, PT, PT, UP0, 0x80, 0x0 ;  /* 0x000000000000781c */ /* 0x000fe20003f0f008 */
[--C-:B------:R-:W-:Y:S02]  /*3920*/  FFMA.FTZ R164, R165, c[0x0][0x29c], -R149.reuse ;  /* 0x0000a700a5a47a23 */ /* 0x100fe40000010895 */
        /* <DEDUP_REMOVED lines=9> */
[----:B------:R-:W-:Y:S01]  /*39c0*/  MUFU.EX2 R150, R150 ;  /* 0x0000009600967308 */ /* 0x000fe20000000800 */
[----:B------:R-:W-:Y:S02]  /*39d0*/  FFMA.FTZ R149, R0, c[0x0][0x29c], -R149 ;  /* 0x0000a70000957a23 */ /* 0x000fe40000010895 */
[----:B------:R-:W-:Y:S01]  /*39e0*/  FFMA.FTZ R0, -R237, R237, 1 ;  /* 0x3f800000ed007423 */ /* 0x000fe200000101ed */
[----:B------:R-:W-:Y:S01]  /*39f0*/  MOV R237, R3 ;  /* 0x0000000300ed7202 */ /* 0x000fe20000000f00 */
[C---:B------:R-:W-:Y:S01]  /*3a00*/  FMUL.FTZ R2, R148.reuse, R33 ;  /* 0x0000002194027220 */ /* 0x040fe20000410000 */
[----:B------:R-:W-:Y:S02]  /*3a10*/  MOV R33, R146 ;  /* 0x0000009200217202 */ /* 0x000fe40000000f00 */
[----:B------:R-:W-:Y:S01]  /*3a20*/  F2FP.PACK_AB R148, R148, R134 ;  /* 0x000000869494723e */ /* 0x000fe200000000ff */
[----:B------:R-:W-:Y:S01]  /*3a30*/  FMUL.FTZ R146, R2, R0 ;  /* 0x0000000002927220 */ /* 0x000fe20000410000 */
[----:B------:R-:W-:Y:S01]  /*3a40*/  MOV R2, R20 ;  /* 0x0000001400027202 */ /* 0x000fe20000000f00 */
[----:B------:R-:W1:Y:S01]  /*3a50*/  LDS R0, [R33.X4+0xf2a0] ;  /* 0x00f2a00021007984 */ /* 0x000e620000004800 */
[----:B------:R2:W3:Y:S10]  /*3a60*/  MUFU.EX2 R20, R159 ;  /* 0x0000009f00147308 */ /* 0x0004f40000000800 */
[----:B------:R-:W4:Y:S10]  /*3a70*/  MUFU.EX2 R3, R147 ;  /* 0x0000009300037308 */ /* 0x000f340000000800 */
[----:B------:R4:W-:Y:S01]  /*3a80*/  MUFU.EX2 R147, R132 ;  /* 0x0000008400937308 */ /* 0x0009e20000000800 */
[----:B--2---:R-:W-:Y:S09]  /*3a90*/  MOV R159, R137 ;  /* 0x00000089009f7202 */ /* 0x004ff20000000f00 */
[----:B------:R2:W2:Y:S01]  /*3aa0*/  MUFU.EX2 R137, R158 ;  /* 0x0000009e00897308 */ /* 0x0004a20000000800 */
[--C-:B-1----:R-:W-:Y:S09]  /*3ab0*/  FADD.FTZ R6, R6, -R0.reuse ;  /* 0x8000000006067221 */ /* 0x102ff20000010000 */
[----:B------:R-:W-:Y:S01]  /*3ac0*/  MUFU.EX2 R149, R149 ;  /* 0x0000009500957308 */ /* 0x000fe20000000800 */
[--C-:B------:R-:W-:Y:S02]  /*3ad0*/  FADD.FTZ R7, R7, -R0.reuse ;  /* 0x8000000007077221 */ /* 0x100fe40000010000 */
[----:B---3--:R-:W-:Y:S01]  /*3ae0*/  FMUL.FTZ R6, R20, R6 ;  /* 0x0000000614067220 */ /* 0x008fe20000410000 */
[----:B----4-:R-:W-:Y:S01]  /*3af0*/  MOV R132, R32 ;  /* 0x0000002000847202 */ /* 0x010fe20000000f00 */
[--C-:B------:R-:W-:Y:S02]  /*3b00*/  FADD.FTZ R19, R19, -R0.reuse ;  /* 0x8000000013137221 */ /* 0x100fe40000010000 */
[--C-:B------:R-:W-:Y:S02]  /*3b10*/  FADD.FTZ R35, R35, -R0.reuse ;  /* 0x8000000023237221 */ /* 0x100fe40000010000 */
[--C-:B------:R-:W-:Y:S01]  /*3b20*/  FADD.FTZ R34, R34, -R0.reuse ;  /* 0x8000000022227221 */ /* 0x100fe20000010000 */
[----:B------:R-:W-:Y:S01]  /*3b30*/  MUFU.EX2 R32, R21 ;  /* 0x0000001500207308 */ /* 0x000fe20000000800 */
[--C-:B------:R-:W-:Y:S02]  /*3b40*/  FADD.FTZ R23, R23, -R0.reuse ;  /* 0x8000000017177221 */ /* 0x100fe40000010000 */
[----:B------:R-:W-:Y:S01]  /*3b50*/  FMUL.FTZ R34, R3, R34 ;  /* 0x0000002203227220 */ /* 0x000fe20000410000 */
[----:B--2---:R-:W-:Y:S01]  /*3b60*/  MOV R158, R17 ;  /* 0x00000011009e7202 */ /* 0x004fe20000000f00 */
[C---:B------:R-:W-:Y:S01]  /*3b70*/  FMUL.FTZ R7, R137.reuse, R7 ;  /* 0x0000000789077220 */ /* 0x040fe20000410000 */
[----:B------:R-:W-:Y:S01]  /*3b80*/  F2FP.PACK_AB R137, R137, R20 ;  /* 0x000000148989723e */ /* 0x000fe200000000ff */
[----:B------:R-:W-:Y:S03]  /*3b90*/  FFMA.FTZ R20, -R243, R243, 1 ;  /* 0x3f800000f3147423 */ /* 0x000fe600000101f3 */
[----:B------:R1:W-:Y:S02]  /*3ba0*/  MUFU.EX2 R17, R156 ;  /* 0x0000009c00117308 */ /* 0x0003e40000000800 */
[----:B-1----:R-:W-:Y:S08]  /*3bb0*/  MOV R156, R16 ;  /* 0x00000010009c7202 */ /* 0x002ff00000000f00 */
[----:B------:R1:W2:Y:S02]  /*3bc0*/  MUFU.EX2 R16, R155 ;  /* 0x0000009b00107308 */ /* 0x0002a40000000800 */
[----:B-1----:R-:W-:Y:S01]  /*3bd0*/  MOV R155, R5 ;  /* 0x00000005009b7202 */ /* 0x002fe20000000f00 */
[C---:B--2---:R-:W-:Y:S07]  /*3be0*/  FMUL.FTZ R19, R16.reuse, R19 ;  /* 0x0000001310137220 */ /* 0x044fee0000410000 */
[----:B------:R1:W-:Y:S01]  /*3bf0*/  MUFU.EX2 R5, R154 ;  /* 0x0000009a00057308 */ /* 0x0003e20000000800 */
[----:B------:R-:W-:Y:S01]  /*3c00*/  F2FP.PACK_AB R134, R16, R17 ;  /* 0x000000111086723e */ /* 0x000fe200000000ff */
[----:B------:R-:W-:Y:S01]  /*3c10*/  FFMA.FTZ R16, -R242, R242, 1 ;  /* 0x3f800000f2107423 */ /* 0x000fe200000101f2 */
[----:B-1----:R-:W-:Y:S07]  /*3c20*/  MOV R154, R4 ;  /* 0x00000004009a7202 */ /* 0x002fee0000000f00 */
[----:B------:R-:W1:Y:S10]  /*3c30*/  MUFU.EX2 R4, R152 ;  /* 0x0000009800047308 */ /* 0x000e740000000800 */
[----:B------:R2:W-:Y:S01]  /*3c40*/  MUFU.EX2 R152, R136 ;  /* 0x0000008800987308 */ /* 0x0005e20000000800 */
[----:B-1----:R-:W-:Y:S04]  /*3c50*/  FMUL.FTZ R23, R4, R23 ;  /* 0x0000001704177220 */ /* 0x002fe80000410000 */
[----:B------:R-:W-:Y:S01]  /*3c60*/  FMUL.FTZ R20, R23, R20 ;  /* 0x0000001417147220 */ /* 0x000fe20000410000 */
[----:B--2---:R-:W-:Y:S01]  /*3c70*/  MOV R136, R2 ;  /* 0x0000000200887202 */ /* 0x004fe20000000f00 */
[----:B------:R-:W-:Y:S01]  /*3c80*/  FFMA.FTZ R2, -R246, R246, 1 ;  /* 0x3f800000f6027423 */ /* 0x000fe200000101f6 */
[----:B------:R-:W-:Y:S02]  /*3c90*/  MOV R246, R132 ;  /* 0x0000008400f67202 */ /* 0x000fe40000000f00 */
[----:B------:R1:W-:Y:S01]  /*3ca0*/  MUFU.EX2 R132, R138 ;  /* 0x0000008a00847308 */ /* 0x0003e20000000800 */
[----:B------:R-:W-:Y:S02]  /*3cb0*/  FMUL.FTZ R21, R6, R2 ;  /* 0x0000000206157220 */ /* 0x000fe40000410000 */
[----:B------:R-:W-:Y:S01]  /*3cc0*/  FFMA.FTZ R2, -R248, R248, 1 ;  /* 0x3f800000f8027423 */ /* 0x000fe200000101f8 */
[----:B------:R-:W-:Y:S01]  /*3cd0*/  MOV R248, R33 ;  /* 0x0000002100f87202 */ /* 0x000fe20000000f00 */
[----:B------:R-:W-:Y:S01]  /*3ce0*/  FFMA.FTZ R6, -R241, R241, 1 ;  /* 0x3f800000f1067423 */ /* 0x000fe200000101f1 */
[----:B------:R-:W-:Y:S01]  /*3cf0*/  MOV R241, R136 ;  /* 0x0000008800f17202 */ /* 0x000fe20000000f00 */
[----:B------:R-:W-:Y:S01]  /*3d00*/  FMUL.FTZ R7, R7, R2 ;  /* 0x0000000207077220 */ /* 0x000fe20000410000 */
[----:B------:R-:W-:Y:S01]  /*3d10*/  F2FP.PACK_AB R136, R141, R142 ;  /* 0x0000008e8d88723e */ /* 0x000fe200000000ff */
[--C-:B------:R-:W-:Y:S01]  /*3d20*/  FADD.FTZ R2, R18, -R0.reuse ;  /* 0x8000000012027221 */ /* 0x100fe20000010000 */
[----:B------:R2:W-:Y:S01]  /*3d30*/  MUFU.EX2 R33, R139 ;  /* 0x0000008b00217308 */ /* 0x0005e20000000800 */
[----:B------:R-:W-:Y:S02]  /*3d40*/  F2FP.PACK_AB R142, R146, R153 ;  /* 0x00000099928e723e */ /* 0x000fe400000000ff */
[----:B------:R-:W-:Y:S01]  /*3d50*/  FMUL.FTZ R2, R17, R2 ;  /* 0x0000000211027220 */ /* 0x000fe20000410000 */
[----:B------:R-:W-:Y:S01]  /*3d60*/  F2FP.PACK_AB R141, R162, R163 ;  /* 0x000000a3a28d723e */ /* 0x000fe200000000ff */
[----:B------:R-:W-:Y:S02]  /*3d70*/  FFMA.FTZ R17, -R244, R244, 1 ;  /* 0x3f800000f4117423 */ /* 0x000fe400000101f4 */
[----:B------:R-:W-:Y:S02]  /*3d80*/  FMUL.FTZ R18, R2, R6 ;  /* 0x0000000602127220 */ /* 0x000fe40000410000 */
[----:B------:R-:W3:Y:S01]  /*3d90*/  LDS R2, [R248.X4+0xf300] ;  /* 0x00f30000f8027984 */ /* 0x000ee20000004800 */
[----:B------:R-:W4:Y:S01]  /*3da0*/  MUFU.EX2 R6, R143 ;  /* 0x0000008f00067308 */ /* 0x000f220000000800 */
[----:B------:R-:W-:Y:S01]  /*3db0*/  FMUL.FTZ R19, R19, R17 ;  /* 0x0000001113137220 */ /* 0x000fe20000410000 */
[C---:B------:R-:W-:Y:S01]  /*3dc0*/  F2FP.PACK_AB R17, R151.reuse, R3 ;  /* 0x000000039711723e */ /* 0x040fe200000000ff */
[----:B------:R-:W-:Y:S01]  /*3dd0*/  FMUL.FTZ R151, R151, R35 ;  /* 0x0000002397977220 */ /* 0x000fe20000410000 */
[----:B-1----:R-:W-:Y:S01]  /*3de0*/  F2FP.PACK_AB R138, R144, R145 ;  /* 0x00000091908a723e */ /* 0x002fe200000000ff */
[----:B------:R-:W-:Y:S01]  /*3df0*/  FFMA.FTZ R3, -R240, R240, 1 ;  /* 0x3f800000f0037423 */ /* 0x000fe200000101f0 */
[----:B------:R-:W-:Y:S03]  /*3e00*/  F2FP.PACK_AB R19, R19, R18 ;  /* 0x000000121313723e */ /* 0x000fe600000000ff */
[----:B------:R-:W-:Y:S01]  /*3e10*/  FMUL.FTZ R3, R34, R3 ;  /* 0x0000000322037220 */ /* 0x000fe20000410000 */
[----:B------:R-:W-:Y:S01]  /*3e20*/  MUFU.EX2 R146, R164 ;  /* 0x000000a400927308 */ /* 0x000fe20000000800 */
[----:B--2---:R-:W-:Y:S02]  /*3e30*/  F2FP.PACK_AB R139, R135, R140 ;  /* 0x0000008c878b723e */ /* 0x004fe400000000ff */
[----:B------:R-:W-:Y:S01]  /*3e40*/  F2FP.PACK_AB R135, R7, R21 ;  /* 0x000000150787723e */ /* 0x000fe200000000ff */
[----:B------:R-:W-:Y:S01]  /*3e50*/  FADD.FTZ R7, R22, -R0 ;  /* 0x8000000016077221 */ /* 0x000fe20000010000 */
[----:B------:R-:W-:Y:S01]  /*3e60*/  F2FP.PACK_AB R21, R4, R5 ;  /* 0x000000050415723e */ /* 0x000fe200000000ff */
[----:B------:R-:W-:Y:S04]  /*3e70*/  FFMA.FTZ R0, -R239, R239, 1 ;  /* 0x3f800000ef007423 */ /* 0x000fe800000101ef */
[----:B------:R-:W1:Y:S01]  /*3e80*/  MUFU.EX2 R153, R157 ;  /* 0x0000009d00997308 */ /* 0x000e620000000800 */
[----:B------:R-:W-:Y:S01]  /*3e90*/  FMUL.FTZ R7, R5, R7 ;  /* 0x0000000705077220 */ /* 0x000fe20000410000 */
[----:B------:R-:W-:Y:S01]  /*3ea0*/  F2FP.PACK_AB R140, R166, R168 ;  /* 0x000000a8a68c723e */ /* 0x000fe200000000ff */
[----:B------:R-:W-:Y:S01]  /*3eb0*/  FMUL.FTZ R0, R151, R0 ;  /* 0x0000000097007220 */ /* 0x000fe20000410000 */
[----:B----4-:R-:W-:Y:S01]  /*3ec0*/  F2FP.PACK_AB R5, R150, R6 ;  /* 0x000000069605723e */ /* 0x010fe200000000ff */
[----:B------:R-:W-:Y:S01]  /*3ed0*/  FMUL.FTZ R7, R7, R16 ;  /* 0x0000001007077220 */ /* 0x000fe20000410000 */
[----:B------:R-:W-:Y:S01]  /*3ee0*/  F2FP.PACK_AB R16, R147, R152 ;  /* 0x000000989310723e */ /* 0x000fe200000000ff */
[----:B------:R-:W-:Y:S01]  /*3ef0*/  FFMA.FTZ R4, -R85, R85, 1 ;  /* 0x3f80000055047423 */ /* 0x000fe20000010155 */
[----:B------:R-:W-:Y:S01]  /*3f00*/  F2FP.PACK_AB R18, R0, R3 ;  /* 0x000000030012723e */ /* 0x000fe200000000ff */
[----:B------:R-:W-:Y:S01]  /*3f10*/  FFMA.FTZ R0, -R241, R241, 1 ;  /* 0x3f800000f1007423 */ /* 0x000fe200000101f1 */
[----:B------:R-:W-:Y:S01]  /*3f20*/  MUFU.EX2 R144, R165 ;  /* 0x000000a500907308 */ /* 0x000fe20000000800 */
[----:B------:R-:W-:Y:S01]  /*3f30*/  F2FP.PACK_AB R20, R20, R7 ;  /* 0x000000071414723e */ /* 0x000fe200000000ff */
[----:B------:R-:W-:Y:S01]  /*3f40*/  FFMA.FTZ R3, -R252, R252, 1 ;  /* 0x3f800000fc037423 */ /* 0x000fe200000101fc */
[----:B------:R-:W-:Y:S01]  /*3f50*/  F2FP.PACK_AB R7, R133, R32 ;  /* 0x000000208507723e */ /* 0x000fe200000000ff */
[----:B------:R2:W5:Y:S01]  /*3f60*/  LDL.LU R85, [R1+0x54] ;  /* 0x0000540001557983 */ /* 0x0005620000300800 */
[----:B------:R-:W-:Y:S01]  /*3f70*/  F2FP.PACK_AB R143, R160, R161 ;  /* 0x000000a1a08f723e */ /* 0x000fe200000000ff */
[--C-:B---3--:R-:W-:Y:S04]  /*3f80*/  FADD.FTZ R8, R8, -R2.reuse ;  /* 0x8000000208087221 */ /* 0x108fe80000010000 */
[----:B------:R-:W3:Y:S01]  /*3f90*/  MUFU.EX2 R34, R167 ;  /* 0x000000a700227308 */ /* 0x000ee20000000800 */
[--C-:B------:R-:W-:Y:S02]  /*3fa0*/  FADD.FTZ R9, R9, -R2.reuse ;  /* 0x8000000209097221 */ /* 0x100fe40000010000 */
[----:B------:R-:W-:Y:S02]  /*3fb0*/  FMUL.FTZ R8, R152, R8 ;  /* 0x0000000898087220 */ /* 0x000fe40000410000 */
[--C-:B------:R-:W-:Y:S02]  /*3fc0*/  FADD.FTZ R13, R13, -R2.reuse ;  /* 0x800000020d0d7221 */ /* 0x100fe40000010000 */
[--C-:B------:R-:W-:Y:S02]  /*3fd0*/  FADD.FTZ R12, R12, -R2.reuse ;  /* 0x800000020c0c7221 */ /* 0x100fe40000010000 */
[----:B------:R-:W-:Y:S01]  /*3fe0*/  FMUL.FTZ R9, R147, R9 ;  /* 0x0000000993097220 */ /* 0x000fe20000410000 */
[----:B------:R-:W-:Y:S01]  /*3ff0*/  MUFU.EX2 R22, R170 ;  /* 0x000000aa00167308 */ /* 0x000fe20000000800 */
[----:B------:R-:W-:Y:S02]  /*4000*/  FMUL.FTZ R133, R133, R13 ;  /* 0x0000000d85857220 */ /* 0x000fe40000410000 */
[----:B------:R-:W-:Y:S02]  /*4010*/  FMUL.FTZ R145, R8, R0 ;  /* 0x0000000008917220 */ /* 0x000fe40000410000 */
[----:B------:R-:W-:Y:S02]  /*4020*/  FFMA.FTZ R0, -R251, R251, 1 ;  /* 0x3f800000fb007423 */ /* 0x000fe400000101fb */
[--C-:B------:R-:W-:Y:S02]  /*4030*/  FADD.FTZ R24, R24, -R2.reuse ;  /* 0x8000000218187221 */ /* 0x100fe40000010000 */
[--C-:B------:R-:W-:Y:S01]  /*4040*/  FADD.FTZ R29, R29, -R2.reuse ;  /* 0x800000021d1d7221 */ /* 0x100fe20000010000 */
[----:B------:R-:W-:Y:S01]  /*4050*/  MUFU.EX2 R13, R171 ;  /* 0x000000ab000d7308 */ /* 0x000fe20000000800 */
[----:B------:R-:W-:Y:S02]  /*4060*/  FMUL.FTZ R12, R32, R12 ;  /* 0x0000000c200c7220 */ /* 0x000fe40000410000 */
[--C-:B------:R-:W-:Y:S02]  /*4070*/  FADD.FTZ R25, R25, -R2.reuse ;  /* 0x8000000219197221 */ /* 0x100fe40000010000 */
[----:B------:R-:W-:Y:S02]  /*4080*/  FADD.FTZ R28, R28, -R2 ;  /* 0x800000021c1c7221 */ /* 0x000fe40000010000 */
[----:B------:R-:W-:Y:S01]  /*4090*/  FMUL.FTZ R35, R9, R4 ;  /* 0x0000000409237220 */ /* 0x000fe20000410000 */
[----:B------:R-:W-:Y:S01]  /*40a0*/  F2FP.PACK_AB R4, R33, R132 ;  /* 0x000000842104723e */ /* 0x000fe200000000ff */
[----:B------:R-:W-:Y:S01]  /*40b0*/  FMUL.FTZ R23, R12, R3 ;  /* 0x000000030c177220 */ /* 0x000fe20000410000 */
[----:B------:R-:W4:Y:S01]  /*40c0*/  MUFU.EX2 R32, R169 ;  /* 0x000000a900207308 */ /* 0x000f220000000800 */
[----:B------:R-:W-:Y:S02]  /*40d0*/  FMUL.FTZ R9, R133, R0 ;  /* 0x0000000085097220 */ /* 0x000fe40000410000 */
[----:B------:R-:W-:Y:S01]  /*40e0*/  FMUL.FTZ R12, R132, R24 ;  /* 0x00000018840c7220 */ /* 0x000fe20000410000 */
[----:B------:R-:W2:Y:S01]  /*40f0*/  LDS R0, [R248.X4+0xf320] ;  /* 0x00f32000f8007984 */ /* 0x000ea20000004800 */
[----:B------:R-:W-:Y:S01]  /*4100*/  FMUL.FTZ R25, R33, R25 ;  /* 0x0000001921197220 */ /* 0x000fe20000410000 */
[----:B------:R-:W-:Y:S01]  /*4110*/  F2FP.PACK_AB R9, R9, R23 ;  /* 0x000000170909723e */ /* 0x000fe200000000ff */
[----:B------:R-:W-:Y:S01]  /*4120*/  FMUL.FTZ R28, R6, R28 ;  /* 0x0000001c061c7220 */ /* 0x000fe20000410000 */
[----:B------:R-:W-:Y:S01]  /*4130*/  STS [R235+0xf480], R138 ;  /* 0x00f4808aeb007388 */ /* 0x000fe20000000800 */
[----:B------:R-:W-:Y:S02]  /*4140*/  FMUL.FTZ R150, R150, R29 ;  /* 0x0000001d96967220 */ /* 0x000fe40000410000 */
[----:B------:R-:W-:Y:S01]  /*4150*/  FFMA.FTZ R8, -R250, R250, 1 ;  /* 0x3f800000fa087423 */ /* 0x000fe200000101fa */
[----:B------:R-:W-:Y:S01]  /*4160*/  STS [R235+0xf880], R137 ;  /* 0x00f88089eb007388 */ /* 0x000fe20000000800 */
[----:B------:R-:W-:Y:S02]  /*4170*/  FFMA.FTZ R6, -R249, R249, 1 ;  /* 0x3f800000f9067423 */ /* 0x000fe400000101f9 */
[----:B------:R-:W-:Y:S01]  /*4180*/  FFMA.FTZ R3, -R247, R247, 1 ;  /* 0x3f800000f7037423 */ /* 0x000fe200000101f7 */
[----:B------:R-:W-:Y:S01]  /*4190*/  STS [R236], R136 ;  /* 0x00000088ec007388 */ /* 0x000fe20000000800 */
[----:B------:R-:W-:Y:S02]  /*41a0*/  FFMA.FTZ R2, -R245, R245, 1 ;  /* 0x3f800000f5027423 */ /* 0x000fe400000101f5 */
[----:B------:R-:W-:Y:S01]  /*41b0*/  FMUL.FTZ R3, R28, R3 ;  /* 0x000000031c037220 */ /* 0x000fe20000410000 */
[----:B------:R-:W-:Y:S01]  /*41c0*/  STS [R236+0x400], R134 ;  /* 0x00040086ec007388 */ /* 0x000fe20000000800 */
[----:B------:R-:W-:Y:S02]  /*41d0*/  FMUL.FTZ R2, R150, R2 ;  /* 0x0000000296027220 */ /* 0x000fe40000410000 */
[----:B------:R-:W-:Y:S01]  /*41e0*/  FMUL.FTZ R12, R12, R8 ;  /* 0x000000080c0c7220 */ /* 0x000fe20000410000 */
[----:B------:R-:W-:Y:S01]  /*41f0*/  STS [R235+0x10480], R16 ;  /* 0x01048010eb007388 */ /* 0x000fe20000000800 */
[----:B------:R-:W-:Y:S01]  /*4200*/  FMUL.FTZ R8, R25, R6 ;  /* 0x0000000619087220 */ /* 0x000fe20000410000 */
[----:B------:R-:W-:Y:S04]  /*4210*/  F2FP.PACK_AB R6, R35, R145 ;  /* 0x000000912306723e */ /* 0x000fe800000000ff */
[----:B------:R-:W-:Y:S02]  /*4220*/  F2FP.PACK_AB R8, R8, R12 ;  /* 0x0000000c0808723e */ /* 0x000fe400000000ff */
[----:B------:R-:W-:Y:S02]  /*4230*/  F2FP.PACK_AB R12, R2, R3 ;  /* 0x00000003020c723e */ /* 0x000fe400000000ff */
[----:B-1----:R-:W-:Y:S02]  /*4240*/  F2FP.PACK_AB R3, R146, R153 ;  /* 0x000000999203723e */ /* 0x002fe400000000ff */
[----:B---3--:R-:W-:Y:S03]  /*4250*/  F2FP.PACK_AB R2, R34, R144 ;  /* 0x000000902202723e */ /* 0x008fe600000000ff */
[----:B------:R1:W-:Y:S04]  /*4260*/  STS [R235+0x10880], R3 ;  /* 0x01088003eb007388 */ /* 0x0003e80000000800 */
[----:B------:R4:W-:Y:S01]  /*4270*/  STS [R236+0x1400], R2 ;  /* 0x00140002ec007388 */ /* 0x0009e20000000800 */
[--C-:B--2---:R-:W-:Y:S02]  /*4280*/  FADD.FTZ R10, R10, -R0.reuse ;  /* 0x800000000a0a7221 */ /* 0x104fe40000010000 */
[--C-:B------:R-:W-:Y:S01]  /*4290*/  FADD.FTZ R11, R11, -R0.reuse ;  /* 0x800000000b0b7221 */ /* 0x100fe20000010000 */
[----:B------:R2:W-:Y:S01]  /*42a0*/  STS [R236+0x1000], R7 ;  /* 0x00100007ec007388 */ /* 0x0005e20000000800 */
[----:B------:R-:W-:Y:S02]  /*42b0*/  FMUL.FTZ R10, R153, R10 ;  /* 0x0000000a990a7220 */ /* 0x000fe40000410000 */
[--C-:B------:R-:W-:Y:S01]  /*42c0*/  FADD.FTZ R14, R14, -R0.reuse ;  /* 0x800000000e0e7221 */ /* 0x100fe20000010000 */
[----:B------:R-:W-:Y:S01]  /*42d0*/  STS [R235+0x11480], R139 ;  /* 0x0114808beb007388 */ /* 0x000fe20000000800 */
[--C-:B------:R-:W-:Y:S02]  /*42e0*/  FADD.FTZ R15, R15, -R0.reuse ;  /* 0x800000000f0f7221 */ /* 0x100fe40000010000 */
[----:B------:R-:W-:Y:S01]  /*42f0*/  FMUL.FTZ R14, R144, R14 ;  /* 0x0000000e900e7220 */ /* 0x000fe20000410000 */
[----:B------:R-:W-:Y:S01]  /*4300*/  STS [R235+0x11880], R21 ;  /* 0x01188015eb007388 */ /* 0x000fe20000000800 */
[----:B------:R-:W-:Y:S02]  /*4310*/  FMUL.FTZ R15, R34, R15 ;  /* 0x0000000f220f7220 */ /* 0x000fe40000410000 */
[--C-:B------:R-:W-:Y:S01]  /*4320*/  FADD.FTZ R26, R26, -R0.reuse ;  /* 0x800000001a1a7221 */ /* 0x100fe20000010000 */
[----:B------:R-:W-:Y:S01]  /*4330*/  STS [R236+0x2000], R148 ;  /* 0x00200094ec007388 */ /* 0x000fe20000000800 */
[--C-:B------:R-:W-:Y:S02]  /*4340*/  FADD.FTZ R27, R27, -R0.reuse ;  /* 0x800000001b1b7221 */ /* 0x100fe40000010000 */
[--C-:B------:R-:W-:Y:S01]  /*4350*/  FADD.FTZ R30, R30, -R0.reuse ;  /* 0x800000001e1e7221 */ /* 0x100fe20000010000 */
[----:B------:R-:W-:Y:S01]  /*4360*/  STS [R236+0x2400], R17 ;  /* 0x00240011ec007388 */ /* 0x000fe20000000800 */
[----:B-1----:R-:W-:Y:S02]  /*4370*/  FFMA.FTZ R3, -R154, R154, 1 ;  /* 0x3f8000009a037423 */ /* 0x002fe4000001019a */
[----:B------:R-:W-:Y:S01]  /*4380*/  FADD.FTZ R31, R31, -R0 ;  /* 0x800000001f1f7221 */ /* 0x000fe20000010000 */
[----:B------:R1:W-:Y:S01]  /*4390*/  STS [R235+0x12480], R4 ;  /* 0x01248004eb007388 */ /* 0x0003e20000000800 */
[----:B----4-:R-:W-:Y:S01]  /*43a0*/  F2FP.PACK_AB R2, R22, R32 ;  /* 0x000000201602723e */ /* 0x010fe200000000ff */
[----:B------:R-:W-:Y:S02]  /*43b0*/  FFMA.FTZ R0, -R158, R158, 1 ;  /* 0x3f8000009e007423 */ /* 0x000fe4000001019e */
[----:B------:R-:W-:Y:S02]  /*43c0*/  FMUL.FTZ R30, R13, R30 ;  /* 0x0000001e0d1e7220 */ /* 0x000fe40000410000 */
[----:B------:R3:W-:Y:S01]  /*43d0*/  STS [R235+0x12880], R2 ;  /* 0x01288002eb007388 */ /* 0x0007e20000000800 */
[----:B--2---:R-:W-:Y:S02]  /*43e0*/  FMUL.FTZ R7, R146, R11 ;  /* 0x0000000b92077220 */ /* 0x004fe40000410000 */
[----:B------:R-:W-:Y:S01]  /*43f0*/  FMUL.FTZ R31, R149, R31 ;  /* 0x0000001f951f7220 */ /* 0x000fe20000410000 */
[----:B------:R2:W-:Y:S01]  /*4400*/  STS [R236+0x3000], R5 ;  /* 0x00300005ec007388 */ /* 0x0005e20000000800 */
[----:B------:R-:W-:Y:S02]  /*4410*/  FMUL.FTZ R7, R7, R3 ;  /* 0x0000000307077220 */ /* 0x000fe40000410000 */
[----:B------:R-:W-:Y:S04]  /*4420*/  FFMA.FTZ R3, -R156, R156, 1 ;  /* 0x3f8000009c037423 */ /* 0x000fe8000001019c */
[----:B------:R-:W-:Y:S02]  /*4430*/  FMUL.FTZ R3, R15, R3 ;  /* 0x000000030f037220 */ /* 0x000fe40000410000 */
[----:B-1----:R-:W-:Y:S04]  /*4440*/  FFMA.FTZ R4, -R155, R155, 1 ;  /* 0x3f8000009b047423 */ /* 0x002fe8000001019b */
[----:B------:R-:W-:Y:S02]  /*4450*/  FMUL.FTZ R4, R14, R4 ;  /* 0x000000040e047220 */ /* 0x000fe40000410000 */
[----:B---3--:R-:W-:Y:S03]  /*4460*/  FFMA.FTZ R2, -R246, R246, 1 ;  /* 0x3f800000f6027423 */ /* 0x008fe600000101f6 */
[----:B------:R-:W-:Y:S01]  /*4470*/  F2FP.PACK_AB R4, R3, R4 ;  /* 0x000000040304723e */ /* 0x000fe200000000ff */
[----:B------:R-:W-:Y:S01]  /*4480*/  FMUL.FTZ R10, R10, R2 ;  /* 0x000000020a0a7220 */ /* 0x000fe20000410000 */
[----:B------:R-:W-:Y:S01]  /*4490*/  F2FP.PACK_AB R2, R149, R13 ;  /* 0x0000000d9502723e */ /* 0x000fe200000000ff */
[----:B--2---:R-:W-:Y:S02]  /*44a0*/  FFMA.FTZ R5, -R159, R159, 1 ;  /* 0x3f8000009f057423 */ /* 0x004fe4000001019f */
[----:B------:R-:W-:Y:S02]  /*44b0*/  FFMA.FTZ R3, -R237, R237, 1 ;  /* 0x3f800000ed037423 */ /* 0x000fe400000101ed */
        /* <DEDUP_REMOVED lines=8> */
[----:B------:R-:W-:Y:S02]  /*4540*/  FFMA.FTZ R0, -R84, R84, 1 ;  /* 0x3f80000054007423 */ /* 0x000fe40000010154 */
[----:B------:R-:W-:Y:S01]  /*4550*/  FMUL.FTZ R7, R7, R5 ;  /* 0x0000000507077220 */ /* 0x000fe20000410000 */
[----:B------:R-:W-:Y:S01]  /*4560*/  STS [R236+0x4000], R141 ;  /* 0x0040008dec007388 */ /* 0x000fe20000000800 */
[----:B------:R-:W-:Y:S02]  /*4570*/  FMUL.FTZ R5, R30, R3 ;  /* 0x000000031e057220 */ /* 0x000fe40000410000 */
[----:B------:R-:W-:Y:S01]  /*4580*/  FMUL.FTZ R0, R31, R0 ;  /* 0x000000001f007220 */ /* 0x000fe20000410000 */
[----:B------:R-:W-:Y:S01]  /*4590*/  STS [R236+0x4400], R19 ;  /* 0x00440013ec007388 */ /* 0x000fe20000000800 */
[----:B------:R-:W-:Y:S03]  /*45a0*/  F2FP.PACK_AB R3, R7, R10 ;  /* 0x0000000a0703723e */ /* 0x000fe600000000ff */
        /* <DEDUP_REMOVED lines=25> */
[----:B------:R-:W1:Y:S01]  /*4740*/  LDSM.16.MT88.4 R132, [R0+0xd480] ;  /* 0x00d480000084783b */ /* 0x000e620000004200 */
[C---:B------:R-:W-:Y:S07]  /*4750*/  HMMA.16816.F32 R48, R4.reuse, R10, R48 ;  /* 0x0000000a0430723c */ /* 0x040fee0000001830 */
[----:B------:R-:W1:Y:S01]  /*4760*/  LDSM.16.MT88.4 R8, [R0+0xe480] ;  /* 0x00e480000008783b */ /* 0x000e620000004200 */
[-C--:B---3--:R-:W-:Y:S07]  /*4770*/  HMMA.16816.F32 R52, R4, R16.reuse, R52 ;  /* 0x000000100434723c */ /* 0x088fee0000001834 */
[----:B------:R-:W-:Y:S01]  /*4780*/  LDSM.16.MT88.4 R136, [R221+0x10c80] ;  /* 0x010c8000dd88783b */ /* 0x000fe20000004200 */
[C---:B------:R-:W-:Y:S07]  /*4790*/  HMMA.16816.F32 R56, R12.reuse, R16, R56 ;  /* 0x000000100c38723c */ /* 0x040fee0000001838 */
[----:B------:R-:W-:Y:S01]  /*47a0*/  LDSM.16.MT88.4 R140, [R0+0xcc80] ;  /* 0x00cc8000008c783b */ /* 0x000fe20000004200 */
[-C--:B------:R-:W-:Y:S07]  /*47b0*/  HMMA.16816.F32 R60, R12, R18.reuse, R60 ;  /* 0x000000120c3c723c */ /* 0x080fee000000183c */
[----:B------:R3:W5:Y:S01]  /*47c0*/  LDL.LU R84, [R1+0x50] ;  /* 0x0000500001547983 */ /* 0x0007620000300800 */
[C---:B------:R-:W-:Y:S03]  /*47d0*/  HMMA.16816.F32 R64, R4.reuse, R18, R64 ;  /* 0x000000120440723c */ /* 0x040fe60000001840 */
[----:B------:R-:W-:Y:S05]  /*47e0*/  LDSM.16.MT88.4 R16, [R0+0xc880] ;  /* 0x00c880000010783b */ /* 0x000fea0000004200 */
[-C--:B----4-:R-:W-:Y:S08]  /*47f0*/  HMMA.16816.F32 R68, R4, R20.reuse, R68 ;  /* 0x000000140444723c */ /* 0x090ff00000001844 */
[C---:B------:R-:W-:Y:S08]  /*4800*/  HMMA.16816.F32 R72, R12.reuse, R20, R72 ;  /* 0x000000140c48723c */ /* 0x040ff00000001848 */
[-C--:B------:R-:W-:Y:S01]  /*4810*/  HMMA.16816.F32 R76, R12, R22.reuse, R76 ;  /* 0x000000160c4c723c */ /* 0x080fe2000000184c */
[----:B------:R-:W4:Y:S07]  /*4820*/  LDSM.16.MT88.4 R12, [R221+0x10480] ;  /* 0x01048000dd0c783b */ /* 0x000f2e0000004200 */
[----:B------:R-:W-:Y:S01]  /*4830*/  HMMA.16816.F32 R80, R4, R22, R80 ;  /* 0x000000160450723c */ /* 0x000fe20000001850 */
[----:B------:R-:W3:Y:S07]  /*4840*/  LDSM.16.MT88.4 R4, [R221+0x12480] ;  /* 0x01248000dd04783b */ /* 0x000eee0000004200 */
[-C--:B-1----:R-:W-:Y:S01]  /*4850*/  HMMA.16816.F32 R36, R24, R28.reuse, R36 ;  /* 0x0000001c1824723c */ /* 0x082fe20000001824 */
[----:B------:R-:W1:Y:S07]  /*4860*/  LDSM.16.MT88.4 R20, [R0+0xd880] ;  /* 0x00d880000014783b */ /* 0x000e6e0000004200 */
[C---:B--2---:R-:W-:Y:S08]  /*4870*/  HMMA.16816.F32 R40, R32.reuse, R28, R40 ;  /* 0x0000001c2028723c */ /* 0x044ff00000001828 */
[-C--:B------:R-:W-:Y:S08]  /*4880*/  HMMA.16816.F32 R44, R32, R30.reuse, R44 ;  /* 0x0000001e202c723c */ /* 0x080ff0000000182c */
[C---:B------:R-:W-:Y:S01]  /*4890*/  HMMA.16816.F32 R48, R24.reuse, R30, R48 ;  /* 0x0000001e1830723c */ /* 0x040fe20000001830 */
[----:B------:R-:W2:Y:S07]  /*48a0*/  LDSM.16.MT88.4 R28, [R0+0xe880] ;  /* 0x00e88000001c783b */ /* 0x000eae0000004200 */
[-C--:B------:R-:W-:Y:S08]  /*48b0*/  HMMA.16816.F32 R52, R24, R132.reuse, R52 ;  /* 0x000000841834723c */ /* 0x080ff00000001834 */
[C---:B------:R-:W-:Y:S08]  /*48c0*/  HMMA.16816.F32 R56, R32.reuse, R132, R56 ;  /* 0x000000842038723c */ /* 0x040ff00000001838 */
[-C--:B------:R-:W-:Y:S08]  /*48d0*/  HMMA.16816.F32 R60, R32, R134.reuse, R60 ;  /* 0x00000086203c723c */ /* 0x080ff0000000183c */
[C---:B------:R-:W-:Y:S01]  /*48e0*/  HMMA.16816.F32 R64, R24.reuse, R134, R64 ;  /* 0x000000861840723c */ /* 0x040fe20000001840 */
[----:B------:R-:W1:Y:S07]  /*48f0*/  LDSM.16.MT88.4 R132, [R221+0x12c80] ;  /* 0x012c8000dd84783b */ /* 0x000e6e0000004200 */
[-C--:B------:R-:W-:Y:S08]  /*4900*/  HMMA.16816.F32 R68, R24, R8.reuse, R68 ;  /* 0x000000081844723c */ /* 0x080ff00000001844 */
[C---:B------:R-:W-:Y:S08]  /*4910*/  HMMA.16816.F32 R72, R32.reuse, R8, R72 ;  /* 0x000000082048723c */ /* 0x040ff00000001848 */
[-C--:B------:R-:W-:Y:S08]  /*4920*/  HMMA.16816.F32 R76, R32, R10.reuse, R76 ;  /* 0x0000000a204c723c */ /* 0x080ff0000000184c */
[----:B------:R-:W-:Y:S01]  /*4930*/  HMMA.16816.F32 R80, R24, R10, R80 ;  /* 0x0000000a1850723c */ /* 0x000fe20000001850 */
[----:B------:R-:W2:Y:S07]  /*4940*/  LDSM.16.MT88.4 R8, [R0+0xdc80] ;  /* 0x00dc80000008783b */ /* 0x000eae0000004200 */
[-C--:B----4-:R-:W-:Y:S08]  /*4950*/  HMMA.16816.F32 R36, R12, R16.reuse, R36 ;  /* 0x000000100c24723c */ /* 0x090ff00000001824 */
[C---:B---3--:R-:W-:Y:S08]  /*4960*/  HMMA.16816.F32 R40, R4.reuse, R16, R40 ;  /* 0x000000100428723c */ /* 0x048ff00000001828 */
        /* <DEDUP_REMOVED lines=21> */
[C---:B------:R-:W-:Y:S07]  /*4ac0*/  HMMA.16816.F32 R40, R132.reuse, R140, R40 ;  /* 0x0000008c8428723c */ /* 0x040fee0000001828 */
        /* <DEDUP_REMOVED lines=15> */
[----:B------:R-:W-:Y:S01]  /*4bc0*/  USHF.L.U32 UR21, UR17, 0x6, URZ ;  /* 0x0000000611157899 */ /* 0x000fe2000800063f */
[----:B------:R-:W3:Y:S01]  /*4bd0*/  LDL R154, [R1+0x20] ;  /* 0x00002000019a7983 */ /* 0x000ee20000100800 */
[----:B------:R-:W-:Y:S02]  /*4be0*/  UIMAD.WIDE.U32 UR22, UR17, UR6, URZ ;  /* 0x00000006111672a5 */ /* 0x000fe4000f8e003f */
[----:B------:R-:W-:Y:S01]  /*4bf0*/  USHF.R.S32.HI UR20, URZ, 0x1f, UR17 ;  /* 0x0000001f3f147899 */ /* 0x000fe20008011411 */
[----:B------:R-:W4:Y:S01]  /*4c00*/  LDL.64 R158, [R1+0x8] ;  /* 0x00000800019e7983 */ /* 0x000f220000100a00 */
[----:B------:R-:W-:Y:S02]  /*4c10*/  IMAD.U32 R8, RZ, RZ, UR21 ;  /* 0x00000015ff087e24 */ /* 0x000fe4000f8e00ff */
[----:B------:R-:W-:Y:S01]  /*4c20*/  IMAD.U32 R9, RZ, RZ, UR21 ;  /* 0x00000015ff097e24 */ /* 0x000fe2000f8e00ff */
[----:B------:R-:W4:Y:S01]  /*4c30*/  LDL.64 R152, [R1+0x30] ;  /* 0x0000300001987983 */ /* 0x000f220000100a00 */
[----:B------:R-:W-:Y:S02]  /*4c40*/  UIMAD UR20, UR20, UR6, URZ ;  /* 0x00000006141472a4 */ /* 0x000fe4000f8e023f */
[----:B------:R-:W-:Y:S01]  /*4c50*/  UIADD3 UR6, -UR21, UR5, URZ ;  /* 0x0000000515067290 */ /* 0x000fe2000fffe13f */
[----:B------:R-:W4:Y:S01]  /*4c60*/  LDL R237, [R1+0x14] ;  /* 0x0000140001ed7983 */ /* 0x000f220000100800 */
[----:B------:R-:W-:Y:S03]  /*4c70*/  UIMAD UR20, UR17, UR7, UR20 ;  /* 0x00000007111472a4 */ /* 0x000fe6000f8e0214 */
[----:B------:R-:W4:Y:S01]  /*4c80*/  LDL.64 R10, [R1+0x28] ;  /* 0x00002800010a7983 */ /* 0x000f220000100a00 */
[----:B------:R-:W-:Y:S03]  /*4c90*/  UIADD3 UR20, UR23, UR20, URZ ;  /* 0x0000001417147290 */ /* 0x000fe6000fffe03f */
[----:B------:R-:W1:Y:S02]  /*4ca0*/  S2R R0, SR_CTAID.Y ;  /* 0x0000000000007919 */ /* 0x000e640000002600 */
[----:B-1----:R-:W-:Y:S05]  /*4cb0*/  SHF.R.S32.HI R6, RZ, 0x1f, R0 ;  /* 0x0000001fff067819 */ /* 0x002fea0000011400 */
[----:B------:R-:W-:Y:S04]  /*4cc0*/  IMAD R6, R6, c[0x0][0x288], RZ ;  /* 0x0000a20006067a24 */ /* 0x000fe800078e02ff */
[----:B------:R-:W-:Y:S02]  /*4cd0*/  IMAD R6, R0, c[0x0][0x28c], R6 ;  /* 0x0000a30000067a24 */ /* 0x000fe400078e0206 */
[----:B--2---:R-:W-:Y:S02]  /*4ce0*/  IMAD.MOV.U32 R4, RZ, RZ, R162 ;  /* 0x000000ffff047224 */ /* 0x004fe400078e00a2 */
[----:B------:R-:W-:Y:S01]  /*4cf0*/  IMAD.MOV.U32 R5, RZ, RZ, R163 ;  /* 0x000000ffff057224 */ /* 0x000fe200078e00a3 */
[C---:B---3--:R-:W-:Y:S02]  /*4d00*/  LOP3.LUT P5, RZ, R154.reuse, 0x1, RZ, 0xc0, !PT ;  /* 0x000000019aff7812 */ /* 0x048fe400078ac0ff */
[----:B------:R-:W-:Y:S01]  /*4d10*/  LOP3.LUT P4, RZ, R154, 0x2, RZ, 0xc0, !PT ;  /* 0x000000029aff7812 */ /* 0x000fe2000788c0ff */
[----:B------:R-:W-:Y:S01]  /*4d20*/  IMAD.WIDE.U32 R4, R0, c[0x0][0x288], R4 ;  /* 0x0000a20000047a25 */ /* 0x000fe200078e0004 */
[----:B----4-:R-:W-:Y:S02]  /*4d30*/  ISETP.GE.OR P5, PT, R158, UR6, !P5 ;  /* 0x000000069e007c0c */ /* 0x010fe4000efa6670 */
[----:B------:R-:W-:Y:S02]  /*4d40*/  LOP3.LUT P2, RZ, R154, 0x4, RZ, 0xc0, !PT ;  /* 0x000000049aff7812 */ /* 0x000fe4000784c0ff */
[----:B------:R-:W-:Y:S02]  /*4d50*/  IADD3 R0, P0, R4, UR8, RZ ;  /* 0x0000000804007c10 */ /* 0x000fe4000ff1e0ff */
[----:B------:R-:W-:Y:S02]  /*4d60*/  ISETP.GE.OR P4, PT, R158, UR6, !P4 ;  /* 0x000000069e007c0c */ /* 0x000fe4000e786670 */
[----:B------:R-:W-:Y:S01]  /*4d70*/  IADD3.X R4, R5, UR13, R6, P0, !PT ;  /* 0x0000000d05047c10 */ /* 0x000fe200087fe406 */
[----:B------:R-:W-:Y:S01]  /*4d80*/  IMAD.U32 R5, RZ, RZ, UR22 ;  /* 0x00000016ff057e24 */ /* 0x000fe2000f8e00ff */
[----:B------:R-:W-:Y:S02]  /*4d90*/  LEA R6, P0, R0, c[0x0][0x280], 0x2 ;  /* 0x0000a00000067a11 */ /* 0x000fe400078010ff */
[----:B------:R-:W-:Y:S02]  /*4da0*/  ISETP.GE.OR P2, PT, R158, UR6, !P2 ;  /* 0x000000069e007c0c */ /* 0x000fe4000d746670 */
[----:B------:R-:W-:Y:S01]  /*4db0*/  LEA.HI.X R7, R0, c[0x0][0x284], R4, 0x2, P0 ;  /* 0x0000a10000077a11 */ /* 0x000fe200000f1404 */
[----:B------:R-:W-:Y:S01]  /*4dc0*/  IMAD.U32 R4, RZ, RZ, UR22 ;  /* 0x00000016ff047e24 */ /* 0x000fe2000f8e00ff */
[----:B------:R-:W-:Y:S01]  /*4dd0*/  LEA R6, P0, R8, R6, 0x2 ;  /* 0x0000000608067211 */ /* 0x000fe200078010ff */
[----:B------:R-:W-:Y:S03]  /*4de0*/  IMAD.U32 R0, RZ, RZ, UR20 ;  /* 0x00000014ff007e24 */ /* 0x000fe6000f8e00ff */
[----:B------:R-:W-:Y:S02]  /*4df0*/  LEA R4, P1, R4, R152, 0x7 ;  /* 0x0000009804047211 */ /* 0x000fe400078238ff */
[----:B------:R-:W-:Y:S02]  /*4e00*/  LEA.HI.X.SX32 R7, R9, R7, 0x2, P0 ;  /* 0x0000000709077211 */ /* 0x000fe400000f16ff */
[----:B------:R-:W-:Y:S01]  /*4e10*/  LEA.HI.X R5, R5, R153, R0, 0x7, P1 ;  /* 0x0000009905057211 */ /* 0x000fe200008f3c00 */
[----:B------:R-:W-:Y:S04]  /*4e20*/  @!P3 IMAD.SHL.U32 R0, R10, 0x10, RZ ;  /* 0x000000100a00b824 */ /* 0x000fe800078e00ff */
[----:B------:R-:W-:Y:S01]  /*4e30*/  @!PT LDS RZ, [RZ] ;  /* 0x00000000fffff984 */ /* 0x000fe20000000800 */
[----:B------:R-:W-:Y:S01]  /*4e40*/  @!PT LDS RZ, [RZ] ;  /* 0x00000000fffff984 */ /* 0x000fe20000000800 */
[----:B------:R-:W-:Y:S01]  /*4e50*/  @!PT LDS RZ, [RZ] ;  /* 0x00000000fffff984 */ /* 0x000fe20000000800 */
[----:B------:R1:W-:Y:S04]  /*4e60*/  LDGSTS.E.BYPASS.LTC128B.128 [R237+0xc080], [R4.64], !P5 ;  /* 0x0c08000004ed7fae */ /* 0x0003e8000e901d52 */
[----:B------:R1:W-:Y:S04]  /*4e70*/  LDGSTS.E.BYPASS.LTC128B.128 [R237+0xd080], [R4.64+0x40], !P4 ;  /* 0x0d08004004ed7fae */ /* 0x0003e8000e101d52 */
[----:B------:R1:W-:Y:S04]  /*4e80*/  LDGSTS.E.BYPASS.LTC128B.128 [R237+0xe080], [R4.64+0x80], !P2 ;  /* 0x0e08008004ed7fae */ /* 0x0003e8000d101d52 */
[----:B------:R1:W-:Y:S02]  /*4e90*/  @!P3 LDGSTS.E.BYPASS.LTC128B.128 [R0+0xf280], [R6.64] ;  /* 0x0f2800000600bfae */ /* 0x0003e4000b901d52 */
.L_x_24:
        /* <DEDUP_REMOVED lines=17> */
[----:B------:R-:W1:Y:S04]  /*4fb0*/  LDSM.16.MT88.2 R28, [R220+0x2800] ;  /* 0x00280000dc1c783b */ /* 0x000e680000004100 */
        /* <DEDUP_REMOVED lines=10> */
[----:B------:R-:W4:Y:S07]  /*5060*/  LDSM.16.MT88.2 R148, [R220+0xc00] ;  /* 0x000c0000dc94783b */ /* 0x000f2e0000004100 */
        /* <DEDUP_REMOVED lines=8> */
[-C--:B------:R-:W-:Y:S08]  /*50f0*/  HMMA.16816.F32 R12, R136, R28.reuse, R12 ;  /* 0x0000001c880c723c */ /* 0x080ff0000000180c */
[C---:B------:R-:W-:Y:S01]  /*5100*/  HMMA.16816.F32 R16, R132.reuse, R28, R16 ;  /* 0x0000001c8410723c */ /* 0x040fe20000001810 */
[----:B------:R-:W4:Y:S07]  /*5110*/  LDSM.16.MT88.2 R28, [R220+0x1000] ;  /* 0x00100000dc1c783b */ /* 0x000f2e0000004100 */
[-C--:B------:R-:W-:Y:S01]  /*5120*/  HMMA.16816.F32 R20, R132, R30.reuse, R20 ;  /* 0x0000001e8414723c */ /* 0x080fe20000001814 */
[----:B------:R-:W-:Y:S07]  /*5130*/  LDSM.16.M88.4 R132, [R228+0x2000] ;  /* 0x00200000e484783b */ /* 0x000fee0000000200 */
[----:B------:R-:W-:Y:S01]  /*5140*/  HMMA.16816.F32 R24, R136, R30, R24 ;  /* 0x0000001e8818723c */ /* 0x000fe20000001818 */
[----:B------:R-:W4:Y:S04]  /*5150*/  LDSM.16.MT88.2 R30, [R220+0x5000] ;  /* 0x00500000dc1e783b */ /* 0x000f280000004100 */
[----:B------:R-:W4:Y:S03]  /*5160*/  LDSM.16.MT88.2 R136, [R220+0x1400] ;  /* 0x00140000dc88783b */ /* 0x000f260000004100 */
[-C--:B------:R-:W-:Y:S01]  /*5170*/  HMMA.16816.F32 R4, R140, R148.reuse, R4 ;  /* 0x000000948c04723c */ /* 0x080fe20000001804 */
[----:B------:R-:W-:Y:S07]  /*5180*/  LDSM.16.MT88.2 R138, [R220+0x3400] ;  /* 0x00340000dc8a783b */ /* 0x000fee0000004100 */
[C---:B------:R-:W-:Y:S08]  /*5190*/  HMMA.16816.F32 R8, R152.reuse, R148, R8 ;  /* 0x000000949808723c */ /* 0x040ff00000001808 */
[-C--:B------:R-:W-:Y:S08]  /*51a0*/  HMMA.16816.F32 R12, R152, R156.reuse, R12 ;  /* 0x0000009c980c723c */ /* 0x080ff0000000180c */
[C---:B------:R-:W-:Y:S01]  /*51b0*/  HMMA.16816.F32 R16, R140.reuse, R156, R16 ;  /* 0x0000009c8c10723c */ /* 0x040fe20000001810 */
[----:B------:R-:W4:Y:S07]  /*51c0*/  LDSM.16.M88.4 R156, [R228+0x3000] ;  /* 0x00300000e49c783b */ /* 0x000f2e0000000200 */
        /* <DEDUP_REMOVED lines=11> */
[-C--:B------:R-:W-:Y:S01]  /*5280*/  HMMA.16816.F32 R20, R32, R30.reuse, R20 ;  /* 0x0000001e2014723c */ /* 0x080fe20000001814 */
[----:B------:R-:W-:Y:S07]  /*5290*/  LDSM.16.M88.4 R32, [R231+0x2000] ;  /* 0x00200000e720783b */ /* 0x000fee0000000200 */
[----:B------:R-:W-:Y:S01]  /*52a0*/  HMMA.16816.F32 R24, R144, R30, R24 ;  /* 0x0000001e9018723c */ /* 0x000fe20000001818 */
[----:B------:R-:W2:Y:S04]  /*52b0*/  LDSM.16.MT88.2 R30, [R220+0x5800] ;  /* 0x00580000dc1e783b */ /* 0x000ea80000004100 */
        /* <DEDUP_REMOVED lines=23> */
[-C--:B------:R-:W-:Y:S04]  /*5430*/  HMMA.16816.F32 R20, R140, R30.reuse, R20 ;  /* 0x0000001e8c14723c */ /* 0x080fe80000001814 */
        /* <DEDUP_REMOVED lines=34> */
[-C--:B-1---5:R-:W-:Y:S03]  /*5660*/  HMMA.16816.F32 R84, R4, R8.reuse, R84 ;  /* 0x000000080454723c */ /* 0x0a2fe60000001854 */
        /* <DEDUP_REMOVED lines=40> */
[----:B------:R-:W2:Y:S04]  /*58f0*/  LDSM.16.MT88.4 R8, [R0+0x7c80] ;  /* 0x007c80000008783b */ /* 0x000ea80000004200 */
        /* <DEDUP_REMOVED lines=26> */
.L_x_22:
[----:B----4-:R-:W3:Y:S01]  /*5aa0*/  LDL.LU.64 R8, [R1+0x28] ;  /* 0x0000280001087983 */ /* 0x010ee20000300a00 */
[----:B------:R-:W1:Y:S01]  /*5ab0*/  S2UR UR6, SR_CTAID.X ;  /* 0x00000000000679c3 */ /* 0x000e620000002500 */
[----:B------:R-:W-:Y:S01]  /*5ac0*/  MOV R0, 0x1 ;  /* 0x0000000100007802 */ /* 0x000fe20000000f00 */
[----:B------:R-:W-:Y:S01]  /*5ad0*/  USHF.R.S32.HI UR4, URZ, 0x1f, UR15 ;  /* 0x0000001f3f047899 */ /* 0x000fe2000801140f */
[----:B------:R-:W4:Y:S01]  /*5ae0*/  S2R R2, SR_CTAID.Y ;  /* 0x0000000000027919 */ /* 0x000f220000002600 */
[----:B------:R-:W-:Y:S01]  /*5af0*/  FMUL.FTZ R84, R84, c[0x0][0x298] ;  /* 0x0000a60054547a20 */ /* 0x000fe20000410000 */
[----:B------:R-:W-:Y:S01]  /*5b00*/  ISETP.NE.AND P1, PT, R0, c[0x0][0x338], PT ;  /* 0x0000ce0000007a0c */ /* 0x000fe20003f25270 */
[----:B-1----:R-:W-:-:S12]  /*5b10*/  UIMAD UR6, UR6, 0x3000, URZ ;  /* 0x00003000060678a4 */ /* 0x002fd8000f8e023f */
[----:B----4-:R-:W-:Y:S01]  /*5b20*/  @P1 IMAD.HI.U32 R0, R2, c[0x0][0x33c], RZ ;  /* 0x0000cf0002001a27 */ /* 0x010fe200078e00ff */
[----:B------:R-:W-:Y:S01]  /*5b30*/  USHF.R.S32.HI UR11, URZ, 0x1f, UR6 ;  /* 0x0000001f3f0b7899 */ /* 0x000fe20008011406 */
[----:B--2---:R-:W-:-:S03]  /*5b40*/  SHF.R.S32.HI R3, RZ, 0x1f, R2 ;  /* 0x0000001fff037819 */ /* 0x004fc60000011402 */
[----:B------:R-:W-:-:S04]  /*5b50*/  @P1 SHF.R.U32.HI R0, RZ, c[0x0][0x340], R0 ;  /* 0x0000d000ff001a19 */ /* 0x000fc80000011600 */
[----:B------:R-:W-:Y:S02]  /*5b60*/  @P1 SHF.R.S32.HI R6, RZ, 0x1f, R0 ;  /* 0x0000001fff061819 */ /* 0x000fe40000011400 */
[----:B------:R-:W-:Y:S02]  /*5b70*/  @P1 MOV R2, R0 ;  /* 0x0000000000021202 */ /* 0x000fe40000000f00 */
[----:B------:R-:W-:-:S05]  /*5b80*/  @P1 MOV R3, R6 ;  /* 0x0000000600031202 */ /* 0x000fca0000000f00 */
[C---:B------:R-:W-:Y:S02]  /*5b90*/  IMAD R0, R3.reuse, c[0x0][0x328], RZ ;  /* 0x0000ca0003007a24 */ /* 0x040fe400078e02ff */
[----:B------:R-:W-:Y:S02]  /*5ba0*/  IMAD R3, R3, c[0x0][0x300], RZ ;  /* 0x0000c00003037a24 */ /* 0x000fe400078e02ff */
[----:B------:R-:W-:Y:S02]  /*5bb0*/  IMAD R0, R2, c[0x0][0x32c], R0 ;  /* 0x0000cb0002007a24 */ /* 0x000fe400078e0200 */
[----:B------:R-:W-:Y:S02]  /*5bc0*/  FMUL.FTZ R85, R85, c[0x0][0x298] ;  /* 0x0000a60055557a20 */ /* 0x000fe40000410000 */
[----:B------:R-:W-:Y:S02]  /*5bd0*/  FMUL.FTZ R87, R87, c[0x0][0x298] ;  /* 0x0000a60057577a20 */ /* 0x000fe40000410000 */
[----:B------:R-:W-:-:S02]  /*5be0*/  FMUL.FTZ R88, R88, c[0x0][0x298] ;  /* 0x0000a60058587a20 */ /* 0x000fc40000410000 */
[----:B------:R-:W-:Y:S02]  /*5bf0*/  FMUL.FTZ R89, R89, c[0x0][0x298] ;  /* 0x0000a60059597a20 */ /* 0x000fe40000410000 */
[----:B------:R-:W-:Y:S02]  /*5c00*/  FMUL.FTZ R90, R90, c[0x0][0x298] ;  /* 0x0000a6005a5a7a20 */ /* 0x000fe40000410000 */
[----:B------:R-:W-:Y:S02]  /*5c10*/  FMUL.FTZ R91, R91, c[0x0][0x298] ;  /* 0x0000a6005b5b7a20 */ /* 0x000fe40000410000 */
        /* <DEDUP_REMOVED lines=39> */
[----:B------:R-:W-:Y:S01]  /*5e90*/  FMUL.FTZ R127, R127, c[0x0][0x298] ;  /* 0x0000a6007f7f7a20 */ /* 0x000fe20000410000 */
[----:B------:R-:W-:Y:S01]  /*5ea0*/  BAR.SYNC.DEFER_BLOCKING 0x1, 0x100 ;  /* 0x0044000000007b1d */ /* 0x000fe20000010000 */
[----:B---3--:R-:W-:-:S05]  /*5eb0*/  IADD3 R4, P0, R8, UR6, RZ ;  /* 0x0000000608047c10 */ /* 0x008fca000ff1e0ff */
[----:B------:R-:W-:Y:S02]  /*5ec0*/  ULDC.64 UR6, c[0x0][0x330] ;  /* 0x0000cc0000067ab9 */ /* 0x000fe40000000a00 */
[----:B------:R-:W-:Y:S01]  /*5ed0*/  UIMAD UR6, UR4, UR6, URZ ;  /* 0x00000006040672a4 */ /* 0x000fe2000f8e023f */
[----:B------:R-:W-:-:S03]  /*5ee0*/  LEA.HI.X.SX32 R5, R8, UR11, 0x1, P0 ;  /* 0x0000000b08057c11 */ /* 0x000fc600080f0eff */
[----:B------:R-:W-:Y:S02]  /*5ef0*/  UIMAD UR11, UR15, UR7, UR6 ;  /* 0x000000070f0b72a4 */ /* 0x000fe4000f8e0206 */
[C-C-:B------:R-:W-:Y:S01]  /*5f00*/  IMAD.WIDE.U32 R8, R2.reuse, c[0x0][0x328], R4.reuse ;  /* 0x0000ca0002087a25 */ /* 0x140fe200078e0004 */
[----:B------:R-:W-:Y:S02]  /*5f10*/  ULDC.64 UR6, c[0x0][0x308] ;  /* 0x0000c20000067ab9 */ /* 0x000fe40000000a00 */
[----:B------:R-:W-:Y:S01]  /*5f20*/  UIMAD UR6, UR4, UR6, URZ ;  /* 0x00000006040672a4 */ /* 0x000fe2000f8e023f */
[C---:B------:R-:W-:Y:S01]  /*5f30*/  IMAD.WIDE.U32 R6, R2.reuse, c[0x0][0x300], R4 ;  /* 0x0000c00002067a25 */ /* 0x040fe200078e0004 */
[----:B------:R-:W-:Y:S02]  /*5f40*/  IADD3 R5, R9, R0, RZ ;  /* 0x0000000009057210 */ /* 0x000fe40007ffe0ff */
[----:B------:R-:W-:Y:S01]  /*5f50*/  MOV R9, UR15 ;  /* 0x0000000f00097c02 */ /* 0x000fe20008000f00 */
[----:B------:R-:W-:Y:S01]  /*5f60*/  IMAD R2, R2, c[0x0][0x304], R3 ;  /* 0x0000c10002027a24 */ /* 0x000fe200078e0203 */
[----:B------:R-:W-:Y:S01]  /*5f70*/  MOV R4, R8 ;  /* 0x0000000800047202 */ /* 0x000fe20000000f00 */
[----:B------:R-:W-:Y:S01]  /*5f80*/  UIMAD UR6, UR15, UR7, UR6 ;  /* 0x000000070f0672a4 */ /* 0x000fe2000f8e0206 */
[----:B------:R-:W-:-:S02]  /*5f90*/  MOV R0, UR15 ;  /* 0x0000000f00007c02 */ /* 0x000fc40008000f00 */
[----:B------:R-:W-:Y:S01]  /*5fa0*/  IADD3 R3, R7, R2, RZ ;  /* 0x0000000207037210 */ /* 0x000fe20007ffe0ff */
[----:B------:R-:W-:Y:S01]  /*5fb0*/  IMAD.WIDE.U32 R8, R9, c[0x0][0x330], R4 ;  /* 0x0000cc0009087a25 */ /* 0x000fe200078e0004 */
[----:B------:R-:W-:-:S05]  /*5fc0*/  MOV R2, R6 ;  /* 0x0000000600027202 */ /* 0x000fca0000000f00 */
[----:B------:R-:W-:Y:S01]  /*5fd0*/  IMAD.WIDE.U32 R6, R0, c[0x0][0x308], R2 ;  /* 0x0000c20000067a25 */ /* 0x000fe200078e0002 */
[----:B------:R-:W-:Y:S02]  /*5fe0*/  IADD3 R0, R9, UR11, RZ ;  /* 0x0000000b09007c10 */ /* 0x000fe4000fffe0ff */
[----:B------:R-:W-:Y:S02]  /*5ff0*/  LEA R2, P1, R8, c[0x0][0x310], 0x2 ;  /* 0x0000c40008027a11 */ /* 0x000fe400078210ff */
[----:B------:R-:W-:Y:S02]  /*6000*/  LEA R4, P0, R6, c[0x0][0x2e8], 0x2 ;  /* 0x0000ba0006047a11 */ /* 0x000fe400078010ff */
[----:B------:R-:W-:Y:S02]  /*6010*/  LEA.HI.X R3, R8, c[0x0][0x314], R0, 0x2, P1 ;  /* 0x0000c50008037a11 */ /* 0x000fe400008f1400 */
[----:B------:R-:W-:-:S03]  /*6020*/  IADD3 R5, R7, UR6, RZ ;  /* 0x0000000607057c10 */ /* 0x000fc6000fffe0ff */
[----:B------:R-:W-:Y:S01]  /*6030*/  RED.E.ADD.F32.FTZ.RN.STRONG.GPU [R2.64], R36 ;  /* 0x000000240200798e */ /* 0x000fe2000c10e792 */
[----:B------:R-:W-:-:S03]  /*6040*/  LEA.HI.X R5, R6, c[0x0][0x2ec], R5, 0x2, P0 ;  /* 0x0000bb0006057a11 */ /* 0x000fc600000f1405 */
        /* <DEDUP_REMOVED lines=40> */
[----:B------:R-:W-:Y:S01]  /*62d0*/  RED.E.ADD.F32.FTZ.RN.STRONG.GPU [R2.64+0xa400], R81 ;  /* 0x00a400510200798e */ /* 0x000fe2000c10e792 */
[----:B------:R-:W-:-:S03]  /*62e0*/  FMUL.FTZ R7, R86, c[0x0][0x298] ;  /* 0x0000a60056077a20 */ /* 0x000fc60000410000 */
[----:B------:R-:W-:Y:S04]  /*62f0*/  RED.E.ADD.F32.FTZ.RN.STRONG.GPU [R2.64+0xa800], R82 ;  /* 0x00a800520200798e */ /* 0x000fe8000c10e792 */
[----:B------:R-:W-:Y:S04]  /*6300*/  RED.E.ADD.F32.FTZ.RN.STRONG.GPU [R2.64+0xac00], R83 ;  /* 0x00ac00530200798e */ /* 0x000fe8000c10e792 */
[----:B------:R-:W-:Y:S04]  /*6310*/  RED.E.ADD.F32.FTZ.RN.STRONG.GPU [R2.64+0xb000], R76 ;  /* 0x00b0004c0200798e */ /* 0x000fe8000c10e792 */
[----:B------:R-:W-:Y:S04]  /*6320*/  RED.E.ADD.F32.FTZ.RN.STRONG.GPU [R2.64+0xb400], R77 ;  /* 0x00b4004d0200798e */ /* 0x000fe8000c10e792 */
[----:B------:R-:W-:Y:S04]  /*6330*/  RED.E.ADD.F32.FTZ.RN.STRONG.GPU [R2.64+0xb800], R78 ;  /* 0x00b8004e0200798e */ /* 0x000fe8000c10e792 */
[----:B------:R-:W-:Y:S04]  /*6340*/  RED.E.ADD.F32.FTZ.RN.STRONG.GPU [R2.64+0xbc00], R79 ;  /* 0x00bc004f0200798e */ /* 0x000fe8000c10e792 */
[----:B------:R-:W-:Y:S04]  /*6350*/  RED.E.ADD.F32.FTZ.RN.STRONG.GPU [R4.64], R84 ;  /* 0x000000540400798e */ /* 0x000fe8000c10e792 */
        /* <DEDUP_REMOVED lines=47> */
[----:B------:R-:W-:Y:S05]  /*6650*/  EXIT ;  /* 0x000000000000794d */ /* 0x000fea0003800000 */
.L_x_26:
        /* <DEDUP_REMOVED lines=10> */
.L_x_1383:


//--------------------- .text._ZN7cutlass13device_kernelIN5flash19enable_sm80_to_sm89INS1_16FlashAttnBwdSm80INS1_25CollectiveMainloopBwdSm80ILi2ELi1EN4cute5tupleIJNS5_1CILi64EEENS7_ILi128EEENS7_ILi96EEEEEENS_6half_tEfNS_4arch4Sm80ELb0ELb0ELb1ELb0ELb1ELb0ELb0ELb0ELi2ELi2ELi4ELi2ELb1EEENS1_24CollectiveEpilogueBwdGQAISB_fSE_Li256ELb0ELb1EEENS1_19SingleTileSchedulerILb0ELb0ELb0ELi128EEEEEEEEEvNT_6ParamsE --------------------------
	.section	.text._ZN7cutlass13device_kernelIN5flash19enable_sm80_to_sm89INS1_16FlashAttnBwdSm80INS1_25CollectiveMainloopBwdSm80ILi2ELi1EN4cute5tupleIJNS5_1CILi64EEENS7_ILi128EEENS7_ILi96EEEEEENS_6half_tEfNS_4arch4Sm80ELb0ELb0ELb1ELb0ELb1ELb0ELb0ELb0ELi2ELi2ELi4ELi2ELb1EEENS1_24CollectiveEpilogueBwdGQAISB_fSE_Li256ELb0ELb1EEENS1_19SingleTileSchedulerILb0ELb0ELb0ELi128EEEEEEEEEvNT_6ParamsE,"ax",@progbits
	.sectioninfo	@"SHI_REGISTERS=255"
	.align	128
.text._ZN7cutlass13device_kernelIN5flash19enable_sm80_to_sm89INS1_16FlashAttnBwdSm80INS1_25CollectiveMainloopBwdSm80ILi2ELi1EN4cute5tupleIJNS5_1CILi64EEENS7_ILi128EEENS7_ILi96EEEEEENS_6half_tEfNS_4arch4Sm80ELb0ELb0ELb1ELb0ELb1ELb0ELb0ELb0ELi2ELi2ELi4ELi2ELb1EEENS1_24CollectiveEpilogueBwdGQAISB_fSE_Li256ELb0ELb1EEENS1_19SingleTileSchedulerILb0ELb0ELb0ELi128EEEEEEEEEvNT_6ParamsE:
        .type           _ZN7cutlass13device_kernelIN5flash19enable_sm80_to_sm89INS1_16FlashAttnBwdSm80INS1_25CollectiveMainloopBwdSm80ILi2ELi1EN4cute5tupleIJNS5_1CILi64EEENS7_ILi128EEENS7_ILi96EEEEEENS_6half_tEfNS_4arch4Sm80ELb0ELb0ELb1ELb0ELb1ELb0ELb0ELb0ELi2ELi2ELi4ELi2ELb1EEENS1_24CollectiveEpilogueBwdGQAISB_fSE_Li256ELb0ELb1EEENS1_19SingleTileSchedulerILb0ELb0ELb0ELi128EEEEEEEEEvNT_6ParamsE,@function
        .size           _ZN7cutlass13device_kernelIN5flash19enable_sm80_to_sm89INS1_16FlashAttnBwdSm80INS1_25CollectiveMainloopBwdSm80ILi2ELi1EN4cute5tupleIJNS5_1CILi64EEENS7_ILi128EEENS7_ILi96EEEEEENS_6half_tEfNS_4arch4Sm80ELb0ELb0ELb1ELb0ELb1ELb0ELb0ELb0ELi2ELi2ELi4ELi2ELb1EEENS1_24CollectiveEpilogueBwdGQAISB_fSE_Li256ELb0ELb1EEENS1_19SingleTileSchedulerILb0ELb0ELb0ELi128EEEEEEEEEvNT_6ParamsE,(.L_x_1384 - _ZN7cutlass13device_kernelIN5flash19enable_sm80_to_sm89INS1_16FlashAttnBwdSm80INS1_25CollectiveMainloopBwdSm80ILi2ELi1EN4cute5tupleIJNS5_1CILi64EEENS7_ILi128EEENS7_ILi96EEEEEENS_6half_tEfNS_4arch4Sm80ELb0ELb0ELb1ELb0ELb1ELb0ELb0ELb0ELi2ELi2ELi4ELi2ELb1EEENS1_24CollectiveEpilogueBwdGQAISB_fSE_Li256ELb0ELb1EEENS1_19SingleTileSchedulerILb0ELb0ELb0ELi128EEEEEEEEEvNT_6ParamsE)
        .other          _ZN7cutlass13device_kernelIN5flash19enable_sm80_to_sm89INS1_16FlashAttnBwdSm80INS1_25CollectiveMainloopBwdSm80ILi2ELi1EN4cute5tupleIJNS5_1CILi64EEENS7_ILi128EEENS7_ILi96EEEEEENS_6half_tEfNS_4arch4Sm80ELb0ELb0ELb1ELb0ELb1ELb0ELb0ELb0ELi2ELi2ELi4ELi2ELb1EEENS1_24CollectiveEpilogueBwdGQAISB_fSE_Li256ELb0ELb1EEENS1_19SingleTileSchedulerILb0ELb0ELb0ELi128EEEEEEEEEvNT_6ParamsE,@"STO_CUDA_ENTRY STV_DEFAULT"
_ZN7cutlass13device_kernelIN5flash19enable_sm80_to_sm89INS1_16FlashAttnBwdSm80INS1_25CollectiveMainloopBwdSm80ILi2ELi1EN4cute5tupleIJNS5_1CILi64EEENS7_ILi128EEENS7_ILi96EEEEEENS_6half_tEfNS_4arch4Sm80ELb0ELb0ELb1ELb0ELb1ELb0ELb0ELb0ELi2ELi2ELi4ELi2ELb1EEENS1_24CollectiveEpilogueBwdGQAISB_fSE_Li256ELb0ELb1EEENS1_19SingleTileSchedulerILb0ELb0ELb0ELi128EEEEEEEEEvNT_6ParamsE:
        /* <DEDUP_REMOVED lines=59> */
[----:B------:R-:W-:Y:S01]  /*03b0*/  ULDC UR9, c[0x0][0x168] ;  /* 0x00005a0000097ab9 */ /* 0x000fe20000000800 */
        /* <DEDUP_REMOVED lines=9> */
[----:B------:R-:W-:Y:S01]  /*0450*/  UISETP.GE.AND UP0, UPT, UR9, 0x1, UPT ;  /* 0x000000010900788c */ /* 0x000fe2000bf06270 */
        /* <DEDUP_REMOVED lines=69> */
[----:B------:R-:W-:Y:S01]  /*08b0*/  CS2R R72, SRZ ;  /* 0x0000000000487805 */ /* 0x000fe2000001ff00 */
[----:B------:R-:W-:Y:S01]  /*08c0*/  CS2R R70, SRZ ;  /* 0x0000000000467805 */ /* 0x000fe2000001ff00 */
[----:B------:R-:W-:Y:S01]  /*08d0*/  UIMAD UR4, UR17, UR5, UR4 ;  /* 0x00000005110472a4 */ /* 0x000fe2000f8e0204 */
[----:B------:R-:W-:Y:S01]  /*08e0*/  IMAD R7, R17, 0x8, R0 ;  /* 0x0000000811077824 */ /* 0x000fe200078e0200 */
[----:B------:R-:W-:Y:S01]  /*08f0*/  LEA R6, P0, R8, c[0x0][0x1c0], 0x1 ;  /* 0x0000700008067a11 */ /* 0x000fe200078008ff */
[C---:B------:R-:W-:Y:S01]  /*0900*/  IMAD R14, R42.reuse, c[0x0][0x17c], R10 ;  /* 0x00005f002a0e7a24 */ /* 0x040fe200078e020a */
[----:B------:R-:W-:Y:S01]  /*0910*/  CS2R R68, SRZ ;  /* 0x0000000000447805 */ /* 0x000fe2000001ff00 */
        /* <DEDUP_REMOVED lines=262> */
[----:B------:R-:W-:Y:S01]  /*1980*/  IMAD.SHL.U32 R235, R26, 0x2, RZ ;  /* 0x000000021aeb7824 */ /* 0x000fe200078e00ff */
[----:B------:R-:W-:Y:S01]  /*1990*/  LOP3.LUT P0, RZ, R11, 0x4, RZ, 0xc0, !PT ;  /* 0x000000040bff7812 */ /* 0x000fe2000780c0ff */
[----:B------:R-:W-:Y:S01]  /*19a0*/  IMAD R5, R33, c[0x0][0x238], RZ ;  /* 0x00008e0021057a24 */ /* 0x000fe200078e02ff */
[----:B------:R-:W-:Y:S01]  /*19b0*/  LEA.HI R0, R0, R14, RZ, 0x2 ;  /* 0x0000000e00007211 */ /* 0x000fe200078f10ff */
[----:B------:R-:W-:Y:S01]  /*19c0*/  ULDC.64 UR4, c[0x0][0x240] ;  /* 0x0000900000047ab9 */ /* 0x000fe20000000a00 */
[--C-:B------:R-:W-:Y:S01]  /*19d0*/  SHF.R.S32.HI R35, RZ, 0x1f, R34.reuse ;  /* 0x0000001fff237819 */ /* 0x100fe20000011422 */
[----:B------:R-:W-:Y:S01]  /*19e0*/  IMAD R5, R32, c[0x0][0x23c], R5 ;  /* 0x00008f0020057a24 */ /* 0x000fe200078e0205 */
[----:B------:R-:W-:Y:S01]  /*19f0*/  LOP3.LUT R4, R0, 0xfffffffc, RZ, 0xc0, !PT ;  /* 0xfffffffc00047812 */ /* 0x000fe200078ec0ff */
[----:B------:R-:W-:Y:S01]  /*1a00*/  UIMAD UR4, UR6, UR4, URZ ;  /* 0x00000004060472a4 */ /* 0x000fe2000f8e023f */
[C---:B------:R-:W-:Y:S01]  /*1a10*/  IADD3 R0, R235.reuse, 0xf480, RZ ;  /* 0x0000f480eb007810 */ /* 0x040fe20007ffe0ff */
[----:B--2---:R-:W-:Y:S01]  /*1a20*/  IMAD.WIDE.U32 R2, R32, c[0x0][0x238], R34 ;  /* 0x00008e0020027a25 */ /* 0x004fe200078e0022 */
[----:B------:R-:W-:Y:S01]  /*1a30*/  IADD3 R236, R235, 0xf4c0, RZ ;  /* 0x0000f4c0ebec7810 */ /* 0x000fe20007ffe0ff */
[----:B------:R-:W-:Y:S01]  /*1a40*/  UIMAD UR5, UR17, UR5, UR4 ;  /* 0x00000005110572a4 */ /* 0x000fe2000f8e0204 */
[----:B------:R1:W-:Y:S01]  /*1a50*/  STL [R1+0x2c], R35 ;  /* 0x00002c2301007387 */ /* 0x0003e20000100800 */
[----:B------:R-:W-:Y:S01]  /*1a60*/  @P0 IADD3 R236, R0, -0x40, RZ ;  /* 0xffffffc000ec0810 */ /* 0x000fe20007ffe0ff */
[----:B------:R-:W-:Y:S01]  /*1a70*/  IMAD.IADD R3, R3, 0x1, R5 ;  /* 0x0000000103037824 */ /* 0x000fe200078e0205 */
[----:B------:R-:W-:Y:S01]  /*1a80*/  LEA R226, R226, 0x13480, 0x1 ;  /* 0x00013480e2e27811 */ /* 0x000fe200078e08ff */
[----:B------:R-:W-:Y:S01]  /*1a90*/  IMAD.U32 R0, RZ, RZ, UR17 ;  /* 0x00000011ff007e24 */ /* 0x000fe2000f8e00ff */
[----:B------:R-:W-:Y:S01]  /*1aa0*/  LOP3.LUT R238, R238, 0xfffffffc, RZ, 0xc0, !PT ;  /* 0xfffffffceeee7812 */ /* 0x000fe200078ec0ff */
[----:B------:R-:W-:Y:S01]  /*1ab0*/  IMAD.SHL.U32 R225, R230, 0x2, RZ ;  /* 0x00000002e6e17824 */ /* 0x000fe200078e00ff */
[----:B------:R-:W-:Y:S01]  /*1ac0*/  UIADD3 UR9, UR9, 0x3f, URZ ;  /* 0x0000003f09097890 */ /* 0x000fe2000fffe03f */
[----:B------:R-:W-:Y:S01]  /*1ad0*/  IMAD.WIDE.U32 R6, R0, c[0x0][0x240], R2 ;  /* 0x0000900000067a25 */ /* 0x000fe200078e0002 */
[----:B------:R-:W-:Y:S01]  /*1ae0*/  IADD3 R238, R10, -R238, RZ ;  /* 0x800000ee0aee7210 */ /* 0x000fe20007ffe0ff */
[----:B------:R-:W-:Y:S01]  /*1af0*/  ULDC UR10, c[0x0][0x278] ;  /* 0x00009e00000a7ab9 */ /* 0x000fe20000000800 */
[----:B------:R-:W-:Y:S01]  /*1b00*/  IADD3 R225, R225, 0xc080, RZ ;  /* 0x0000c080e1e17810 */ /* 0x000fe20007ffe0ff */
[----:B------:R-:W-:Y:S01]  /*1b10*/  IMAD.IADD R4, R14, 0x1, -R4 ;  /* 0x000000010e047824 */ /* 0x000fe200078e0a04 */
[----:B------:R-:W-:Y:S01]  /*1b20*/  IADD3 R0, R7, UR5, RZ ;  /* 0x0000000507007c10 */ /* 0x000fe2000fffe0ff */
[----:B------:R1:W-:Y:S01]  /*1b30*/  STL.64 [R1+0x48], R6 ;  /* 0x0000480601007387 */ /* 0x0003e20000100a00 */
[----:B------:R-:W-:Y:S01]  /*1b40*/  USHF.R.S32.HI UR8, URZ, 0x1f, UR9 ;  /* 0x0000001f3f087899 */ /* 0x000fe20008011409 */
[----:B------:R-:W-:Y:S01]  /*1b50*/  IMAD R228, R232, 0x2, R226 ;  /* 0x00000002e8e47824 */ /* 0x000fe200078e02e2 */
[----:B------:R-:W-:Y:S01]  /*1b60*/  LEA R227, R231, R226, 0x1 ;  /* 0x000000e2e7e37211 */ /* 0x000fe200078e08ff */
[----:B------:R1:W-:Y:S01]  /*1b70*/  STL [R1+0x44], R0 ;  /* 0x0000440001007387 */ /* 0x0003e20000100800 */
[----:B------:R-:W-:Y:S01]  /*1b80*/  IMAD R4, R4, -0x8, R31 ;  /* 0xfffffff804047824 */ /* 0x000fe200078e021f */
[----:B------:R-:W-:Y:S01]  /*1b90*/  ULEA.HI UR8, UR8, UR9, URZ, 0x6 ;  /* 0x0000000908087291 */ /* 0x000fe2000f8f303f */
[----:B------:R-:W-:Y:S01]  /*1ba0*/  SHF.L.U32 R221, R221, 0x1, RZ ;  /* 0x00000001dddd7819 */ /* 0x000fe200000006ff */
[----:B------:R-:W-:Y:S01]  /*1bb0*/  ULDC UR7, c[0x0][0x290] ;  /* 0x0000a40000077ab9 */ /* 0x000fe20000000800 */
        /* <DEDUP_REMOVED lines=53> */
[C---:B------:R-:W-:Y:S01]  /*1f10*/  SHF.L.U32 R224, R230.reuse, 0x1, RZ ;  /* 0x00000001e6e07819 */ /* 0x040fe200000006ff */
[----:B------:R-:W-:Y:S01]  /*1f20*/  IMAD.IADD R234, R230, 0x1, R233 ;  /* 0x00000001e6ea7824 */ /* 0x000fe200078e02e9 */
[----:B------:R-:W-:-:S02]  /*1f30*/  UIMAD UR10, UR17, UR10, URZ ;  /* 0x0000000a110a72a4 */ /* 0x000fc4000f8e023f */
[----:B------:R-:W-:Y:S02]  /*1f40*/  UIMAD UR7, UR17, UR7, URZ ;  /* 0x00000007110772a4 */ /* 0x000fe4000f8e023f */
[----:B------:R-:W-:Y:S02]  /*1f50*/  UMOV UR4, URZ ;  /* 0x0000003f00047c82 */ /* 0x000fe40008000000 */
[----:B------:R-:W-:Y:S02]  /*1f60*/  UMOV UR18, 0x1 ;  /* 0x0000000100127882 */ /* 0x000fe40000000000 */
[----:B------:R-:W-:Y:S02]  /*1f70*/  UMOV UR14, URZ ;  /* 0x0000003f000e7c82 */ /* 0x000fe40008000000 */
[----:B------:R-:W-:Y:S02]  /*1f80*/  ULDC UR11, c[0x0][0x168] ;  /* 0x00005a00000b7ab9 */ /* 0x000fe40000000800 */
[----:B------:R-:W-:-:S02]  /*1f90*/  USHF.R.S32.HI UR17, URZ, 0x6, UR8 ;  /* 0x000000063f117899 */ /* 0x000fc40008011408 */
[----:B-1----:R-:W-:Y:S02]  /*1fa0*/  ULDC UR5, c[0x0][0x168] ;  /* 0x00005a0000057ab9 */ /* 0x002fe40000000800 */
.L_x_30:
        /* <DEDUP_REMOVED lines=218> */
.L_x_28:
        /* <DEDUP_REMOVED lines=533> */
.L_x_29:
        /* <DEDUP_REMOVED lines=192> */
.L_x_27:
[----:B--2-4-:R-:W2:Y:S01]  /*5aa0*/  LDL.64 R2, [R1+0x28] ;  /* 0x0000280001027983 */ /* 0x014ea20000100a00 */
[----:B------:R-:W1:Y:S01]  /*5ab0*/  S2UR UR11, SR_CTAID.Y ;  /* 0x00000000000b79c3 */ /* 0x000e620000002600 */
[----:B------:R-:W-:Y:S01]  /*5ac0*/  UMOV UR4, 0x1 ;  /* 0x0000000100047882 */ /* 0x000fe20000000000 */
[----:B------:R-:W-:Y:S01]  /*5ad0*/  BSSY B0, `(.L_x_31) ;  /* 0x0000058000007945 */ /* 0x000fe20003800000 */
[----:B------:R-:W-:Y:S01]  /*5ae0*/  ULDC.64 UR16, c[0x0][0x338] ;  /* 0x0000ce0000107ab9 */ /* 0x000fe20000000a00 */
[----:B------:R-:W-:Y:S01]  /*5af0*/  FMUL.FTZ R84, R84, c[0x0][0x298] ;  /* 0x0000a60054547a20 */ /* 0x000fe20000410000 */
[----:B------:R-:W-:Y:S01]  /*5b00*/  UISETP.NE.AND UP0, UPT, UR4, UR16, UPT ;  /* 0x000000100400728c */ /* 0x000fe2000bf05270 */
[----:B------:R-:W-:Y:S01]  /*5b10*/  FMUL.FTZ R85, R85, c[0x0][0x298] ;  /* 0x0000a60055557a20 */ /* 0x000fe20000410000 */
[----:B------:R-:W-:Y:S01]  /*5b20*/  ULDC UR9, c[0x0][0x340] ;  /* 0x0000d00000097ab9 */ /* 0x000fe20000000800 */
[----:B------:R-:W3:Y:S01]  /*5b30*/  S2UR UR8, SR_CTAID.X ;  /* 0x00000000000879c3 */ /* 0x000ee20000002500 */
[----:B------:R-:W-:Y:S01]  /*5b40*/  ULDC UR4, c[0x0][0x358] ;  /* 0x0000d60000047ab9 */ /* 0x000fe20000000800 */
[----:B------:R-:W-:Y:S01]  /*5b50*/  FMUL.FTZ R86, R86, c[0x0][0x298] ;  /* 0x0000a60056567a20 */ /* 0x000fe20000410000 */
[----:B------:R-:W-:Y:S01]  /*5b60*/  ULDC UR5, c[0x0][0x2f4] ;  /* 0x0000bd0000057ab9 */ /* 0x000fe20000000800 */
[----:B------:R-:W-:-:S02]  /*5b70*/  FMUL.FTZ R87, R87, c[0x0][0x298] ;  /* 0x0000a60057577a20 */ /* 0x000fc40000410000 */
[----:B------:R-:W-:Y:S02]  /*5b80*/  FMUL.FTZ R88, R88, c[0x0][0x298] ;  /* 0x0000a60058587a20 */ /* 0x000fe40000410000 */
[----:B------:R-:W4:Y:S01]  /*5b90*/  S2UR UR7, SR_CTAID.Z ;  /* 0x00000000000779c3 */ /* 0x000f220000002700 */
[----:B------:R-:W-:Y:S02]  /*5ba0*/  FMUL.FTZ R89, R89, c[0x0][0x298] ;  /* 0x0000a60059597a20 */ /* 0x000fe40000410000 */
[----:B------:R-:W-:Y:S02]  /*5bb0*/  FMUL.FTZ R90, R90, c[0x0][0x298] ;  /* 0x0000a6005a5a7a20 */ /* 0x000fe40000410000 */
[----:B------:R-:W-:Y:S02]  /*5bc0*/  FMUL.FTZ R91, R91, c[0x0][0x298] ;  /* 0x0000a6005b5b7a20 */ /* 0x000fe40000410000 */
[----:B------:R-:W-:Y:S01]  /*5bd0*/  FMUL.FTZ R96, R96, c[0x0][0x298] ;  /* 0x0000a60060607a20 */ /* 0x000fe20000410000 */
[----:B-1----:R-:W-:Y:S01]  /*5be0*/  UIMAD.WIDE.U32 UR18, UR11, UR17, URZ ;  /* 0x000000110b1272a5 */ /* 0x002fe2000f8e003f */
[----:B------:R-:W-:Y:S01]  /*5bf0*/  FMUL.FTZ R97, R97, c[0x0][0x298] ;  /* 0x0000a60061617a20 */ /* 0x000fe20000410000 */
[----:B------:R-:W-:Y:S01]  /*5c00*/  USHF.R.S32.HI UR15, URZ, 0x1f, UR11 ;  /* 0x0000001f3f0f7899 */ /* 0x000fe2000801140b */
[----:B------:R-:W-:Y:S01]  /*5c10*/  FMUL.FTZ R98, R98, c[0x0][0x298] ;  /* 0x0000a60062627a20 */ /* 0x000fe20000410000 */
[----:B------:R-:W-:Y:S01]  /*5c20*/  UMOV UR17, UR11 ;  /* 0x0000000b00117c82 */ /* 0x000fe20008000000 */
[----:B------:R-:W-:Y:S01]  /*5c30*/  FMUL.FTZ R99, R99, c[0x0][0x298] ;  /* 0x0000a60063637a20 */ /* 0x000fe20000410000 */
[----:B------:R-:W-:Y:S01]  /*5c40*/  @UP0 USHF.R.U32.HI UR17, URZ, UR9, UR19 ;  /* 0x000000093f110299 */ /* 0x000fe20008011613 */
[----:B------:R-:W-:Y:S01]  /*5c50*/  FMUL.FTZ R92, R92, c[0x0][0x298] ;  /* 0x0000a6005c5c7a20 */ /* 0x000fe20000410000 */
[----:B---3--:R-:W-:Y:S01]  /*5c60*/  UIMAD UR9, UR8, UR4, URZ ;  /* 0x00000004080972a4 */ /* 0x008fe2000f8e023f */
[----:B------:R-:W-:Y:S01]  /*5c70*/  FMUL.FTZ R93, R93, c[0x0][0x298] ;  /* 0x0000a6005d5d7a20 */ /* 0x000fe20000410000 */
[----:B------:R-:W-:Y:S01]  /*5c80*/  @UP0 USHF.R.S32.HI UR4, URZ, 0x1f, UR17 ;  /* 0x0000001f3f040899 */ /* 0x000fe20008011411 */
[----:B------:R-:W-:Y:S01]  /*5c90*/  FMUL.FTZ R94, R94, c[0x0][0x298] ;  /* 0x0000a6005e5e7a20 */ /* 0x000fe20000410000 */
[----:B------:R-:W-:Y:S01]  /*5ca0*/  UMOV UR14, UR11 ;  /* 0x0000000b000e7c82 */ /* 0x000fe20008000000 */
[----:B------:R-:W-:Y:S01]  /*5cb0*/  FMUL.FTZ R95, R95, c[0x0][0x298] ;  /* 0x0000a6005f5f7a20 */ /* 0x000fe20000410000 */
[----:B------:R-:W-:Y:S01]  /*5cc0*/  @UP0 UMOV UR14, UR17 ;  /* 0x00000011000e0c82 */ /* 0x000fe20008000000 */
[----:B------:R-:W-:Y:S01]  /*5cd0*/  FMUL.FTZ R100, R100, c[0x0][0x298] ;  /* 0x0000a60064647a20 */ /* 0x000fe20000410000 */
[----:B----4-:R-:W-:Y:S01]  /*5ce0*/  UIMAD UR10, UR7, UR5, URZ ;  /* 0x00000005070a72a4 */ /* 0x010fe2000f8e023f */
[----:B------:R-:W-:Y:S01]  /*5cf0*/  FMUL.FTZ R101, R101, c[0x0][0x298] ;  /* 0x0000a60065657a20 */ /* 0x000fe20000410000 */
[----:B------:R-:W-:Y:S01]  /*5d00*/  UIMAD UR5, UR9, UR5, URZ ;  /* 0x00000005090572a4 */ /* 0x000fe2000f8e023f */
[----:B------:R-:W-:Y:S01]  /*5d10*/  FMUL.FTZ R102, R102, c[0x0][0x298] ;  /* 0x0000a60066667a20 */ /* 0x000fe20000410000 */
[----:B------:R-:W-:Y:S01]  /*5d20*/  USHF.R.S32.HI UR18, URZ, 0x1f, UR10 ;  /* 0x0000001f3f127899 */ /* 0x000fe2000801140a */
[----:B------:R-:W-:Y:S01]  /*5d30*/  FMUL.FTZ R103, R103, c[0x0][0x298] ;  /* 0x0000a60067677a20 */ /* 0x000fe20000410000 */
[----:B------:R-:W-:Y:S01]  /*5d40*/  @UP0 UMOV UR15, UR4 ;  /* 0x00000004000f0c82 */ /* 0x000fe20008000000 */
[----:B------:R-:W-:Y:S01]  /*5d50*/  FMUL.FTZ R104, R104, c[0x0][0x298] ;  /* 0x0000a60068687a20 */ /* 0x000fe20000410000 */
[----:B------:R-:W-:Y:S01]  /*5d60*/  USHF.R.S32.HI UR9, URZ, 0x1f, UR5 ;  /* 0x0000001f3f097899 */ /* 0x000fe20008011405 */
[----:B------:R-:W-:Y:S01]  /*5d70*/  FMUL.FTZ R105, R105, c[0x0][0x298] ;  /* 0x0000a60069697a20 */ /* 0x000fe20000410000 */
[----:B------:R-:W-:Y:S01]  /*5d80*/  UIADD3 UR10, UP1, UP0, UR5, UR14, UR10 ;  /* 0x0000000e050a7290 */ /* 0x000fe2000f83e00a */
[----:B------:R-:W-:Y:S01]  /*5d90*/  FMUL.FTZ R106, R106, c[0x0][0x298] ;  /* 0x0000a6006a6a7a20 */ /* 0x000fe20000410000 */
[----:B------:R-:W-:Y:S01]  /*5da0*/  UIADD3 UR17, -UR17, URZ, URZ ;  /* 0x0000003f11117290 */ /* 0x000fe2000fffe13f */
[----:B------:R-:W-:Y:S01]  /*5db0*/  FMUL.FTZ R107, R107, c[0x0][0x298] ;  /* 0x0000a6006b6b7a20 */ /* 0x000fe20000410000 */
[----:B------:R-:W-:Y:S01]  /*5dc0*/  UIADD3.X UR18, UR9, UR15, UR18, UP1, UP0 ;  /* 0x0000000f09127290 */ /* 0x000fe20008fe0412 */
[----:B------:R-:W-:Y:S01]  /*5dd0*/  FMUL.FTZ R112, R112, c[0x0][0x298] ;  /* 0x0000a60070707a20 */ /* 0x000fe20000410000 */
[----:B------:R-:W-:Y:S01]  /*5de0*/  USHF.L.U32 UR9, UR10, 0x2, URZ ;  /* 0x000000020a097899 */ /* 0x000fe2000800063f */
[----:B------:R-:W-:Y:S01]  /*5df0*/  FMUL.FTZ R113, R113, c[0x0][0x298] ;  /* 0x0000a60071717a20 */ /* 0x000fe20000410000 */
[----:B------:R-:W-:Y:S01]  /*5e00*/  ULDC.64 UR4, c[0x0][0x350] ;  /* 0x0000d40000047ab9 */ /* 0x000fe20000000a00 */
[----:B------:R-:W-:Y:S01]  /*5e10*/  FMUL.FTZ R114, R114, c[0x0][0x298] ;  /* 0x0000a60072727a20 */ /* 0x000fe20000410000 */
[----:B------:R-:W-:Y:S01]  /*5e20*/  USHF.L.U64.HI UR10, UR10, 0x2, UR18 ;  /* 0x000000020a0a7899 */ /* 0x000fe20008010212 */
[----:B------:R-:W-:Y:S01]  /*5e30*/  FMUL.FTZ R115, R115, c[0x0][0x298] ;  /* 0x0000a60073737a20 */ /* 0x000fe20000410000 */
[----:B------:R-:W-:Y:S01]  /*5e40*/  UIADD3 UR4, UP0, UR9, UR4, URZ ;  /* 0x0000000409047290 */ /* 0x000fe2000ff1e03f */
[----:B------:R-:W-:Y:S01]  /*5e50*/  FMUL.FTZ R108, R108, c[0x0][0x298] ;  /* 0x0000a6006c6c7a20 */ /* 0x000fe20000410000 */
[----:B------:R-:W-:Y:S01]  /*5e60*/  UIMAD UR11, UR17, UR16, UR11 ;  /* 0x00000010110b72a4 */ /* 0x000fe2000f8e020b */
[----:B------:R-:W-:Y:S01]  /*5e70*/  FMUL.FTZ R109, R109, c[0x0][0x298] ;  /* 0x0000a6006d6d7a20 */ /* 0x000fe20000410000 */
[----:B------:R-:W-:Y:S01]  /*5e80*/  UIADD3.X UR5, UR10, UR5, URZ, UP0, !UPT ;  /* 0x000000050a057290 */ /* 0x000fe200087fe43f */
[----:B------:R-:W-:Y:S01]  /*5e90*/  FMUL.FTZ R110, R110, c[0x0][0x298] ;  /* 0x0000a6006e6e7a20 */ /* 0x000fe20000410000 */
[----:B------:R-:W-:Y:S01]  /*5ea0*/  MOV R4, UR4 ;  /* 0x0000000400047c02 */ /* 0x000fe20008000f00 */
[----:B------:R-:W-:-:S02]  /*5eb0*/  FMUL.FTZ R111, R111, c[0x0][0x298] ;  /* 0x0000a6006f6f7a20 */ /* 0x000fc40000410000 */
[----:B------:R-:W-:Y:S01]  /*5ec0*/  FMUL.FTZ R116, R116, c[0x0][0x298] ;  /* 0x0000a60074747a20 */ /* 0x000fe20000410000 */
[----:B------:R-:W-:Y:S01]  /*5ed0*/  MOV R5, UR5 ;  /* 0x0000000500057c02 */ /* 0x000fe20008000f00 */
        /* <DEDUP_REMOVED lines=14> */
[----:B------:R-:W-:Y:S01]  /*5fc0*/  FMUL.FTZ R127, R127, c[0x0][0x298] ;  /* 0x0000a6007f7f7a20 */ /* 0x000fe20000410000 */
[----:B------:R-:W-:Y:S01]  /*5fd0*/  BAR.SYNC.DEFER_BLOCKING 0x1, 0x100 ;  /* 0x0044000000007b1d */ /* 0x000fe20000010000 */
[----:B--2---:R-:W-:-:S13]  /*5fe0*/  ISETP.NE.AND P1, PT, R2, RZ, PT ;  /* 0x000000ff0200720c */ /* 0x004fda0003f25270 */
[----:B------:R-:W-:Y:S05]  /*5ff0*/  @P1 BRA `(.L_x_32) ;  /* 0x0000005000001947 */ /* 0x000fea0003800000 */
.L_x_33:
[----:B------:R-:W2:Y:S01]  /*6000*/  LDG.E.STRONG.GPU R0, [R4.64] ;  /* 0x0000000c04007981 */ /* 0x000ea2000c1ef900 */
[----:B------:R-:W-:Y:S01]  /*6010*/  YIELD ;  /* 0x0000000000007946 */ /* 0x000fe20003800000 */
[----:B--2---:R-:W-:Y:S01]  /*6020*/  ISETP.NE.AND P0, PT, R0, UR11, PT ;  /* 0x0000000b00007c0c */ /* 0x004fe2000bf05270 */
[----:B------:R-:W-:-:S12]  /*6030*/  CCTL.IVALL ;  /* 0x00000000ff00798f */ /* 0x000fd80002000000 */
[----:B------:R-:W-:Y:S05]  /*6040*/  @P0 BRA `(.L_x_33) ;  /* 0xffffffb000000947 */ /* 0x000fea000383ffff */
.L_x_32:
[----:B------:R-:W-:Y:S05]  /*6050*/  BSYNC B0 ;  /* 0x0000000000007941 */ /* 0x000fea0003800000 */
.L_x_31:
[----:B------:R-:W-:Y:S01]  /*6060*/  MOV R11, 0xffffffff ;  /* 0xffffffff000b7802 */ /* 0x000fe20000000f00 */
[----:B------:R-:W-:Y:S05]  /*6070*/  BRA.CONV ~URZ, `(.L_x_34) ;  /* 0x000000237f007947 */ /* 0x000fea000b800000 */
[----:B------:R-:W-:Y:S02]  /*6080*/  MOV R2, 0x60a0 ;  /* 0x000060a000027802 */ /* 0x000fe40000000f00 */
[----:B------:R-:W-:Y:S05]  /*6090*/  CALL.REL.NOINC `($__internal_0_$__cuda_sm70_warpsync) ;  /* 0x00000b3000007944 */ /* 0x000fea0003c00000 */
.L_x_34:
[----:B------:R-:W2:Y:S01]  /*60a0*/  LDL.LU.64 R2, [R1+0x28] ;  /* 0x0000280001027983 */ /* 0x000ea20000300a00 */
[----:B------:R-:W-:-:S03]  /*60b0*/  UIMAD UR4, UR8, 0x3000, URZ ;  /* 0x00003000080478a4 */ /* 0x000fc6000f8e023f */
[----:B------:R-:W1:Y:S01]  /*60c0*/  S2R R10, SR_CTAID.Z ;  /* 0x00000000000a7919 */ /* 0x000e620000002700 */
[----:B------:R-:W-:Y:S01]  /*60d0*/  USHF.R.S32.HI UR16, URZ, 0x1f, UR4 ;  /* 0x0000001f3f107899 */ /* 0x000fe20008011404 */
[----:B------:R-:W-:-:S06]  /*60e0*/  NOP ;  /* 0x0000000000007918 */ /* 0x000fcc0000000000 */
[C---:B--2---:R-:W-:Y:S01]  /*60f0*/  IADD3 R6, P0, R2.reuse, UR4, RZ ;  /* 0x0000000402067c10 */ /* 0x044fe2000ff1e0ff */
[----:B------:R-:W-:Y:S01]  /*6100*/  ULDC.64 UR4, c[0x0][0x328] ;  /* 0x0000ca0000047ab9 */ /* 0x000fe20000000a00 */
[----:B------:R-:W-:Y:S01]  /*6110*/  IMAD.U32 R3, RZ, RZ, UR15 ;  /* 0x0000000fff037e24 */ /* 0x000fe2000f8e00ff */
[----:B------:R-:W-:Y:S01]  /*6120*/  UIMAD UR4, UR15, UR4, URZ ;  /* 0x000000040f0472a4 */ /* 0x000fe2000f8e023f */
[----:B------:R-:W-:Y:S01]  /*6130*/  LEA.HI.X.SX32 R7, R2, UR16, 0x1, P0 ;  /* 0x0000001002077c11 */ /* 0x000fe200080f0eff */
[----:B------:R-:W-:Y:S02]  /*6140*/  IMAD.U32 R2, RZ, RZ, UR14 ;  /* 0x0000000eff027e24 */ /* 0x000fe4000f8e00ff */
[----:B------:R-:W-:Y:S02]  /*6150*/  UIMAD UR16, UR14, UR5, UR4 ;  /* 0x000000050e1072a4 */ /* 0x000fe4000f8e0204 */
[----:B------:R-:W-:Y:S01]  /*6160*/  IMAD.WIDE.U32 R2, R2, c[0x0][0x328], R6 ;  /* 0x0000ca0002027a25 */ /* 0x000fe200078e0006 */
[----:B------:R-:W-:-:S02]  /*6170*/  ULDC.64 UR4, c[0x0][0x330] ;  /* 0x0000cc0000047ab9 */ /* 0x000fc40000000a00 */
[----:B------:R-:W-:Y:S02]  /*6180*/  UIMAD UR4, UR6, UR4, URZ ;  /* 0x00000004060472a4 */ /* 0x000fe4000f8e023f */
[----:B------:R-:W-:Y:S02]  /*6190*/  IADD3 R3, R3, UR16, RZ ;  /* 0x0000001003037c10 */ /* 0x000fe4000fffe0ff */
[----:B------:R-:W-:-:S03]  /*61a0*/  UIMAD UR4, UR7, UR5, UR4 ;  /* 0x00000005070472a4 */ /* 0x000fc6000f8e0204 */
[----:B-1----:R-:W-:-:S05]  /*61b0*/  IMAD.WIDE.U32 R8, R10, c[0x0][0x330], R2 ;  /* 0x0000cc000a087a25 */ /* 0x002fca00078e0002 */
[----:B------:R-:W-:Y:S02]  /*61c0*/  IADD3 R0, R9, UR4, RZ ;  /* 0x0000000409007c10 */ /* 0x000fe4000fffe0ff */
[----:B------:R-:W-:-:S04]  /*61d0*/  LEA R2, P0, R8, c[0x0][0x310], 0x2 ;  /* 0x0000c40008027a11 */ /* 0x000fc800078010ff */
[----:B------:R-:W-:-:S05]  /*61e0*/  LEA.HI.X R3, R8, c[0x0][0x314], R0, 0x2, P0 ;  /* 0x0000c50008037a11 */ /* 0x000fca00000f1400 */
[----:B------:R1:W-:Y:S04]  /*61f0*/  RED.E.ADD.F32.FTZ.RN.STRONG.GPU [R2.64], R36 ;  /* 0x000000240200798e */ /* 0x0003e8000c10e78c */
[----:B------:R1:W-:Y:S04]  /*6200*/  RED.E.ADD.F32.FTZ.RN.STRONG.GPU [R2.64+0x400], R37 ;  /* 0x000400250200798e */ /* 0x0003e8000c10e78c */
        /* <DEDUP_REMOVED lines=45> */
[----:B------:R1:W-:Y:S01]  /*64e0*/  RED.E.ADD.F32.FTZ.RN.STRONG.GPU [R2.64+0xbc00], R79 ;  /* 0x00bc004f0200798e */ /* 0x0003e2000c10e78c */
[----:B------:R-:W-:Y:S05]  /*64f0*/  BRA.CONV ~URZ, `(.L_x_35) ;  /* 0x000000237f007947 */ /* 0x000fea000b800000 */
[----:B-1----:R-:W-:Y:S02]  /*6500*/  MOV R2, 0x6520 ;  /* 0x0000652000027802 */ /* 0x002fe40000000f00 */
[----:B------:R-:W-:Y:S05]  /*6510*/  CALL.REL.NOINC `($__internal_0_$__cuda_sm70_warpsync) ;  /* 0x000006b000007944 */ /* 0x000fea0003c00000 */
.L_x_35:
[----:B------:R-:W-:-:S06]  /*6520*/  NOP ;  /* 0x0000000000007918 */ /* 0x000fcc0000000000 */
[----:B------:R-:W-:Y:S01]  /*6530*/  BSSY B0, `(.L_x_36) ;  /* 0x000000b000007945 */ /* 0x000fe20003800000 */
[----:B------:R-:W-:Y:S05]  /*6540*/  @P1 BRA `(.L_x_37) ;  /* 0x0000009000001947 */ /* 0x000fea0003800000 */
[----:B------:R-:W-:Y:S01]  /*6550*/  @!PT LDS RZ, [RZ] ;  /* 0x00000000fffff984 */ /* 0x000fe20000000800 */
[----:B------:R-:W-:Y:S01]  /*6560*/  @!PT LDS RZ, [RZ] ;  /* 0x00000000fffff984 */ /* 0x000fe20000000800 */
[----:B------:R-:W-:Y:S01]  /*6570*/  @!PT LDS RZ, [RZ] ;  /* 0x00000000fffff984 */ /* 0x000fe20000000800 */
[----:B------:R-:W-:Y:S01]  /*6580*/  @!PT LDS RZ, [RZ] ;  /* 0x00000000fffff984 */ /* 0x000fe20000000800 */
[----:B------:R-:W-:Y:S06]  /*6590*/  MEMBAR.ALL.GPU ;  /* 0x0000000000007992 */ /* 0x000fec000000a000 */
[----:B------:R-:W-:Y:S01]  /*65a0*/  MOV R0, 0x1 ;  /* 0x0000000100007802 */ /* 0x000fe20000000f00 */
[----:B------:R-:W-:-:S00]  /*65b0*/  ERRBAR ;  /* 0x00000000000079ab */ /* 0x000fc00000000000 */
[----:B012345:R-:W-:-:S05]  /*65c0*/  CCTL.IVALL ;  /* 0x00000000ff00798f */ /* 0x03ffca0002000000 */
[----:B------:R2:W-:Y:S02]  /*65d0*/  RED.E.ADD.S32.STRONG.GPU [R4.64], R0 ;  /* 0x000000000400798e */ /* 0x0005e4000c10e38c */
.L_x_37:
[----:B------:R-:W-:Y:S05]  /*65e0*/  BSYNC B0 ;  /* 0x0000000000007941 */ /* 0x000fea0003800000 */
.L_x_36:
[----:B------:R-:W-:Y:S01]  /*65f0*/  ULDC.64 UR4, c[0x0][0x348] ;  /* 0x0000d20000047ab9 */ /* 0x000fe20000000a00 */
[----:B------:R-:W-:Y:S01]  /*6600*/  BSSY B0, `(.L_x_38) ;  /* 0x000000b000007945 */ /* 0x000fe20003800000 */
[----:B------:R-:W-:-:S04]  /*6610*/  UIADD3 UR4, UP0, UR9, UR4, URZ ;  /* 0x0000000409047290 */ /* 0x000fc8000ff1e03f */
[----:B------:R-:W-:Y:S02]  /*6620*/  UIADD3.X UR5, UR10, UR5, URZ, UP0, !UPT ;  /* 0x000000050a057290 */ /* 0x000fe400087fe43f */
[----:B--2---:R-:W-:-:S04]  /*6630*/  MOV R4, UR4 ;  /* 0x0000000400047c02 */ /* 0x004fc80008000f00 */
[----:B------:R-:W-:Y:S01]  /*6640*/  MOV R5, UR5 ;  /* 0x0000000500057c02 */ /* 0x000fe20008000f00 */
[----:B------:R-:W-:Y:S05]  /*6650*/  @P1 BRA `(.L_x_39) ;  /* 0x0000005000001947 */ /* 0x000fea0003800000 */
.L_x_40:
[----:B------:R-:W2:Y:S01]  /*6660*/  LDG.E.STRONG.GPU R0, [R4.64] ;  /* 0x0000000c04007981 */ /* 0x000ea2000c1ef900 */
[----:B------:R-:W-:Y:S01]  /*6670*/  YIELD ;  /* 0x0000000000007946 */ /* 0x000fe20003800000 */
[----:B--2---:R-:W-:Y:S01]  /*6680*/  ISETP.NE.AND P0, PT, R0, UR11, PT ;  /* 0x0000000b00007c0c */ /* 0x004fe2000bf05270 */
[----:B------:R-:W-:-:S12]  /*6690*/  CCTL.IVALL ;  /* 0x00000000ff00798f */ /* 0x000fd80002000000 */
[----:B------:R-:W-:Y:S05]  /*66a0*/  @P0 BRA `(.L_x_40) ;  /* 0xffffffb000000947 */ /* 0x000fea000383ffff */
.L_x_39:
[----:B------:R-:W-:Y:S05]  /*66b0*/  BSYNC B0 ;  /* 0x0000000000007941 */ /* 0x000fea0003800000 */
.L_x_38:
[----:B------:R-:W-:Y:S05]  /*66c0*/  BRA.CONV ~URZ, `(.L_x_41) ;  /* 0x000000237f007947 */ /* 0x000fea000b800000 */
[----:B-1----:R-:W-:Y:S02]  /*66d0*/  MOV R2, 0x66f0 ;  /* 0x000066f000027802 */ /* 0x002fe40000000f00 */
[----:B------:R-:W-:Y:S05]  /*66e0*/  CALL.REL.NOINC `($__internal_0_$__cuda_sm70_warpsync) ;  /* 0x000004e000007944 */ /* 0x000fea0003c00000 */
.L_x_41:
[----:B------:R-:W-:Y:S01]  /*66f0*/  ULDC.64 UR4, c[0x0][0x300] ;  /* 0x0000c00000047ab9 */ /* 0x000fe20000000a00 */
[----:B-1----:R-:W-:Y:S01]  /*6700*/  IMAD.U32 R2, RZ, RZ, UR14 ;  /* 0x0000000eff027e24 */ /* 0x002fe2000f8e00ff */
[----:B------:R-:W-:Y:S01]  /*6710*/  UIMAD UR4, UR15, UR4, URZ ;  /* 0x000000040f0472a4 */ /* 0x000fe2000f8e023f */
[----:B------:R-:W-:Y:S02]  /*6720*/  IMAD.U32 R3, RZ, RZ, UR15 ;  /* 0x0000000fff037e24 */ /* 0x000fe4000f8e00ff */
[----:B------:R-:W-:Y:S01]  /*6730*/  IMAD.WIDE.U32 R2, R2, c[0x0][0x300], R6 ;  /* 0x0000c00002027a25 */ /* 0x000fe200078e0006 */
[----:B------:R-:W-:-:S03]  /*6740*/  UIMAD UR16, UR14, UR5, UR4 ;  /* 0x000000050e1072a4 */ /* 0x000fc6000f8e0204 */
[----:B------:R-:W-:Y:S02]  /*6750*/  ULDC.64 UR4, c[0x0][0x308] ;  /* 0x0000c20000047ab9 */ /* 0x000fe40000000a00 */
[----:B------:R-:W-:Y:S01]  /*6760*/  UIMAD UR4, UR6, UR4, URZ ;  /* 0x00000004060472a4 */ /* 0x000fe2000f8e023f */
[----:B------:R-:W-:-:S03]  /*6770*/  IADD3 R3, R3, UR16, RZ ;  /* 0x0000001003037c10 */ /* 0x000fc6000fffe0ff */
[----:B------:R-:W-:Y:S02]  /*6780*/  UIMAD UR4, UR7, UR5, UR4 ;  /* 0x00000005070472a4 */ /* 0x000fe4000f8e0204 */
[----:B------:R-:W-:-:S05]  /*6790*/  IMAD.WIDE.U32 R6, R10, c[0x0][0x308], R2 ;  /* 0x0000c2000a067a25 */ /* 0x000fca00078e0002 */
[----:B------:R-:W-:Y:S02]  /*67a0*/  IADD3 R0, R7, UR4, RZ ;  /* 0x0000000407007c10 */ /* 0x000fe4000fffe0ff */
[----:B------:R-:W-:-:S04]  /*67b0*/  LEA R2, P0, R6, c[0x0][0x2e8], 0x2 ;  /* 0x0000ba0006027a11 */ /* 0x000fc800078010ff */
[----:B------:R-:W-:Y:S01]  /*67c0*/  LEA.HI.X R3, R6, c[0x0][0x2ec], R0, 0x2, P0 ;  /* 0x0000bb0006037a11 */ /* 0x000fe200000f1400 */
[----:B------:R-:W-:-:S06]  /*67d0*/  NOP ;  /* 0x0000000000007918 */ /* 0x000fcc0000000000 */
        /* <DEDUP_REMOVED lines=51> */
.L_x_42:
[----:B------:R-:W-:-:S06]  /*6b10*/  NOP ;  /* 0x0000000000007918 */ /* 0x000fcc0000000000 */
[----:B------:R-:W-:Y:S05]  /*6b20*/  @P1 EXIT ;  /* 0x000000000000194d */ /* 0x000fea0003800000 */
        /* <DEDUP_REMOVED lines=8> */
[----:B------:R-:W-:Y:S01]  /*6bb0*/  RED.E.ADD.S32.STRONG.GPU [R4.64], R0 ;  /* 0x000000000400798e */ /* 0x000fe2000c10e38c */
[----:B------:R-:W-:Y:S05]  /*6bc0*/  EXIT ;  /* 0x000000000000794d */ /* 0x000fea0003800000 */
        .weak           $__internal_0_$__cuda_sm70_warpsync
        .type           $__internal_0_$__cuda_sm70_warpsync,@function
        .size           $__internal_0_$__cuda_sm70_warpsync,(.L_x_1384 - $__internal_0_$__cuda_sm70_warpsync)
$__internal_0_$__cuda_sm70_warpsync:
[----:B------:R-:W-:Y:S01]  /*6bd0*/  MOV R3, 0x0 ;  /* 0x0000000000037802 */ /* 0x000fe20000000f00 */
[----:B------:R-:W-:Y:S04]  /*6be0*/  WARPSYNC R11 ;  /* 0x0000000b00007348 */ /* 0x000fe80003800000 */
[----:B------:R-:W-:Y:S05]  /*6bf0*/  RET.REL.NODEC R2 `(_ZN7cutlass13device_kernelIN5flash19enable_sm80_to_sm89INS1_16FlashAttnBwdSm80INS1_25CollectiveMainloopBwdSm80ILi2ELi1EN4cute5tupleIJNS5_1CILi64EEENS7_ILi128EEENS7_ILi96EEEEEENS_6half_tEfNS_4arch4Sm80ELb0ELb0ELb1ELb0ELb1ELb0ELb0ELb0ELi2ELi2ELi4ELi2ELb1EEENS1_24CollectiveEpilogueBwdGQAISB_fSE_Li256ELb0ELb1EEENS1_19SingleTileSchedulerILb0ELb0ELb0ELi128EEEEEEEEEvNT_6ParamsE) ;  /* 0xffff940002007950 */ /* 0x000fea0003c3ffff */
.L_x_43:
        /* <DEDUP_REMOVED lines=16> */
.L_x_1384:


//--------------------- .text._ZN7cutlass13device_kernelIN5flash19enable_sm80_to_sm89INS1_16FlashAttnBwdSm80INS1_25CollectiveMainloopBwdSm80ILi2ELi1EN4cute5tupleIJNS5_1CILi64EEENS7_ILi128EEENS7_ILi96EEEEEENS_6half_tEfNS_4arch4Sm80ELb0ELb0ELb1ELb1ELb0ELb0ELb0ELb0ELi2ELi2ELi4ELi2ELb1EEENS1_21CollectiveEpilogueBwdISB_SC_SE_Li256ELb1ELb0ELi2EEENS1_19SingleTileSchedulerILb1ELb0ELb0ELi128EEEEEEEEEvNT_6ParamsE --------------------------
	.section	.text._ZN7cutlass13device_kernelIN5flash19enable_sm80_to_sm89INS1_16FlashAttnBwdSm80INS1_25CollectiveMainloopBwdSm80ILi2ELi1EN4cute5tupleIJNS5_1CILi64EEENS7_ILi128EEENS7_ILi96EEEEEENS_6half_tEfNS_4arch4Sm80ELb0ELb0ELb1ELb1ELb0ELb0ELb0ELb0ELi2ELi2ELi4ELi2ELb1EEENS1_21CollectiveEpilogueBwdISB_SC_SE_Li256ELb1ELb0ELi2EEENS1_19SingleTileSchedulerILb1ELb0ELb0ELi128EEEEEEEEEvNT_6ParamsE,"ax",@progbits
	.sectioninfo	@"SHI_REGISTERS=255"
	.align	128
.text._ZN7cutlass13device_kernelIN5flash19enable_sm80_to_sm89INS1_16FlashAttnBwdSm80INS1_25CollectiveMainloopBwdSm80ILi2ELi1EN4cute5tupleIJNS5_1CILi64EEENS7_ILi128EEENS7_ILi96EEEEEENS_6half_tEfNS_4arch4Sm80ELb0ELb0ELb1ELb1ELb0ELb0ELb0ELb0ELi2ELi2ELi4ELi2ELb1EEENS1_21CollectiveEpilogueBwdISB_SC_SE_Li256ELb1ELb0ELi2EEENS1_19SingleTileSchedulerILb1ELb0ELb0ELi128EEEEEEEEEvNT_6ParamsE:
        .type           _ZN7cutlass13device_kernelIN5flash19enable_sm80_to_sm89INS1_16FlashAttnBwdSm80INS1_25CollectiveMainloopBwdSm80ILi2ELi1EN4cute5tupleIJNS5_1CILi64EEENS7_ILi128EEENS7_ILi96EEEEEENS_6half_tEfNS_4arch4Sm80ELb0ELb0ELb1ELb1ELb0ELb0ELb0ELb0ELi2ELi2ELi4ELi2ELb1EEENS1_21CollectiveEpilogueBwdISB_SC_SE_Li256ELb1ELb0ELi2EEENS1_19SingleTileSchedulerILb1ELb0ELb0ELi128EEEEEEEEEvNT_6ParamsE,@function
        .size           _ZN7cutlass13device_kernelIN5flash19enable_sm80_to_sm89INS1_16FlashAttnBwdSm80INS1_25CollectiveMainloopBwdSm80ILi2ELi1EN4cute5tupleIJNS5_1CILi64EEENS7_ILi128EEENS7_ILi96EEEEEENS_6half_tEfNS_4arch4Sm80ELb0ELb0ELb1ELb1ELb0ELb0ELb0ELb0ELi2ELi2ELi4ELi2ELb1EEENS1_21CollectiveEpilogueBwdISB_SC_SE_Li256ELb1ELb0ELi2EEENS1_19SingleTileSchedulerILb1ELb0ELb0ELi128EEEEEEEEEvNT_6ParamsE,(.L_x_1386 - _ZN7cutlass13device_kernelIN5flash19enable_sm80_to_sm89INS1_16FlashAttnBwdSm80INS1_25CollectiveMainloopBwdSm80ILi2ELi1EN4cute5tupleIJNS5_1CILi64EEENS7_ILi128EEENS7_ILi96EEEEEENS_6half_tEfNS_4arch4Sm80ELb0ELb0ELb1ELb1ELb0ELb0ELb0ELb0ELi2ELi2ELi4ELi2ELb1EEENS1_21CollectiveEpilogueBwdISB_SC_SE_Li256ELb1ELb0ELi2EEENS1_19SingleTileSchedulerILb1ELb0ELb0ELi128EEEEEEEEEvNT_6ParamsE)
        .other          _ZN7cutlass13device_kernelIN5flash19enable_sm80_to_sm89INS1_16FlashAttnBwdSm80INS1_25CollectiveMainloopBwdSm80ILi2ELi1EN4cute5tupleIJNS5_1CILi64EEENS7_ILi128EEENS7_ILi96EEEEEENS_6half_tEfNS_4arch4Sm80ELb0ELb0ELb1ELb1ELb0ELb0ELb0ELb0ELi2ELi2ELi4ELi2ELb1EEENS1_21CollectiveEpilogueBwdISB_SC_SE_Li256ELb1ELb0ELi2EEENS1_19SingleTileSchedulerILb1ELb0ELb0ELi128EEEEEEEEEvNT_6ParamsE,@"STO_CUDA_ENTRY STV_DEFAULT"
_ZN7cutlass13device_kernelIN5flash19enable_sm80_to_sm89INS1_16FlashAttnBwdSm80INS1_25CollectiveMainloopBwdSm80ILi2ELi1EN4cute5tupleIJNS5_1CILi64EEENS7_ILi128EEENS7_ILi96EEEEEENS_6half_tEfNS_4arch4Sm80ELb0ELb0ELb1ELb1ELb0ELb0ELb0ELb0ELi2ELi2ELi4ELi2ELb1EEENS1_21CollectiveEpilogueBwdISB_SC_SE_Li256ELb1ELb0ELi2EEENS1_19SingleTileSchedulerILb1ELb0ELb0ELi128EEEEEEEEEvNT_6ParamsE:
[----:B------:R-:W-:Y:S02]  /*0000*/  MOV R1, c[0x0][0x28] ;  /* 0x00000a0000017a02 */ /* 0x000fe40000000f00 */
[----:B------:R-:W1:Y:S01]  /*0010*/  S2R R87, SR_TID.X ;  /* 0x0000000000577919 */ /* 0x000e620000002100 */
[----:B------:R-:W-:Y:S01]  /*0020*/  IMAD.MOV.U32 R10, RZ, RZ, 0x4 ;  /* 0x00000004ff0a7424 */ /* 0x000fe200078e00ff */
[----:B------:R-:W-:Y:S01]  /*0030*/  ULDC.64 UR12, c[0x0][0x118] ;  /* 0x00004600000c7ab9 */ /* 0x000fe20000000a00 */
[----:B------:R-:W-:Y:S01]  /*0040*/  IADD3 R1, R1, -0x58, RZ ;  /* 0xffffffa801017810 */ /* 0x000fe20007ffe0ff */
[----:B------:R-:W2:Y:S04]  /*0050*/  S2R R5, SR_CTAID.Z ;  /* 0x0000000000057919 */ /* 0x000ea80000002700 */
[----:B------:R-:W3:Y:S04]  /*0060*/  S2R R27, SR_CTAID.X ;  /* 0x00000000001b7919 */ /* 0x000ee80000002500 */
[----:B------:R-:W4:Y:S01]  /*0070*/  S2R R85, SR_CTAID.Y ;  /* 0x0000000000557919 */ /* 0x000f220000002600 */
[----:B-1----:R-:W-:Y:S01]  /*0080*/  SHF.R.U32.HI R0, RZ, 0x5, R87 ;  /* 0x00000005ff007819 */ /* 0x002fe20000011657 */
[----:B--2---:R-:W-:-:S05]  /*0090*/  IMAD.WIDE R2, R5, R10, c[0x0][0x3c0] ;  /* 0x0000f00005027625 */ /* 0x004fca00078e020a */
[----:B------:R-:W1:Y:S02]  /*00a0*/  SHFL.IDX PT, R0, R0, RZ, 0x1f ;  /* 0x00001fff00007589 */ /* 0x000e6400000e0000 */
[----:B-1----:R-:W-:-:S13]  /*00b0*/  ISETP.NE.AND P0, PT, R0, RZ, PT ;  /* 0x000000ff0000720c */ /* 0x002fda0003f05270 */
[----:B------:R-:W-:Y:S05]  /*00c0*/  @!P0 BRA `(.L_x_44) ;  /* 0x0000013000008947 */ /* 0x000fea0003800000 */
[----:B---34-:R-:W-:-:S04]  /*00d0*/  ISETP.NE.U32.AND P0, PT, RZ, c[0x0][0x3c0], PT ;  /* 0x0000f000ff007a0c */ /* 0x018fc80003f05070 */
[----:B------:R-:W-:-:S13]  /*00e0*/  ISETP.NE.AND.EX P0, PT, RZ, c[0x0][0x3c4], PT, P0 ;  /* 0x0000f100ff007a0c */ /* 0x000fda0003f05300 */
[----:B------:R-:W-:Y:S05]  /*00f0*/  @!P0 BRA `(.L_x_45) ;  /* 0x0000002000008947 */ /* 0x000fea0003800000 */
[----:B------:R1:W5:Y:S01]  /*0100*/  LDG.E R0, [R2.64] ;  /* 0x0000000c02007981 */ /* 0x000362000c1e1900 */
[----:B------:R-:W-:Y:S05]  /*0110*/  BRA `(.L_x_46) ;  /* 0x0000009000007947 */ /* 0x000fea0003800000 */
.L_x_45:
[----:B------:R-:W-:-:S04]  /*0120*/  ISETP.NE.U32.AND P0, PT, RZ, c[0x0][0x3b8], PT ;  /* 0x0000ee00ff007a0c */ /* 0x000fc80003f05070 */
[----:B------:R-:W-:-:S13]  /*0130*/  ISETP.NE.AND.EX P0, PT, RZ, c[0x0][0x3bc], PT, P0 ;  /* 0x0000ef00ff007a0c */ /* 0x000fda0003f05300 */
[----:B------:R-:W-:Y:S05]  /*0140*/  @!P0 BRA `(.L_x_47) ;  /* 0x0000005000008947 */ /* 0x000fea0003800000 */
[----:B------:R-:W-:-:S05]  /*0150*/  IMAD.WIDE R2, R5, R10, c[0x0][0x3b8] ;  /* 0x0000ee0005027625 */ /* 0x000fca00078e020a */
[----:B------:R-:W2:Y:S04]  /*0160*/  LDG.E R4, [R2.64] ;  /* 0x0000000c02047981 */ /* 0x000ea8000c1e1900 */
[----:B------:R-:W2:Y:S02]  /*0170*/  LDG.E R0, [R2.64+0x4] ;  /* 0x0000040c02007981 */ /* 0x000ea4000c1e1900 */
[----:B--2---:R-:W-:Y:S01]  /*0180*/  IADD3 R0, -R4, R0, RZ ;  /* 0x0000000004007210 */ /* 0x004fe20007ffe1ff */
[----:B------:R-:W-:Y:S05]  /*0190*/  BRA `(.L_x_46) ;  /* 0x0000001000007947 */ /* 0x000fea0003800000 */
.L_x_47:
[----:B------:R-:W-:Y:S02]  /*01a0*/  MOV R0, c[0x0][0x3a4] ;  /* 0x0000e90000007a02 */ /* 0x000fe40000000f00 */
.L_x_46:
[----:B-1----:R-:W-:-:S05]  /*01b0*/  IMAD.SHL.U32 R2, R27, 0x80, RZ ;  /* 0x000000801b027824 */ /* 0x002fca00078e00ff */
[----:B-----5:R-:W-:-:S04]  /*01c0*/  ISETP.GE.AND P0, PT, R2, R0, PT ;  /* 0x000000000200720c */ /* 0x020fc80003f06270 */
[----:B------:R-:W-:-:S05]  /*01d0*/  SEL R0, R5, 0xffffffff, !P0 ;  /* 0xffffffff05007807 */ /* 0x000fca0004000000 */
[----:B------:R1:W-:Y:S01]  /*01e0*/  STL [R1+0x4c], R0 ;  /* 0x00004c0001007387 */ /* 0x0003e20000100800 */
[----:B------:R-:W-:Y:S05]  /*01f0*/  BRA `(.L_x_48) ;  /* 0x0000012000007947 */ /* 0x000fea0003800000 */
.L_x_44:
[----:B---34-:R-:W-:-:S04]  /*0200*/  ISETP.NE.U32.AND P0, PT, RZ, c[0x0][0x3c0], PT ;  /* 0x0000f000ff007a0c */ /* 0x018fc80003f05070 */
[----:B------:R-:W-:-:S13]  /*0210*/  ISETP.NE.AND.EX P0, PT, RZ, c[0x0][0x3c4], PT, P0 ;  /* 0x0000f100ff007a0c */ /* 0x000fda0003f05300 */
[----:B------:R-:W-:Y:S05]  /*0220*/  @!P0 BRA `(.L_x_49) ;  /* 0x0000002000008947 */ /* 0x000fea0003800000 */
[----:B------:R1:W5:Y:S01]  /*0230*/  LDG.E R0, [R2.64] ;  /* 0x0000000c02007981 */ /* 0x000362000c1e1900 */
[----:B------:R-:W-:Y:S05]  /*0240*/  BRA `(.L_x_50) ;  /* 0x0000009000007947 */ /* 0x000fea0003800000 */
.L_x_49:
        /* <DEDUP_REMOVED lines=8> */
.L_x_51:
[----:B------:R-:W-:Y:S02]  /*02d0*/  MOV R0, c[0x0][0x3a4] ;  /* 0x0000e90000007a02 */ /* 0x000fe40000000f00 */
.L_x_50:
[----:B-1----:R-:W-:-:S05]  /*02e0*/  IMAD.SHL.U32 R2, R27, 0x80, RZ ;  /* 0x000000801b027824 */ /* 0x002fca00078e00ff */
[----:B-----5:R-:W-:-:S04]  /*02f0*/  ISETP.GE.AND P0, PT, R2, R0, PT ;  /* 0x000000000200720c */ /* 0x020fc80003f06270 */
[----:B------:R-:W-:-:S05]  /*0300*/  SEL R0, R5, 0xffffffff, !P0 ;  /* 0xffffffff05007807 */ /* 0x000fca0004000000 */
[----:B------:R1:W-:Y:S04]  /*0310*/  STL [R1+0x4c], R0 ;  /* 0x00004c0001007387 */ /* 0x0003e80000100800 */
.L_x_48:
[----:B------:R-:W2:Y:S02]  /*0320*/  LDL R89, [R1+0x4c] ;  /* 0x00004c0001597983 */ /* 0x000ea40000100800 */
[----:B--2---:R-:W-:-:S13]  /*0330*/  ISETP.GE.AND P0, PT, R89, RZ, PT ;  /* 0x000000ff5900720c */ /* 0x004fda0003f06270 */
[----:B------:R-:W-:Y:S05]  /*0340*/  @!P0 EXIT ;  /* 0x000000000000894d */ /* 0x000fea0003800000 */
[----:B------:R-:W-:Y:S01]  /*0350*/  ISETP.NE.U32.AND P0, PT, RZ, c[0x0][0x2d8], PT ;  /* 0x0000b600ff007a0c */ /* 0x000fe20003f05070 */
[----:B------:R-:W-:Y:S01]  /*0360*/  IMAD.WIDE R6, R89, R10, c[0x0][0x2c8] ;  /* 0x0000b20059067625 */ /* 0x000fe200078e020a */
[----:B------:R-:W-:Y:S02]  /*0370*/  ISETP.NE.U32.AND P4, PT, RZ, c[0x0][0x2c8], PT ;  /* 0x0000b200ff007a0c */ /* 0x000fe40003f85070 */
[----:B------:R-:W-:Y:S02]  /*0380*/  ISETP.NE.AND.EX P0, PT, RZ, c[0x0][0x2dc], PT, P0 ;  /* 0x0000b700ff007a0c */ /* 0x000fe40003f05300 */
[----:B------:R-:W-:Y:S02]  /*0390*/  ISETP.NE.AND.EX P4, PT, RZ, c[0x0][0x2cc], PT, P4 ;  /* 0x0000b300ff007a0c */ /* 0x000fe40003f85340 */
[----:B------:R-:W-:-:S09]  /*03a0*/  ISETP.NE.U32.AND P3, PT, RZ, c[0x0][0x2d0], PT ;  /* 0x0000b400ff007a0c */ /* 0x000fd20003f65070 */
[----:B------:R-:W-:Y:S02]  /*03b0*/  @P0 IMAD.WIDE R2, R89, R10, c[0x0][0x2d8] ;  /* 0x0000b60059020625 */ /* 0x000fe400078e020a */
[----:B-1----:R-:W2:Y:S01]  /*03c0*/  @P4 LDG.E R0, [R6.64] ;  /* 0x0000000c06004981 */ /* 0x002ea2000c1e1900 */
[----:B------:R-:W-:-:S03]  /*03d0*/  ISETP.NE.AND.EX P3, PT, RZ, c[0x0][0x2d4], PT, P3 ;  /* 0x0000b500ff007a0c */ /* 0x000fc60003f65330 */
[----:B------:R-:W3:Y:S01]  /*03e0*/  @P0 LDG.E R2, [R2.64] ;  /* 0x0000000c02020981 */ /* 0x000ee2000c1e1900 */
[----:B------:R-:W-:Y:S01]  /*03f0*/  IMAD.MOV.U32 R15, RZ, RZ, RZ ;  /* 0x000000ffff0f7224 */ /* 0x000fe200078e00ff */
[----:B------:R-:W-:Y:S01]  /*0400*/  CS2R R8, SRZ ;  /* 0x0000000000087805 */ /* 0x000fe2000001ff00 */
[----:B------:R-:W-:-:S04]  /*0410*/  IMAD.WIDE R4, R89, R10, c[0x0][0x2d0] ;  /* 0x0000b40059047625 */ /* 0x000fc800078e020a */
[----:B------:R1:W5:Y:S04]  /*0420*/  @P4 LDG.E R15, [R6.64] ;  /* 0x0000000c060f4981 */ /* 0x000368000c1e1900 */
[----:B------:R1:W5:Y:S01]  /*0430*/  @P3 LDG.E R9, [R4.64] ;  /* 0x0000000c04093981 */ /* 0x000362000c1e1900 */
[----:B------:R-:W-:Y:S01]  /*0440*/  ULDC UR10, c[0x0][0x168] ;  /* 0x00005a00000a7ab9 */ /* 0x000fe20000000800 */
[----:B------:R-:W-:Y:S02]  /*0450*/  IMAD.MOV.U32 R17, RZ, RZ, c[0x0][0x198] ;  /* 0x00006600ff117624 */ /* 0x000fe400078e00ff */
[----:B--2---:R-:W-:Y:S01]  /*0460*/  @P4 IMAD R0, R89, 0x40, R0 ;  /* 0x0000004059004824 */ /* 0x004fe200078e0200 */
[----:B---3--:R2:W3:Y:S04]  /*0470*/  @P0 R2UR UR10, R2 ;  /* 0x00000000020a03c2 */ /* 0x0084e800000e0000 */
[----:B--2---:R-:W-:-:S04]  /*0480*/  @P4 SHF.R.S32.HI R2, RZ, 0x1f, R0 ;  /* 0x0000001fff024819 */ /* 0x004fc80000011400 */
[----:B------:R-:W-:-:S04]  /*0490*/  @P4 LEA.HI R0, R2, R0, RZ, 0x6 ;  /* 0x0000000002004211 */ /* 0x000fc800078f30ff */
[----:B------:R-:W-:Y:S01]  /*04a0*/  @P4 LOP3.LUT R8, R0, 0xffffffc0, RZ, 0xc0, !PT ;  /* 0xffffffc000084812 */ /* 0x000fe200078ec0ff */
[----:B---3--:R-:W-:Y:S05]  /*04b0*/  @P0 BRA `(.L_x_52) ;  /* 0x0000006000000947 */ /* 0x008fea0003800000 */
[----:B-1----:R-:W-:Y:S05]  /*04c0*/  @!P4 BRA `(.L_x_52) ;  /* 0x000000500000c947 */ /* 0x002fea0003800000 */
[----:B------:R-:W2:Y:S04]  /*04d0*/  LDG.E R2, [R6.64] ;  /* 0x0000000c06027981 */ /* 0x000ea8000c1e1900 */
[----:B------:R-:W3:Y:S01]  /*04e0*/  LDG.E R0, [R6.64+0x4] ;  /* 0x0000040c06007981 */ /* 0x000ee2000c1e1900 */
[----:B--2---:R-:W1:Y:S08]  /*04f0*/  R2UR UR10, R2 ;  /* 0x00000000020a73c2 */ /* 0x004e7000000e0000 */
[----:B---3--:R-:W1:Y:S02]  /*0500*/  R2UR UR4, R0 ;  /* 0x00000000000473c2 */ /* 0x008e6400000e0000 */
[----:B-1----:R-:W-:-:S06]  /*0510*/  UIADD3 UR10, -UR10, UR4, URZ ;  /* 0x000000040a0a7290 */ /* 0x002fcc000fffe13f */
.L_x_52:
[----:B-1----:R-:W-:-:S04]  /*0520*/  ISETP.NE.U32.AND P0, PT, RZ, c[0x0][0x2e0], PT ;  /* 0x0000b800ff007a0c */ /* 0x002fc80003f05070 */
[----:B------:R-:W-:-:S13]  /*0530*/  ISETP.NE.AND.EX P0, PT, RZ, c[0x0][0x2e4], PT, P0 ;  /* 0x0000b900ff007a0c */ /* 0x000fda0003f05300 */
[----:B------:R-:W-:Y:S05]  /*0540*/  @!P0 BRA `(.L_x_53) ;  /* 0x0000003000008947 */ /* 0x000fea0003800000 */
[----:B------:R-:W-:-:S05]  /*0550*/  IMAD.WIDE R2, R89, R10, c[0x0][0x2e0] ;  /* 0x0000b80059027625 */ /* 0x000fca00078e020a */
[----:B------:R1:W5:Y:S01]  /*0560*/  LDG.E R17, [R2.64] ;  /* 0x0000000c02117981 */ /* 0x000362000c1e1900 */
[----:B------:R-:W-:Y:S05]  /*0570*/  BRA `(.L_x_54) ;  /* 0x0000004000007947 */ /* 0x000fea0003800000 */
.L_x_53:
[----:B------:R-:W-:Y:S05]  /*0580*/  @!P3 BRA `(.L_x_54) ;  /* 0x000000300000b947 */ /* 0x000fea0003800000 */
[----:B------:R-:W2:Y:S04]  /*0590*/  LDG.E R0, [R4.64] ;  /* 0x0000000c04007981 */ /* 0x000ea8000c1e1900 */
[----:B------:R-:W2:Y:S02]  /*05a0*/  LDG.E R2, [R4.64+0x4] ;  /* 0x0000040c04027981 */ /* 0x000ea4000c1e1900 */
[----:B--2---:R-:W-:Y:S02]  /*05b0*/  IADD3 R17, -R0, R2, RZ ;  /* 0x0000000200117210 */ /* 0x004fe40007ffe1ff */
.L_x_54:
[----:B------:R-:W-:Y:S01]  /*05c0*/  UISETP.GE.AND UP0, UPT, UR10, 0x1, UPT ;  /* 0x000000010a00788c */ /* 0x000fe2000bf06270 */
[----:B------:R-:W-:Y:S01]  /*05d0*/  PLOP3.LUT P1, PT, PT, PT, PT, 0x80, 0x0 ;  /* 0x000000000000781c */ /* 0x000fe20003f2f070 */
[----:B------:R-:W-:Y:S01]  /*05e0*/  CS2R R10, SRZ ;  /* 0x00000000000a7805 */ /* 0x000fe2000001ff00 */
[----:B------:R-:W-:Y:S01]  /*05f0*/  IMAD.MOV.U32 R126, RZ, RZ, RZ ;  /* 0x000000ffff7e7224 */ /* 0x000fe200078e00ff */
[----:B------:R-:W-:Y:S01]  /*0600*/  CS2R R130, SRZ ;  /* 0x0000000000827805 */ /* 0x000fe2000001ff00 */
[----:B------:R-:W-:Y:S01]  /*0610*/  IMAD.MOV.U32 R124, RZ, RZ, RZ ;  /* 0x000000ffff7c7224 */ /* 0x000fe200078e00ff */
[----:B------:R-:W-:Y:S01]  /*0620*/  PLOP3.LUT P0, PT, PT, PT, UP0, 0x80, 0x0 ;  /* 0x000000000000781c */ /* 0x000fe20003f0f008 */
[----:B------:R-:W-:Y:S01]  /*0630*/  CS2R R128, SRZ ;  /* 0x0000000000807805 */ /* 0x000fe2000001ff00 */
[----:B------:R-:W-:Y:S01]  /*0640*/  CS2R R12, SRZ ;  /* 0x00000000000c7805 */ /* 0x000fe2000001ff00 */
[----:B------:R-:W-:Y:S01]  /*0650*/  MOV R122, RZ ;  /* 0x000000ff007a7202 */ /* 0x000fe20000000f00 */
[----:B------:R-:W-:Y:S01]  /*0660*/  CS2R R120, SRZ ;  /* 0x0000000000787805 */ /* 0x000fe2000001ff00 */
[----:B------:R-:W-:Y:S01]  /*0670*/  CS2R R118, SRZ ;  /* 0x0000000000767805 */ /* 0x000fe2000001ff00 */
[----:B------:R-:W-:Y:S01]  /*0680*/  CS2R R116, SRZ ;  /* 0x0000000000747805 */ /* 0x000fe2000001ff00 */
[----:B------:R-:W-:Y:S01]  /*0690*/  CS2R R110, SRZ ;  /* 0x00000000006e7805 */ /* 0x000fe2000001ff00 */
[----:B------:R-:W-:Y:S01]  /*06a0*/  CS2R R108, SRZ ;  /* 0x00000000006c7805 */ /* 0x000fe2000001ff00 */
[----:B------:R-:W-:Y:S01]  /*06b0*/  IMAD.MOV.U32 R114, RZ, RZ, RZ ;  /* 0x000000ffff727224 */ /* 0x000fe200078e00ff */
[----:B------:R-:W-:Y:S01]  /*06c0*/  MOV R14, RZ ;  /* 0x000000ff000e7202 */ /* 0x000fe20000000f00 */
[----:B------:R-:W-:Y:S01]  /*06d0*/  IMAD.MOV.U32 R112, RZ, RZ, RZ ;  /* 0x000000ffff707224 */ /* 0x000fe200078e00ff */
[----:B------:R-:W-:Y:S01]  /*06e0*/  CS2R R106, SRZ ;  /* 0x00000000006a7805 */ /* 0x000fe2000001ff00 */
[----:B------:R-:W-:Y:S01]  /*06f0*/  MOV R16, RZ ;  /* 0x000000ff00107202 */ /* 0x000fe20000000f00 */
[----:B------:R-:W-:Y:S01]  /*0700*/  IMAD.MOV.U32 R104, RZ, RZ, RZ ;  /* 0x000000ffff687224 */ /* 0x000fe200078e00ff */
[----:B------:R-:W-:Y:S01]  /*0710*/  CS2R R102, SRZ ;  /* 0x0000000000667805 */ /* 0x000fe2000001ff00 */
[----:B------:R-:W-:Y:S01]  /*0720*/  CS2R R18, SRZ ;  /* 0x0000000000127805 */ /* 0x000fe2000001ff00 */
[----:B------:R-:W-:Y:S01]  /*0730*/  MOV R100, RZ ;  /* 0x000000ff00647202 */ /* 0x000fe20000000f00 */
[----:B------:R-:W-:Y:S01]  /*0740*/  IMAD.MOV.U32 R94, RZ, RZ, RZ ;  /* 0x000000ffff5e7224 */ /* 0x000fe200078e00ff */
        /* <DEDUP_REMOVED lines=9> */
[----:B------:R-:W-:Y:S01]  /*07e0*/  MOV R26, RZ ;  /* 0x000000ff001a7202 */ /* 0x000fe20000000f00 */
[----:B------:R-:W-:Y:S01]  /*07f0*/  IMAD.MOV.U32 R84, RZ, RZ, RZ ;  /* 0x000000ffff547224 */ /* 0x000fe200078e00ff */
        /* <DEDUP_REMOVED lines=24> */
[----:B------:R-:W-:Y:S05]  /*0980*/  @!P0 BRA `(.L_x_55) ;  /* 0x0000586000008947 */ /* 0x000fea0003800000 */
[----:B-1----:R-:W-:Y:S01]  /*0990*/  IMAD.MOV.U32 R2, RZ, RZ, c[0x0][0x248] ;  /* 0x00009200ff027624 */ /* 0x002fe200078e00ff */
[--C-:B------:R-:W-:Y:S01]  /*09a0*/  SHF.R.S32.HI R38, RZ, 0x1f, R87.reuse ;  /* 0x0000001fff267819 */ /* 0x100fe20000011457 */
[----:B------:R-:W-:Y:S01]  /*09b0*/  IMAD R0, R8, 0x60, RZ ;  /* 0x0000006008007824 */ /* 0x000fe200078e02ff */
[----:B------:R-:W-:Y:S01]  /*09c0*/  SHF.R.S32.HI R5, RZ, 0x1f, R87 ;  /* 0x0000001fff057819 */ /* 0x000fe20000011457 */
[----:B------:R-:W-:Y:S01]  /*09d0*/  IMAD.SHL.U32 R4, R87, 0x4, RZ ;  /* 0x0000000457047824 */ /* 0x000fe200078e00ff */
[----:B------:R-:W-:Y:S01]  /*09e0*/  ISETP.NE.AND P2, PT, R2, 0x1, PT ;  /* 0x000000010200780c */ /* 0x000fe20003f45270 */
[----:B-----5:R-:W-:Y:S01]  /*09f0*/  IMAD R35, R27, -0x80, R17 ;  /* 0xffffff801b237824 */ /* 0x020fe200078e0211 */
[-C--:B------:R-:W-:Y:S01]  /*0a00*/  LEA.HI R33, R38, R87.reuse, RZ, 0x2 ;  /* 0x0000005726217211 */ /* 0x080fe200078f10ff */
[----:B------:R-:W-:Y:S01]  /*0a10*/  IMAD.MOV.U32 R226, RZ, RZ, 0x20 ;  /* 0x00000020ffe27424 */ /* 0x000fe200078e00ff */
[-C--:B------:R-:W-:Y:S01]  /*0a20*/  IADD3 R28, P0, R0, R87.reuse, RZ ;  /* 0x00000057001c7210 */ /* 0x080fe20007f1e0ff */
[----:B------:R-:W-:Y:S01]  /*0a30*/  IMAD.MOV.U32 R229, RZ, RZ, 0x10 ;  /* 0x00000010ffe57424 */ /* 0x000fe200078e00ff */
[----:B------:R-:W-:Y:S01]  /*0a40*/  LEA.HI R39, R38, R87, RZ, 0x4 ;  /* 0x0000005726277211 */ /* 0x000fe200078f20ff */
[----:B------:R-:W-:Y:S01]  /*0a50*/  UIADD3 UR6, UR10, 0x3f, URZ ;  /* 0x0000003f0a067890 */ /* 0x000fe2000fffe03f */
[----:B------:R-:W-:Y:S01]  /*0a60*/  SHF.R.S32.HI R3, RZ, 0x1f, R8 ;  /* 0x0000001fff037819 */ /* 0x000fe20000011408 */
[----:B------:R-:W-:Y:S01]  /*0a70*/  CS2R R130, SRZ ;  /* 0x0000000000827805 */ /* 0x000fe2000001ff00 */
[----:B------:R-:W-:Y:S01]  /*0a80*/  IADD3 R2, P1, R4, R8, RZ ;  /* 0x0000000804027210 */ /* 0x000fe20007f3e0ff */
[----:B------:R-:W-:Y:S01]  /*0a90*/  USHF.R.S32.HI UR5, URZ, 0x1f, UR6 ;  /* 0x0000001f3f057899 */ /* 0x000fe20008011406 */
[----:B------:R-:W-:Y:S01]  /*0aa0*/  SHF.R.S32.HI R52, RZ, 0x2, R33 ;  /* 0x00000002ff347819 */ /* 0x000fe20000011421 */
[----:B------:R-:W-:Y:S01]  /*0ab0*/  CS2R R128, SRZ ;  /* 0x0000000000807805 */ /* 0x000fe2000001ff00 */
[----:B------:R-:W-:Y:S01]  /*0ac0*/  LEA.HI.X.SX32 R29, R0, R5, 0x1, P0 ;  /* 0x00000005001d7211 */ /* 0x000fe200000f0eff */
[----:B------:R-:W-:Y:S01]  /*0ad0*/  @P2 IMAD.HI.U32 R5, R85, c[0x0][0x24c], RZ ;  /* 0x0000930055052a27 */ /* 0x000fe200078e00ff */
[----:B------:R-:W-:Y:S01]  /*0ae0*/  SHF.R.S32.HI R14, RZ, 0x4, R39 ;  /* 0x00000004ff0e7819 */ /* 0x000fe20000011427 */
[----:B------:R-:W-:Y:S01]  /*0af0*/  ULEA.HI UR5, UR5, UR6, URZ, 0x6 ;  /* 0x0000000605057291 */ /* 0x000fe2000f8f303f */
[----:B------:R-:W-:Y:S01]  /*0b00*/  LEA.HI.X.SX32 R3, R4, R3, 0x1, P1 ;  /* 0x0000000304037211 */ /* 0x000fe200008f0eff */
[--C-:B------:R-:W-:Y:S01]  /*0b10*/  IMAD.MOV.U32 R0, RZ, RZ, R85.reuse ;  /* 0x000000ffff007224 */ /* 0x100fe200078e0055 */
[----:B------:R-:W-:Y:S01]  /*0b20*/  SHF.R.S32.HI R4, RZ, 0x1f, R52 ;  /* 0x0000001fff047819 */ /* 0x000fe20000011434 */
[----:B------:R-:W-:Y:S01]  /*0b30*/  CS2R R126, SRZ ;  /* 0x00000000007e7805 */ /* 0x000fe2000001ff00 */
[C---:B------:R-:W-:Y:S01]  /*0b40*/  IADD3 R12, P1, R52.reuse, R15, RZ ;  /* 0x0000000f340c7210 */ /* 0x040fe20007f3e0ff */
[----:B------:R-:W-:Y:S01]  /*0b50*/  CS2R R124, SRZ ;  /* 0x00000000007c7805 */ /* 0x000fe2000001ff00 */
[----:B------:R-:W-:Y:S01]  /*0b60*/  IADD3 R10, P0, R52, R9, RZ ;  /* 0x00000009340a7210 */ /* 0x000fe20007f1e0ff */
[----:B------:R-:W-:Y:S01]  /*0b70*/  CS2R R122, SRZ ;  /* 0x00000000007a7805 */ /* 0x000fe2000001ff00 */
[----:B------:R-:W-:Y:S01]  /*0b80*/  SHF.R.S32.HI R41, RZ, 0x1f, R85 ;  /* 0x0000001fff297819 */ /* 0x000fe20000011455 */
[----:B------:R-:W-:Y:S01]  /*0b90*/  CS2R R120, SRZ ;  /* 0x0000000000787805 */ /* 0x000fe2000001ff00 */
[----:B------:R-:W-:Y:S01]  /*0ba0*/  LEA.HI R7, R39, R14, RZ, 0x1 ;  /* 0x0000000e27077211 */ /* 0x000fe200078f08ff */
[----:B------:R-:W-:Y:S01]  /*0bb0*/  CS2R R118, SRZ ;  /* 0x0000000000767805 */ /* 0x000fe2000001ff00 */
[-C--:B------:R-:W-:Y:S01]  /*0bc0*/  LEA.HI R40, R38, R87.reuse, RZ, 0x3 ;  /* 0x0000005726287211 */ /* 0x080fe200078f18ff */
[----:B------:R-:W-:Y:S01]  /*0bd0*/  IMAD R6, R41, c[0x0][0x270], RZ ;  /* 0x00009c0029067a24 */ /* 0x000fe200078e02ff */
[----:B------:R-:W-:Y:S01]  /*0be0*/  LOP3.LUT R16, R33, 0xfffffffc, RZ, 0xc0, !PT ;  /* 0xfffffffc21107812 */ /* 0x000fe200078ec0ff */
[----:B------:R-:W-:Y:S01]  /*0bf0*/  IMAD R13, R41, c[0x0][0x288], RZ ;  /* 0x0000a200290d7a24 */ /* 0x000fe200078e02ff */
[----:B------:R-:W-:Y:S01]  /*0c00*/  @P2 SHF.R.U32.HI R0, RZ, c[0x0][0x250], R5 ;  /* 0x00009400ff002a19 */ /* 0x000fe20000011605 */
[----:B------:R-:W-:Y:S01]  /*0c10*/  IMAD R6, R85, c[0x0][0x274], R6 ;  /* 0x00009d0055067a24 */ /* 0x000fe200078e0206 */
[-C--:B------:R-:W-:Y:S01]  /*0c20*/  LEA.HI.X.SX32 R15, R15, R4.reuse, 0x1, P1 ;  /* 0x000000040f0f7211 */ /* 0x080fe200008f0eff */
[----:B------:R-:W-:Y:S01]  /*0c30*/  IMAD.IADD R32, R87, 0x1, -R16 ;  /* 0x0000000157207824 */ /* 0x000fe200078e0a10 */
[----:B------:R-:W-:Y:S01]  /*0c40*/  LEA.HI.X.SX32 R11, R9, R4, 0x1, P0 ;  /* 0x00000004090b7211 */ /* 0x000fe200000f0eff */
[----:B------:R-:W-:Y:S01]  /*0c50*/  IMAD.WIDE.U32 R4, R85, c[0x0][0x270], R2 ;  /* 0x00009c0055047a25 */ /* 0x000fe200078e0002 */
[----:B------:R-:W-:Y:S01]  /*0c60*/  SHF.R.S32.HI R20, RZ, 0x1f, R89 ;  /* 0x0000001fff147819 */ /* 0x000fe20000011459 */
[----:B------:R-:W-:Y:S01]  /*0c70*/  CS2R R116, SRZ ;  /* 0x0000000000747805 */ /* 0x000fe2000001ff00 */
[----:B------:R-:W-:Y:S01]  /*0c80*/  SEL R31, R89, RZ, !P4 ;  /* 0x000000ff591f7207 */ /* 0x000fe20006000000 */
[----:B------:R-:W-:Y:S01]  /*0c90*/  IMAD.WIDE.U32 R8, R85, c[0x0][0x288], R2 ;  /* 0x0000a20055087a25 */ /* 0x000fe200078e0002 */
[----:B------:R-:W-:Y:S01]  /*0ca0*/  LOP3.LUT R2, R7, 0xfffffffe, RZ, 0xc0, !PT ;  /* 0xfffffffe07027812 */ /* 0x000fe200078ec0ff */
[----:B------:R-:W-:Y:S01]  /*0cb0*/  CS2R R114, SRZ ;  /* 0x0000000000727805 */ /* 0x000fe2000001ff00 */
[----:B------:R-:W-:Y:S01]  /*0cc0*/  SEL R24, R20, RZ, !P4 ;  /* 0x000000ff14187207 */ /* 0x000fe20006000000 */
[----:B------:R-:W-:Y:S01]  /*0cd0*/  IMAD.SHL.U32 R3, R40, 0x8, RZ ;  /* 0x0000000828037824 */ /* 0x000fe200078e00ff */
[----:B------:R-:W-:Y:S01]  /*0ce0*/  LEA.HI R37, R38, R87, RZ, 0x5 ;  /* 0x0000005726257211 */ /* 0x000fe200078f28ff */
[----:B------:R-:W-:Y:S01]  /*0cf0*/  IMAD.IADD R34, R14, 0x1, -R2 ;  /* 0x000000010e227824 */ /* 0x000fe200078e0a02 */
[----:B------:R-:W-:Y:S01]  /*0d00*/  SEL R20, R20, RZ, !P3 ;  /* 0x000000ff14147207 */ /* 0x000fe20005800000 */
[----:B------:R-:W-:Y:S01]  /*0d10*/  IMAD R13, R85, c[0x0][0x28c], R13 ;  /* 0x0000a300550d7a24 */ /* 0x000fe200078e020d */
[----:B------:R-:W-:Y:S01]  /*0d20*/  LOP3.LUT R3, R3, 0xc0, RZ, 0xc0, !PT ;  /* 0x000000c003037812 */ /* 0x000fe200078ec0ff */
[----:B------:R-:W-:Y:S01]  /*0d30*/  IMAD.SHL.U32 R2, R32, 0x8, RZ ;  /* 0x0000000820027824 */ /* 0x000fe200078e00ff */
[----:B------:R-:W-:Y:S01]  /*0d40*/  SHF.R.S32.HI R36, RZ, 0x5, R37 ;  /* 0x00000005ff247819 */ /* 0x000fe20000011425 */
[----:B------:R-:W-:Y:S01]  /*0d50*/  IMAD.IADD R7, R5, 0x1, R6 ;  /* 0x0000000105077824 */ /* 0x000fe200078e0206 */
[----:B------:R-:W-:Y:S01]  /*0d60*/  SHF.R.U32.HI R14, RZ, 0x3, R3 ;  /* 0x00000003ff0e7819 */ /* 0x000fe20000011603 */
[----:B------:R-:W-:Y:S01]  /*0d70*/  IMAD.IADD R5, R9, 0x1, R13 ;  /* 0x0000000109057824 */ /* 0x000fe200078e020d */
[----:B------:R-:W-:Y:S01]  /*0d80*/  LOP3.LUT R13, R3, 0x18, R2, 0xf8, !PT ;  /* 0x00000018030d7812 */ /* 0x000fe200078ef802 */
[----:B------:R-:W-:Y:S01]  /*0d90*/  IMAD.MOV.U32 R6, RZ, RZ, R4 ;  /* 0x000000ffff067224 */ /* 0x000fe200078e0004 */
[----:B------:R-:W-:Y:S01]  /*0da0*/  SHF.R.S32.HI R3, RZ, 0x1f, R0 ;  /* 0x0000001fff037819 */ /* 0x000fe20000011400 */
[----:B------:R-:W-:Y:S01]  /*0db0*/  IMAD.MOV.U32 R4, RZ, RZ, R8 ;  /* 0x000000ffff047224 */ /* 0x000fe200078e0008 */
[----:B------:R-:W-:Y:S01]  /*0dc0*/  LOP3.LUT R26, R13, R14, RZ, 0x3c, !PT ;  /* 0x0000000e0d1a7212 */ /* 0x000fe200078e3cff */
[----:B------:R-:W-:Y:S01]  /*0dd0*/  IMAD.WIDE R8, R27, 0x80, R10 ;  /* 0x000000801b087825 */ /* 0x000fe200078e020a */
[----:B------:R-:W-:Y:S01]  /*0de0*/  SEL R21, R89, RZ, !P3 ;  /* 0x000000ff59157207 */ /* 0x000fe20005800000 */
[----:B------:R-:W-:Y:S01]  /*0df0*/  CS2R R112, SRZ ;  /* 0x0000000000707805 */ /* 0x000fe2000001ff00 */
[C---:B------:R-:W-:Y:S01]  /*0e00*/  IADD3 R45, R2.reuse, 0x40, RZ ;  /* 0x00000040022d7810 */ /* 0x040fe20007ffe0ff */
[----:B------:R-:W-:Y:S01]  /*0e10*/  IMAD R13, R15, c[0x0][0x208], RZ ;  /* 0x000082000f0d7a24 */ /* 0x000fe200078e02ff */
[----:B------:R-:W-:Y:S01]  /*0e20*/  ISETP.GE.AND P3, PT, R2, c[0x0][0x1cc], PT ;  /* 0x0000730002007a0c */ /* 0x000fe20003f66270 */
[C---:B------:R-:W-:Y:S01]  /*0e30*/  IMAD R11, R3.reuse, c[0x0][0x1e0], RZ ;  /* 0x00007800030b7a24 */ /* 0x040fe200078e02ff */
[----:B------:R-:W-:Y:S01]  /*0e40*/  CS2R R110, SRZ ;  /* 0x00000000006e7805 */ /* 0x000fe2000001ff00 */
[----:B------:R-:W-:Y:S01]  /*0e50*/  IMAD R10, R3, c[0x0][0x1b0], RZ ;  /* 0x00006c00030a7a24 */ /* 0x000fe200078e02ff */
[----:B------:R-:W-:Y:S01]  /*0e60*/  SHF.R.S32.HI R3, RZ, 0x1f, R2 ;  /* 0x0000001fff037819 */ /* 0x000fe20000011402 */
[----:B------:R-:W-:Y:S01]  /*0e70*/  IMAD R14, R15, c[0x0][0x178], RZ ;  /* 0x00005e000f0e7a24 */ /* 0x000fe200078e02ff */
[----:B------:R-:W-:Y:S01]  /*0e80*/  CS2R R108, SRZ ;  /* 0x00000000006c7805 */ /* 0x000fe2000001ff00 */
[C---:B------:R-:W-:Y:S01]  /*0e90*/  IMAD R30, R12.reuse, c[0x0][0x20c], R13 ;  /* 0x000083000c1e7a24 */ /* 0x040fe200078e020d */
[----:B------:R-:W-:Y:S01]  /*0ea0*/  CS2R R106, SRZ ;  /* 0x00000000006a7805 */ /* 0x000fe2000001ff00 */
[----:B------:R-:W-:Y:S01]  /*0eb0*/  IMAD R27, R12, c[0x0][0x17c], R14 ;  /* 0x00005f000c1b7a24 */ /* 0x000fe200078e020e */
[----:B------:R-:W-:Y:S01]  /*0ec0*/  CS2R R104, SRZ ;  /* 0x0000000000687805 */ /* 0x000fe2000001ff00 */
[C---:B------:R-:W-:Y:S01]  /*0ed0*/  IMAD R13, R0.reuse, c[0x0][0x1e4], R11 ;  /* 0x00007900000d7a24 */ /* 0x040fe200078e020b */
[----:B------:R-:W-:Y:S01]  /*0ee0*/  CS2R R102, SRZ ;  /* 0x0000000000667805 */ /* 0x000fe2000001ff00 */
[----:B------:R-:W-:Y:S01]  /*0ef0*/  IMAD R25, R0, c[0x0][0x1b4], R10 ;  /* 0x00006d0000197a24 */ /* 0x000fe200078e020a */
[----:B------:R-:W-:Y:S01]  /*0f00*/  CS2R R100, SRZ ;  /* 0x0000000000647805 */ /* 0x000fe2000001ff00 */
[C-C-:B------:R-:W-:Y:S01]  /*0f10*/  IMAD.WIDE.U32 R16, R12.reuse, c[0x0][0x178], R2.reuse ;  /* 0x00005e000c107a25 */ /* 0x140fe200078e0002 */
[----:B------:R-:W-:Y:S01]  /*0f20*/  CS2R R98, SRZ ;  /* 0x0000000000627805 */ /* 0x000fe2000001ff00 */
[----:B------:R-:W-:Y:S01]  /*0f30*/  CS2R R96, SRZ ;  /* 0x0000000000607805 */ /* 0x000fe2000001ff00 */
[----:B------:R-:W-:Y:S01]  /*0f40*/  CS2R R94, SRZ ;  /* 0x00000000005e7805 */ /* 0x000fe2000001ff00 */
[--C-:B------:R-:W-:Y:S01]  /*0f50*/  IMAD.WIDE.U32 R18, R12, c[0x0][0x208], R2.reuse ;  /* 0x000082000c127a25 */ /* 0x100fe200078e0002 */
[----:B------:R-:W-:Y:S01]  /*0f60*/  CS2R R92, SRZ ;  /* 0x00000000005c7805 */ /* 0x000fe2000001ff00 */
[----:B------:R-:W-:Y:S01]  /*0f70*/  CS2R R90, SRZ ;  /* 0x00000000005a7805 */ /* 0x000fe2000001ff00 */
[----:B------:R-:W-:Y:S01]  /*0f80*/  CS2R R88, SRZ ;  /* 0x0000000000587805 */ /* 0x000fe2000001ff00 */
[C-C-:B------:R-:W-:Y:S01]  /*0f90*/  IMAD.WIDE.U32 R10, R0.reuse, c[0x0][0x1e0], R2.reuse ;  /* 0x00007800000a7a25 */ /* 0x140fe200078e0002 */
[----:B------:R-:W-:Y:S01]  /*0fa0*/  CS2R R82, SRZ ;  /* 0x0000000000527805 */ /* 0x000fe2000001ff00 */
[----:B------:R-:W-:Y:S01]  /*0fb0*/  CS2R R80, SRZ ;  /* 0x0000000000507805 */ /* 0x000fe2000001ff00 */
[----:B------:R-:W-:Y:S01]  /*0fc0*/  CS2R R78, SRZ ;  /* 0x00000000004e7805 */ /* 0x000fe2000001ff00 */
[----:B------:R-:W-:Y:S01]  /*0fd0*/  IMAD.WIDE.U32 R14, R0, c[0x0][0x1b0], R2 ;  /* 0x00006c00000e7a25 */ /* 0x000fe200078e0002 */
[----:B------:R-:W-:Y:S01]  /*0fe0*/  LEA.HI R3, R33, R52, RZ, 0x1 ;  /* 0x0000003421037211 */ /* 0x000fe200078f08ff */
[----:B------:R-:W-:Y:S01]  /*0ff0*/  CS2R R76, SRZ ;  /* 0x00000000004c7805 */ /* 0x000fe2000001ff00 */
[----:B------:R-:W-:Y:S01]  /*1000*/  CS2R R74, SRZ ;  /* 0x00000000004a7805 */ /* 0x000fe2000001ff00 */
[C---:B------:R-:W-:Y:S01]  /*1010*/  IMAD R12, R24.reuse, c[0x0][0x290], RZ ;  /* 0x0000a400180c7a24 */ /* 0x040fe200078e02ff */
[----:B------:R-:W-:Y:S01]  /*1020*/  LOP3.LUT R3, R3, 0x7fffffe, RZ, 0xc0, !PT ;  /* 0x07fffffe03037812 */ /* 0x000fe200078ec0ff */
[----:B------:R-:W-:Y:S01]  /*1030*/  IMAD R0, R24, c[0x0][0x278], RZ ;  /* 0x00009e0018007a24 */ /* 0x000fe200078e02ff */
[----:B------:R-:W-:Y:S01]  /*1040*/  CS2R R72, SRZ ;  /* 0x0000000000487805 */ /* 0x000fe2000001ff00 */
[----:B------:R-:W-:Y:S01]  /*1050*/  IMAD.IADD R11, R11, 0x1, R13 ;  /* 0x000000010b0b7824 */ /* 0x000fe200078e020d */
[----:B------:R-:W-:Y:S01]  /*1060*/  CS2R R70, SRZ ;  /* 0x0000000000467805 */ /* 0x000fe2000001ff00 */
[C---:B------:R-:W-:Y:S01]  /*1070*/  IMAD R22, R31.reuse, c[0x0][0x294], R12 ;  /* 0x0000a5001f167a24 */ /* 0x040fe200078e020c */
[----:B------:R-:W-:Y:S01]  /*1080*/  CS2R R68, SRZ ;  /* 0x0000000000447805 */ /* 0x000fe2000001ff00 */
[----:B------:R-:W-:Y:S01]  /*1090*/  IMAD.IADD R3, R52, 0x1, -R3 ;  /* 0x0000000134037824 */ /* 0x000fe200078e0a03 */
[----:B------:R-:W-:Y:S01]  /*10a0*/  CS2R R66, SRZ ;  /* 0x0000000000427805 */ /* 0x000fe2000001ff00 */
[C---:B------:R-:W-:Y:S01]  /*10b0*/  IMAD R0, R31.reuse, c[0x0][0x27c], R0 ;  /* 0x00009f001f007a24 */ /* 0x040fe200078e0200 */
[----:B------:R-:W-:Y:S01]  /*10c0*/  CS2R R64, SRZ ;  /* 0x0000000000407805 */ /* 0x000fe2000001ff00 */
[C---:B------:R-:W-:Y:S01]  /*10d0*/  IMAD.WIDE.U32 R12, R31.reuse, c[0x0][0x278], R6 ;  /* 0x00009e001f0c7a25 */ /* 0x040fe200078e0006 */
[----:B------:R-:W-:Y:S01]  /*10e0*/  CS2R R62, SRZ ;  /* 0x00000000003e7805 */ /* 0x000fe2000001ff00 */
[----:B------:R-:W-:Y:S01]  /*10f0*/  CS2R R60, SRZ ;  /* 0x00000000003c7805 */ /* 0x000fe2000001ff00 */
[----:B------:R-:W-:Y:S01]  /*1100*/  CS2R R58, SRZ ;  /* 0x00000000003a7805 */ /* 0x000fe2000001ff00 */
[----:B------:R-:W-:Y:S01]  /*1110*/  IMAD.WIDE.U32 R4, R31, c[0x0][0x290], R4 ;  /* 0x0000a4001f047a25 */ /* 0x000fe200078e0004 */
[----:B------:R-:W-:Y:S01]  /*1120*/  LEA R48, P1, R12, c[0x0][0x258], 0x2 ;  /* 0x000096000c307a11 */ /* 0x000fe200078210ff */
[----:B------:R-:W-:Y:S01]  /*1130*/  CS2R R56, SRZ ;  /* 0x0000000000387805 */ /* 0x000fe2000001ff00 */
[----:B------:R-:W-:Y:S01]  /*1140*/  CS2R R54, SRZ ;  /* 0x0000000000367805 */ /* 0x000fe2000001ff00 */
[----:B------:R-:W-:Y:S01]  /*1150*/  IMAD R3, R36, 0x8, R3 ;  /* 0x0000000824037824 */ /* 0x000fe200078e0203 */
[----:B------:R-:W-:Y:S01]  /*1160*/  LEA R42, P0, R4, c[0x0][0x280], 0x2 ;  /* 0x0000a000042a7a11 */ /* 0x000fe200078010ff */
[----:B------:R-:W-:Y:S01]  /*1170*/  IMAD.IADD R0, R13, 0x1, R0 ;  /* 0x000000010d007824 */ /* 0x000fe200078e0200 */
[----:B------:R-:W-:Y:S01]  /*1180*/  USHF.R.S32.HI UR8, URZ, 0x6, UR5 ;  /* 0x000000063f087899 */ /* 0x000fe20008011405 */
[----:B------:R-:W-:Y:S01]  /*1190*/  IMAD R23, R20, c[0x0][0x1e8], RZ ;  /* 0x00007a0014177a24 */ /* 0x000fe200078e02ff */
[----:B------:R-:W-:Y:S01]  /*11a0*/  UMOV UR4, URZ ;  /* 0x0000003f00047c82 */ /* 0x000fe20008000000 */
[----:B------:R-:W-:Y:S01]  /*11b0*/  IMAD.IADD R13, R5, 0x1, R22 ;  /* 0x00000001050d7824 */ /* 0x000fe200078e0216 */
[----:B------:R-:W-:Y:S01]  /*11c0*/  LEA.HI.X R49, R12, c[0x0][0x25c], R0, 0x2, P1 ;  /* 0x000097000c317a11 */ /* 0x000fe200008f1400 */
[----:B------:R-:W-:Y:S01]  /*11d0*/  IMAD.U32 R26, R3, 0x20, R26 ;  /* 0x00000020031a7824 */ /* 0x000fe200078e001a */
[----:B------:R-:W-:Y:S01]  /*11e0*/  UMOV UR9, 0x1 ;  /* 0x0000000100097882 */ /* 0x000fe20000000000 */
[C---:B------:R-:W-:Y:S01]  /*11f0*/  IMAD R3, R21.reuse, c[0x0][0x1ec], R23 ;  /* 0x00007b0015037a24 */ /* 0x040fe200078e0217 */
[----:B------:R-:W-:Y:S01]  /*1200*/  LEA.HI.X R43, R4, c[0x0][0x284], R13, 0x2, P0 ;  /* 0x0000a100042b7a11 */ /* 0x000fe200000f140d */
[----:B------:R-:W-:Y:S01]  /*1210*/  IMAD.WIDE.U32 R6, R21, c[0x0][0x1e8], R10 ;  /* 0x00007a0015067a25 */ /* 0x000fe200078e000a */
[----:B------:R-:W-:Y:S01]  /*1220*/  STL.64 [R1+0x38], R48 ;  /* 0x0000383001007387 */ /* 0x000fe20000100a00 */
[----:B------:R-:W-:-:S02]  /*1230*/  UMOV UR5, URZ ;  /* 0x0000003f00057c82 */ /* 0x000fc40008000000 */
[----:B------:R-:W-:Y:S01]  /*1240*/  IMAD.IADD R5, R15, 0x1, R25 ;  /* 0x000000010f057824 */ /* 0x000fe200078e0219 */
[----:B------:R-:W-:Y:S01]  /*1250*/  STL.64 [R1+0x30], R42 ;  /* 0x0000302a01007387 */ /* 0x000fe20000100a00 */
[----:B------:R-:W-:Y:S02]  /*1260*/  IMAD R0, R20, c[0x0][0x1b8], RZ ;  /* 0x00006e0014007a24 */ /* 0x000fe400078e02ff */
[----:B------:R-:W-:Y:S01]  /*1270*/  IMAD.MOV.U32 R4, RZ, RZ, R14 ;  /* 0x000000ffff047224 */ /* 0x000fe200078e000e */
[----:B------:R-:W-:Y:S01]  /*1280*/  STL [R1+0x2c], R45 ;  /* 0x00002c2d01007387 */ /* 0x000fe20000100800 */
[----:B------:R-:W-:Y:S02]  /*1290*/  IMAD.IADD R7, R7, 0x1, R3 ;  /* 0x0000000107077824 */ /* 0x000fe400078e0203 */
[----:B------:R-:W-:Y:S02]  /*12a0*/  IMAD R10, R9, c[0x0][0x1d8], RZ ;  /* 0x00007600090a7a24 */ /* 0x000fe400078e02ff */
[----:B------:R-:W-:-:S02]  /*12b0*/  IMAD R0, R21, c[0x0][0x1bc], R0 ;  /* 0x00006f0015007a24 */ /* 0x000fc400078e0200 */
[----:B------:R-:W-:-:S04]  /*12c0*/  IMAD.WIDE.U32 R4, R21, c[0x0][0x1b8], R4 ;  /* 0x00006e0015047a25 */ /* 0x000fc800078e0004 */
[C---:B------:R-:W-:Y:S02]  /*12d0*/  IMAD R10, R8.reuse, c[0x0][0x1dc], R10 ;  /* 0x00007700080a7a24 */ /* 0x040fe400078e020a */
[----:B------:R-:W-:-:S04]  /*12e0*/  IMAD.WIDE.U32 R12, R8, c[0x0][0x1d8], R6 ;  /* 0x00007600080c7a25 */ /* 0x000fc800078e0006 */
[----:B------:R-:W-:Y:S01]  /*12f0*/  IMAD.IADD R5, R5, 0x1, R0 ;  /* 0x0000000105057824 */ /* 0x000fe200078e0200 */
[----:B------:R-:W-:Y:S01]  /*1300*/  LEA R6, P0, R12, c[0x0][0x1c0], 0x1 ;  /* 0x000070000c067a11 */ /* 0x000fe200078008ff */
[----:B------:R-:W-:Y:S02]  /*1310*/  IMAD R3, R9, c[0x0][0x1a8], RZ ;  /* 0x00006a0009037a24 */ /* 0x000fe400078e02ff */
[----:B------:R-:W-:Y:S02]  /*1320*/  IMAD.IADD R0, R13, 0x1, R10 ;  /* 0x000000010d007824 */ /* 0x000fe400078e020a */
[----:B------:R-:W-:Y:S02]  /*1330*/  IMAD.MOV.U32 R21, RZ, RZ, c[0x0][0x1d8] ;  /* 0x00007600ff157624 */ /* 0x000fe400078e00ff */
[----:B------:R-:W-:Y:S01]  /*1340*/  IMAD R9, R8, c[0x0][0x1ac], R3 ;  /* 0x00006b0008097a24 */ /* 0x000fe200078e0203 */
[----:B------:R-:W-:Y:S01]  /*1350*/  LEA.HI.X R7, R12, c[0x0][0x1c4], R0, 0x1, P0 ;  /* 0x000071000c077a11 */ /* 0x000fe200000f0c00 */
[----:B------:R-:W-:Y:S01]  /*1360*/  IMAD.WIDE.U32 R10, R8, c[0x0][0x1a8], R4 ;  /* 0x00006a00080a7a25 */ /* 0x000fe200078e0004 */
[----:B------:R-:W-:-:S03]  /*1370*/  LEA R8, P1, R21, R6, 0x7 ;  /* 0x0000000615087211 */ /* 0x000fc600078238ff */
[----:B------:R-:W-:Y:S01]  /*1380*/  IMAD.MOV.U32 R23, RZ, RZ, c[0x0][0x1dc] ;  /* 0x00007700ff177624 */ /* 0x000fe200078e00ff */
[----:B------:R-:W-:Y:S01]  /*1390*/  LEA R4, P0, R10, c[0x0][0x190], 0x1 ;  /* 0x000064000a047a11 */ /* 0x000fe200078008ff */
[----:B------:R-:W-:Y:S02]  /*13a0*/  IMAD.IADD R0, R11, 0x1, R9 ;  /* 0x000000010b007824 */ /* 0x000fe400078e0209 */
[----:B------:R-:W-:Y:S01]  /*13b0*/  IMAD.IADD R17, R17, 0x1, R27 ;  /* 0x0000000111117824 */ /* 0x000fe200078e021b */
[----:B------:R-:W-:Y:S01]  /*13c0*/  LEA.HI.X R9, R21, R7, R23, 0x7, P1 ;  /* 0x0000000715097211 */ /* 0x000fe200008f3c17 */
[----:B------:R-:W-:Y:S01]  /*13d0*/  IMAD R3, R41, c[0x0][0x180], RZ ;  /* 0x0000600029037a24 */ /* 0x000fe200078e02ff */
[----:B------:R-:W-:Y:S01]  /*13e0*/  IADD3 R21, R2, 0x20, RZ ;  /* 0x0000002002157810 */ /* 0x000fe20007ffe0ff */
[----:B------:R-:W-:Y:S01]  /*13f0*/  IMAD.WIDE.U32 R16, R85, c[0x0][0x180], R16 ;  /* 0x0000600055107a25 */ /* 0x000fe200078e0010 */
[----:B------:R-:W-:Y:S02]  /*1400*/  LEA.HI.X R5, R10, c[0x0][0x194], R0, 0x1, P0 ;  /* 0x000065000a057a11 */ /* 0x000fe400000f0c00 */
[----:B------:R-:W-:Y:S01]  /*1410*/  ISETP.GE.AND P2, PT, R21, c[0x0][0x1cc], PT ;  /* 0x0000730015007a0c */ /* 0x000fe20003f46270 */
[----:B------:R-:W-:Y:S01]  /*1420*/  IMAD.IADD R0, R35, 0x1, -R52 ;  /* 0x0000000123007824 */ /* 0x000fe200078e0a34 */
[----:B------:R-:W-:Y:S01]  /*1430*/  ISETP.GE.AND P1, PT, R45, c[0x0][0x1cc], PT ;  /* 0x000073002d007a0c */ /* 0x000fe20003f26270 */
[----:B------:R-:W-:-:S02]  /*1440*/  IMAD R3, R85, c[0x0][0x184], R3 ;  /* 0x0000610055037a24 */ /* 0x000fc400078e0203 */
[----:B------:R-:W-:Y:S01]  /*1450*/  IMAD.SHL.U32 R44, R26, 0x2, RZ ;  /* 0x000000021a2c7824 */ /* 0x000fe200078e00ff */
[C---:B------:R-:W-:Y:S01]  /*1460*/  ISETP.LT.OR P6, PT, R0.reuse, 0x1, P3 ;  /* 0x000000010000780c */ /* 0x040fe20001fc1670 */
[----:B------:R-:W-:Y:S01]  /*1470*/  IMAD.IADD R11, R17, 0x1, R3 ;  /* 0x00000001110b7824 */ /* 0x000fe200078e0203 */
[C---:B------:R-:W-:Y:S01]  /*1480*/  ISETP.LT.OR P5, PT, R0.reuse, 0x1, P2 ;  /* 0x000000010000780c */ /* 0x040fe200017a1670 */
[----:B------:R-:W-:Y:S01]  /*1490*/  IMAD.IADD R15, R19, 0x1, R30 ;  /* 0x00000001130f7824 */ /* 0x000fe200078e021e */
[C---:B------:R-:W-:Y:S01]  /*14a0*/  ISETP.LT.OR P4, PT, R0.reuse, 0x1, P1 ;  /* 0x000000010000780c */ /* 0x040fe20000f81670 */
[----:B------:R-:W-:Y:S01]  /*14b0*/  IMAD.MOV.U32 R14, RZ, RZ, R18 ;  /* 0x000000ffff0e7224 */ /* 0x000fe200078e0012 */
[C---:B------:R-:W-:Y:S01]  /*14c0*/  ISETP.LT.OR P3, PT, R0.reuse, 0x41, P3 ;  /* 0x000000410000780c */ /* 0x040fe20001f61670 */
[----:B------:R-:W-:Y:S01]  /*14d0*/  IMAD.MOV.U32 R10, RZ, RZ, R16 ;  /* 0x000000ffff0a7224 */ /* 0x000fe200078e0010 */
[----:B------:R-:W-:Y:S01]  /*14e0*/  SHF.R.S32.HI R3, RZ, 0x1f, R33 ;  /* 0x0000001fff037819 */ /* 0x000fe20000011421 */
[----:B------:R-:W-:Y:S01]  /*14f0*/  IMAD.WIDE.U32 R12, R85, c[0x0][0x210], R14 ;  /* 0x00008400550c7a25 */ /* 0x000fe200078e000e */
[C---:B------:R-:W-:Y:S01]  /*1500*/  ISETP.LT.OR P2, PT, R0.reuse, 0x41, P2 ;  /* 0x000000410000780c */ /* 0x040fe20001741670 */
[----:B------:R-:W-:Y:S01]  /*1510*/  STL [R1+0xc], R44 ;  /* 0x00000c2c01007387 */ /* 0x000fe20000100800 */
[----:B------:R-:W-:Y:S01]  /*1520*/  ISETP.LT.OR P1, PT, R0, 0x41, P1 ;  /* 0x000000410000780c */ /* 0x000fe20000f21670 */
[----:B------:R-:W-:Y:S01]  /*1530*/  IMAD.MOV.U32 R15, RZ, RZ, c[0x0][0x1a8] ;  /* 0x00006a00ff0f7624 */ /* 0x000fe200078e00ff */
[----:B------:R-:W-:Y:S01]  /*1540*/  LEA.HI R3, R3, R52, RZ, 0x3 ;  /* 0x0000003403037211 */ /* 0x000fe200078f18ff */
[----:B------:R-:W-:Y:S01]  /*1550*/  @!PT LDS RZ, [RZ] ;  /* 0x00000000fffff984 */ /* 0x000fe20000000800 */
[----:B------:R-:W-:Y:S01]  /*1560*/  @!PT LDS RZ, [RZ] ;  /* 0x00000000fffff984 */ /* 0x000fe20000000800 */
[----:B------:R-:W-:Y:S01]  /*1570*/  @!PT LDS RZ, [RZ] ;  /* 0x00000000fffff984 */ /* 0x000fe20000000800 */
[----:B------:R1:W-:Y:S01]  /*1580*/  LDGSTS.E.BYPASS.LTC128B.128 [R44+0x6080], [R6.64], !P6 ;  /* 0x06080000062c7fae */ /* 0x0003e2000f101d4c */
[----:B------:R-:W-:Y:S01]  /*1590*/  LEA.HI R16, R38, R87, RZ, 0x6 ;  /* 0x0000005726107211 */ /* 0x000fe200078f30ff */
[----:B------:R-:W-:Y:S01]  /*15a0*/  IMAD.MOV.U32 R23, RZ, RZ, c[0x0][0x1ac] ;  /* 0x00006b00ff177624 */ /* 0x000fe200078e00ff */
[----:B------:R-:W-:Y:S01]  /*15b0*/  LOP3.LUT R3, R3, 0xfffffff8, RZ, 0xc0, !PT ;  /* 0xfffffff803037812 */ /* 0x000fe200078ec0ff */
[----:B------:R1:W-:Y:S01]  /*15c0*/  LDGSTS.E.BYPASS.LTC128B.128 [R44+0x8080], [R6.64+0x40], !P5 ;  /* 0x08080040062c7fae */ /* 0x0003e2000e901d4c */
[----:B------:R-:W-:Y:S01]  /*15d0*/  SHF.R.S32.HI R16, RZ, 0x6, R16 ;  /* 0x00000006ff107819 */ /* 0x000fe20000011410 */
[----:B------:R-:W-:Y:S01]  /*15e0*/  IMAD R20, R41, c[0x0][0x210], RZ ;  /* 0x0000840029147a24 */ /* 0x000fe200078e02ff */
[----:B------:R-:W-:Y:S01]  /*15f0*/  LEA R14, P0, R15, R4, 0x7 ;  /* 0x000000040f0e7211 */ /* 0x000fe200078038ff */
[----:B------:R1:W-:Y:S01]  /*1600*/  LDGSTS.E.BYPASS.LTC128B.128 [R44+0xa080], [R6.64+0x80], !P4 ;  /* 0x0a080080062c7fae */ /* 0x0003e2000e101d4c */
[----:B------:R-:W-:Y:S01]  /*1610*/  IMAD.IADD R3, R52, 0x1, -R3 ;  /* 0x0000000134037824 */ /* 0x000fe200078e0a03 */
[----:B------:R-:W-:Y:S01]  /*1620*/  ISETP.GE.AND P6, PT, R21, c[0x0][0x19c], PT ;  /* 0x0000670015007a0c */ /* 0x000fe20003fc6270 */
[----:B------:R-:W-:Y:S01]  /*1630*/  IMAD R20, R85, c[0x0][0x214], R20 ;  /* 0x0000850055147a24 */ /* 0x000fe200078e0214 */
[----:B------:R2:W-:Y:S01]  /*1640*/  LDGSTS.E.BYPASS.LTC128B.128 [R44+0x7080], [R8.64], !P3 ;  /* 0x07080000082c7fae */ /* 0x0005e2000d901d4c */
[----:B------:R-:W-:Y:S01]  /*1650*/  ISETP.GE.AND P3, PT, R2, c[0x0][0x19c], PT ;  /* 0x0000670002007a0c */ /* 0x000fe20003f66270 */
[----:B------:R-:W-:Y:S01]  /*1660*/  IMAD R22, R41, c[0x0][0x238], RZ ;  /* 0x00008e0029167a24 */ /* 0x000fe200078e02ff */
[----:B------:R-:W-:Y:S01]  /*1670*/  LEA.HI.X R15, R15, R5, R23, 0x7, P0 ;  /* 0x000000050f0f7211 */ /* 0x000fe200000f3c17 */
[----:B------:R2:W-:Y:S01]  /*1680*/  LDGSTS.E.BYPASS.LTC128B.128 [R44+0x9080], [R8.64+0x40], !P2 ;  /* 0x09080040082c7fae */ /* 0x0005e2000d101d4c */
[C---:B------:R-:W-:Y:S01]  /*1690*/  LOP3.LUT P2, RZ, R3.reuse, 0x4, RZ, 0xc0, !PT ;  /* 0x0000000403ff7812 */ /* 0x040fe2000784c0ff */
[----:B------:R-:W-:Y:S01]  /*16a0*/  IMAD.SHL.U32 R3, R3, 0x40, RZ ;  /* 0x0000004003037824 */ /* 0x000fe200078e00ff */
[----:B------:R-:W-:Y:S01]  /*16b0*/  ISETP.GE.AND P5, PT, R45, c[0x0][0x19c], PT ;  /* 0x000067002d007a0c */ /* 0x000fe20003fa6270 */
[----:B------:R2:W-:Y:S01]  /*16c0*/  LDGSTS.E.BYPASS.LTC128B.128 [R44+0xb080], [R8.64+0x80], !P1 ;  /* 0x0b080080082c7fae */ /* 0x0005e2000c901d4c */
[C---:B------:R-:W-:Y:S01]  /*16d0*/  ISETP.LT.OR P1, PT, R0.reuse, 0x1, P3 ;  /* 0x000000010000780c */ /* 0x040fe20001f21670 */
[----:B------:R-:W-:Y:S01]  /*16e0*/  IMAD.IADD R13, R13, 0x1, R20 ;  /* 0x000000010d0d7824 */ /* 0x000fe200078e0214 */
[----:B------:R-:W-:Y:S01]  /*16f0*/  LOP3.LUT R3, R3, 0x1c0, RZ, 0xc0, !PT ;  /* 0x000001c003037812 */ /* 0x000fe200078ec0ff */
[----:B------:R-:W0:Y:S01]  /*1700*/  LDGDEPBAR ;  /* 0x00000000000079af */ /* 0x000e220000000000 */
[C---:B------:R-:W-:Y:S01]  /*1710*/  ISETP.LT.OR P4, PT, R0.reuse, 0x1, P6 ;  /* 0x000000010000780c */ /* 0x040fe20003781670 */
[C---:B------:R-:W-:Y:S01]  /*1720*/  IMAD R22, R85.reuse, c[0x0][0x23c], R22 ;  /* 0x00008f0055167a24 */ /* 0x040fe200078e0216 */
[C---:B------:R-:W-:Y:S01]  /*1730*/  ISETP.LT.OR P3, PT, R0.reuse, 0x41, P3 ;  /* 0x000000410000780c */ /* 0x040fe20001f61670 */
[----:B------:R-:W-:Y:S01]  /*1740*/  IMAD.WIDE.U32 R18, R85, c[0x0][0x238], R28 ;  /* 0x00008e0055127a25 */ /* 0x000fe200078e001c */
[----:B------:R-:W-:Y:S01]  /*1750*/  ISETP.LT.OR P6, PT, R0, 0x41, P6 ;  /* 0x000000410000780c */ /* 0x000fe200037c1670 */
[----:B------:R-:W-:-:S04]  /*1760*/  CS2R R84, SRZ ;  /* 0x0000000000547805 */ /* 0x000fc8000001ff00 */
[----:B------:R3:W-:Y:S01]  /*1770*/  LDGSTS.E.BYPASS.LTC128B.128 [R44+0x80], [R4.64], !P1 ;  /* 0x00080000042c7fae */ /* 0x0007e2000c901d4c */
[----:B-1----:R-:W-:Y:S01]  /*1780*/  IMAD R6, R24, c[0x0][0x218], RZ ;  /* 0x0000860018067a24 */ /* 0x002fe200078e02ff */
[----:B------:R-:W-:Y:S01]  /*1790*/  ISETP.LT.OR P1, PT, R0, 0x1, P5 ;  /* 0x000000010000780c */ /* 0x000fe20002f21670 */
[----:B------:R-:W-:Y:S01]  /*17a0*/  IMAD R7, R24, c[0x0][0x188], RZ ;  /* 0x0000620018077a24 */ /* 0x000fe200078e02ff */
[----:B------:R-:W-:Y:S01]  /*17b0*/  ISETP.LT.OR P5, PT, R0, 0x41, P5 ;  /* 0x000000410000780c */ /* 0x000fe20002fa1670 */
[C---:B------:R-:W-:Y:S01]  /*17c0*/  IMAD R17, R31.reuse, c[0x0][0x21c], R6 ;  /* 0x000087001f117a24 */ /* 0x040fe200078e0206 */
[----:B------:R3:W-:Y:S01]  /*17d0*/  LDGSTS.E.BYPASS.LTC128B.128 [R44+0x2080], [R4.64+0x40], !P4 ;  /* 0x02080040042c7fae */ /* 0x0007e2000e101d4c */
[----:B------:R-:W-:Y:S01]  /*17e0*/  IMAD R7, R31, c[0x0][0x18c], R7 ;  /* 0x000063001f077a24 */ /* 0x000fe200078e0207 */
[----:B------:R-:W-:Y:S02]  /*17f0*/  ISETP.GE.AND P4, PT, R2, c[0x0][0x1fc], PT ;  /* 0x00007f0002007a0c */ /* 0x000fe40003f86270 */
[----:B--2---:R-:W-:Y:S01]  /*1800*/  LEA.HI R9, R37, R36, RZ, 0x1 ;  /* 0x0000002425097211 */ /* 0x004fe200078f08ff */
[----:B------:R-:W-:-:S04]  /*1810*/  IMAD.SHL.U32 R8, R16, 0x8, RZ ;  /* 0x0000000810087824 */ /* 0x000fc800078e00ff */
[----:B------:R3:W-:Y:S01]  /*1820*/  LDGSTS.E.BYPASS.LTC128B.128 [R44+0x4080], [R4.64+0x80], !P1 ;  /* 0x04080080042c7fae */ /* 0x0007e2000c901d4c */
[----:B------:R-:W-:Y:S02]  /*1830*/  ISETP.LT.AND P1, PT, R52, UR10, PT ;  /* 0x0000000a34007c0c */ /* 0x000fe4000bf21270 */
[----:B------:R-:W-:Y:S01]  /*1840*/  LOP3.LUT R6, R9, 0xfffffffe, RZ, 0xc0, !PT ;  /* 0xfffffffe09067812 */ /* 0x000fe200078ec0ff */
[----:B------:R1:W-:Y:S01]  /*1850*/  LDGSTS.E.BYPASS.LTC128B.128 [R44+0x1080], [R14.64], !P3 ;  /* 0x010800000e2c7fae */ /* 0x0003e2000d901d4c */
[----:B------:R-:W-:Y:S01]  /*1860*/  LOP3.LUT R216, R8, 0x18, RZ, 0xc0, !PT ;  /* 0x0000001808d87812 */ /* 0x000fe200078ec0ff */
[----:B------:R-:W-:Y:S01]  /*1870*/  IMAD.WIDE.U32 R8, R31, c[0x0][0x188], R10 ;  /* 0x000062001f087a25 */ /* 0x000fe200078e000a */
[----:B------:R-:W-:Y:S01]  /*1880*/  SHF.R.U32.HI R10, RZ, 0x3, R3 ;  /* 0x00000003ff0a7819 */ /* 0x000fe20000011603 */
[----:B------:R1:W-:Y:S01]  /*1890*/  LDGSTS.E.BYPASS.LTC128B.128 [R44+0x3080], [R14.64+0x40], !P6 ;  /* 0x030800400e2c7fae */ /* 0x0003e2000f101d4c */
[----:B------:R-:W-:Y:S01]  /*18a0*/  ISETP.GE.OR P3, PT, R2, c[0x0][0x1fc], !P1 ;  /* 0x00007f0002007a0c */ /* 0x000fe20004f66670 */
[----:B------:R-:W-:Y:S01]  /*18b0*/  IMAD.IADD R23, R36, 0x1, -R6 ;  /* 0x0000000124177824 */ /* 0x000fe200078e0a06 */
[----:B------:R-:W-:Y:S01]  /*18c0*/  LEA R50, P0, R8, c[0x0][0x160], 0x1 ;  /* 0x0000580008327a11 */ /* 0x000fe200078008ff */
[----:B------:R-:W-:Y:S01]  /*18d0*/  IMAD.IADD R11, R9, 0x1, R7 ;  /* 0x00000001090b7824 */ /* 0x000fe200078e0207 */
[----:B------:R-:W-:Y:S01]  /*18e0*/  LOP3.LUT R9, R10, R3, R216, 0x1e, !PT ;  /* 0x000000030a097212 */ /* 0x000fe200078e1ed8 */
[----:B------:R-:W-:Y:S01]  /*18f0*/  IMAD.SHL.U32 R20, R23, 0x400, RZ ;  /* 0x0000040017147824 */ /* 0x000fe200078e00ff */
[----:B------:R1:W-:Y:S01]  /*1900*/  LDGSTS.E.BYPASS.LTC128B.128 [R44+0x5080], [R14.64+0x80], !P5 ;  /* 0x050800800e2c7fae */ /* 0x0003e2000e901d4c */
[----:B------:R-:W-:Y:S01]  /*1910*/  IMAD.WIDE.U32 R6, R31, c[0x0][0x218], R12 ;  /* 0x000086001f067a25 */ /* 0x000fe200078e000c */
[----:B------:R-:W-:-:S02]  /*1920*/  LEA.HI.X R51, R8, c[0x0][0x164], R11, 0x1, P0 ;  /* 0x0000590008337a11 */ /* 0x000fc400000f0c0b */
[----:B------:R-:W0:Y:S01]  /*1930*/  LDGDEPBAR ;  /* 0x00000000000079af */ /* 0x000e220000000000 */
[----:B------:R-:W-:Y:S01]  /*1940*/  IMAD R3, R32, 0x2, R20 ;  /* 0x0000000220037824 */ /* 0x000fe200078e0214 */
[C---:B------:R-:W-:Y:S01]  /*1950*/  LEA R46, P0, R6.reuse, c[0x0][0x1f0], 0x1 ;  /* 0x00007c00062e7a11 */ /* 0x040fe200078008ff */
[----:B------:R-:W-:Y:S01]  /*1960*/  IMAD.IADD R7, R7, 0x1, R17 ;  /* 0x0000000107077824 */ /* 0x000fe200078e0211 */
[----:B------:R-:W-:Y:S01]  /*1970*/  ISETP.GE.AND P5, PT, R21, c[0x0][0x16c], PT ;  /* 0x00005b0015007a0c */ /* 0x000fe20003fa6270 */
[----:B------:R-:W-:Y:S01]  /*1980*/  IMAD.IADD R0, R3, 0x1, R9 ;  /* 0x0000000103007824 */ /* 0x000fe200078e0209 */
[----:B------:R-:W-:Y:S01]  /*1990*/  STL.64 [R1+0x20], R50 ;  /* 0x0000203201007387 */ /* 0x000fe20000100a00 */
[----:B------:R-:W-:Y:S01]  /*19a0*/  IMAD.IADD R3, R19, 0x1, R22 ;  /* 0x0000000113037824 */ /* 0x000fe200078e0216 */
[----:B------:R-:W-:Y:S01]  /*19b0*/  LEA.HI.X R47, R6, c[0x0][0x1f4], R7, 0x1, P0 ;  /* 0x00007d00062f7a11 */ /* 0x000fe200000f0c07 */
[----:B------:R-:W-:Y:S01]  /*19c0*/  IMAD.SHL.U32 R231, R0, 0x2, RZ ;  /* 0x0000000200e77824 */ /* 0x000fe200078e00ff */
[----:B------:R-:W-:-:S02]  /*19d0*/  LOP3.LUT R7, R40, 0xfffffff8, RZ, 0xc0, !PT ;  /* 0xfffffff828077812 */ /* 0x000fc400078ec0ff */
[----:B---3--:R-:W-:Y:S01]  /*19e0*/  LOP3.LUT R4, R39, 0xfffffff0, RZ, 0xc0, !PT ;  /* 0xfffffff027047812 */ /* 0x008fe200078ec0ff */
[----:B------:R-:W-:Y:S01]  /*19f0*/  STL.64 [R1+0x18], R46 ;  /* 0x0000182e01007387 */ /* 0x000fe20000100a00 */
[----:B------:R-:W-:Y:S01]  /*1a00*/  IADD3 R0, R231, 0xf480, RZ ;  /* 0x0000f480e7007810 */ /* 0x000fe20007ffe0ff */
[----:B------:R-:W-:Y:S01]  /*1a10*/  IMAD.IADD R7, R87, 0x1, -R7 ;  /* 0x0000000157077824 */ /* 0x000fe200078e0a07 */
[----:B------:R-:W-:Y:S02]  /*1a20*/  IADD3 R232, R231, 0xf4c0, RZ ;  /* 0x0000f4c0e7e87810 */ /* 0x000fe40007ffe0ff */
[----:B------:R-:W-:Y:S01]  /*1a30*/  @P2 IADD3 R232, R0, -0x40, RZ ;  /* 0xffffffc000e82810 */ /* 0x000fe20007ffe0ff */
[----:B------:R-:W-:Y:S01]  /*1a40*/  IMAD R0, R24, c[0x0][0x240], RZ ;  /* 0x0000900018007a24 */ /* 0x000fe200078e02ff */
[----:B------:R-:W-:Y:S02]  /*1a50*/  SHF.R.S32.HI R5, RZ, 0x1f, R16 ;  /* 0x0000001fff057819 */ /* 0x000fe40000011410 */
[----:B------:R-:W-:Y:S01]  /*1a60*/  ISETP.GE.AND P0, PT, R2, c[0x0][0x16c], PT ;  /* 0x00005b0002007a0c */ /* 0x000fe20003f06270 */
[----:B------:R-:W-:Y:S01]  /*1a70*/  IMAD.MOV.U32 R2, RZ, RZ, R18 ;  /* 0x000000ffff027224 */ /* 0x000fe200078e0012 */
[----:B------:R-:W-:Y:S01]  /*1a80*/  LEA.HI R10, R7, R7, RZ, 0x1 ;  /* 0x00000007070a7211 */ /* 0x000fe200078f08ff */
[----:B------:R-:W-:Y:S01]  /*1a90*/  IMAD R17, R31, c[0x0][0x244], R0 ;  /* 0x000091001f117a24 */ /* 0x000fe200078e0200 */
[----:B------:R-:W-:Y:S01]  /*1aa0*/  LEA.HI R5, R5, R16, RZ, 0x2 ;  /* 0x0000001005057211 */ /* 0x000fe200078f10ff */
[----:B------:R-:W-:Y:S01]  /*1ab0*/  IMAD.IADD R0, R87, 0x1, -R4 ;  /* 0x0000000157007824 */ /* 0x000fe200078e0a04 */
[----:B------:R-:W-:-:S04]  /*1ac0*/  DEPBAR.LE SB0, 0x1 ;  /* 0x000080400000791a */ /* 0x000fc80000000000 */
[----:B------:R-:W-:Y:S01]  /*1ad0*/  IMAD.WIDE.U32 R132, R31, c[0x0][0x240], R2 ;  /* 0x000090001f847a25 */ /* 0x000fe200078e0002 */
[----:B------:R-:W-:Y:S02]  /*1ae0*/  LOP3.LUT R3, R10, 0x7fffffe, RZ, 0xc0, !PT ;  /* 0x07fffffe0a037812 */ /* 0x000fe400078ec0ff */
[----:B------:R-:W-:Y:S01]  /*1af0*/  LOP3.LUT R2, R5, 0xfffffffc, RZ, 0xc0, !PT ;  /* 0xfffffffc05027812 */ /* 0x000fe200078ec0ff */
[----:B------:R-:W-:Y:S01]  /*1b00*/  IMAD R4, R34, 0x4, R16 ;  /* 0x0000000422047824 */ /* 0x000fe200078e0210 */
[----:B------:R-:W-:Y:S01]  /*1b10*/  LOP3.LUT R5, R37, 0xffffffe0, RZ, 0xc0, !PT ;  /* 0xffffffe025057812 */ /* 0x000fe200078ec0ff */
[----:B------:R-:W-:Y:S01]  /*1b20*/  IMAD.IADD R8, R7, 0x1, -R3 ;  /* 0x0000000107087824 */ /* 0x000fe200078e0a03 */
[----:B------:R-:W-:Y:S01]  /*1b30*/  SHF.R.S32.HI R11, RZ, 0x1f, R0 ;  /* 0x0000001fff0b7819 */ /* 0x000fe20000011400 */
[----:B------:R-:W-:Y:S01]  /*1b40*/  IMAD.IADD R9, R16, 0x1, -R2 ;  /* 0x0000000110097824 */ /* 0x000fe200078e0a02 */
[-C--:B------:R-:W-:Y:S01]  /*1b50*/  LEA.HI R6, R0, R0.reuse, RZ, 0x1 ;  /* 0x0000000000067211 */ /* 0x080fe200078f08ff */
[----:B------:R-:W-:Y:S01]  /*1b60*/  IMAD.IADD R2, R87, 0x1, -R5 ;  /* 0x0000000157027824 */ /* 0x000fe200078e0a05 */
[----:B------:R-:W-:Y:S01]  /*1b70*/  LEA.HI R3, R11, R0, RZ, 0x3 ;  /* 0x000000000b037211 */ /* 0x000fe200078f18ff */
[----:B------:R-:W-:Y:S01]  /*1b80*/  IMAD R12, R4, 0x8, R8 ;  /* 0x00000008040c7824 */ /* 0x000fe200078e0208 */
[----:B------:R-:W-:Y:S01]  /*1b90*/  LOP3.LUT R5, R6, 0x7fffffe, RZ, 0xc0, !PT ;  /* 0x07fffffe06057812 */ /* 0x000fe200078ec0ff */
[----:B------:R-:W-:Y:S01]  /*1ba0*/  IMAD.SHL.U32 R7, R7, 0x40, RZ ;  /* 0x0000004007077824 */ /* 0x000fe200078e00ff */
[----:B------:R-:W-:Y:S01]  /*1bb0*/  LOP3.LUT R4, R3, 0xfffffff8, RZ, 0xc0, !PT ;  /* 0xfffffff803047812 */ /* 0x000fe200078ec0ff */
[----:B------:R-:W-:Y:S01]  /*1bc0*/  STL.64 [R1+0x40], R132 ;  /* 0x0000408401007387 */ /* 0x000fe20000100a00 */
[----:B------:R-:W-:Y:S01]  /*1bd0*/  SHF.R.S32.HI R11, RZ, 0x1f, R2 ;  /* 0x0000001fff0b7819 */ /* 0x000fe20000011402 */
[----:B------:R-:W-:-:S02]  /*1be0*/  IMAD.IADD R8, R0, 0x1, -R5 ;  /* 0x0000000100087824 */ /* 0x000fc400078e0a05 */
[----:B------:R-:W-:Y:S01]  /*1bf0*/  BAR.SYNC.DEFER_BLOCKING 0x0 ;  /* 0x0000000000007b1d */ /* 0x000fe20000010000 */
[----:B------:R-:W-:Y:S01]  /*1c00*/  IMAD.IADD R13, R0, 0x1, -R4 ;  /* 0x00000001000d7824 */ /* 0x000fe200078e0a04 */
[----:B-1----:R-:W-:Y:S01]  /*1c10*/  LEA.HI R14, R11, R2, RZ, 0x2 ;  /* 0x000000020b0e7211 */ /* 0x002fe200078f10ff */
[----:B------:R-:W-:Y:S01]  /*1c20*/  IMAD.SHL.U32 R5, R36, 0x10, RZ ;  /* 0x0000001024057824 */ /* 0x000fe200078e00ff */
[----:B------:R-:W-:Y:S01]  /*1c30*/  SHF.R.S32.HI R0, RZ, 0x3, R3 ;  /* 0x00000003ff007819 */ /* 0x000fe20000011403 */
[----:B------:R-:W-:Y:S01]  /*1c40*/  IMAD R9, R9, -0x8, R35 ;  /* 0xfffffff809097824 */ /* 0x000fe200078e0223 */
[----:B------:R-:W-:Y:S01]  /*1c50*/  LOP3.LUT R3, R7, 0x1c0, RZ, 0xc0, !PT ;  /* 0x000001c007037812 */ /* 0x000fe200078ec0ff */
[----:B------:R-:W-:Y:S01]  /*1c60*/  CS2R R36, SRZ ;  /* 0x0000000000247805 */ /* 0x000fe2000001ff00 */
[----:B------:R-:W-:Y:S01]  /*1c70*/  LOP3.LUT R4, R14, 0xfffffffc, RZ, 0xc0, !PT ;  /* 0xfffffffc0e047812 */ /* 0x000fe200078ec0ff */
[C---:B------:R-:W-:Y:S01]  /*1c80*/  IMAD R15, R0.reuse, 0x8, R8 ;  /* 0x00000008000f7824 */ /* 0x040fe200078e0208 */
[----:B------:R-:W-:Y:S01]  /*1c90*/  SEL R11, RZ, 0x1, P0 ;  /* 0x00000001ff0b7807 */ /* 0x000fe20000000000 */
[----:B------:R-:W-:Y:S01]  /*1ca0*/  IMAD R20, R0, 0x200, R20 ;  /* 0x0000020000147824 */ /* 0x000fe200078e0214 */
[----:B------:R-:W-:Y:S01]  /*1cb0*/  LOP3.LUT R0, R3, 0x30, R5, 0xf8, !PT ;  /* 0x0000003003007812 */ /* 0x000fe200078ef805 */
[----:B------:R-:W-:Y:S01]  /*1cc0*/  IMAD.IADD R8, R2, 0x1, -R4 ;  /* 0x0000000102087824 */ /* 0x000fe200078e0a04 */
[----:B------:R-:W-:-:S02]  /*1cd0*/  ISETP.GE.AND P0, PT, R45, c[0x0][0x16c], PT ;  /* 0x00005b002d007a0c */ /* 0x000fc40003f06270 */
[----:B------:R-:W-:Y:S01]  /*1ce0*/  LOP3.LUT R2, R0, 0x8, R40, 0xf8, !PT ;  /* 0x0000000800027812 */ /* 0x000fe200078ef828 */
[----:B------:R-:W-:Y:S01]  /*1cf0*/  IMAD R238, R8, -0x2, R9 ;  /* 0xfffffffe08ee7824 */ /* 0x000fe200078e0209 */
[--C-:B------:R-:W-:Y:S02]  /*1d00*/  SHF.R.S32.HI R7, RZ, 0x1, R6.reuse ;  /* 0x00000001ff077819 */ /* 0x100fe40000011406 */
[----:B------:R-:W-:Y:S02]  /*1d10*/  SHF.R.S32.HI R5, RZ, 0x1f, R6 ;  /* 0x0000001fff057819 */ /* 0x000fe40000011406 */
[----:B------:R-:W-:Y:S02]  /*1d20*/  SHF.R.S32.HI R0, RZ, 0x1, R10 ;  /* 0x00000001ff007819 */ /* 0x000fe4000001140a */
[----:B------:R-:W-:Y:S02]  /*1d30*/  SHF.R.U32.HI R4, RZ, 0x3, R3 ;  /* 0x00000003ff047819 */ /* 0x000fe40000011603 */
[----:B------:R-:W-:-:S02]  /*1d40*/  SEL R6, RZ, 0x4, P0 ;  /* 0x00000004ff067807 */ /* 0x000fc40000000000 */
[----:B------:R-:W-:Y:S02]  /*1d50*/  LEA.HI R3, R5, R7, RZ, 0x2 ;  /* 0x0000000705037211 */ /* 0x000fe400078f10ff */
[C---:B------:R-:W-:Y:S01]  /*1d60*/  LOP3.LUT P0, RZ, R0.reuse, 0x2, RZ, 0xc0, !PT ;  /* 0x0000000200ff7812 */ /* 0x040fe2000780c0ff */
[----:B------:R-:W-:Y:S01]  /*1d70*/  IMAD.SHL.U32 R0, R0, 0x40, RZ ;  /* 0x0000004000007824 */ /* 0x000fe200078e00ff */
[----:B------:R-:W-:Y:S02]  /*1d80*/  LOP3.LUT R217, R2, R4, RZ, 0x3c, !PT ;  /* 0x0000000402d97212 */ /* 0x000fe400078e3cff */
[----:B------:R-:W-:Y:S01]  /*1d90*/  LOP3.LUT R2, R3, 0xfffffffc, RZ, 0xc0, !PT ;  /* 0xfffffffc03027812 */ /* 0x000fe200078ec0ff */
[----:B------:R-:W-:Y:S01]  /*1da0*/  IMAD.SHL.U32 R3, R34, 0x10, RZ ;  /* 0x0000001022037824 */ /* 0x000fe200078e00ff */
[----:B------:R-:W-:Y:S01]  /*1db0*/  LOP3.LUT R0, R0, 0xc0, RZ, 0xc0, !PT ;  /* 0x000000c000007812 */ /* 0x000fe200078ec0ff */
[----:B------:R-:W-:Y:S01]  /*1dc0*/  IMAD R217, R34, 0x200, R217 ;  /* 0x0000020022d97824 */ /* 0x000fe200078e02d9 */
[----:B------:R-:W-:Y:S01]  /*1dd0*/  LEA.HI R5, R38, R87, RZ, 0x7 ;  /* 0x0000005726057211 */ /* 0x000fe200078f38ff */
[----:B------:R-:W-:Y:S01]  /*1de0*/  IMAD.IADD R7, R7, 0x1, -R2 ;  /* 0x0000000107077824 */ /* 0x000fe200078e0a02 */
[----:B------:R-:W-:Y:S01]  /*1df0*/  LOP3.LUT R4, R0, 0x8, R40, 0xf8, !PT ;  /* 0x0000000800047812 */ /* 0x000fe200078ef828 */
[----:B------:R-:W-:Y:S01]  /*1e00*/  CS2R R38, SRZ ;  /* 0x0000000000267805 */ /* 0x000fe2000001ff00 */
[----:B------:R-:W-:Y:S01]  /*1e10*/  SHF.R.U32.HI R2, RZ, 0x3, R0 ;  /* 0x00000003ff027819 */ /* 0x000fe20000011600 */
[----:B------:R-:W-:Y:S01]  /*1e20*/  CS2R R40, SRZ ;  /* 0x0000000000287805 */ /* 0x000fe2000001ff00 */
[----:B------:R-:W-:Y:S01]  /*1e30*/  SEL R0, RZ, 0x2, P5 ;  /* 0x00000002ff007807 */ /* 0x000fe20002800000 */
[----:B------:R-:W-:Y:S01]  /*1e40*/  IMAD.SHL.U32 R217, R217, 0x2, RZ ;  /* 0x00000002d9d97824 */ /* 0x000fe200078e00ff */
[----:B------:R-:W-:-:S02]  /*1e50*/  LOP3.LUT R2, R4, R2, RZ, 0x3c, !PT ;  /* 0x0000000204027212 */ /* 0x000fc400078e3cff */
[----:B------:R-:W-:Y:S02]  /*1e60*/  IADD3 R6, R6, R0, R11 ;  /* 0x0000000006067210 */ /* 0x000fe40007ffe00b */
[----:B------:R-:W-:Y:S01]  /*1e70*/  SEL R0, R226, 0xffffffe0, !P0 ;  /* 0xffffffe0e2007807 */ /* 0x000fe20004000000 */
[----:B------:R-:W-:Y:S01]  /*1e80*/  IMAD.U32 R2, R12, 0x20, R2 ;  /* 0x000000200c027824 */ /* 0x000fe200078e0002 */
[----:B------:R-:W-:Y:S02]  /*1e90*/  SHF.R.U32.HI R5, RZ, 0x4, R5 ;  /* 0x00000004ff057819 */ /* 0x000fe40000011605 */
[----:B------:R-:W-:Y:S01]  /*1ea0*/  LOP3.LUT R3, R3, 0x10, RZ, 0xc0, !PT ;  /* 0x0000001003037812 */ /* 0x000fe200078ec0ff */
[----:B------:R-:W-:Y:S01]  /*1eb0*/  IMAD.SHL.U32 R218, R2, 0x2, RZ ;  /* 0x0000000202da7824 */ /* 0x000fe200078e00ff */
[----:B------:R-:W-:Y:S02]  /*1ec0*/  LOP3.LUT P0, RZ, R6, 0x1, RZ, 0xc0, !PT ;  /* 0x0000000106ff7812 */ /* 0x000fe4000780c0ff */
[----:B------:R-:W-:Y:S01]  /*1ed0*/  LOP3.LUT R10, R3, 0x8, R5, 0xf8, !PT ;  /* 0x00000008030a7812 */ /* 0x000fe200078ef805 */
[----:B------:R-:W-:Y:S01]  /*1ee0*/  IMAD.IADD R219, R218, 0x1, R0 ;  /* 0x00000001dadb7824 */ /* 0x000fe200078e0200 */
[----:B------:R-:W1:Y:S01]  /*1ef0*/  LDSM.16.M88.4 R168, [R218+0x6080] ;  /* 0x00608000daa8783b */ /* 0x000e620000000200 */
[----:B------:R-:W-:Y:S01]  /*1f00*/  SEL R3, RZ, 0xffffffff, P5 ;  /* 0xffffffffff037807 */ /* 0x000fe20002800000 */
[----:B------:R-:W-:Y:S01]  /*1f10*/  IMAD.SHL.U32 R0, R13, 0x40, RZ ;  /* 0x000000400d007824 */ /* 0x000fe200078e00ff */
[----:B------:R-:W-:Y:S01]  /*1f20*/  ISETP.GE.OR P0, PT, R52, UR10, !P0 ;  /* 0x0000000a34007c0c */ /* 0x000fe2000c706670 */
[----:B------:R-:W2:Y:S01]  /*1f30*/  LDSM.16.M88.4 R172, [R218+0x7080] ;  /* 0x00708000daac783b */ /* 0x000ea20000000200 */
[----:B------:R-:W-:Y:S01]  /*1f40*/  ISETP.GE.AND P2, PT, R21, c[0x0][0x1fc], PT ;  /* 0x00007f0015007a0c */ /* 0x000fe20003f46270 */
[----:B------:R-:W-:Y:S01]  /*1f50*/  IMAD.SHL.U32 R3, R3, 0x2, RZ ;  /* 0x0000000203037824 */ /* 0x000fe200078e00ff */
[----:B------:R-:W-:Y:S01]  /*1f60*/  LOP3.LUT P5, RZ, R6, 0x2, RZ, 0xc0, !PT ;  /* 0x0000000206ff7812 */ /* 0x000fe200078ac0ff */
[----:B------:R-:W3:Y:S01]  /*1f70*/  LDSM.16.M88.4 R176, [R219+0x6080] ;  /* 0x00608000dbb0783b */ /* 0x000ee20000000200 */
[----:B------:R-:W-:Y:S01]  /*1f80*/  SEL R4, RZ, 0xffffffff, P2 ;  /* 0xffffffffff047807 */ /* 0x000fe20001000000 */
[----:B------:R-:W-:Y:S01]  /*1f90*/  IMAD.SHL.U32 R5, R7, 0x40, RZ ;  /* 0x0000004007057824 */ /* 0x000fe200078e00ff */
[----:B------:R-:W-:Y:S01]  /*1fa0*/  LOP3.LUT R2, R3, 0x2, R11, 0xe2, !PT ;  /* 0x0000000203027812 */ /* 0x000fe200078ee20b */
[----:B------:R-:W4:Y:S01]  /*1fb0*/  LDSM.16.M88.4 R180, [R219+0x7080] ;  /* 0x00708000dbb4783b */ /* 0x000f220000000200 */
[----:B------:R-:W-:Y:S01]  /*1fc0*/  SEL R3, RZ, 0x1, P4 ;  /* 0x00000001ff037807 */ /* 0x000fe20002000000 */
[----:B------:R-:W-:Y:S01]  /*1fd0*/  IMAD.SHL.U32 R4, R4, 0x2, RZ ;  /* 0x0000000204047824 */ /* 0x000fe200078e00ff */
[----:B------:R-:W-:Y:S01]  /*1fe0*/  ISETP.GE.AND P4, PT, R45, c[0x0][0x1fc], PT ;  /* 0x00007f002d007a0c */ /* 0x000fe20003f86270 */
[----:B------:R-:W1:Y:S01]  /*1ff0*/  LDSM.16.M88.4 R184, [R218+0x8080] ;  /* 0x00808000dab8783b */ /* 0x000e620000000200 */
[----:B------:R-:W-:-:S02]  /*2000*/  ISETP.GT.AND P2, PT, R87, 0xf, PT ;  /* 0x0000000f5700780c */ /* 0x000fc40003f44270 */
[----:B------:R-:W-:Y:S01]  /*2010*/  LOP3.LUT R4, R4, 0x2, R3, 0xe2, !PT ;  /* 0x0000000204047812 */ /* 0x000fe200078ee203 */
[----:B------:R-:W1:Y:S01]  /*2020*/  LDSM.16.M88.4 R188, [R218+0x9080] ;  /* 0x00908000dabc783b */ /* 0x000e620000000200 */
[----:B------:R-:W-:Y:S01]  /*2030*/  ISETP.GE.OR P5, PT, R52, UR10, !P5 ;  /* 0x0000000a34007c0c */ /* 0x000fe2000efa6670 */
[----:B------:R-:W-:Y:S01]  /*2040*/  IMAD.SHL.U32 R3, R34, 0x8, RZ ;  /* 0x0000000822037824 */ /* 0x000fe200078e00ff */
[----:B------:R-:W-:Y:S01]  /*2050*/  LOP3.LUT R0, R0, 0x1c0, RZ, 0xc0, !PT ;  /* 0x000001c000007812 */ /* 0x000fe200078ec0ff */
[----:B------:R-:W1:Y:S01]  /*2060*/  LDSM.16.M88.4 R192, [R219+0x8080] ;  /* 0x00808000dbc0783b */ /* 0x000e620000000200 */
[----:B------:R-:W-:Y:S02]  /*2070*/  LOP3.LUT R5, R5, 0xc0, RZ, 0xc0, !PT ;  /* 0x000000c005057812 */ /* 0x000fe400078ec0ff */
[----:B------:R-:W-:Y:S01]  /*2080*/  LOP3.LUT R3, R3, 0x8, RZ, 0xc0, !PT ;  /* 0x0000000803037812 */ /* 0x000fe200078ec0ff */
[----:B------:R-:W1:Y:S01]  /*2090*/  LDSM.16.M88.4 R196, [R219+0x9080] ;  /* 0x00908000dbc4783b */ /* 0x000e620000000200 */
[----:B------:R-:W-:-:S02]  /*20a0*/  ISETP.GE.OR P6, PT, R21, c[0x0][0x1fc], !P1 ;  /* 0x00007f0015007a0c */ /* 0x000fc40004fc6670 */
[----:B------:R-:W-:Y:S01]  /*20b0*/  ISETP.GE.OR P1, PT, R45, c[0x0][0x1fc], !P1 ;  /* 0x00007f002d007a0c */ /* 0x000fe20004f26670 */
[----:B------:R-:W1:Y:S04]  /*20c0*/  LDSM.16.M88.4 R200, [R218+0xa080] ;  /* 0x00a08000dac8783b */ /* 0x000e680000000200 */
[----:B------:R-:W1:Y:S04]  /*20d0*/  LDSM.16.M88.4 R204, [R218+0xb080] ;  /* 0x00b08000dacc783b */ /* 0x000e680000000200 */
[----:B------:R-:W1:Y:S04]  /*20e0*/  LDSM.16.M88.4 R208, [R219+0xa080] ;  /* 0x00a08000dbd0783b */ /* 0x000e680000000200 */
[----:B------:R-:W1:Y:S04]  /*20f0*/  LDSM.16.M88.4 R212, [R219+0xb080] ;  /* 0x00b08000dbd4783b */ /* 0x000e680000000200 */
[----:B------:R-:W-:Y:S06]  /*2100*/  BAR.SYNC.DEFER_BLOCKING 0x0 ;  /* 0x0000000000007b1d */ /* 0x000fec0000010000 */
[----:B------:R2:W-:Y:S04]  /*2110*/  STL [R1+0x28], R2 ;  /* 0x0000280201007387 */ /* 0x0005e80000100800 */
[----:B------:R-:W-:Y:S01]  /*2120*/  @!PT LDS RZ, [RZ] ;  /* 0x00000000fffff984 */ /* 0x000fe20000000800 */
[----:B------:R-:W-:Y:S01]  /*2130*/  @!PT LDS RZ, [RZ] ;  /* 0x00000000fffff984 */ /* 0x000fe20000000800 */
[----:B------:R-:W-:Y:S01]  /*2140*/  @!PT LDS RZ, [RZ] ;  /* 0x00000000fffff984 */ /* 0x000fe20000000800 */
[----:B------:R1:W-:Y:S01]  /*2150*/  LDGSTS.E.BYPASS.LTC128B.128 [R44+0x6080], [R50.64], !P0 ;  /* 0x06080000322c7fae */ /* 0x0003e2000c101d4c */
[----:B------:R-:W-:-:S02]  /*2160*/  LOP3.LUT P0, RZ, R6, 0x4, RZ, 0xc0, !PT ;  /* 0x0000000406ff7812 */ /* 0x000fc4000780c0ff */
[----:B------:R-:W-:Y:S01]  /*2170*/  SHF.R.U32.HI R6, RZ, 0x3, R5 ;  /* 0x00000003ff067819 */ /* 0x000fe20000011605 */
[----:B------:R1:W-:Y:S01]  /*2180*/  LDGSTS.E.BYPASS.LTC128B.128 [R44+0x7080], [R50.64+0x40], !P5 ;  /* 0x07080040322c7fae */ /* 0x0003e2000e901d4c */
[----:B------:R-:W-:Y:S02]  /*2190*/  ISETP.GE.OR P0, PT, R52, UR10, !P0 ;  /* 0x0000000a34007c0c */ /* 0x000fe4000c706670 */
[----:B--2---:R-:W-:Y:S01]  /*21a0*/  SEL R2, RZ, 0x4, P4 ;  /* 0x00000004ff027807 */ /* 0x004fe20002000000 */
[----:B------:R-:W-:Y:S01]  /*21b0*/  CS2R R52, SRZ ;  /* 0x0000000000347805 */ /* 0x000fe2000001ff00 */
[----:B------:R-:W-:Y:S02]  /*21c0*/  LOP3.LUT R216, R6, R5, R216, 0x1e, !PT ;  /* 0x0000000506d87212 */ /* 0x000fe400078e1ed8 */
[----:B------:R-:W-:Y:S01]  /*21d0*/  LOP3.LUT R2, R4, R2, RZ, 0xfc, !PT ;  /* 0x0000000204027212 */ /* 0x000fe200078efcff */
[----:B------:R-:W-:Y:S01]  /*21e0*/  @!P2 IMAD.SHL.U32 R4, R87, 0x10, RZ ;  /* 0x000000105704a824 */ /* 0x000fe200078e00ff */
[----:B------:R-:W-:-:S02]  /*21f0*/  LOP3.LUT P5, RZ, R13, 0x4, RZ, 0xc0, !PT ;  /* 0x000000040dff7812 */ /* 0x000fc400078ac0ff */
[----:B------:R-:W-:Y:S01]  /*2200*/  LOP3.LUT P4, RZ, R13, 0x2, RZ, 0xc0, !PT ;  /* 0x000000020dff7812 */ /* 0x000fe2000788c0ff */
[----:B------:R2:W-:Y:S01]  /*2210*/  STL [R1+0x10], R2 ;  /* 0x0000100201007387 */ /* 0x0005e20000100800 */
[----:B------:R-:W-:Y:S02]  /*2220*/  SEL R226, R226, 0xffffffe0, !P5 ;  /* 0xffffffe0e2e27807 */ /* 0x000fe40006800000 */
[----:B------:R-:W-:Y:S01]  /*2230*/  SEL R227, R229, 0xfffffff0, !P4 ;  /* 0xfffffff0e5e37807 */ /* 0x000fe20006000000 */
[----:B------:R1:W-:Y:S01]  /*2240*/  LDGSTS.E.BYPASS.LTC128B.128 [R44+0x8080], [R50.64+0x80], !P0 ;  /* 0x08080080322c7fae */ /* 0x0003e2000c101d4c */
[----:B------:R-:W-:-:S03]  /*2250*/  LOP3.LUT P0, RZ, R7, 0x2, RZ, 0xc0, !PT ;  /* 0x0000000207ff7812 */ /* 0x000fc6000780c0ff */
[----:B------:R3:W-:Y:S01]  /*2260*/  @!P2 LDGSTS.E.BYPASS.LTC128B.128 [R4+0xf080], [R48.64] ;  /* 0x0f0800003004afae */ /* 0x0007e2000b901d4c */
[----:B------:R-:W-:-:S03]  /*2270*/  SEL R229, R229, 0xfffffff0, !P0 ;  /* 0xfffffff0e5e57807 */ /* 0x000fc60004000000 */
[----:B------:R-:W0:Y:S04]  /*2280*/  LDGDEPBAR ;  /* 0x00000000000079af */ /* 0x000e280000000000 */
[----:B------:R4:W-:Y:S01]  /*2290*/  LDGSTS.E.BYPASS.LTC128B.128 [R44+0xc080], [R46.64], !P3 ;  /* 0x0c0800002e2c7fae */ /* 0x0009e2000d901d4c */
[----:B------:R-:W-:-:S03]  /*22a0*/  ISETP.GE.AND P3, PT, R87, 0x10, PT ;  /* 0x000000105700780c */ /* 0x000fc60003f66270 */
[----:B------:R4:W-:Y:S04]  /*22b0*/  LDGSTS.E.BYPASS.LTC128B.128 [R44+0xd080], [R46.64+0x40], !P6 ;  /* 0x0d0800402e2c7fae */ /* 0x0009e8000f101d4c */
[----:B------:R4:W-:Y:S01]  /*22c0*/  LDGSTS.E.BYPASS.LTC128B.128 [R44+0xe080], [R46.64+0x80], !P1 ;  /* 0x0e0800802e2c7fae */ /* 0x0009e2000c901d4c */
[----:B--2---:R-:W-:-:S04]  /*22d0*/  SHF.R.U32.HI R2, RZ, 0x3, R0 ;  /* 0x00000003ff027819 */ /* 0x004fc80000011600 */
[--C-:B------:R-:W-:Y:S01]  /*22e0*/  LOP3.LUT R222, R2, R0, R3.reuse, 0x1e, !PT ;  /* 0x0000000002de7212 */ /* 0x100fe200078e1e03 */
[----:B------:R-:W-:Y:S01]  /*22f0*/  IMAD.SHL.U32 R0, R15, 0x20, RZ ;  /* 0x000000200f007824 */ /* 0x000fe200078e00ff */
[----:B------:R-:W-:Y:S01]  /*2300*/  SHF.R.S32.HI R2, RZ, 0x2, R14 ;  /* 0x00000002ff027819 */ /* 0x000fe2000001140e */
[----:B-1----:R-:W-:Y:S01]  /*2310*/  CS2R R50, SRZ ;  /* 0x0000000000327805 */ /* 0x002fe2000001ff00 */
[----:B------:R-:W-:Y:S01]  /*2320*/  LOP3.LUT R3, R6, R5, R3, 0x1e, !PT ;  /* 0x0000000506037212 */ /* 0x000fe200078e1e03 */
[----:B------:R-:W-:Y:S01]  /*2330*/  IMAD.IADD R216, R0, 0x1, R216 ;  /* 0x0000000100d87824 */ /* 0x000fe200078e02d8 */
[----:B---3--:R-:W-:Y:S01]  /*2340*/  CS2R R48, SRZ ;  /* 0x0000000000307805 */ /* 0x008fe2000001ff00 */
[C---:B------:R-:W-:Y:S02]  /*2350*/  IMAD R2, R23.reuse, 0x10, R2 ;  /* 0x0000001017027824 */ /* 0x040fe400078e0202 */
[----:B------:R-:W-:Y:S01]  /*2360*/  IMAD R4, R23, 0x200, R0 ;  /* 0x0000020017047824 */ /* 0x000fe200078e0200 */
[----:B------:R-:W-:Y:S01]  /*2370*/  LEA R216, R216, 0x80, 0x1 ;  /* 0x00000080d8d87811 */ /* 0x000fe200078e08ff */
[----:B------:R-:W-:Y:S01]  /*2380*/  IMAD.IADD R222, R20, 0x1, R222 ;  /* 0x0000000114de7824 */ /* 0x000fe200078e02de */
[----:B------:R1:W-:Y:S01]  /*2390*/  STL [R1+0x8], R2 ;  /* 0x0000080201007387 */ /* 0x0003e20000100800 */
[----:B------:R-:W-:-:S03]  /*23a0*/  IMAD.IADD R225, R4, 0x1, R3 ;  /* 0x0000000104e17824 */ /* 0x000fc600078e0203 */
[----:B------:R-:W-:Y:S01]  /*23b0*/  LEA R222, R222, 0x13480, 0x1 ;  /* 0x00013480dede7811 */ /* 0x000fe200078e08ff */
[C---:B------:R-:W-:Y:S02]  /*23c0*/  IMAD.SHL.U32 R221, R225.reuse, 0x2, RZ ;  /* 0x00000002e1dd7824 */ /* 0x040fe400078e00ff */
[----:B------:R-:W-:Y:S02]  /*23d0*/  IMAD.SHL.U32 R220, R225, 0x2, RZ ;  /* 0x00000002e1dc7824 */ /* 0x000fe400078e00ff */
[--C-:B------:R-:W-:Y:S01]  /*23e0*/  IMAD R223, R226, 0x2, R222.reuse ;  /* 0x00000002e2df7824 */ /* 0x100fe200078e02de */
[----:B------:R-:W-:Y:S01]  /*23f0*/  IADD3 R221, R221, 0xc080, RZ ;  /* 0x0000c080dddd7810 */ /* 0x000fe20007ffe0ff */
[C---:B------:R-:W-:Y:S01]  /*2400*/  IMAD R224, R227.reuse, 0x2, R222 ;  /* 0x00000002e3e07824 */ /* 0x040fe200078e02de */
[----:B----4-:R-:W-:Y:S01]  /*2410*/  CS2R R46, SRZ ;  /* 0x00000000002e7805 */ /* 0x010fe2000001ff00 */
[----:B------:R-:W-:Y:S01]  /*2420*/  CS2R R44, SRZ ;  /* 0x00000000002c7805 */ /* 0x000fe2000001ff00 */
[----:B------:R-:W-:-:S02]  /*2430*/  IMAD R227, R227, 0x2, R223 ;  /* 0x00000002e3e37824 */ /* 0x000fc400078e02df */
[----:B------:R-:W-:Y:S02]  /*2440*/  IMAD R226, R226, 0x2, R224 ;  /* 0x00000002e2e27824 */ /* 0x000fe400078e02e0 */
[----:B------:R-:W-:Y:S02]  /*2450*/  IMAD R221, R229, 0x2, R221 ;  /* 0x00000002e5dd7824 */ /* 0x000fe400078e02dd */
[----:B------:R-:W-:Y:S01]  /*2460*/  IMAD.IADD R230, R225, 0x1, R229 ;  /* 0x00000001e1e67824 */ /* 0x000fe200078e02e5 */
[----:B-1----:R-:W-:-:S05]  /*2470*/  LOP3.LUT R2, R6, R10, R5, 0x1e, !PT ;  /* 0x0000000a06027212 */ /* 0x002fca00078e1e05 */
[----:B------:R-:W-:Y:S02]  /*2480*/  IMAD.IADD R228, R0, 0x1, R2 ;  /* 0x0000000100e47824 */ /* 0x000fe400078e0202 */
[----:B------:R-:W-:Y:S02]  /*2490*/  @!P3 IMAD.SHL.U32 R0, R87, 0x10, RZ ;  /* 0x000000105700b824 */ /* 0x000fe400078e00ff */
[----:B------:R-:W-:-:S03]  /*24a0*/  CS2R R86, SRZ ;  /* 0x0000000000567805 */ /* 0x000fc6000001ff00 */
[----:B------:R1:W-:Y:S04]  /*24b0*/  @!P3 LDGSTS.E.BYPASS.LTC128B.128 [R0+0xf280], [R42.64] ;  /* 0x0f2800002a00bfae */ /* 0x0003e8000b901d4c */
[----:B------:R-:W0:Y:S04]  /*24c0*/  LDGDEPBAR ;  /* 0x00000000000079af */ /* 0x000e280000000000 */
[----:B------:R-:W0:Y:S01]  /*24d0*/  LDGDEPBAR ;  /* 0x00000000000079af */ /* 0x000e220000000000 */
[----:B-1----:R-:W-:Y:S01]  /*24e0*/  IMAD.IADD R0, R133, 0x1, R17 ;  /* 0x0000000185007824 */ /* 0x002fe200078e0211 */
[----:B------:R-:W-:-:S04]  /*24f0*/  CS2R R42, SRZ ;  /* 0x00000000002a7805 */ /* 0x000fc8000001ff00 */
[----:B------:R1:W-:Y:S03]  /*2500*/  STL [R1+0x48], R0 ;  /* 0x0000480001007387 */ /* 0x0003e60000100800 */
.L_x_58:
[----:B------:R-:W-:Y:S04]  /*2510*/  DEPBAR.LE SB0, 0x1 ;  /* 0x000080400000791a */ /* 0x000fe80000000000 */
[----:B------:R-:W-:Y:S01]  /*2520*/  BAR.SYNC.DEFER_BLOCKING 0x0 ;  /* 0x0000000000007b1d */ /* 0x000fe20000010000 */
[----:B-1----:R-:W-:Y:S01]  /*2530*/  MOV R0, UR4 ;  /* 0x0000000400007c02 */ /* 0x002fe20008000f00 */
[----:B------:R-:W-:Y:S01]  /*2540*/  UIADD3 UR15, UR5, 0x1, URZ ;  /* 0x00000001050f7890 */ /* 0x000fe2000fffe03f */
[----:B------:R-:W-:Y:S02]  /*2550*/  MOV R2, UR4 ;  /* 0x0000000400027c02 */ /* 0x000fe40008000f00 */
[----:B------:R-:W-:Y:S01]  /*2560*/  MOV R3, UR4 ;  /* 0x0000000400037c02 */ /* 0x000fe20008000f00 */
[----:B------:R-:W-:Y:S01]  /*2570*/  IMAD R0, R0, 0x1800, R225 ;  /* 0x0000180000007824 */ /* 0x000fe200078e02e1 */
[----:B------:R-:W-:Y:S01]  /*2580*/  UISETP.GE.AND UP0, UPT, UR15, UR8, UPT ;  /* 0x000000080f00728c */ /* 0x000fe2000bf06270 */
[----:B------:R-:W-:Y:S02]  /*2590*/  IMAD R2, R2, 0x1800, R229 ;  /* 0x0000180002027824 */ /* 0x000fe400078e02e5 */
[----:B------:R-:W-:Y:S01]  /*25a0*/  IMAD R3, R3, 0x1800, R230 ;  /* 0x0000180003037824 */ /* 0x000fe200078e02e6 */
[----:B------:R-:W-:Y:S02]  /*25b0*/  SHF.L.U32 R0, R0, 0x1, RZ ;  /* 0x0000000100007819 */ /* 0x000fe400000006ff */
[----:B------:R-:W-:Y:S02]  /*25c0*/  IADD3 R2, R225, R2, RZ ;  /* 0x00000002e1027210 */ /* 0x000fe40007ffe0ff */
[----:B------:R-:W-:Y:S02]  /*25d0*/  SHF.L.U32 R3, R3, 0x1, RZ ;  /* 0x0000000103037819 */ /* 0x000fe400000006ff */
[----:B------:R-:W-:Y:S02]  /*25e0*/  SHF.L.U32 R2, R2, 0x1, RZ ;  /* 0x0000000102027819 */ /* 0x000fe400000006ff */
[----:B------:R-:W-:Y:S01]  /*25f0*/  PLOP3.LUT P0, PT, PT, PT, UP0, 0x80, 0x0 ;  /* 0x000000000000781c */ /* 0x000fe20003f0f008 */
[----:B------:R-:W-:Y:S08]  /*2600*/  LDSM.16.M88.4 R16, [R218+0x80] ;  /* 0x00008000da10783b */ /* 0x000ff00000000200 */
        /* <DEDUP_REMOVED lines=17> */
[-C--:B------:R-:W-:Y:S08]  /*2720*/  HMMA.16816.F32 R28, R28, R134.reuse, RZ ;  /* 0x000000861c1c723c */ /* 0x080ff000000018ff */
[----:B------:R-:W-:Y:S01]  /*2730*/  HMMA.16816.F32 R32, R32, R134, RZ ;  /* 0x000000862020723c */ /* 0x000fe200000018ff */
[----:B------:R-:W-:Y:S07]  /*2740*/  LDSM.16.M88.4 R132, [R0+0x7080] ;  /* 0x007080000084783b */ /* 0x000fee0000000200 */
        /* <DEDUP_REMOVED lines=8> */
[----:B------:R-:W-:Y:S07]  /*27d0*/  LDSM.16.M88.4 R144, [R219+0x2080] ;  /* 0x00208000db90783b */ /* 0x000fee0000000200 */
[----:B------:R-:W-:Y:S01]  /*27e0*/  HMMA.16816.F32 R32, R136, R150, R32 ;  /* 0x000000968820723c */ /* 0x000fe20000001820 */
[----:B------:R-:W2:Y:S07]  /*27f0*/  LDSM.16.M88.4 R136, [R3+0x7080] ;  /* 0x007080000388783b */ /* 0x000eae0000000200 */
[-C--:B-1----:R-:W-:Y:S01]  /*2800*/  HMMA.16816.F32 R4, R132, R140.reuse, R4 ;  /* 0x0000008c8404723c */ /* 0x082fe20000001804 */
[----:B------:R-:W1:Y:S07]  /*2810*/  LDSM.16.M88.4 R148, [R2+0x7880] ;  /* 0x007880000294783b */ /* 0x000e6e0000000200 */
[C---:B------:R-:W-:Y:S08]  /*2820*/  HMMA.16816.F32 R8, R152.reuse, R140, R8 ;  /* 0x0000008c9808723c */ /* 0x040ff00000001808 */
[-C--:B------:R-:W-:Y:S08]  /*2830*/  HMMA.16816.F32 R12, R152, R142.reuse, R12 ;  /* 0x0000008e980c723c */ /* 0x080ff0000000180c */
[C---:B------:R-:W-:Y:S01]  /*2840*/  HMMA.16816.F32 R16, R132.reuse, R142, R16 ;  /* 0x0000008e8410723c */ /* 0x040fe20000001810 */
[----:B------:R-:W-:Y:S07]  /*2850*/  LDSM.16.M88.4 R140, [R0+0x8080] ;  /* 0x00808000008c783b */ /* 0x000fee0000000200 */
[-C--:B------:R-:W-:Y:S08]  /*2860*/  HMMA.16816.F32 R20, R132, R156.reuse, R20 ;  /* 0x0000009c8414723c */ /* 0x080ff00000001814 */
[C---:B------:R-:W-:Y:S08]  /*2870*/  HMMA.16816.F32 R24, R152.reuse, R156, R24 ;  /* 0x0000009c9818723c */ /* 0x040ff00000001818 */
[-C--:B------:R-:W-:Y:S01]  /*2880*/  HMMA.16816.F32 R28, R152, R158.reuse, R28 ;  /* 0x0000009e981c723c */ /* 0x080fe2000000181c */
[----:B------:R-:W3:Y:S07]  /*2890*/  LDSM.16.M88.4 R152, [R218+0x4080] ;  /* 0x00408000da98783b */ /* 0x000eee0000000200 */
[----:B------:R-:W-:Y:S01]  /*28a0*/  HMMA.16816.F32 R32, R132, R158, R32 ;  /* 0x0000009e8420723c */ /* 0x000fe20000001820 */
[----:B------:R-:W4:Y:S07]  /*28b0*/  LDSM.16.M88.4 R132, [R0+0x8880] ;  /* 0x008880000084783b */ /* 0x000f2e0000000200 */
[-C--:B--2---:R-:W-:Y:S01]  /*28c0*/  HMMA.16816.F32 R4, R136, R144.reuse, R4 ;  /* 0x000000908804723c */ /* 0x084fe20000001804 */
[----:B------:R-:W-:Y:S07]  /*28d0*/  LDSM.16.M88.4 R156, [R3+0x8080] ;  /* 0x00808000039c783b */ /* 0x000fee0000000200 */
[C---:B-1----:R-:W-:Y:S08]  /*28e0*/  HMMA.16816.F32 R8, R148.reuse, R144, R8 ;  /* 0x000000909408723c */ /* 0x042ff00000001808 */
[-C--:B------:R-:W-:Y:S08]  /*28f0*/  HMMA.16816.F32 R12, R148, R146.reuse, R12 ;  /* 0x00000092940c723c */ /* 0x080ff0000000180c */
[C---:B------:R-:W-:Y:S01]  /*2900*/  HMMA.16816.F32 R16, R136.reuse, R146, R16 ;  /* 0x000000928810723c */ /* 0x040fe20000001810 */
[----:B------:R-:W1:Y:S07]  /*2910*/  LDSM.16.M88.4 R144, [R218+0x5080] ;  /* 0x00508000da90783b */ /* 0x000e6e0000000200 */
[-C--:B------:R-:W-:Y:S08]  /*2920*/  HMMA.16816.F32 R20, R136, R160.reuse, R20 ;  /* 0x000000a08814723c */ /* 0x080ff00000001814 */
[C---:B------:R-:W-:Y:S08]  /*2930*/  HMMA.16816.F32 R24, R148.reuse, R160, R24 ;  /* 0x000000a09418723c */ /* 0x040ff00000001818 */
[-C--:B------:R-:W-:Y:S08]  /*2940*/  HMMA.16816.F32 R28, R148, R162.reuse, R28 ;  /* 0x000000a2941c723c */ /* 0x080ff0000000181c */
[----:B------:R-:W-:Y:S01]  /*2950*/  HMMA.16816.F32 R32, R136, R162, R32 ;  /* 0x000000a28820723c */ /* 0x000fe20000001820 */
[----:B------:R-:W2:Y:S07]  /*2960*/  LDSM.16.M88.4 R136, [R2+0x8880] ;  /* 0x008880000288783b */ /* 0x000eae0000000200 */
[-C--:B---3--:R-:W-:Y:S08]  /*2970*/  HMMA.16816.F32 R4, R140, R152.reuse, R4 ;  /* 0x000000988c04723c */ /* 0x088ff00000001804 */
[C---:B----4-:R-:W-:Y:S08]  /*2980*/  HMMA.16816.F32 R8, R132.reuse, R152, R8 ;  /* 0x000000988408723c */ /* 0x050ff00000001808 */
[-C--:B------:R-:W-:Y:S08]  /*2990*/  HMMA.16816.F32 R12, R132, R154.reuse, R12 ;  /* 0x0000009a840c723c */ /* 0x080ff0000000180c */
[C---:B------:R-:W-:Y:S08]  /*29a0*/  HMMA.16816.F32 R16, R140.reuse, R154, R16 ;  /* 0x0000009a8c10723c */ /* 0x040ff00000001810 */
[-C--:B-1----:R-:W-:Y:S08]  /*29b0*/  HMMA.16816.F32 R20, R140, R144.reuse, R20 ;  /* 0x000000908c14723c */ /* 0x082ff00000001814 */
        /* <DEDUP_REMOVED lines=92> */
[----:B--2-4-:R-:W2:Y:S01]  /*2f80*/  LDL R3, [R1+0x28] ;  /* 0x0000280001037983 */ /* 0x014ea20000100800 */
[----:B------:R-:W-:Y:S01]  /*2f90*/  ULDC.64 UR6, c[0x0][0x178] ;  /* 0x00005e0000067ab9 */ /* 0x000fe20000000a00 */
[----:B------:R-:W-:Y:S01]  /*2fa0*/  IMAD.U32 R5, RZ, RZ, UR9 ;  /* 0x00000009ff057e24 */ /* 0x000fe2000f8e00ff */
[----:B------:R-:W-:Y:S01]  /*2fb0*/  UIMAD UR14, UR15, -0x40, UR10 ;  /* 0xffffffc00f0e78a4 */ /* 0x000fe2000f8e020a */
[----:B---3--:R-:W3:Y:S01]  /*2fc0*/  LDL R2, [R1+0xc] ;  /* 0x00000c0001027983 */ /* 0x008ee20000100800 */
[----:B------:R-:W-:Y:S02]  /*2fd0*/  UIMAD.WIDE.U32 UR16, UR15, UR6, URZ ;  /* 0x000000060f1072a5 */ /* 0x000fe4000f8e003f */
[----:B------:R-:W-:Y:S01]  /*2fe0*/  USHF.R.S32.HI UR11, URZ, 0x1f, UR15 ;  /* 0x0000001f3f0b7899 */ /* 0x000fe2000801140f */
[----:B------:R-:W4:Y:S03]  /*2ff0*/  LDL R6, [R1+0x2c] ;  /* 0x00002c0001067983 */ /* 0x000f260000100800 */
[----:B------:R-:W-:Y:S01]  /*3000*/  UIMAD UR11, UR11, UR6, URZ ;  /* 0x000000060b0b72a4 */ /* 0x000fe2000f8e023f */
[----:B------:R-:W5:Y:S03]  /*3010*/  LDL.64 R12, [R1+0x20] ;  /* 0x00002000010c7983 */ /* 0x000f660000100a00 */
[----:B------:R-:W-:Y:S01]  /*3020*/  UIMAD UR11, UR15, UR7, UR11 ;  /* 0x000000070f0b72a4 */ /* 0x000fe2000f8e020b */
[----:B------:R-:W5:Y:S03]  /*3030*/  LDL.64 R10, [R1+0x38] ;  /* 0x00003800010a7983 */ /* 0x000f660000100a00 */
[----:B------:R-:W-:Y:S01]  /*3040*/  UIADD3 UR11, UR17, UR11, URZ ;  /* 0x0000000b110b7290 */ /* 0x000fe2000fffe03f */
[----:B------:R-:W1:Y:S02]  /*3050*/  S2R R4, SR_TID.X ;  /* 0x0000000000047919 */ /* 0x000e640000002100 */
[----:B-1----:R-:W-:Y:S01]  /*3060*/  SHF.R.S32.HI R8, RZ, 0x1f, R4 ;  /* 0x0000001fff087819 */ /* 0x002fe20000011404 */
[----:B------:R-:W-:Y:S03]  /*3070*/  IMAD.SHL.U32 R7, R4, 0x4, RZ ;  /* 0x0000000404077824 */ /* 0x000fe600078e00ff */
[----:B------:R-:W-:Y:S01]  /*3080*/  LEA.HI R8, R8, R4, RZ, 0x2 ;  /* 0x0000000408087211 */ /* 0x000fe200078f10ff */
[----:B------:R-:W-:Y:S03]  /*3090*/  IMAD.U32 R4, RZ, RZ, UR5 ;  /* 0x00000005ff047e24 */ /* 0x000fe6000f8e00ff */
[----:B------:R-:W-:Y:S02]  /*30a0*/  SHF.R.S32.HI R8, RZ, 0x2, R8 ;  /* 0x00000002ff087819 */ /* 0x000fe40000011408 */
[----:B------:R-:W-:Y:S02]  /*30b0*/  @!P2 LEA R4, R4, 0x40, 0x6 ;  /* 0x000000400404a811 */ /* 0x000fe400078e30ff */
[----:B------:R-:W-:Y:S02]  /*30c0*/  ISETP.LT.AND P1, PT, R8, UR14, PT ;  /* 0x0000000e08007c0c */ /* 0x000fe4000bf21270 */
[C---:B--2---:R-:W-:Y:S02]  /*30d0*/  LOP3.LUT P4, RZ, R3.reuse, 0x1, RZ, 0xc0, !PT ;  /* 0x0000000103ff7812 */ /* 0x044fe4000788c0ff */
[----:B------:R-:W-:Y:S01]  /*30e0*/  LOP3.LUT P3, RZ, R3, 0x2, RZ, 0xc0, !PT ;  /* 0x0000000203ff7812 */ /* 0x000fe2000786c0ff */
[----:B------:R-:W-:Y:S01]  /*30f0*/  IMAD.U32 R3, RZ, RZ, UR9 ;  /* 0x00000009ff037e24 */ /* 0x000fe2000f8e00ff */
[----:B---3--:R-:W-:Y:S01]  /*3100*/  IADD3 R0, R2, 0x6080, RZ ;  /* 0x0000608002007810 */ /* 0x008fe20007ffe0ff */
[----:B------:R-:W-:Y:S01]  /*3110*/  IMAD.U32 R2, RZ, RZ, UR16 ;  /* 0x00000010ff027e24 */ /* 0x000fe2000f8e00ff */
[C---:B------:R-:W-:Y:S01]  /*3120*/  ISETP.GE.OR P4, PT, R8.reuse, UR14, !P4 ;  /* 0x0000000e08007c0c */ /* 0x040fe2000e786670 */
[----:B------:R-:W-:Y:S01]  /*3130*/  @!P2 IMAD R7, R3, 0x40, R7 ;  /* 0x000000400307a824 */ /* 0x000fe200078e0207 */
[----:B------:R-:W-:Y:S01]  /*3140*/  ISETP.GE.OR P3, PT, R8, UR14, !P3 ;  /* 0x0000000e08007c0c */ /* 0x000fe2000df66670 */
[----:B------:R-:W-:Y:S01]  /*3150*/  IMAD.U32 R8, RZ, RZ, UR16 ;  /* 0x00000010ff087e24 */ /* 0x000fe2000f8e00ff */
[----:B----4-:R-:W-:Y:S01]  /*3160*/  ISETP.GE.OR P1, PT, R6, c[0x0][0x16c], !P1 ;  /* 0x00005b0006007a0c */ /* 0x010fe20004f26670 */
[----:B------:R-:W-:Y:S01]  /*3170*/  IMAD.U32 R6, RZ, RZ, UR11 ;  /* 0x0000000bff067e24 */ /* 0x000fe2000f8e00ff */
[----:B-----5:R-:W-:Y:S01]  /*3180*/  LEA R2, P0, R2, R12, 0x7 ;  /* 0x0000000c02027211 */ /* 0x020fe200078038ff */
[----:B------:R-:W-:Y:S03]  /*3190*/  IMAD R0, R5, 0x3000, R0 ;  /* 0x0000300005007824 */ /* 0x000fe600078e0200 */
[----:B------:R-:W-:Y:S01]  /*31a0*/  LEA.HI.X R3, R8, R13, R6, 0x7, P0 ;  /* 0x0000000d08037211 */ /* 0x000fe200000f3c06 */
[----:B------:R-:W-:Y:S02]  /*31b0*/  @!P2 IMAD.SHL.U32 R6, R7, 0x4, RZ ;  /* 0x000000040706a824 */ /* 0x000fe400078e00ff */
[----:B------:R-:W-:Y:S02]  /*31c0*/  @!P2 IMAD.WIDE R4, R4, 0x4, R10 ;  /* 0x000000040404a825 */ /* 0x000fe400078e020a */
[----:B------:R-:W-:Y:S01]  /*31d0*/  @!PT LDS RZ, [RZ] ;  /* 0x00000000fffff984 */ /* 0x000fe20000000800 */
[----:B------:R-:W-:Y:S01]  /*31e0*/  @!PT LDS RZ, [RZ] ;  /* 0x00000000fffff984 */ /* 0x000fe20000000800 */
[----:B------:R-:W-:Y:S01]  /*31f0*/  @!PT LDS RZ, [RZ] ;  /* 0x00000000fffff984 */ /* 0x000fe20000000800 */
[----:B------:R1:W-:Y:S04]  /*3200*/  LDGSTS.E.BYPASS.LTC128B.128 [R0], [R2.64], !P4 ;  /* 0x0000000002007fae */ /* 0x0003e8000e101d4c */
[----:B------:R1:W-:Y:S04]  /*3210*/  LDGSTS.E.BYPASS.LTC128B.128 [R0+0x1000], [R2.64+0x40], !P3 ;  /* 0x0100004002007fae */ /* 0x0003e8000d901d4c */
[----:B------:R1:W-:Y:S04]  /*3220*/  LDGSTS.E.BYPASS.LTC128B.128 [R0+0x2000], [R2.64+0x80], !P1 ;  /* 0x0200008002007fae */ /* 0x0003e8000c901d4c */
[----:B------:R1:W-:Y:S02]  /*3230*/  @!P2 LDGSTS.E.BYPASS.LTC128B.128 [R6+0xf080], [R4.64] ;  /* 0x0f0800000406afae */ /* 0x0003e4000b901d4c */
.L_x_56:
[-C--:B-12-4-:R-:W-:Y:S01]  /*3240*/  HMMA.16816.F32 R4, R132, R168.reuse, RZ ;  /* 0x000000a88404723c */ /* 0x096fe200000018ff */
[----:B---3--:R-:W-:Y:S01]  /*3250*/  LDS R0, [R159.X4+0xf280] ;  /* 0x00f280009f007984 */ /* 0x008fe20000004800 */
[----:B------:R-:W-:Y:S01]  /*3260*/  UIADD3 UR11, UR5, 0x1, URZ ;  /* 0x00000001050b7890 */ /* 0x000fe2000fffe03f */
[C---:B------:R-:W-:Y:S02]  /*3270*/  ISETP.GT.AND P0, PT, R238.reuse, 0x1, PT ;  /* 0x00000001ee00780c */ /* 0x040fe40003f04270 */
[----:B------:R1:W-:Y:S01]  /*3280*/  STL [R1+0x54], R85 ;  /* 0x0000545501007387 */ /* 0x0003e20000100800 */
[----:B------:R-:W-:Y:S02]  /*3290*/  MOV R3, R144 ;  /* 0x0000009000037202 */ /* 0x000fe40000000f00 */
[C---:B------:R-:W-:Y:S01]  /*32a0*/  HMMA.16816.F32 R8, R28.reuse, R168, RZ ;  /* 0x000000a81c08723c */ /* 0x040fe200000018ff */
[----:B------:R-:W-:Y:S01]  /*32b0*/  LDSM.16.M88.4 R144, [R220+0xd880] ;  /* 0x00d88000dc90783b */ /* 0x000fe20000000200 */
[C---:B------:R-:W-:Y:S02]  /*32c0*/  ISETP.GT.AND P1, PT, R238.reuse, RZ, PT ;  /* 0x000000ffee00720c */ /* 0x040fe40003f24270 */
[----:B------:R-:W-:Y:S02]  /*32d0*/  MOV R156, R153 ;  /* 0x00000099009c7202 */ /* 0x000fe40000000f00 */
[----:B------:R-:W-:Y:S02]  /*32e0*/  FSEL R164, R233, -INF , P1 ;  /* 0xff800000e9a47808 */ /* 0x000fe40000800000 */
[-C--:B------:R-:W-:Y:S01]  /*32f0*/  HMMA.16816.F32 R12, R28, R170.reuse, RZ ;  /* 0x000000aa1c0c723c */ /* 0x080fe200000018ff */
[----:B------:R-:W0:Y:S01]  /*3300*/  LDGDEPBAR ;  /* 0x00000000000079af */ /* 0x000e220000000000 */
[C---:B------:R-:W-:Y:S02]  /*3310*/  ISETP.GT.AND P6, PT, R238.reuse, 0x20, PT ;  /* 0x00000020ee00780c */ /* 0x040fe40003fc4270 */
[----:B------:R-:W-:Y:S02]  /*3320*/  FSEL R165, R235, -INF , P0 ;  /* 0xff800000eba57808 */ /* 0x000fe40000000000 */
[----:B------:R-:W-:Y:S02]  /*3330*/  FSEL R2, R163, -INF , P6 ;  /* 0xff800000a3027808 */ /* 0x000fe40003000000 */
[C---:B------:R-:W-:Y:S02]  /*3340*/  HMMA.16816.F32 R16, R132.reuse, R170, RZ ;  /* 0x000000aa8410723c */ /* 0x040fe400000018ff */
[C---:B------:R-:W-:Y:S02]  /*3350*/  ISETP.GT.AND P3, PT, R238.reuse, 0x41, PT ;  /* 0x00000041ee00780c */ /* 0x040fe40003f64270 */
[C---:B------:R-:W-:Y:S01]  /*3360*/  ISETP.GT.AND P5, PT, R238.reuse, 0x21, PT ;  /* 0x00000021ee00780c */ /* 0x040fe20003fa4270 */
[----:B-1----:R-:W2:Y:S01]  /*3370*/  LDL.LU R85, [R1+0x4] ;  /* 0x0000040001557983 */ /* 0x002ea20000300800 */
[----:B------:R-:W-:Y:S02]  /*3380*/  ISETP.GT.AND P4, PT, R238, 0x40, PT ;  /* 0x00000040ee00780c */ /* 0x000fe40003f84270 */
[-C--:B------:R-:W-:Y:S01]  /*3390*/  HMMA.16816.F32 R20, R132, R172.reuse, RZ ;  /* 0x000000ac8414723c */ /* 0x080fe200000018ff */
[----:B------:R-:W-:Y:S01]  /*33a0*/  FSEL R157, R156, -INF , P1 ;  /* 0xff8000009c9d7808 */ /* 0x000fe20000800000 */
[----:B------:R1:W-:Y:S06]  /*33b0*/  STL [R1+0x50], R84 ;  /* 0x0000505401007387 */ /* 0x0003ec0000100800 */
        /* <DEDUP_REMOVED lines=460> */
[----:B-12-4-:R-:W2:Y:S01]  /*5080*/  LDL R156, [R1+0x10] ;  /* 0x00001000019c7983 */ /* 0x016ea20000100800 */
[----:B------:R-:W-:Y:S02]  /*5090*/  ULDC.64 UR6, c[0x0][0x208] ;  /* 0x0000820000067ab9 */ /* 0x000fe40000000a00 */
[----:B------:R-:W-:Y:S01]  /*50a0*/  USHF.L.U32 UR14, UR11, 0x6, URZ ;  /* 0x000000060b0e7899 */ /* 0x000fe2000800063f */
[----:B------:R-:W3:Y:S01]  /*50b0*/  LDL.64 R154, [R1+0x18] ;  /* 0x00001800019a7983 */ /* 0x000ee20000100a00 */
[----:B------:R-:W-:Y:S02]  /*50c0*/  UIMAD.WIDE.U32 UR18, UR11, UR6, URZ ;  /* 0x000000060b1272a5 */ /* 0x000fe4000f8e003f */
[----:B------:R-:W-:Y:S01]  /*50d0*/  UIADD3 UR16, -UR14, UR10, URZ ;  /* 0x0000000a0e107290 */ /* 0x000fe2000fffe13f */
[----:B------:R-:W4:Y:S01]  /*50e0*/  LDL R237, [R1+0xc] ;  /* 0x00000c0001ed7983 */ /* 0x000f220000100800 */
[----:B------:R-:W-:Y:S01]  /*50f0*/  IMAD.U32 R6, RZ, RZ, UR14 ;  /* 0x0000000eff067e24 */ /* 0x000fe2000f8e00ff */
[----:B------:R-:W-:Y:S01]  /*5100*/  USHF.R.S32.HI UR15, URZ, 0x1f, UR11 ;  /* 0x0000001f3f0f7899 */ /* 0x000fe2000801140b */
[----:B------:R-:W-:Y:S01]  /*5110*/  IMAD.U32 R4, RZ, RZ, UR18 ;  /* 0x00000012ff047e24 */ /* 0x000fe2000f8e00ff */
[----:B------:R-:W3:Y:S01]  /*5120*/  LDL.64 R152, [R1+0x30] ;  /* 0x0000300001987983 */ /* 0x000ee20000100a00 */
[----:B------:R-:W-:Y:S01]  /*5130*/  IMAD.U32 R5, RZ, RZ, UR18 ;  /* 0x00000012ff057e24 */ /* 0x000fe2000f8e00ff */
[----:B------:R-:W-:Y:S02]  /*5140*/  UIMAD UR15, UR15, UR6, URZ ;  /* 0x000000060f0f72a4 */ /* 0x000fe4000f8e023f */
[----:B------:R-:W1:Y:S02]  /*5150*/  S2R R158, SR_TID.X ;  /* 0x00000000009e7919 */ /* 0x000e640000002100 */
[----:B------:R-:W-:Y:S04]  /*5160*/  UIMAD UR15, UR11, UR7, UR15 ;  /* 0x000000070b0f72a4 */ /* 0x000fe8000f8e020f */
[----:B------:R-:W-:Y:S06]  /*5170*/  UIADD3 UR15, UR19, UR15, URZ ;  /* 0x0000000f130f7290 */ /* 0x000fec000fffe03f */
[----:B------:R-:W-:Y:S01]  /*5180*/  IMAD.U32 R0, RZ, RZ, UR15 ;  /* 0x0000000fff007e24 */ /* 0x000fe2000f8e00ff */
[----:B-1----:R-:W-:Y:S04]  /*5190*/  SHF.R.S32.HI R159, RZ, 0x1f, R158 ;  /* 0x0000001fff9f7819 */ /* 0x002fe8000001149e */
[----:B------:R-:W-:Y:S04]  /*51a0*/  LEA.HI R159, R159, R158, RZ, 0x2 ;  /* 0x0000009e9f9f7211 */ /* 0x000fe800078f10ff */
[----:B------:R-:W-:Y:S02]  /*51b0*/  SHF.R.S32.HI R159, RZ, 0x2, R159 ;  /* 0x00000002ff9f7819 */ /* 0x000fe4000001149f */
[C---:B--2---:R-:W-:Y:S02]  /*51c0*/  LOP3.LUT P4, RZ, R156.reuse, 0x1, RZ, 0xc0, !PT ;  /* 0x000000019cff7812 */ /* 0x044fe4000788c0ff */
[C---:B------:R-:W-:Y:S02]  /*51d0*/  LOP3.LUT P3, RZ, R156.reuse, 0x2, RZ, 0xc0, !PT ;  /* 0x000000029cff7812 */ /* 0x040fe4000786c0ff */
[----:B------:R-:W-:Y:S02]  /*51e0*/  LOP3.LUT P1, RZ, R156, 0x4, RZ, 0xc0, !PT ;  /* 0x000000049cff7812 */ /* 0x000fe4000782c0ff */
[C---:B------:R-:W-:Y:S02]  /*51f0*/  ISETP.GE.OR P4, PT, R159.reuse, UR16, !P4 ;  /* 0x000000109f007c0c */ /* 0x040fe4000e786670 */
[C---:B------:R-:W-:Y:S02]  /*5200*/  ISETP.GE.OR P3, PT, R159.reuse, UR16, !P3 ;  /* 0x000000109f007c0c */ /* 0x040fe4000df66670 */
[----:B------:R-:W-:Y:S02]  /*5210*/  ISETP.GE.OR P1, PT, R159, UR16, !P1 ;  /* 0x000000109f007c0c */ /* 0x000fe4000cf26670 */
[----:B------:R-:W1:Y:S01]  /*5220*/  S2R R159, SR_TID.X ;  /* 0x00000000009f7919 */ /* 0x000e620000002100 */
[----:B---3--:R-:W-:Y:S01]  /*5230*/  LEA R4, P0, R4, R154, 0x7 ;  /* 0x0000009a04047211 */ /* 0x008fe200078038ff */
[----:B------:R-:W-:Y:S03]  /*5240*/  @!P2 IMAD.WIDE R6, R6, 0x4, R152 ;  /* 0x000000040606a825 */ /* 0x000fe600078e0298 */
[----:B------:R-:W-:Y:S05]  /*5250*/  LEA.HI.X R5, R5, R155, R0, 0x7, P0 ;  /* 0x0000009b05057211 */ /* 0x000fea00000f3c00 */
[----:B------:R-:W-:Y:S01]  /*5260*/  @!PT LDS RZ, [RZ] ;  /* 0x00000000fffff984 */ /* 0x000fe20000000800 */
[----:B------:R-:W-:Y:S01]  /*5270*/  @!PT LDS RZ, [RZ] ;  /* 0x00000000fffff984 */ /* 0x000fe20000000800 */
[----:B------:R-:W-:Y:S01]  /*5280*/  @!PT LDS RZ, [RZ] ;  /* 0x00000000fffff984 */ /* 0x000fe20000000800 */
[----:B----4-:R2:W-:Y:S04]  /*5290*/  LDGSTS.E.BYPASS.LTC128B.128 [R237+0xc080], [R4.64], !P4 ;  /* 0x0c08000004ed7fae */ /* 0x0105e8000e101d4c */
[----:B------:R2:W-:Y:S04]  /*52a0*/  LDGSTS.E.BYPASS.LTC128B.128 [R237+0xd080], [R4.64+0x40], !P3 ;  /* 0x0d08004004ed7fae */ /* 0x0005e8000d901d4c */
[----:B------:R2:W-:Y:S01]  /*52b0*/  LDGSTS.E.BYPASS.LTC128B.128 [R237+0xe080], [R4.64+0x80], !P1 ;  /* 0x0e08008004ed7fae */ /* 0x0005e2000c901d4c */
[----:B-1----:R-:W-:Y:S05]  /*52c0*/  @!P2 IMAD.SHL.U32 R0, R159, 0x10, RZ ;  /* 0x000000109f00a824 */ /* 0x002fea00078e00ff */
[----:B------:R2:W-:Y:S02]  /*52d0*/  @!P2 LDGSTS.E.BYPASS.LTC128B.128 [R0+0xf280], [R6.64] ;  /* 0x0f2800000600afae */ /* 0x0005e4000b901d4c */
.L_x_57:
[-C--:B-12-4-:R-:W-:Y:S01]  /*52e0*/  HMMA.16816.F32 R4, R20, R2.reuse, RZ ;  /* 0x000000021404723c */ /* 0x096fe200000018ff */
[----:B------:R-:W2:Y:S01]  /*52f0*/  LDL.64 R162, [R1+0x40] ;  /* 0x0000400001a27983 */ /* 0x000ea20000100a00 */
[----:B------:R-:W-:Y:S02]  /*5300*/  UIMAD UR5, UR5, 0x1800, URZ ;  /* 0x00001800050578a4 */ /* 0x000fe4000f8e023f */
[----:B------:R-:W-:Y:S01]  /*5310*/  UISETP.GE.AND UP0, UPT, UR11, UR8, UPT ;  /* 0x000000080b00728c */ /* 0x000fe2000bf06270 */
[----:B------:R-:W3:Y:S01]  /*5320*/  LDL R160, [R1+0x48] ;  /* 0x0000480001a07983 */ /* 0x000ee20000100800 */
[----:B------:R-:W-:Y:S02]  /*5330*/  UISETP.GE.AND UP1, UPT, UR9, 0x1, UPT ;  /* 0x000000010900788c */ /* 0x000fe4000bf26270 */
[C---:B------:R-:W-:Y:S01]  /*5340*/  HMMA.16816.F32 R8, R24.reuse, R2, RZ ;  /* 0x000000021808723c */ /* 0x040fe200000018ff */
[----:B------:R-:W-:Y:S01]  /*5350*/  LDSM.16.MT88.2 R2, [R216+0x800] ;  /* 0x00080000d802783b */ /* 0x000fe20000004100 */
[----:B------:R-:W-:Y:S02]  /*5360*/  UIADD3 UR6, UR4, 0x1, URZ ;  /* 0x0000000104067890 */ /* 0x000fe4000fffe03f */
[----:B------:R-:W-:Y:S01]  /*5370*/  UISETP.GE.AND UP2, UPT, UR4, 0x1, UPT ;  /* 0x000000010400788c */ /* 0x000fe2000bf46270 */
[----:B------:R-:W1:Y:S03]  /*5380*/  LDSM.16.M88.4 R132, [R223] ;  /* 0x00000000df84783b */ /* 0x000e660000000200 */
[-C--:B------:R-:W-:Y:S01]  /*5390*/  HMMA.16816.F32 R12, R24, R28.reuse, RZ ;  /* 0x0000001c180c723c */ /* 0x080fe200000018ff */
[----:B------:R-:W4:Y:S04]  /*53a0*/  LDSM.16.M88.4 R136, [R223+0x1000] ;  /* 0x00100000df88783b */ /* 0x000f280000000200 */
        /* <DEDUP_REMOVED lines=66> */
[----:B------:R-:W-:Y:S03]  /*57d0*/  UIADD3 UR5, UR9, 0x1, URZ ;  /* 0x0000000109057890 */ /* 0x000fe6000fffe03f */
[----:B---3--:R-:W-:Y:S01]  /*57e0*/  LEA.HI.X.SX32 R29, R29, R160, 0x1, P0 ;  /* 0x000000a01d1d7211 */ /* 0x008fe200000f0eff */
[----:B------:R-:W-:Y:S01]  /*57f0*/  USEL UR9, UR5, URZ, !UP1 ;  /* 0x0000003f05097287 */ /* 0x000fe2000c800000 */
[C---:B------:R-:W-:Y:S02]  /*5800*/  LEA R28, P0, R0.reuse, c[0x0][0x220], 0x2 ;  /* 0x00008800001c7a11 */ /* 0x040fe400078010ff */
[C---:B------:R-:W-:Y:S01]  /*5810*/  HMMA.16816.F32 R16, R140.reuse, R152, R16 ;  /* 0x000000988c10723c */ /* 0x040fe20000001810 */
[----:B------:R-:W-:Y:S03]  /*5820*/  UMOV UR5, UR11 ;  /* 0x0000000b00057c82 */ /* 0x000fe60008000000 */
        /* <DEDUP_REMOVED lines=107> */
[----:B------:R-:W-:Y:S01]  /*5ee0*/  FMUL.FTZ R84, R84, c[0x0][0x298] ;  /* 0x0000a60054547a20 */ /* 0x000fe20000410000 */
[----:B------:R-:W-:Y:S01]  /*5ef0*/  PLOP3.LUT P1, PT, PT, PT, PT, 0x8, 0x0 ;  /* 0x000000000000781c */ /* 0x000fe20003f2e170 */
        /* <DEDUP_REMOVED lines=47> */
.L_x_55:
[----:B------:R-:W-:Y:S05]  /*61f0*/  @P1 BRA `(.L_x_59) ;  /* 0x0000119000001947 */ /* 0x000fea0003800000 */
[----:B------:R-:W2:Y:S01]  /*6200*/  LDL R85, [R1+0x4c] ;  /* 0x00004c0001557983 */ /* 0x000ea20000100800 */
[----:B------:R-:W-:Y:S02]  /*6210*/  F2FP.PACK_AB R36, R37, R36 ;  /* 0x000000242524723e */ /* 0x000fe400000000ff */
[----:B------:R-:W-:Y:S01]  /*6220*/  F2FP.PACK_AB R38, R39, R38 ;  /* 0x000000262726723e */ /* 0x000fe200000000ff */
[----:B------:R-:W3:Y:S01]  /*6230*/  S2R R31, SR_TID.X ;  /* 0x00000000001f7919 */ /* 0x000ee20000002100 */
[----:B------:R-:W-:-:S02]  /*6240*/  F2FP.PACK_AB R48, R49, R48 ;  /* 0x000000303130723e */ /* 0x000fc400000000ff */
[----:B------:R-:W-:Y:S02]  /*6250*/  F2FP.PACK_AB R50, R51, R50 ;  /* 0x000000323332723e */ /* 0x000fe400000000ff */
[----:B------:R-:W-:Y:S02]  /*6260*/  F2FP.PACK_AB R40, R41, R40 ;  /* 0x000000282928723e */ /* 0x000fe400000000ff */
[----:B------:R-:W-:Y:S02]  /*6270*/  F2FP.PACK_AB R42, R43, R42 ;  /* 0x0000002a2b2a723e */ /* 0x000fe400000000ff */
[----:B------:R-:W-:Y:S02]  /*6280*/  F2FP.PACK_AB R44, R45, R44 ;  /* 0x0000002c2d2c723e */ /* 0x000fe400000000ff */
[----:B------:R-:W-:Y:S02]  /*6290*/  F2FP.PACK_AB R46, R47, R46 ;  /* 0x0000002e2f2e723e */ /* 0x000fe400000000ff */
[----:B------:R-:W-:-:S02]  /*62a0*/  F2FP.PACK_AB R52, R53, R52 ;  /* 0x000000343534723e */ /* 0x000fc400000000ff */
[----:B------:R-:W-:Y:S02]  /*62b0*/  F2FP.PACK_AB R54, R55, R54 ;  /* 0x000000363736723e */ /* 0x000fe400000000ff */
[----:B------:R-:W-:Y:S02]  /*62c0*/  F2FP.PACK_AB R64, R65, R64 ;  /* 0x000000404140723e */ /* 0x000fe400000000ff */
[----:B------:R-:W-:Y:S02]  /*62d0*/  F2FP.PACK_AB R66, R67, R66 ;  /* 0x000000424342723e */ /* 0x000fe400000000ff */
[----:B------:R-:W-:Y:S02]  /*62e0*/  F2FP.PACK_AB R56, R57, R56 ;  /* 0x000000383938723e */ /* 0x000fe400000000ff */
[----:B------:R-:W-:Y:S02]  /*62f0*/  F2FP.PACK_AB R58, R59, R58 ;  /* 0x0000003a3b3a723e */ /* 0x000fe400000000ff */
[----:B---3--:R-:W-:-:S02]  /*6300*/  SHF.R.S32.HI R30, RZ, 0x1f, R31 ;  /* 0x0000001fff1e7819 */ /* 0x008fc4000001141f */
[----:B------:R-:W-:Y:S02]  /*6310*/  F2FP.PACK_AB R60, R61, R60 ;  /* 0x0000003c3d3c723e */ /* 0x000fe400000000ff */
[CC--:B-1----:R-:W-:Y:S02]  /*6320*/  LEA.HI R3, R30.reuse, R31.reuse, RZ, 0x2 ;  /* 0x0000001f1e037211 */ /* 0x0c2fe400078f10ff */
[----:B------:R-:W-:Y:S02]  /*6330*/  LEA.HI R2, R30, R31, RZ, 0x5 ;  /* 0x0000001f1e027211 */ /* 0x000fe400078f28ff */
[--C-:B------:R-:W-:Y:S02]  /*6340*/  SHF.R.S32.HI R28, RZ, 0x2, R3.reuse ;  /* 0x00000002ff1c7819 */ /* 0x100fe40000011403 */
[----:B------:R-:W-:Y:S02]  /*6350*/  SHF.R.S32.HI R0, RZ, 0x1f, R3 ;  /* 0x0000001fff007819 */ /* 0x000fe40000011403 */
[----:B------:R-:W-:-:S02]  /*6360*/  SHF.R.S32.HI R27, RZ, 0x5, R2 ;  /* 0x00000005ff1b7819 */ /* 0x000fc40000011402 */
[----:B------:R-:W-:Y:S02]  /*6370*/  LEA.HI R0, R0, R28, RZ, 0x3 ;  /* 0x0000001c00007211 */ /* 0x000fe400078f18ff */
[----:B------:R-:W-:Y:S02]  /*6380*/  LOP3.LUT R3, R3, 0xfffffffc, RZ, 0xc0, !PT ;  /* 0xfffffffc03037812 */ /* 0x000fe400078ec0ff */
[----:B------:R-:W-:Y:S02]  /*6390*/  LOP3.LUT R0, R0, 0xfffffff8, RZ, 0xc0, !PT ;  /* 0xfffffff800007812 */ /* 0x000fe400078ec0ff */
[----:B------:R-:W-:Y:S01]  /*63a0*/  LEA.HI R7, R30, R31, RZ, 0x7 ;  /* 0x0000001f1e077211 */ /* 0x000fe200078f38ff */
[----:B------:R-:W-:Y:S01]  /*63b0*/  IMAD.IADD R29, R31, 0x1, -R3 ;  /* 0x000000011f1d7824 */ /* 0x000fe200078e0a03 */
[----:B------:R-:W-:Y:S01]  /*63c0*/  F2FP.PACK_AB R62, R63, R62 ;  /* 0x0000003e3f3e723e */ /* 0x000fe200000000ff */
[----:B------:R-:W-:Y:S01]  /*63d0*/  IMAD.IADD R4, R28, 0x1, -R0 ;  /* 0x000000011c047824 */ /* 0x000fe200078e0a00 */
[----:B------:R-:W-:-:S02]  /*63e0*/  SHF.R.S32.HI R0, RZ, 0x1f, R2 ;  /* 0x0000001fff007819 */ /* 0x000fc40000011402 */
[----:B------:R-:W-:Y:S02]  /*63f0*/  SHF.R.U32.HI R7, RZ, 0x4, R7 ;  /* 0x00000004ff077819 */ /* 0x000fe40000011607 */
[----:B------:R-:W-:Y:S02]  /*6400*/  LEA.HI R2, R4, R4, RZ, 0x1 ;  /* 0x0000000404027211 */ /* 0x000fe400078f08ff */
[----:B------:R-:W-:Y:S02]  /*6410*/  LEA.HI R0, R0, R27, RZ, 0x2 ;  /* 0x0000001b00007211 */ /* 0x000fe400078f10ff */
[----:B------:R-:W-:Y:S02]  /*6420*/  SHF.R.S32.HI R6, RZ, 0x1, R2 ;  /* 0x00000001ff067819 */ /* 0x000fe40000011402 */
[----:B------:R-:W-:Y:S02]  /*6430*/  LOP3.LUT R0, R0, 0x7ffffc, RZ, 0xc0, !PT ;  /* 0x007ffffc00007812 */ /* 0x000fe400078ec0ff */
[----:B------:R-:W-:Y:S01]  /*6440*/  LOP3.LUT R3, R2, 0x3fffffe, RZ, 0xc0, !PT ;  /* 0x03fffffe02037812 */ /* 0x000fe200078ec0ff */
[C---:B------:R-:W-:Y:S01]  /*6450*/  IMAD.SHL.U32 R5, R6.reuse, 0x40, RZ ;  /* 0x0000004006057824 */ /* 0x040fe200078e00ff */
[----:B------:R-:W-:Y:S01]  /*6460*/  LOP3.LUT P0, RZ, R6, 0x2, RZ, 0xc0, !PT ;  /* 0x0000000206ff7812 */ /* 0x000fe2000780c0ff */
[----:B------:R-:W-:Y:S01]  /*6470*/  IMAD.IADD R0, R27, 0x1, -R0 ;  /* 0x000000011b007824 */ /* 0x000fe200078e0a00 */
[----:B------:R-:W-:Y:S01]  /*6480*/  F2FP.PACK_AB R68, R69, R68 ;  /* 0x000000444544723e */ /* 0x000fe200000000ff */
[----:B------:R-:W-:Y:S01]  /*6490*/  IMAD.IADD R3, R4, 0x1, -R3 ;  /* 0x0000000104037824 */ /* 0x000fe200078e0a03 */
[----:B------:R-:W-:Y:S01]  /*64a0*/  LOP3.LUT R2, R5, 0xc0, RZ, 0xc0, !PT ;  /* 0x000000c005027812 */ /* 0x000fe200078ec0ff */
[----:B------:R-:W-:Y:S01]  /*64b0*/  IMAD R0, R0, 0x100, R29 ;  /* 0x0000010000007824 */ /* 0x000fe200078e021d */
[----:B------:R-:W-:-:S02]  /*64c0*/  F2FP.PACK_AB R70, R71, R70 ;  /* 0x000000464746723e */ /* 0x000fc400000000ff */
[----:B------:R-:W-:Y:S01]  /*64d0*/  LOP3.LUT R4, R2, 0x8, R7, 0xf8, !PT ;  /* 0x0000000802047812 */ /* 0x000fe200078ef807 */
[----:B------:R-:W-:Y:S01]  /*64e0*/  IMAD R0, R3, 0x10, R0 ;  /* 0x0000001003007824 */ /* 0x000fe200078e0200 */
[----:B------:R-:W-:Y:S02]  /*64f0*/  SHF.R.U32.HI R2, RZ, 0x3, R2 ;  /* 0x00000003ff027819 */ /* 0x000fe40000011602 */
[----:B------:R-:W-:Y:S02]  /*6500*/  F2FP.PACK_AB R80, R81, R80 ;  /* 0x000000505150723e */ /* 0x000fe400000000ff */
[----:B------:R-:W-:Y:S02]  /*6510*/  LOP3.LUT R2, R4, R2, RZ, 0x3c, !PT ;  /* 0x0000000204027212 */ /* 0x000fe400078e3cff */
[----:B------:R-:W-:Y:S02]  /*6520*/  F2FP.PACK_AB R82, R83, R82 ;  /* 0x000000525352723e */ /* 0x000fe400000000ff */
[----:B------:R-:W-:Y:S01]  /*6530*/  F2FP.PACK_AB R72, R73, R72 ;  /* 0x000000484948723e */ /* 0x000fe200000000ff */
[----:B------:R-:W-:Y:S01]  /*6540*/  IMAD.U32 R0, R0, 0x2, R2 ;  /* 0x0000000200007824 */ /* 0x000fe200078e0002 */
[----:B------:R-:W-:-:S02]  /*6550*/  F2FP.PACK_AB R74, R75, R74 ;  /* 0x0000004a4b4a723e */ /* 0x000fc400000000ff */
[----:B------:R-:W-:Y:S01]  /*6560*/  F2FP.PACK_AB R76, R77, R76 ;  /* 0x0000004c4d4c723e */ /* 0x000fe200000000ff */
[----:B------:R-:W-:Y:S01]  /*6570*/  IMAD.SHL.U32 R0, R0, 0x2, RZ ;  /* 0x0000000200007824 */ /* 0x000fe200078e00ff */
[----:B------:R-:W-:Y:S01]  /*6580*/  BAR.SYNC.DEFER_BLOCKING 0x1, 0x100 ;  /* 0x0044000000007b1d */ /* 0x000fe20000010000 */
[----:B------:R-:W-:Y:S02]  /*6590*/  F2FP.PACK_AB R78, R79, R78 ;  /* 0x0000004e4f4e723e */ /* 0x000fe400000000ff */
[----:B------:R-:W-:Y:S02]  /*65a0*/  F2FP.PACK_AB R26, R26, R84 ;  /* 0x000000541a1a723e */ /* 0x000fe400000000ff */
[C---:B------:R-:W-:Y:S02]  /*65b0*/  IADD3 R2, R0.reuse, 0x20, RZ ;  /* 0x0000002000027810 */ /* 0x040fe40007ffe0ff */
[----:B------:R-:W-:Y:S02]  /*65c0*/  @P0 IADD3 R2, R0, -0x20, RZ ;  /* 0xffffffe000020810 */ /* 0x000fe40007ffe0ff */
[----:B------:R-:W-:-:S02]  /*65d0*/  F2FP.PACK_AB R25, R25, R86 ;  /* 0x000000561919723e */ /* 0x000fc400000000ff */
[----:B------:R-:W-:Y:S02]  /*65e0*/  F2FP.PACK_AB R22, R22, R96 ;  /* 0x000000601616723e */ /* 0x000fe400000000ff */
[----:B------:R-:W-:Y:S02]  /*65f0*/  F2FP.PACK_AB R21, R21, R98 ;  /* 0x000000621515723e */ /* 0x000fe400000000ff */
[----:B------:R-:W-:Y:S02]  /*6600*/  F2FP.PACK_AB R24, R24, R88 ;  /* 0x000000581818723e */ /* 0x000fe400000000ff */
[----:B------:R-:W-:Y:S02]  /*6610*/  F2FP.PACK_AB R23, R23, R90 ;  /* 0x0000005a1717723e */ /* 0x000fe400000000ff */
[----:B------:R-:W-:Y:S02]  /*6620*/  F2FP.PACK_AB R20, R20, R92 ;  /* 0x0000005c1414723e */ /* 0x000fe400000000ff */
[----:B------:R-:W-:-:S02]  /*6630*/  F2FP.PACK_AB R19, R19, R94 ;  /* 0x0000005e1313723e */ /* 0x000fc400000000ff */
[----:B------:R-:W-:Y:S01]  /*6640*/  F2FP.PACK_AB R18, R18, R100 ;  /* 0x000000641212723e */ /* 0x000fe200000000ff */
[----:B------:R-:W-:Y:S01]  /*6650*/  STS [R0+0x6080], R36 ;  /* 0x0060802400007388 */ /* 0x000fe20000000800 */
[----:B-----5:R-:W-:Y:S02]  /*6660*/  F2FP.PACK_AB R17, R103, R102 ;  /* 0x000000666711723e */ /* 0x020fe400000000ff */
[----:B------:R-:W-:Y:S01]  /*6670*/  F2FP.PACK_AB R14, R14, R112 ;  /* 0x000000700e0e723e */ /* 0x000fe200000000ff */
[----:B------:R-:W-:Y:S01]  /*6680*/  STS [R0+0x6280], R38 ;  /* 0x0062802600007388 */ /* 0x000fe20000000800 */
[----:B------:R-:W-:Y:S02]  /*6690*/  F2FP.PACK_AB R13, R13, R114 ;  /* 0x000000720d0d723e */ /* 0x000fe400000000ff */
[----:B------:R-:W-:Y:S01]  /*66a0*/  F2FP.PACK_AB R16, R16, R104 ;  /* 0x000000681010723e */ /* 0x000fe200000000ff */
[----:B------:R-:W-:Y:S01]  /*66b0*/  STS [R2+0x6080], R48 ;  /* 0x0060803002007388 */ /* 0x000fe20000000800 */
[----:B------:R-:W-:-:S02]  /*66c0*/  F2FP.PACK_AB R15, R107, R106 ;  /* 0x0000006a6b0f723e */ /* 0x000fc400000000ff */
[----:B------:R-:W-:Y:S01]  /*66d0*/  F2FP.PACK_AB R9, R109, R108 ;  /* 0x0000006c6d09723e */ /* 0x000fe200000000ff */
[----:B------:R-:W-:Y:S01]  /*66e0*/  STS [R2+0x6280], R50 ;  /* 0x0062803202007388 */ /* 0x000fe20000000800 */
[----:B------:R-:W-:Y:S02]  /*66f0*/  F2FP.PACK_AB R8, R111, R110 ;  /* 0x0000006e6f08723e */ /* 0x000fe400000000ff */
        /* <DEDUP_REMOVED lines=12> */
[----:B------:R-:W-:Y:S01]  /*67c0*/  ISETP.NE.U32.AND P0, PT, RZ, c[0x0][0x360], PT ;  /* 0x0000d800ff007a0c */ /* 0x000fe20003f05070 */
[----:B------:R-:W-:Y:S01]  /*67d0*/  STS [R0+0x8080], R52 ;  /* 0x0080803400007388 */ /* 0x000fe20000000800 */
[----:B------:R-:W-:-:S02]  /*67e0*/  ISETP.NE.U32.AND P1, PT, RZ, c[0x0][0x358], PT ;  /* 0x0000d600ff007a0c */ /* 0x000fc40003f25070 */
[----:B------:R-:W-:Y:S01]  /*67f0*/  ISETP.NE.AND.EX P0, PT, RZ, c[0x0][0x364], PT, P0 ;  /* 0x0000d900ff007a0c */ /* 0x000fe20003f05300 */
[----:B------:R-:W-:Y:S01]  /*6800*/  STS [R0+0x8280], R54 ;  /* 0x0082803600007388 */ /* 0x000fe20000000800 */
[----:B------:R-:W-:-:S03]  /*6810*/  ISETP.NE.AND.EX P1, PT, RZ, c[0x0][0x35c], PT, P1 ;  /* 0x0000d700ff007a0c */ /* 0x000fc60003f25310 */
        /* <DEDUP_REMOVED lines=31> */
[----:B------:R2:W-:Y:S04]  /*6a10*/  STS [R0+0x4280], R6 ;  /* 0x0042800600007388 */ /* 0x0005e80000000800 */
[----:B------:R-:W-:Y:S04]  /*6a20*/  STS [R2+0x4080], R4 ;  /* 0x0040800402007388 */ /* 0x000fe80000000800 */
[----:B------:R-:W-:Y:S04]  /*6a30*/  STS [R2+0x4280], R3 ;  /* 0x0042800302007388 */ /* 0x000fe80000000800 */
[----:B------:R-:W-:Y:S04]  /*6a40*/  STS [R0+0x5080], R5 ;  /* 0x0050800500007388 */ /* 0x000fe80000000800 */
[----:B------:R-:W-:Y:S01]  /*6a50*/  STS [R0+0x5280], R12 ;  /* 0x0052800c00007388 */ /* 0x000fe20000000800 */
[----:B-1----:R-:W-:-:S03]  /*6a60*/  IMAD.MOV.U32 R8, RZ, RZ, 0x4 ;  /* 0x00000004ff087424 */ /* 0x002fc600078e00ff */
[----:B------:R-:W-:Y:S04]  /*6a70*/  STS [R2+0x5080], R11 ;  /* 0x0050800b02007388 */ /* 0x000fe80000000800 */
[----:B------:R1:W-:Y:S01]  /*6a80*/  STS [R2+0x5280], R10 ;  /* 0x0052800a02007388 */ /* 0x0003e20000000800 */
[----:B--2---:R-:W-:-:S03]  /*6a90*/  IMAD.WIDE R6, R85, R8, c[0x0][0x358] ;  /* 0x0000d60055067625 */ /* 0x004fc600078e0208 */
[----:B------:R-:W-:Y:S01]  /*6aa0*/  BAR.SYNC.DEFER_BLOCKING 0x1, 0x100 ;  /* 0x0044000000007b1d */ /* 0x000fe20000010000 */
[----:B-1----:R-:W-:Y:S02]  /*6ab0*/  IMAD.MOV.U32 R10, RZ, RZ, c[0x0][0x2f0] ;  /* 0x0000bc00ff0a7624 */ /* 0x002fe400078e00ff */
[----:B------:R-:W-:-:S03]  /*6ac0*/  @P0 IMAD.WIDE R2, R85, R8, c[0x0][0x360] ;  /* 0x0000d80055020625 */ /* 0x000fc600078e0208 */
[----:B------:R-:W2:Y:S04]  /*6ad0*/  @P1 LDG.E R0, [R6.64] ;  /* 0x0000000c06001981 */ /* 0x000ea8000c1e1900 */
[----:B------:R1:W5:Y:S01]  /*6ae0*/  @P0 LDG.E R10, [R2.64] ;  /* 0x0000000c020a0981 */ /* 0x000362000c1e1900 */
[----:B------:R-:W-:Y:S02]  /*6af0*/  CS2R R4, SRZ ;  /* 0x0000000000047805 */ /* 0x000fe4000001ff00 */
[--C-:B--2---:R-:W-:Y:S01]  /*6b00*/  @P1 SHF.R.S32.HI R5, RZ, 0x1f, R0.reuse ;  /* 0x0000001fff051819 */ /* 0x104fe20000011400 */
[----:B------:R-:W-:Y:S01]  /*6b10*/  @P1 IMAD.MOV.U32 R4, RZ, RZ, R0 ;  /* 0x000000ffff041224 */ /* 0x000fe200078e0000 */
[----:B------:R-:W-:Y:S05]  /*6b20*/  @P0 BRA `(.L_x_60) ;  /* 0x0000004000000947 */ /* 0x000fea0003800000 */
[----:B-1----:R-:W-:Y:S05]  /*6b30*/  @!P1 BRA `(.L_x_60) ;  /* 0x0000003000009947 */ /* 0x002fea0003800000 */
[----:B------:R-:W2:Y:S04]  /*6b40*/  LDG.E R2, [R6.64] ;  /* 0x0000000c06027981 */ /* 0x000ea8000c1e1900 */
[----:B------:R-:W2:Y:S02]  /*6b50*/  LDG.E R0, [R6.64+0x4] ;  /* 0x0000040c06007981 */ /* 0x000ea4000c1e1900 */
[----:B--2--5:R-:W-:-:S02]  /*6b60*/  IADD3 R10, -R2, R0, RZ ;  /* 0x00000000020a7210 */ /* 0x024fc40007ffe1ff */
.L_x_60:
[----:B-1----:R-:W-:Y:S01]  /*6b70*/  LEA.HI R0, R30, R31, RZ, 0x3 ;  /* 0x0000001f1e007211 */ /* 0x002fe200078f18ff */
[----:B------:R-:W-:Y:S01]  /*6b80*/  IMAD.SHL.U32 R2, R29, 0x8, RZ ;  /* 0x000000081d027824 */ /* 0x000fe200078e00ff */
[----:B------:R-:W-:Y:S01]  /*6b90*/  LEA.HI R3, R28, R28, RZ, 0x1 ;  /* 0x0000001c1c037211 */ /* 0x000fe200078f08ff */
[----:B------:R-:W1:Y:S01]  /*6ba0*/  S2R R11, SR_CTAID.X ;  /* 0x00000000000b7919 */ /* 0x000e620000002500 */
[----:B------:R-:W-:Y:S01]  /*6bb0*/  SHF.R.S32.HI R8, RZ, 0x1f, R85 ;  /* 0x0000001fff087819 */ /* 0x000fe20000011455 */
[----:B------:R-:W-:Y:S01]  /*6bc0*/  IMAD.SHL.U32 R0, R0, 0x8, RZ ;  /* 0x0000000800007824 */ /* 0x000fe200078e00ff */
[----:B------:R-:W-:Y:S01]  /*6bd0*/  LOP3.LUT R3, R3, 0x3fffffe, RZ, 0xc0, !PT ;  /* 0x03fffffe03037812 */ /* 0x000fe200078ec0ff */
[----:B------:R-:W2:Y:S01]  /*6be0*/  S2R R31, SR_CTAID.Y ;  /* 0x00000000001f7919 */ /* 0x000ea20000002600 */
[----:B------:R-:W-:Y:S01]  /*6bf0*/  SEL R30, R8, RZ, !P1 ;  /* 0x000000ff081e7207 */ /* 0x000fe20004800000 */
[----:B------:R-:W-:Y:S01]  /*6c00*/  BSSY B0, `(.L_x_61) ;  /* 0x0000036000007945 */ /* 0x000fe20003800000 */
[----:B------:R-:W-:Y:S01]  /*6c10*/  LOP3.LUT R0, R0, 0xc0, RZ, 0xc0, !PT ;  /* 0x000000c000007812 */ /* 0x000fe200078ec0ff */
[C---:B------:R-:W-:Y:S01]  /*6c20*/  IMAD.IADD R3, R28.reuse, 0x1, -R3 ;  /* 0x000000011c037824 */ /* 0x040fe200078e0a03 */
[----:B------:R-:W-:Y:S01]  /*6c30*/  IADD3 R4, P0, R28, R4, RZ ;  /* 0x000000041c047210 */ /* 0x000fe20007f1e0ff */
[----:B------:R-:W-:Y:S01]  /*6c40*/  IMAD R8, R30, c[0x0][0x340], RZ ;  /* 0x0000d0001e087a24 */ /* 0x000fe200078e02ff */
[----:B------:R-:W-:Y:S01]  /*6c50*/  LOP3.LUT R6, R0, 0x18, R2, 0xf8, !PT ;  /* 0x0000001800067812 */ /* 0x000fe200078ef802 */
[----:B------:R-:W-:Y:S01]  /*6c60*/  IMAD R3, R27, 0x8, R3 ;  /* 0x000000081b037824 */ /* 0x000fe200078e0203 */
[----:B------:R-:W-:-:S02]  /*6c70*/  SHF.R.U32.HI R0, RZ, 0x3, R0 ;  /* 0x00000003ff007819 */ /* 0x000fc40000011600 */
[----:B------:R-:W-:Y:S02]  /*6c80*/  SEL R14, R85, RZ, !P1 ;  /* 0x000000ff550e7207 */ /* 0x000fe40004800000 */
[----:B------:R-:W-:Y:S02]  /*6c90*/  LOP3.LUT R0, R6, R0, RZ, 0x3c, !PT ;  /* 0x0000000006007212 */ /* 0x000fe400078e3cff */
[----:B------:R-:W-:Y:S01]  /*6ca0*/  LEA.HI.X.SX32 R5, R28, R5, 0x1, P0 ;  /* 0x000000051c057211 */ /* 0x000fe200000f0eff */
[----:B------:R-:W-:Y:S01]  /*6cb0*/  IMAD R8, R14, c[0x0][0x344], R8 ;  /* 0x0000d1000e087a24 */ /* 0x000fe200078e0208 */
[----:B------:R-:W-:Y:S01]  /*6cc0*/  IADD3 R15, R2, 0x20, RZ ;  /* 0x00000020020f7810 */ /* 0x000fe20007ffe0ff */
[----:B------:R-:W-:Y:S01]  /*6cd0*/  IMAD.U32 R0, R3, 0x20, R0 ;  /* 0x0000002003007824 */ /* 0x000fe200078e0000 */
[----:B------:R-:W-:Y:S01]  /*6ce0*/  SHF.R.S32.HI R3, RZ, 0x1f, R2 ;  /* 0x0000001fff037819 */ /* 0x000fe20000011402 */
[----:B-1---5:R-:W-:Y:S02]  /*6cf0*/  IMAD R10, R11, -0x80, R10 ;  /* 0xffffff800b0a7824 */ /* 0x022fe400078e020a */
[----:B------:R-:W-:Y:S01]  /*6d00*/  IMAD.SHL.U32 R0, R0, 0x2, RZ ;  /* 0x0000000200007824 */ /* 0x000fe200078e00ff */
[----:B--2---:R-:W-:Y:S01]  /*6d10*/  SHF.R.S32.HI R68, RZ, 0x1f, R31 ;  /* 0x0000001fff447819 */ /* 0x004fe2000001141f */
[----:B------:R-:W-:Y:S01]  /*6d20*/  IMAD.WIDE.U32 R6, R31, c[0x0][0x338], R2 ;  /* 0x0000ce001f067a25 */ /* 0x000fe200078e0002 */
[----:B------:R-:W-:-:S02]  /*6d30*/  IMNMX R29, R10, 0x80, PT ;  /* 0x000000800a1d7817 */ /* 0x000fc40003800200 */
[----:B------:R1:W2:Y:S01]  /*6d40*/  LDS.128 R40, [R0+0x7080] ;  /* 0x0070800000287984 */ /* 0x0002a20000000c00 */
[----:B------:R-:W-:Y:S01]  /*6d50*/  IMAD R9, R68, c[0x0][0x338], RZ ;  /* 0x0000ce0044097a24 */ /* 0x000fe200078e02ff */
[----:B------:R-:W-:Y:S02]  /*6d60*/  ISETP.GE.AND P4, PT, R28, R29, PT ;  /* 0x0000001d1c00720c */ /* 0x000fe40003f86270 */
[----:B------:R1:W3:Y:S01]  /*6d70*/  LDS.128 R36, [R0+0x9080] ;  /* 0x0090800000247984 */ /* 0x0002e20000000c00 */
[----:B------:R-:W-:-:S03]  /*6d80*/  IMAD.WIDE R4, R11, 0x80, R4 ;  /* 0x000000800b047825 */ /* 0x000fc600078e0204 */
[----:B------:R1:W4:Y:S01]  /*6d90*/  LDS.128 R32, [R0+0xb080] ;  /* 0x00b0800000207984 */ /* 0x0003220000000c00 */
[----:B------:R-:W-:-:S03]  /*6da0*/  IMAD R9, R31, c[0x0][0x33c], R9 ;  /* 0x0000cf001f097a24 */ /* 0x000fc600078e0209 */
[----:B------:R1:W1:Y:S01]  /*6db0*/  LDS.128 R52, [R0+0x80] ;  /* 0x0000800000347984 */ /* 0x0002620000000c00 */
[----:B------:R-:W-:-:S03]  /*6dc0*/  IMAD.IADD R7, R7, 0x1, R9 ;  /* 0x0000000107077824 */ /* 0x000fc600078e0209 */
[----:B------:R1:W1:Y:S01]  /*6dd0*/  LDS.128 R48, [R0+0x2080] ;  /* 0x0020800000307984 */ /* 0x0002620000000c00 */
[----:B------:R-:W-:-:S03]  /*6de0*/  IMAD.WIDE.U32 R12, R14, c[0x0][0x340], R6 ;  /* 0x0000d0000e0c7a25 */ /* 0x000fc600078e0006 */
[----:B------:R1:W1:Y:S01]  /*6df0*/  LDS.128 R44, [R0+0x4080] ;  /* 0x00408000002c7984 */ /* 0x0002620000000c00 */
[----:B------:R-:W-:-:S03]  /*6e00*/  IMAD.IADD R9, R13, 0x1, R8 ;  /* 0x000000010d097824 */ /* 0x000fc600078e0208 */
[----:B------:R1:W1:Y:S04]  /*6e10*/  LDS.128 R60, [R0+0x1080] ;  /* 0x00108000003c7984 */ /* 0x0002680000000c00 */
[----:B------:R1:W1:Y:S04]  /*6e20*/  LDS.128 R56, [R0+0x3080] ;  /* 0x0030800000387984 */ /* 0x0002680000000c00 */
[----:B------:R1:W1:Y:S01]  /*6e30*/  LDS.128 R64, [R0+0x5080] ;  /* 0x0050800000407984 */ /* 0x0002620000000c00 */
[----:B------:R-:W-:Y:S05]  /*6e40*/  @P4 BRA `(.L_x_62) ;  /* 0x0000011000004947 */ /* 0x000fea0003800000 */
[C---:B------:R-:W-:Y:S01]  /*6e50*/  ISETP.GE.AND P3, PT, R2.reuse, c[0x0][0x324], PT ;  /* 0x0000c90002007a0c */ /* 0x040fe20003f66270 */
[----:B------:R-:W5:Y:S01]  /*6e60*/  LDS.128 R24, [R0+0x8080] ;  /* 0x0080800000187984 */ /* 0x000f620000000c00 */
[----:B------:R-:W-:Y:S01]  /*6e70*/  IMAD.MOV.U32 R8, RZ, RZ, R12 ;  /* 0x000000ffff087224 */ /* 0x000fe200078e000c */
[----:B------:R-:W-:-:S02]  /*6e80*/  IADD3 R6, R2, 0x40, RZ ;  /* 0x0000004002067810 */ /* 0x000fc40007ffe0ff */
[----:B------:R-:W-:Y:S01]  /*6e90*/  LDS.128 R16, [R0+0xa080] ;  /* 0x00a0800000107984 */ /* 0x000fe20000000c00 */
[----:B------:R-:W-:Y:S01]  /*6ea0*/  IMAD.WIDE.U32 R10, R4, c[0x0][0x330], R8 ;  /* 0x0000cc00040a7a25 */ /* 0x000fe200078e0008 */
[----:B------:R-:W-:Y:S02]  /*6eb0*/  ISETP.GE.AND P2, PT, R15, c[0x0][0x324], PT ;  /* 0x0000c9000f007a0c */ /* 0x000fe40003f46270 */
[----:B------:R-:W-:Y:S02]  /*6ec0*/  ISETP.GE.AND P1, PT, R6, c[0x0][0x324], PT ;  /* 0x0000c90006007a0c */ /* 0x000fe40003f26270 */
[----:B------:R-:W-:Y:S02]  /*6ed0*/  LEA R6, P0, R10, c[0x0][0x318], 0x1 ;  /* 0x0000c6000a067a11 */ /* 0x000fe400078008ff */
[----:B------:R4:W3:Y:S02]  /*6ee0*/  @!P3 LDS.128 R20, [R0+0x6080] ;  /* 0x006080000014b984 */ /* 0x0008e40000000c00 */
[----:B-1--4-:R-:W-:-:S04]  /*6ef0*/  IMAD R0, R5, c[0x0][0x330], RZ ;  /* 0x0000cc0005007a24 */ /* 0x012fc800078e02ff */
[----:B------:R-:W-:-:S04]  /*6f00*/  IMAD R0, R4, c[0x0][0x334], R0 ;  /* 0x0000cd0004007a24 */ /* 0x000fc800078e0200 */
[----:B------:R-:W-:-:S05]  /*6f10*/  IMAD.IADD R0, R11, 0x1, R0 ;  /* 0x000000010b007824 */ /* 0x000fca00078e0200 */
[----:B------:R-:W-:-:S05]  /*6f20*/  LEA.HI.X R7, R10, c[0x0][0x31c], R0, 0x1, P0 ;  /* 0x0000c7000a077a11 */ /* 0x000fca00000f0c00 */
[----:B-----5:R1:W-:Y:S04]  /*6f30*/  @!P2 STG.E.128 [R6.64+0x40], R24 ;  /* 0x000040180600a986 */ /* 0x0203e8000c101d0c */
[----:B---3--:R1:W-:Y:S04]  /*6f40*/  @!P3 STG.E.128 [R6.64], R20 ;  /* 0x000000140600b986 */ /* 0x0083e8000c101d0c */
[----:B------:R1:W-:Y:S02]  /*6f50*/  @!P1 STG.E.128 [R6.64+0x80], R16 ;  /* 0x0000801006009986 */ /* 0x0003e4000c101d0c */
.L_x_62:
[----:B------:R-:W-:Y:S05]  /*6f60*/  BSYNC B0 ;  /* 0x0000000000007941 */ /* 0x000fea0003800000 */
.L_x_61:
[----:B------:R-:W-:Y:S01]  /*6f70*/  IADD3 R28, R28, 0x40, RZ ;  /* 0x000000401c1c7810 */ /* 0x000fe20007ffe0ff */
[----:B------:R-:W-:Y:S03]  /*6f80*/  BSSY B0, `(.L_x_63) ;  /* 0x0000014000007945 */ /* 0x000fe60003800000 */
[----:B------:R-:W-:-:S13]  /*6f90*/  ISETP.GE.AND P3, PT, R28, R29, PT ;  /* 0x0000001d1c00720c */ /* 0x000fda0003f66270 */
[----:B------:R-:W-:Y:S05]  /*6fa0*/  @P3 BRA `(.L_x_64) ;  /* 0x0000011000003947 */ /* 0x000fea0003800000 */
[----:B-1----:R-:W-:Y:S01]  /*6fb0*/  IADD3 R0, P0, R4, 0x40, RZ ;  /* 0x0000004004007810 */ /* 0x002fe20007f1e0ff */
[----:B------:R-:W-:Y:S01]  /*6fc0*/  IMAD.MOV.U32 R7, RZ, RZ, R9 ;  /* 0x000000ffff077224 */ /* 0x000fe200078e0009 */
[C---:B------:R-:W-:Y:S02]  /*6fd0*/  IADD3 R10, R2.reuse, 0x40, RZ ;  /* 0x00000040020a7810 */ /* 0x040fe40007ffe0ff */
[----:B------:R-:W-:Y:S01]  /*6fe0*/  ISETP.GE.AND P2, PT, R2, c[0x0][0x324], PT ;  /* 0x0000c90002007a0c */ /* 0x000fe20003f46270 */
[----:B------:R-:W-:Y:S01]  /*6ff0*/  IMAD.X R6, RZ, RZ, R5, P0 ;  /* 0x000000ffff067224 */ /* 0x000fe200000e0605 */
[----:B------:R-:W-:Y:S02]  /*7000*/  ISETP.GE.AND P0, PT, R10, c[0x0][0x324], PT ;  /* 0x0000c9000a007a0c */ /* 0x000fe40003f06270 */
[----:B------:R-:W-:Y:S01]  /*7010*/  ISETP.GE.AND P1, PT, R15, c[0x0][0x324], PT ;  /* 0x0000c9000f007a0c */ /* 0x000fe20003f26270 */
[----:B------:R-:W-:Y:S02]  /*7020*/  IMAD R11, R6, c[0x0][0x330], RZ ;  /* 0x0000cc00060b7a24 */ /* 0x000fe400078e02ff */
[----:B------:R-:W-:-:S04]  /*7030*/  IMAD.MOV.U32 R6, RZ, RZ, R12 ;  /* 0x000000ffff067224 */ /* 0x000fc800078e000c */
[----:B------:R-:W-:-:S04]  /*7040*/  IMAD.WIDE.U32 R8, R0, c[0x0][0x330], R6 ;  /* 0x0000cc0000087a25 */ /* 0x000fc800078e0006 */
[----:B------:R-:W-:Y:S01]  /*7050*/  IMAD R0, R0, c[0x0][0x334], R11 ;  /* 0x0000cd0000007a24 */ /* 0x000fe200078e020b */
[----:B------:R-:W-:-:S03]  /*7060*/  LEA R6, P5, R8, c[0x0][0x318], 0x1 ;  /* 0x0000c60008067a11 */ /* 0x000fc600078a08ff */
[----:B------:R-:W-:-:S05]  /*7070*/  IMAD.IADD R0, R9, 0x1, R0 ;  /* 0x0000000109007824 */ /* 0x000fca00078e0200 */
[----:B------:R-:W-:-:S05]  /*7080*/  LEA.HI.X R7, R8, c[0x0][0x31c], R0, 0x1, P5 ;  /* 0x0000c70008077a11 */ /* 0x000fca00028f0c00 */
[----:B--2---:R1:W-:Y:S04]  /*7090*/  @!P2 STG.E.128 [R6.64], R40 ;  /* 0x000000280600a986 */ /* 0x0043e8000c101d0c */
[----:B---3--:R1:W-:Y:S04]  /*70a0*/  @!P1 STG.E.128 [R6.64+0x40], R36 ;  /* 0x0000402406009986 */ /* 0x0083e8000c101d0c */
[----:B----4-:R1:W-:Y:S02]  /*70b0*/  @!P0 STG.E.128 [R6.64+0x80], R32 ;  /* 0x0000802006008986 */ /* 0x0103e4000c101d0c */
.L_x_64:
[----:B------:R-:W-:Y:S05]  /*70c0*/  BSYNC B0 ;  /* 0x0000000000007941 */ /* 0x000fea0003800000 */
.L_x_63:
[----:B-1----:R-:W-:Y:S01]  /*70d0*/  IMAD R0, R68, c[0x0][0x308], RZ ;  /* 0x0000c20044007a24 */ /* 0x002fe200078e02ff */
[----:B------:R-:W-:Y:S01]  /*70e0*/  BSSY B0, `(.L_x_65) ;  /* 0x0000017000007945 */ /* 0x000fe20003800000 */
[----:B------:R-:W-:-:S04]  /*70f0*/  IMAD.WIDE.U32 R6, R31, c[0x0][0x308], R2 ;  /* 0x0000c2001f067a25 */ /* 0x000fc800078e0002 */
[----:B------:R-:W-:Y:S02]  /*7100*/  IMAD R0, R31, c[0x0][0x30c], R0 ;  /* 0x0000c3001f007a24 */ /* 0x000fe400078e0200 */
[----:B------:R-:W-:-:S03]  /*7110*/  IMAD R8, R30, c[0x0][0x310], RZ ;  /* 0x0000c4001e087a24 */ /* 0x000fc600078e02ff */
[----:B------:R-:W-:Y:S01]  /*7120*/  IADD3 R7, R7, R0, RZ ;  /* 0x0000000007077210 */ /* 0x000fe20007ffe0ff */
[----:B------:R-:W-:-:S04]  /*7130*/  IMAD R0, R14, c[0x0][0x314], R8 ;  /* 0x0000c5000e007a24 */ /* 0x000fc800078e0208 */
[----:B------:R-:W-:-:S05]  /*7140*/  IMAD.WIDE.U32 R10, R14, c[0x0][0x310], R6 ;  /* 0x0000c4000e0a7a25 */ /* 0x000fca00078e0006 */
[----:B------:R-:W-:Y:S01]  /*7150*/  IADD3 R7, R11, R0, RZ ;  /* 0x000000000b077210 */ /* 0x000fe20007ffe0ff */
[----:B------:R-:W-:Y:S05]  /*7160*/  @P4 BRA `(.L_x_66) ;  /* 0x000000e000004947 */ /* 0x000fea0003800000 */
[----:B------:R-:W-:Y:S01]  /*7170*/  IMAD R0, R5, c[0x0][0x300], RZ ;  /* 0x0000c00005007a24 */ /* 0x000fe200078e02ff */
[C---:B------:R-:W-:Y:S01]  /*7180*/  IADD3 R8, R2.reuse, 0x40, RZ ;  /* 0x0000004002087810 */ /* 0x040fe20007ffe0ff */
[----:B------:R-:W-:Y:S01]  /*7190*/  IMAD.MOV.U32 R6, RZ, RZ, R10 ;  /* 0x000000ffff067224 */ /* 0x000fe200078e000a */
[----:B------:R-:W-:Y:S01]  /*71a0*/  ISETP.GE.AND P4, PT, R2, c[0x0][0x2f4], PT ;  /* 0x0000bd0002007a0c */ /* 0x000fe20003f86270 */
[----:B------:R-:W-:Y:S01]  /*71b0*/  IMAD R0, R4, c[0x0][0x304], R0 ;  /* 0x0000c10004007a24 */ /* 0x000fe200078e0200 */
[----:B------:R-:W-:Y:S01]  /*71c0*/  ISETP.GE.AND P1, PT, R8, c[0x0][0x2f4], PT ;  /* 0x0000bd0008007a0c */ /* 0x000fe20003f26270 */
[----:B------:R-:W-:Y:S01]  /*71d0*/  IMAD.WIDE.U32 R12, R4, c[0x0][0x300], R6 ;  /* 0x0000c000040c7a25 */ /* 0x000fe200078e0006 */
[----:B------:R-:W-:-:S03]  /*71e0*/  ISETP.GE.AND P2, PT, R15, c[0x0][0x2f4], PT ;  /* 0x0000bd000f007a0c */ /* 0x000fc60003f46270 */
[----:B------:R-:W-:Y:S01]  /*71f0*/  IMAD.IADD R0, R13, 0x1, R0 ;  /* 0x000000010d007824 */ /* 0x000fe200078e0200 */
[----:B------:R-:W-:-:S04]  /*7200*/  LEA R8, P0, R12, c[0x0][0x2e8], 0x1 ;  /* 0x0000ba000c087a11 */ /* 0x000fc800078008ff */
[----:B------:R-:W-:-:S05]  /*7210*/  LEA.HI.X R9, R12, c[0x0][0x2ec], R0, 0x1, P0 ;  /* 0x0000bb000c097a11 */ /* 0x000fca00000f0c00 */
[----:B------:R1:W-:Y:S04]  /*7220*/  @!P4 STG.E.128 [R8.64], R52 ;  /* 0x000000340800c986 */ /* 0x0003e8000c101d0c */
[----:B------:R1:W-:Y:S04]  /*7230*/  @!P2 STG.E.128 [R8.64+0x40], R48 ;  /* 0x000040300800a986 */ /* 0x0003e8000c101d0c */
[----:B------:R1:W-:Y:S02]  /*7240*/  @!P1 STG.E.128 [R8.64+0x80], R44 ;  /* 0x0000802c08009986 */ /* 0x0003e4000c101d0c */
.L_x_66:
[----:B------:R-:W-:Y:S05]  /*7250*/  BSYNC B0 ;  /* 0x0000000000007941 */ /* 0x000fea0003800000 */
.L_x_65:
[----:B------:R-:W-:Y:S05]  /*7260*/  @P3 EXIT ;  /* 0x000000000000394d */ /* 0x000fea0003800000 */
[----:B------:R-:W-:Y:S01]  /*7270*/  IADD3 R3, P0, R4, 0x40, RZ ;  /* 0x0000004004037810 */ /* 0x000fe20007f1e0ff */
[----:B------:R-:W-:Y:S01]  /*7280*/  IMAD.MOV.U32 R6, RZ, RZ, R10 ;  /* 0x000000ffff067224 */ /* 0x000fe200078e000a */
[----:B------:R-:W-:-:S02]  /*7290*/  ISETP.GE.AND P1, PT, R2, c[0x0][0x2f4], PT ;  /* 0x0000bd0002007a0c */ /* 0x000fc40003f26270 */
[----:B------:R-:W-:Y:S01]  /*72a0*/  IADD3 R2, R2, 0x40, RZ ;  /* 0x0000004002027810 */ /* 0x000fe20007ffe0ff */
[----:B------:R-:W-:Y:S01]  /*72b0*/  IMAD.X R0, RZ, RZ, R5, P0 ;  /* 0x000000ffff007224 */ /* 0x000fe200000e0605 */
[----:B------:R-:W-:Y:S01]  /*72c0*/  ISETP.GE.AND P0, PT, R15, c[0x0][0x2f4], PT ;  /* 0x0000bd000f007a0c */ /* 0x000fe20003f06270 */
[----:B------:R-:W-:-:S04]  /*72d0*/  IMAD.WIDE.U32 R6, R3, c[0x0][0x300], R6 ;  /* 0x0000c00003067a25 */ /* 0x000fc800078e0006 */
        /* <DEDUP_REMOVED lines=11> */
.L_x_59:
[----:B------:R-:W2:Y:S01]  /*7390*/  LDL R10, [R1+0x4c] ;  /* 0x00004c00010a7983 */ /* 0x000ea20000100800 */
[----:B------:R-:W-:Y:S01]  /*73a0*/  ISETP.NE.U32.AND P1, PT, RZ, c[0x0][0x358], PT ;  /* 0x0000d600ff007a0c */ /* 0x000fe20003f25070 */
[----:B-1----:R-:W-:Y:S01]  /*73b0*/  IMAD.MOV.U32 R2, RZ, RZ, 0x4 ;  /* 0x00000004ff027424 */ /* 0x002fe200078e00ff */
[----:B------:R-:W-:-:S02]  /*73c0*/  ISETP.NE.U32.AND P0, PT, RZ, c[0x0][0x360], PT ;  /* 0x0000d800ff007a0c */ /* 0x000fc40003f05070 */
[----:B------:R-:W-:Y:S02]  /*73d0*/  ISETP.NE.AND.EX P1, PT, RZ, c[0x0][0x35c], PT, P1 ;  /* 0x0000d700ff007a0c */ /* 0x000fe40003f25310 */
[----:B------:R-:W-:Y:S01]  /*73e0*/  ISETP.NE.AND.EX P0, PT, RZ, c[0x0][0x364], PT, P0 ;  /* 0x0000d900ff007a0c */ /* 0x000fe20003f05300 */
[----:B--2---:R-:W-:-:S10]  /*73f0*/  IMAD.WIDE R4, R10, R2, c[0x0][0x358] ;  /* 0x0000d6000a047625 */ /* 0x004fd400078e0202 */
[----:B------:R-:W2:Y:S01]  /*7400*/  @P1 LDG.E R0, [R4.64] ;  /* 0x0000000c04001981 */ /* 0x000ea2000c1e1900 */
[----:B------:R-:W-:Y:S02]  /*7410*/  IMAD.MOV.U32 R7, RZ, RZ, c[0x0][0x2f0] ;  /* 0x0000bc00ff077624 */ /* 0x000fe400078e00ff */
[----:B------:R-:W-:-:S05]  /*7420*/  @P0 IMAD.WIDE R2, R10, R2, c[0x0][0x360] ;  /* 0x0000d8000a020625 */ /* 0x000fca00078e0202 */
[----:B------:R1:W5:Y:S02]  /*7430*/  @P0 LDG.E R7, [R2.64] ;  /* 0x0000000c02070981 */ /* 0x000364000c1e1900 */
[----:B-1----:R-:W-:Y:S02]  /*7440*/  CS2R R2, SRZ ;  /* 0x0000000000027805 */ /* 0x002fe4000001ff00 */
[--C-:B--2---:R-:W-:Y:S01]  /*7450*/  @P1 SHF.R.S32.HI R3, RZ, 0x1f, R0.reuse ;  /* 0x0000001fff031819 */ /* 0x104fe20000011400 */
[----:B------:R-:W-:Y:S01]  /*7460*/  @P1 IMAD.MOV.U32 R2, RZ, RZ, R0 ;  /* 0x000000ffff021224 */ /* 0x000fe200078e0000 */
[----:B------:R-:W-:Y:S05]  /*7470*/  @P0 BRA `(.L_x_67) ;  /* 0x0000004000000947 */ /* 0x000fea0003800000 */
[----:B------:R-:W-:Y:S05]  /*7480*/  @!P1 BRA `(.L_x_67) ;  /* 0x0000003000009947 */ /* 0x000fea0003800000 */
[----:B------:R1:W2:Y:S04]  /*7490*/  LDG.E R0, [R4.64] ;  /* 0x0000000c04007981 */ /* 0x0002a8000c1e1900 */
[----:B-1----:R-:W2:Y:S02]  /*74a0*/  LDG.E R4, [R4.64+0x4] ;  /* 0x0000040c04047981 */ /* 0x002ea4000c1e1900 */
[----:B--2--5:R-:W-:-:S02]  /*74b0*/  IADD3 R7, -R0, R4, RZ ;  /* 0x0000000400077210 */ /* 0x024fc40007ffe1ff */
.L_x_67:
[----:B------:R-:W1:Y:S01]  /*74c0*/  S2R R4, SR_TID.X ;  /* 0x0000000000047919 */ /* 0x000e620000002100 */
[----:B-----5:R-:W-:Y:S01]  /*74d0*/  SEL R15, R10, RZ, !P1 ;  /* 0x000000ff0a0f7207 */ /* 0x020fe20004800000 */
[----:B------:R-:W-:Y:S02]  /*74e0*/  BSSY B0, `(.L_x_68) ;  /* 0x000002a000007945 */ /* 0x000fe40003800000 */
[----:B------:R-:W2:Y:S04]  /*74f0*/  S2R R20, SR_CTAID.Y ;  /* 0x0000000000147919 */ /* 0x000ea80000002600 */
[----:B------:R-:W3:Y:S01]  /*7500*/  S2R R9, SR_CTAID.X ;  /* 0x0000000000097919 */ /* 0x000ee20000002500 */
[----:B-1----:R-:W-:-:S04]  /*7510*/  SHF.R.S32.HI R14, RZ, 0x1f, R4 ;  /* 0x0000001fff0e7819 */ /* 0x002fc80000011404 */
[----:B------:R-:W-:Y:S02]  /*7520*/  LEA.HI R14, R14, R4, RZ, 0x2 ;  /* 0x000000040e0e7211 */ /* 0x000fe400078f10ff */
[----:B--2---:R-:W-:Y:S02]  /*7530*/  SHF.R.S32.HI R21, RZ, 0x1f, R20 ;  /* 0x0000001fff157819 */ /* 0x004fe40000011414 */
[----:B------:R-:W-:Y:S01]  /*7540*/  LOP3.LUT R0, R14, 0x1ffffffc, RZ, 0xc0, !PT ;  /* 0x1ffffffc0e007812 */ /* 0x000fe200078ec0ff */
[----:B---3--:R-:W-:Y:S01]  /*7550*/  IMAD R16, R9, -0x80, R7 ;  /* 0xffffff8009107824 */ /* 0x008fe200078e0207 */
[----:B------:R-:W-:Y:S01]  /*7560*/  SHF.R.S32.HI R14, RZ, 0x2, R14 ;  /* 0x00000002ff0e7819 */ /* 0x000fe2000001140e */
[----:B------:R-:W-:Y:S02]  /*7570*/  IMAD R8, R21, c[0x0][0x308], RZ ;  /* 0x0000c20015087a24 */ /* 0x000fe400078e02ff */
[----:B------:R-:W-:Y:S01]  /*7580*/  IMAD.IADD R0, R4, 0x1, -R0 ;  /* 0x0000000104007824 */ /* 0x000fe200078e0a00 */
[----:B------:R-:W-:Y:S01]  /*7590*/  ISETP.GE.AND P4, PT, R14, R16, PT ;  /* 0x000000100e00720c */ /* 0x000fe20003f86270 */
[----:B------:R-:W-:Y:S01]  /*75a0*/  IMAD R8, R20, c[0x0][0x30c], R8 ;  /* 0x0000c30014087a24 */ /* 0x000fe200078e0208 */
[----:B------:R-:W-:Y:S01]  /*75b0*/  IADD3 R6, P0, R14, R2, RZ ;  /* 0x000000020e067210 */ /* 0x000fe20007f1e0ff */
[----:B------:R-:W-:Y:S01]  /*75c0*/  IMAD.SHL.U32 R12, R0, 0x8, RZ ;  /* 0x00000008000c7824 */ /* 0x000fe200078e00ff */
[----:B------:R-:W-:-:S02]  /*75d0*/  SHF.R.S32.HI R0, RZ, 0x1f, R10 ;  /* 0x0000001fff007819 */ /* 0x000fc4000001140a */
[----:B------:R-:W-:Y:S02]  /*75e0*/  LEA.HI.X.SX32 R7, R14, R3, 0x1, P0 ;  /* 0x000000030e077211 */ /* 0x000fe400000f0eff */
[----:B------:R-:W-:Y:S02]  /*75f0*/  SHF.R.S32.HI R13, RZ, 0x1f, R12 ;  /* 0x0000001fff0d7819 */ /* 0x000fe4000001140c */
[----:B------:R-:W-:Y:S01]  /*7600*/  SEL R19, R0, RZ, !P1 ;  /* 0x000000ff00137207 */ /* 0x000fe20004800000 */
[----:B------:R-:W-:Y:S01]  /*7610*/  IMAD.WIDE R6, R9, 0x80, R6 ;  /* 0x0000008009067825 */ /* 0x000fe200078e0206 */
[C---:B------:R-:W-:Y:S02]  /*7620*/  IADD3 R17, R12.reuse, 0x20, RZ ;  /* 0x000000200c117810 */ /* 0x040fe40007ffe0ff */
[----:B------:R-:W-:Y:S01]  /*7630*/  IADD3 R18, R12, 0x40, RZ ;  /* 0x000000400c127810 */ /* 0x000fe20007ffe0ff */
[----:B------:R-:W-:-:S04]  /*7640*/  IMAD.WIDE.U32 R4, R20, c[0x0][0x308], R12 ;  /* 0x0000c20014047a25 */ /* 0x000fc800078e000c */
[----:B------:R-:W-:Y:S02]  /*7650*/  IMAD.IADD R5, R8, 0x1, R5 ;  /* 0x0000000108057824 */ /* 0x000fe400078e0205 */
[----:B------:R-:W-:Y:S02]  /*7660*/  IMAD R2, R19, c[0x0][0x310], RZ ;  /* 0x0000c40013027a24 */ /* 0x000fe400078e02ff */
[----:B------:R-:W-:-:S04]  /*7670*/  IMAD.WIDE.U32 R10, R15, c[0x0][0x310], R4 ;  /* 0x0000c4000f0a7a25 */ /* 0x000fc800078e0004 */
[----:B------:R-:W-:-:S04]  /*7680*/  IMAD R2, R15, c[0x0][0x314], R2 ;  /* 0x0000c5000f027a24 */ /* 0x000fc800078e0202 */
[----:B------:R-:W-:Y:S01]  /*7690*/  IMAD.IADD R3, R11, 0x1, R2 ;  /* 0x000000010b037824 */ /* 0x000fe200078e0202 */
        /* <DEDUP_REMOVED lines=11> */
[----:B------:R1:W-:Y:S04]  /*7750*/  @!P3 STG.E.128 [R4.64], RZ ;  /* 0x000000ff0400b986 */ /* 0x0003e8000c101d0c */
[----:B------:R1:W-:Y:S04]  /*7760*/  @!P2 STG.E.128 [R4.64+0x40], RZ ;  /* 0x000040ff0400a986 */ /* 0x0003e8000c101d0c */
[----:B------:R1:W-:Y:S02]  /*7770*/  @!P1 STG.E.128 [R4.64+0x80], RZ ;  /* 0x000080ff04009986 */ /* 0x0003e4000c101d0c */
.L_x_69:
[----:B------:R-:W-:Y:S05]  /*7780*/  BSYNC B0 ;  /* 0x0000000000007941 */ /* 0x000fea0003800000 */
.L_x_68:
[----:B------:R-:W-:Y:S01]  /*7790*/  IADD3 R14, R14, 0x40, RZ ;  /* 0x000000400e0e7810 */ /* 0x000fe20007ffe0ff */
[----:B------:R-:W-:Y:S03]  /*77a0*/  BSSY B0, `(.L_x_70) ;  /* 0x0000012000007945 */ /* 0x000fe60003800000 */
[----:B------:R-:W-:-:S13]  /*77b0*/  ISETP.GE.AND P3, PT, R14, R16, PT ;  /* 0x000000100e00720c */ /* 0x000fda0003f66270 */
        /* <DEDUP_REMOVED lines=8> */
[----:B-1----:R-:W-:-:S04]  /*7840*/  IMAD.WIDE.U32 R4, R0, c[0x0][0x300], R2 ;  /* 0x0000c00000047a25 */ /* 0x002fc800078e0002 */
[----:B------:R-:W-:Y:S01]  /*7850*/  IMAD R0, R0, c[0x0][0x304], R8 ;  /* 0x0000c10000007a24 */ /* 0x000fe200078e0208 */
[----:B------:R-:W-:-:S03]  /*7860*/  LEA R2, P5, R4, c[0x0][0x2e8], 0x1 ;  /* 0x0000ba0004027a11 */ /* 0x000fc600078a08ff */
[----:B------:R-:W-:-:S05]  /*7870*/  IMAD.IADD R0, R5, 0x1, R0 ;  /* 0x0000000105007824 */ /* 0x000fca00078e0200 */
[----:B------:R-:W-:-:S05]  /*7880*/  LEA.HI.X R3, R4, c[0x0][0x2ec], R0, 0x1, P5 ;  /* 0x0000bb0004037a11 */ /* 0x000fca00028f0c00 */
[----:B------:R1:W-:Y:S04]  /*7890*/  @!P2 STG.E.128 [R2.64], RZ ;  /* 0x000000ff0200a986 */ /* 0x0003e8000c101d0c */
[----:B------:R1:W-:Y:S04]  /*78a0*/  @!P1 STG.E.128 [R2.64+0x40], RZ ;  /* 0x000040ff02009986 */ /* 0x0003e8000c101d0c */
[----:B------:R1:W-:Y:S02]  /*78b0*/  @!P0 STG.E.128 [R2.64+0x80], RZ ;  /* 0x000080ff02008986 */ /* 0x0003e4000c101d0c */
.L_x_71:
[----:B------:R-:W-:Y:S05]  /*78c0*/  BSYNC B0 ;  /* 0x0000000000007941 */ /* 0x000fea0003800000 */
.L_x_70:
[----:B------:R-:W-:Y:S01]  /*78d0*/  IMAD R0, R21, c[0x0][0x338], RZ ;  /* 0x0000ce0015007a24 */ /* 0x000fe200078e02ff */
[----:B------:R-:W-:Y:S01]  /*78e0*/  BSSY B0, `(.L_x_72) ;  /* 0x0000016000007945 */ /* 0x000fe20003800000 */
[----:B-1----:R-:W-:-:S04]  /*78f0*/  IMAD.WIDE.U32 R2, R20, c[0x0][0x338], R12 ;  /* 0x0000ce0014027a25 */ /* 0x002fc800078e000c */
        /* <DEDUP_REMOVED lines=20> */
.L_x_73:
[----:B------:R-:W-:Y:S05]  /*7a40*/  BSYNC B0 ;  /* 0x0000000000007941 */ /* 0x000fea0003800000 */
.L_x_72:
        /* <DEDUP_REMOVED lines=12> */
[----:B------:R1:W-:Y:S01]  /*7b10*/  @!P0 STG.E.128 [R2.64+0x40], RZ ;  /* 0x000040ff02008986 */ /* 0x0003e2000c101d0c */
[----:B------:R-:W-:-:S03]  /*7b20*/  ISETP.GE.AND P0, PT, R18, c[0x0][0x324], PT ;  /* 0x0000c90012007a0c */ /* 0x000fc60003f06270 */
[----:B------:R1:W-:Y:S10]  /*7b30*/  @!P1 STG.E.128 [R2.64], RZ ;  /* 0x000000ff02009986 */ /* 0x0003f4000c101d0c */
[----:B------:R-:W-:Y:S05]  /*7b40*/  @P0 EXIT ;  /* 0x000000000000094d */ /* 0x000fea0003800000 */
[----:B------:R-:W-:Y:S01]  /*7b50*/  STG.E.128 [R2.64+0x80], RZ ;  /* 0x000080ff02007986 */ /* 0x000fe2000c101d0c */
[----:B------:R-:W-:Y:S05]  /*7b60*/  EXIT ;  /* 0x000000000000794d */ /* 0x000fea0003800000 */
.L_x_74:
        /* <DEDUP_REMOVED lines=9> */
.L_x_1386:


//--------------------- .text._ZN7cutlass13device_kernelIN5flash19enable_sm80_to_sm89INS1_16FlashAttnBwdSm80INS1_25CollectiveMainloopBwdSm80ILi2ELi1EN4cute5tupleIJNS5_1CILi64EEENS7_ILi128EEENS7_ILi96EEEEEENS_6half_tEfNS_4arch4Sm80ELb0ELb0ELb1ELb1ELb1ELb0ELb0ELb0ELi2ELi2ELi4ELi2ELb1EEENS1_21CollectiveEpilogueBwdISB_SC_SE_Li256ELb1ELb0ELi2EEENS1_19SingleTileSchedulerILb1ELb0ELb0ELi128EEEEEEEEEvNT_6ParamsE --------------------------
	.section	.text._ZN7cutlass13device_kernelIN5flash19enable_sm80_to_sm89INS1_16FlashAttnBwdSm80INS1_25CollectiveMainloopBwdSm80ILi2ELi1EN4cute5tupleIJNS5_1CILi64EEENS7_ILi128EEENS7_ILi96EEEEEENS_6half_tEfNS_4arch4Sm80ELb0ELb0ELb1ELb1ELb1ELb0ELb0ELb0ELi2ELi2ELi4ELi2ELb1EEENS1_21CollectiveEpilogueBwdISB_SC_SE_Li256ELb1ELb0ELi2EEENS1_19SingleTileSchedulerILb1ELb0ELb0ELi128EEEEEEEEEvNT_6ParamsE,"ax",@progbits
	.sectioninfo	@"SHI_REGISTERS=255"
	.align	128
.text._ZN7cutlass13device_kernelIN5flash19enable_sm80_to_sm89INS1_16FlashAttnBwdSm80INS1_25CollectiveMainloopBwdSm80ILi2ELi1EN4cute5tupleIJNS5_1CILi64EEENS7_ILi128EEENS7_ILi96EEEEEENS_6half_tEfNS_4arch4Sm80ELb0ELb0ELb1ELb1ELb1ELb0ELb0ELb0ELi2ELi2ELi4ELi2ELb1EEENS1_21CollectiveEpilogueBwdISB_SC_SE_Li256ELb1ELb0ELi2EEENS1_19SingleTileSchedulerILb1ELb0ELb0ELi128EEEEEEEEEvNT_6ParamsE:
        .type           _ZN7cutlass13device_kernelIN5flash19enable_sm80_to_sm89INS1_16FlashAttnBwdSm80INS1_25CollectiveMainloopBwdSm80ILi2ELi1EN4cute5tupleIJNS5_1CILi64EEENS7_ILi128EEENS7_ILi96EEEEEENS_6half_tEfNS_4arch4Sm80ELb0ELb0ELb1ELb1ELb1ELb0ELb0ELb0ELi2ELi2ELi4ELi2ELb1EEENS1_21CollectiveEpilogueBwdISB_SC_SE_Li256ELb1ELb0ELi2EEENS1_19SingleTileSchedulerILb1ELb0ELb0ELi128EEEEEEEEEvNT_6ParamsE,@function
        .size           _ZN7cutlass13device_kernelIN5flash19enable_sm80_to_sm89INS1_16FlashAttnBwdSm80INS1_25CollectiveMainloopBwdSm80ILi2ELi1EN4cute5tupleIJNS5_1CILi64EEENS7_ILi128EEENS7_ILi96EEEEEENS_6half_tEfNS_4arch4Sm80ELb0ELb0ELb1ELb1ELb1ELb0ELb0ELb0ELi2ELi2ELi4ELi2ELb1EEENS1_21CollectiveEpilogueBwdISB_SC_SE_Li256ELb1ELb0ELi2EEENS1_19SingleTileSchedulerILb1ELb0ELb0ELi128EEEEEEEEEvNT_6ParamsE,(.L_x_1387 - _ZN7cutlass13device_kernelIN5flash19enable_sm80_to_sm89INS1_16FlashAttnBwdSm80INS1_25CollectiveMainloopBwdSm80ILi2ELi1EN4cute5tupleIJNS5_1CILi64EEENS7_ILi128EEENS7_ILi96EEEEEENS_6half_tEfNS_4arch4Sm80ELb0ELb0ELb1ELb1ELb1ELb0ELb0ELb0ELi2ELi2ELi4ELi2ELb1EEENS1_21CollectiveEpilogueBwdISB_SC_SE_Li256ELb1ELb0ELi2EEENS1_19SingleTileSchedulerILb1ELb0ELb0ELi128EEEEEEEEEvNT_6ParamsE)
        .other          _ZN7cutlass13device_kernelIN5flash19enable_sm80_to_sm89INS1_16FlashAttnBwdSm80INS1_25CollectiveMainloopBwdSm80ILi2ELi1EN4cute5tupleIJNS5_1CILi64EEENS7_ILi128EEENS7_ILi96EEEEEENS_6half_tEfNS_4arch4Sm80ELb0ELb0ELb1ELb1ELb1ELb0ELb0ELb0ELi2ELi2ELi4ELi2ELb1EEENS1_21CollectiveEpilogueBwdISB_SC_SE_Li256ELb1ELb0ELi2EEENS1_19SingleTileSchedulerILb1ELb0ELb0ELi128EEEEEEEEEvNT_6ParamsE,@"STO_CUDA_ENTRY STV_DEFAULT"
_ZN7cutlass13device_kernelIN5flash19enable_sm80_to_sm89INS1_16FlashAttnBwdSm80INS1_25CollectiveMainloopBwdSm80ILi2ELi1EN4cute5tupleIJNS5_1CILi64EEENS7_ILi128EEENS7_ILi96EEEEEENS_6half_tEfNS_4arch4Sm80ELb0ELb0ELb1ELb1ELb1ELb0ELb0ELb0ELi2ELi2ELi4ELi2ELb1EEENS1_21CollectiveEpilogueBwdISB_SC_SE_Li256ELb1ELb0ELi2EEENS1_19SingleTileSchedulerILb1ELb0ELb0ELi128EEEEEEEEEvNT_6ParamsE:
        /* <DEDUP_REMOVED lines=18> */
.L_x_76:
        /* <DEDUP_REMOVED lines=8> */
.L_x_78:
[----:B------:R-:W-:Y:S02]  /*01a0*/  MOV R0, c[0x0][0x3a4] ;  /* 0x0000e90000007a02 */ /* 0x000fe40000000f00 */
.L_x_77:
[----:B-1----:R-:W-:-:S05]  /*01b0*/  IMAD.SHL.U32 R2, R27, 0x80, RZ ;  /* 0x000000801b027824 */ /* 0x002fca00078e00ff */
[----:B-----5:R-:W-:-:S04]  /*01c0*/  ISETP.GE.AND P0, PT, R2, R0, PT ;  /* 0x000000000200720c */ /* 0x020fc80003f06270 */
[----:B------:R-:W-:-:S05]  /*01d0*/  SEL R0, R5, 0xffffffff, !P0 ;  /* 0xffffffff05007807 */ /* 0x000fca0004000000 */
[----:B------:R1:W-:Y:S01]  /*01e0*/  STL [R1+0x4c], R0 ;  /* 0x00004c0001007387 */ /* 0x0003e20000100800 */
[----:B------:R-:W-:Y:S05]  /*01f0*/  BRA `(.L_x_79) ;  /* 0x0000012000007947 */ /* 0x000fea0003800000 */
.L_x_75:
[----:B---34-:R-:W-:-:S04]  /*0200*/  ISETP.NE.U32.AND P0, PT, RZ, c[0x0][0x3c0], PT ;  /* 0x0000f000ff007a0c */ /* 0x018fc80003f05070 */
[----:B------:R-:W-:-:S13]  /*0210*/  ISETP.NE.AND.EX P0, PT, RZ, c[0x0][0x3c4], PT, P0 ;  /* 0x0000f100ff007a0c */ /* 0x000fda0003f05300 */
[----:B------:R-:W-:Y:S05]  /*0220*/  @!P0 BRA `(.L_x_80) ;  /* 0x0000002000008947 */ /* 0x000fea0003800000 */
[----:B------:R1:W5:Y:S01]  /*0230*/  LDG.E R0, [R2.64] ;  /* 0x0000000c02007981 */ /* 0x000362000c1e1900 */
[----:B------:R-:W-:Y:S05]  /*0240*/  BRA `(.L_x_81) ;  /* 0x0000009000007947 */ /* 0x000fea0003800000 */
.L_x_80:
        /* <DEDUP_REMOVED lines=8> */
.L_x_82:
[----:B------:R-:W-:Y:S02]  /*02d0*/  MOV R0, c[0x0][0x3a4] ;  /* 0x0000e90000007a02 */ /* 0x000fe40000000f00 */
.L_x_81:
[----:B-1----:R-:W-:-:S05]  /*02e0*/  IMAD.SHL.U32 R2, R27, 0x80, RZ ;  /* 0x000000801b027824 */ /* 0x002fca00078e00ff */
[----:B-----5:R-:W-:-:S04]  /*02f0*/  ISETP.GE.AND P0, PT, R2, R0, PT ;  /* 0x000000000200720c */ /* 0x020fc80003f06270 */
[----:B------:R-:W-:-:S05]  /*0300*/  SEL R0, R5, 0xffffffff, !P0 ;  /* 0xffffffff05007807 */ /* 0x000fca0004000000 */
[----:B------:R1:W-:Y:S04]  /*0310*/  STL [R1+0x4c], R0 ;  /* 0x00004c0001007387 */ /* 0x0003e80000100800 */
.L_x_79:
        /* <DEDUP_REMOVED lines=32> */
.L_x_83:
[----:B-1----:R-:W-:-:S04]  /*0520*/  ISETP.NE.U32.AND P0, PT, RZ, c[0x0][0x2e0], PT ;  /* 0x0000b800ff007a0c */ /* 0x002fc80003f05070 */
[----:B------:R-:W-:-:S13]  /*0530*/  ISETP.NE.AND.EX P0, PT, RZ, c[0x0][0x2e4], PT, P0 ;  /* 0x0000b900ff007a0c */ /* 0x000fda0003f05300 */
[----:B------:R-:W-:Y:S05]  /*0540*/  @!P0 BRA `(.L_x_84) ;  /* 0x0000003000008947 */ /* 0x000fea0003800000 */
[----:B------:R-:W-:-:S05]  /*0550*/  IMAD.WIDE R2, R89, R10, c[0x0][0x2e0] ;  /* 0x0000b80059027625 */ /* 0x000fca00078e020a */
[----:B------:R1:W5:Y:S01]  /*0560*/  LDG.E R17, [R2.64] ;  /* 0x0000000c02117981 */ /* 0x000362000c1e1900 */
[----:B------:R-:W-:Y:S05]  /*0570*/  BRA `(.L_x_85) ;  /* 0x0000004000007947 */ /* 0x000fea0003800000 */
.L_x_84:
[----:B------:R-:W-:Y:S05]  /*0580*/  @!P3 BRA `(.L_x_85) ;  /* 0x000000300000b947 */ /* 0x000fea0003800000 */
[----:B------:R-:W2:Y:S04]  /*0590*/  LDG.E R0, [R4.64] ;  /* 0x0000000c04007981 */ /* 0x000ea8000c1e1900 */
[----:B------:R-:W2:Y:S02]  /*05a0*/  LDG.E R2, [R4.64+0x4] ;  /* 0x0000040c04027981 */ /* 0x000ea4000c1e1900 */
[----:B--2---:R-:W-:Y:S02]  /*05b0*/  IADD3 R17, -R0, R2, RZ ;  /* 0x0000000200117210 */ /* 0x004fe40007ffe1ff */
.L_x_85:
        /* <DEDUP_REMOVED lines=501> */
.L_x_89:
        /* <DEDUP_REMOVED lines=211> */
.L_x_87:
        /* <DEDUP_REMOVED lines=522> */
.L_x_88:
        /* <DEDUP_REMOVED lines=241> */
.L_x_86:
        /* <DEDUP_REMOVED lines=152> */
.L_x_91:
        /* <DEDUP_REMOVED lines=63> */
.L_x_93:
[----:B------:R-:W-:Y:S05]  /*6f60*/  BSYNC B0 ;  /* 0x0000000000007941 */ /* 0x000fea0003800000 */
.L_x_92:
        /* <DEDUP_REMOVED lines=21> */
.L_x_95:
[----:B------:R-:W-:Y:S05]  /*70c0*/  BSYNC B0 ;  /* 0x0000000000007941 */ /* 0x000fea0003800000 */
.L_x_94:
        /* <DEDUP_REMOVED lines=24> */
.L_x_97:
[----:B------:R-:W-:Y:S05]  /*7250*/  BSYNC B0 ;  /* 0x0000000000007941 */ /* 0x000fea0003800000 */
.L_x_96:
        /* <DEDUP_REMOVED lines=19> */
.L_x_90:
        /* <DEDUP_REMOVED lines=19> */
.L_x_98:
        /* <DEDUP_REMOVED lines=44> */
.L_x_100:
[----:B------:R-:W-:Y:S05]  /*7780*/  BSYNC B0 ;  /* 0x0000000000007941 */ /* 0x000fea0003800000 */
.L_x_99:
        /* <DEDUP_REMOVED lines=19> */
.L_x_102:
[----:B------:R-:W-:Y:S05]  /*78c0*/  BSYNC B0 ;  /* 0x0000000000007941 */ /* 0x000fea0003800000 */
.L_x_101:
        /* <DEDUP_REMOVED lines=23> */
.L_x_104:
[----:B------:R-:W-:Y:S05]  /*7a40*/  BSYNC B0 ;  /* 0x0000000000007941 */ /* 0x000fea0003800000 */
.L_x_103:
        /* <DEDUP_REMOVED lines=18> */
.L_x_105:
        /* <DEDUP_REMOVED lines=9> */
.L_x_1387:


//--------------------- .text._ZN7cutlass13device_kernelIN5flash19enable_sm80_to_sm89INS1_16FlashAttnBwdSm80INS1_25CollectiveMainloopBwdSm80ILi2ELi1EN4cute5tupleIJNS5_1CILi64EEENS7_ILi128EEENS7_ILi96EEEEEENS_6half_tEfNS_4arch4Sm80ELb0ELb0ELb1ELb1ELb0ELb0ELb0ELb0ELi2ELi2ELi4ELi2ELb1EEENS1_24CollectiveEpilogueBwdGQAISB_fSE_Li256ELb1ELb0EEENS1_19SingleTileSchedulerILb1ELb0ELb0ELi128EEEEEEEEEvNT_6ParamsE --------------------------
	.section	.text._ZN7cutlass13device_kernelIN5flash19enable_sm80_to_sm89INS1_16FlashAttnBwdSm80INS1_25CollectiveMainloopBwdSm80ILi2ELi1EN4cute5tupleIJNS5_1CILi64EEENS7_ILi128EEENS7_ILi96EEEEEENS_6half_tEfNS_4arch4Sm80ELb0ELb0ELb1ELb1ELb0ELb0ELb0ELb0ELi2ELi2ELi4ELi2ELb1EEENS1_24CollectiveEpilogueBwdGQAISB_fSE_Li256ELb1ELb0EEENS1_19SingleTileSchedulerILb1ELb0ELb0ELi128EEEEEEEEEvNT_6ParamsE,"ax",@progbits
	.sectioninfo	@"SHI_REGISTERS=255"
	.align	128
.text._ZN7cutlass13device_kernelIN5flash19enable_sm80_to_sm89INS1_16FlashAttnBwdSm80INS1_25CollectiveMainloopBwdSm80ILi2ELi1EN4cute5tupleIJNS5_1CILi64EEENS7_ILi128EEENS7_ILi96EEEEEENS_6half_tEfNS_4arch4Sm80ELb0ELb0ELb1ELb1ELb0ELb0ELb0ELb0ELi2ELi2ELi4ELi2ELb1EEENS1_24CollectiveEpilogueBwdGQAISB_fSE_Li256ELb1ELb0EEENS1_19SingleTileSchedulerILb1ELb0ELb0ELi128EEEEEEEEEvNT_6ParamsE:
        .type           _ZN7cutlass13device_kernelIN5flash19enable_sm80_to_sm89INS1_16FlashAttnBwdSm80INS1_25CollectiveMainloopBwdSm80ILi2ELi1EN4cute5tupleIJNS5_1CILi64EEENS7_ILi128EEENS7_ILi96EEEEEENS_6half_tEfNS_4arch4Sm80ELb0ELb0ELb1ELb1ELb0ELb0ELb0ELb0ELi2ELi2ELi4ELi2ELb1EEENS1_24CollectiveEpilogueBwdGQAISB_fSE_Li256ELb1ELb0EEENS1_19SingleTileSchedulerILb1ELb0ELb0ELi128EEEEEEEEEvNT_6ParamsE,@function
        .size           _ZN7cutlass13device_kernelIN5flash19enable_sm80_to_sm89INS1_16FlashAttnBwdSm80INS1_25CollectiveMainloopBwdSm80ILi2ELi1EN4cute5tupleIJNS5_1CILi64EEENS7_ILi128EEENS7_ILi96EEEEEENS_6half_tEfNS_4arch4Sm80ELb0ELb0ELb1ELb1ELb0ELb0ELb0ELb0ELi2ELi2ELi4ELi2ELb1EEENS1_24CollectiveEpilogueBwdGQAISB_fSE_Li256ELb1ELb0EEENS1_19SingleTileSchedulerILb1ELb0ELb0ELi128EEEEEEEEEvNT_6ParamsE,(.L_x_1388 - _ZN7cutlass13device_kernelIN5flash19enable_sm80_to_sm89INS1_16FlashAttnBwdSm80INS1_25CollectiveMainloopBwdSm80ILi2ELi1EN4cute5tupleIJNS5_1CILi64EEENS7_ILi128EEENS7_ILi96EEEEEENS_6half_tEfNS_4arch4Sm80ELb0ELb0ELb1ELb1ELb0ELb0ELb0ELb0ELi2ELi2ELi4ELi2ELb1EEENS1_24CollectiveEpilogueBwdGQAISB_fSE_Li256ELb1ELb0EEENS1_19SingleTileSchedulerILb1ELb0ELb0ELi128EEEEEEEEEvNT_6ParamsE)
        .other          _ZN7cutlass13device_kernelIN5flash19enable_sm80_to_sm89INS1_16FlashAttnBwdSm80INS1_25CollectiveMainloopBwdSm80ILi2ELi1EN4cute5tupleIJNS5_1CILi64EEENS7_ILi128EEENS7_ILi96EEEEEENS_6half_tEfNS_4arch4Sm80ELb0ELb0ELb1ELb1ELb0ELb0ELb0ELb0ELi2ELi2ELi4ELi2ELb1EEENS1_24CollectiveEpilogueBwdGQAISB_fSE_Li256ELb1ELb0EEENS1_19SingleTileSchedulerILb1ELb0ELb0ELi128EEEEEEEEEvNT_6ParamsE,@"STO_CUDA_ENTRY STV_DEFAULT"
_ZN7cutlass13device_kernelIN5flash19enable_sm80_to_sm89INS1_16FlashAttnBwdSm80INS1_25CollectiveMainloopBwdSm80ILi2ELi1EN4cute5tupleIJNS5_1CILi64EEENS7_ILi128EEENS7_ILi96EEEEEENS_6half_tEfNS_4arch4Sm80ELb0ELb0ELb1ELb1ELb0ELb0ELb0ELb0ELi2ELi2ELi4ELi2ELb1EEENS1_24CollectiveEpilogueBwdGQAISB_fSE_Li256ELb1ELb0EEENS1_19SingleTileSchedulerILb1ELb0ELb0ELi128EEEEEEEEEvNT_6ParamsE:
        /* <DEDUP_REMOVED lines=18> */
.L_x_107:
        /* <DEDUP_REMOVED lines=8> */
.L_x_109:
[----:B------:R-:W-:Y:S02]  /*01a0*/  MOV R0, c[0x0][0x3ac] ;  /* 0x0000eb0000007a02 */ /* 0x000fe40000000f00 */
.L_x_108:
[----:B-1----:R-:W-:-:S05]  /*01b0*/  IMAD.SHL.U32 R2, R18, 0x80, RZ ;  /* 0x0000008012027824 */ /* 0x002fca00078e00ff */
[----:B-----5:R-:W-:-:S04]  /*01c0*/  ISETP.GE.AND P0, PT, R2, R0, PT ;  /* 0x000000000200720c */ /* 0x020fc80003f06270 */
[----:B------:R-:W-:-:S05]  /*01d0*/  SEL R0, R5, 0xffffffff, !P0 ;  /* 0xffffffff05007807 */ /* 0x000fca0004000000 */
[----:B------:R1:W-:Y:S01]  /*01e0*/  STL [R1+0x4c], R0 ;  /* 0x00004c0001007387 */ /* 0x0003e20000100800 */
[----:B------:R-:W-:Y:S05]  /*01f0*/  BRA `(.L_x_110) ;  /* 0x0000012000007947 */ /* 0x000fea0003800000 */
.L_x_106:
[----:B---34-:R-:W-:-:S04]  /*0200*/  ISETP.NE.U32.AND P0, PT, RZ, c[0x0][0x3c8], PT ;  /* 0x0000f200ff007a0c */ /* 0x018fc80003f05070 */
[----:B------:R-:W-:-:S13]  /*0210*/  ISETP.NE.AND.EX P0, PT, RZ, c[0x0][0x3cc], PT, P0 ;  /* 0x0000f300ff007a0c */ /* 0x000fda0003f05300 */
[----:B------:R-:W-:Y:S05]  /*0220*/  @!P0 BRA `(.L_x_111) ;  /* 0x0000002000008947 */ /* 0x000fea0003800000 */
[----:B------:R1:W5:Y:S01]  /*0230*/  LDG.E R0, [R2.64] ;  /* 0x0000000c02007981 */ /* 0x000362000c1e1900 */
[----:B------:R-:W-:Y:S05]  /*0240*/  BRA `(.L_x_112) ;  /* 0x0000009000007947 */ /* 0x000fea0003800000 */
.L_x_111:
        /* <DEDUP_REMOVED lines=8> */
.L_x_113:
[----:B------:R-:W-:Y:S02]  /*02d0*/  MOV R0, c[0x0][0x3ac] ;  /* 0x0000eb0000007a02 */ /* 0x000fe40000000f00 */
.L_x_112:
[----:B-1----:R-:W-:-:S05]  /*02e0*/  IMAD.SHL.U32 R2, R18, 0x80, RZ ;  /* 0x0000008012027824 */ /* 0x002fca00078e00ff */
[----:B-----5:R-:W-:-:S04]  /*02f0*/  ISETP.GE.AND P0, PT, R2, R0, PT ;  /* 0x000000000200720c */ /* 0x020fc80003f06270 */
[----:B------:R-:W-:-:S05]  /*0300*/  SEL R0, R5, 0xffffffff, !P0 ;  /* 0xffffffff05007807 */ /* 0x000fca0004000000 */
[----:B------:R1:W-:Y:S04]  /*0310*/  STL [R1+0x4c], R0 ;  /* 0x00004c0001007387 */ /* 0x0003e80000100800 */
.L_x_110:
        /* <DEDUP_REMOVED lines=8> */
[----:B------:R-:W-:-:S04]  /*03a0*/  ISETP.NE.U32.AND P3, PT, RZ, c[0x0][0x2d0], PT ;  /* 0x0000b400ff007a0c */ /* 0x000fc80003f65070 */
[----:B------:R-:W-:-:S05]  /*03b0*/  ISETP.NE.AND.EX P3, PT, RZ, c[0x0][0x2d4], PT, P3 ;  /* 0x0000b500ff007a0c */ /* 0x000fca0003f65330 */
[CC--:B------:R-:W-:Y:S02]  /*03c0*/  @P0 IMAD.WIDE R2, R21.reuse, R13.reuse, c[0x0][0x2d8] ;  /* 0x0000b60015020625 */ /* 0x0c0fe400078e020d */
[----:B-1----:R-:W2:Y:S04]  /*03d0*/  @P4 LDG.E R0, [R4.64] ;  /* 0x0000000c04004981 */ /* 0x002ea8000c1e1900 */
[----:B------:R1:W3:Y:S04]  /*03e0*/  @P0 LDG.E R8, [R2.64] ;  /* 0x0000000c02080981 */ /* 0x0002e8000c1e1900 */
[----:B------:R-:W4:Y:S01]  /*03f0*/  @P4 LDG.E R7, [R4.64] ;  /* 0x0000000c04074981 */ /* 0x000f22000c1e1900 */
[----:B-1----:R-:W-:-:S05]  /*0400*/  IMAD.WIDE R2, R21, R13, c[0x0][0x2d0] ;  /* 0x0000b40015027625 */ /* 0x002fca00078e020d */
[----:B------:R-:W5:Y:S01]  /*0410*/  @P3 LDG.E R6, [R2.64] ;  /* 0x0000000c02063981 */ /* 0x000f62000c1e1900 */
[----:B------:R-:W-:Y:S01]  /*0420*/  ULDC UR10, c[0x0][0x168] ;  /* 0x00005a00000a7ab9 */ /* 0x000fe20000000800 */
[----:B------:R-:W-:Y:S01]  /*0430*/  CS2R R10, SRZ ;  /* 0x00000000000a7805 */ /* 0x000fe2000001ff00 */
[----:B------:R-:W-:Y:S02]  /*0440*/  IMAD.MOV.U32 R12, RZ, RZ, RZ ;  /* 0x000000ffff0c7224 */ /* 0x000fe400078e00ff */
[----:B------:R-:W-:Y:S02]  /*0450*/  IMAD.MOV.U32 R17, RZ, RZ, c[0x0][0x198] ;  /* 0x00006600ff117624 */ /* 0x000fe400078e00ff */
[----:B--2---:R-:W-:Y:S01]  /*0460*/  @P4 IMAD R0, R21, 0x40, R0 ;  /* 0x0000004015004824 */ /* 0x004fe200078e0200 */
[----:B---3--:R1:W2:Y:S04]  /*0470*/  @P0 R2UR UR10, R8 ;  /* 0x00000000080a03c2 */ /* 0x0082a800000e0000 */
[----:B-1----:R-:W-:-:S04]  /*0480*/  @P4 SHF.R.S32.HI R8, RZ, 0x1f, R0 ;  /* 0x0000001fff084819 */ /* 0x002fc80000011400 */
[----:B------:R-:W-:Y:S02]  /*0490*/  @P4 LEA.HI R0, R8, R0, RZ, 0x6 ;  /* 0x0000000008004211 */ /* 0x000fe400078f30ff */
[----:B------:R-:W-:Y:S01]  /*04a0*/  CS2R R8, SRZ ;  /* 0x0000000000087805 */ /* 0x000fe2000001ff00 */
[--C-:B-----5:R-:W-:Y:S01]  /*04b0*/  @P3 SHF.R.S32.HI R11, RZ, 0x1f, R6.reuse ;  /* 0x0000001fff0b3819 */ /* 0x120fe20000011406 */
[--C-:B----4-:R-:W-:Y:S01]  /*04c0*/  @P4 IMAD.MOV.U32 R8, RZ, RZ, R7.reuse ;  /* 0x000000ffff084224 */ /* 0x110fe200078e0007 */
[----:B------:R-:W-:Y:S01]  /*04d0*/  @P4 SHF.R.S32.HI R9, RZ, 0x1f, R7 ;  /* 0x0000001fff094819 */ /* 0x000fe20000011407 */
[----:B------:R-:W-:Y:S01]  /*04e0*/  @P3 IMAD.MOV.U32 R10, RZ, RZ, R6 ;  /* 0x000000ffff0a3224 */ /* 0x000fe200078e0006 */
[----:B------:R-:W-:Y:S01]  /*04f0*/  @P4 LOP3.LUT R12, R0, 0xffffffc0, RZ, 0xc0, !PT ;  /* 0xffffffc0000c4812 */ /* 0x000fe200078ec0ff */
[----:B--2---:R-:W-:Y:S05]  /*0500*/  @P0 BRA `(.L_x_114) ;  /* 0x0000006000000947 */ /* 0x004fea0003800000 */
[----:B------:R-:W-:Y:S05]  /*0510*/  @!P4 BRA `(.L_x_114) ;  /* 0x000000500000c947 */ /* 0x000fea0003800000 */
[----:B------:R1:W2:Y:S04]  /*0520*/  LDG.E R0, [R4.64] ;  /* 0x0000000c04007981 */ /* 0x0002a8000c1e1900 */
[----:B-1----:R-:W3:Y:S01]  /*0530*/  LDG.E R4, [R4.64+0x4] ;  /* 0x0000040c04047981 */ /* 0x002ee2000c1e1900 */
[----:B--2---:R-:W1:Y:S08]  /*0540*/  R2UR UR10, R0 ;  /* 0x00000000000a73c2 */ /* 0x004e7000000e0000 */
[----:B---3--:R-:W1:Y:S02]  /*0550*/  R2UR UR4, R4 ;  /* 0x00000000040473c2 */ /* 0x008e6400000e0000 */
[----:B-1----:R-:W-:-:S06]  /*0560*/  UIADD3 UR10, -UR10, UR4, URZ ;  /* 0x000000040a0a7290 */ /* 0x002fcc000fffe13f */
.L_x_114:
[----:B------:R-:W-:-:S04]  /*0570*/  ISETP.NE.U32.AND P0, PT, RZ, c[0x0][0x2e0], PT ;  /* 0x0000b800ff007a0c */ /* 0x000fc80003f05070 */
[----:B------:R-:W-:-:S13]  /*0580*/  ISETP.NE.AND.EX P0, PT, RZ, c[0x0][0x2e4], PT, P0 ;  /* 0x0000b900ff007a0c */ /* 0x000fda0003f05300 */
[----:B------:R-:W-:Y:S05]  /*0590*/  @!P0 BRA `(.L_x_115) ;  /* 0x0000003000008947 */ /* 0x000fea0003800000 */
[----:B------:R-:W-:-:S05]  /*05a0*/  IMAD.WIDE R2, R21, R13, c[0x0][0x2e0] ;  /* 0x0000b80015027625 */ /* 0x000fca00078e020d */
[----:B------:R1:W5:Y:S01]  /*05b0*/  LDG.E R17, [R2.64] ;  /* 0x0000000c02117981 */ /* 0x000362000c1e1900 */
[----:B------:R-:W-:Y:S05]  /*05c0*/  BRA `(.L_x_116) ;  /* 0x0000004000007947 */ /* 0x000fea0003800000 */
.L_x_115:
[----:B------:R-:W-:Y:S05]  /*05d0*/  @!P3 BRA `(.L_x_116) ;  /* 0x000000300000b947 */ /* 0x000fea0003800000 */
[----:B------:R1:W2:Y:S04]  /*05e0*/  LDG.E R0, [R2.64] ;  /* 0x0000000c02007981 */ /* 0x0002a8000c1e1900 */
[----:B-1----:R-:W2:Y:S02]  /*05f0*/  LDG.E R2, [R2.64+0x4] ;  /* 0x0000040c02027981 */ /* 0x002ea4000c1e1900 */
[----:B--2---:R-:W-:Y:S02]  /*0600*/  IADD3 R17, -R0, R2, RZ ;  /* 0x0000000200117210 */ /* 0x004fe40007ffe1ff */
.L_x_116:
[----:B------:R-:W-:Y:S01]  /*0610*/  UISETP.GE.AND UP0, UPT, UR10, 0x1, UPT ;  /* 0x000000010a00788c */ /* 0x000fe2000bf06270 */
[----:B------:R-:W-:Y:S01]  /*0620*/  PLOP3.LUT P1, PT, PT, PT, PT, 0x80, 0x0 ;  /* 0x000000000000781c */ /* 0x000fe20003f2f070 */
[----:B------:R-:W-:Y:S01]  /*0630*/  CS2R R126, SRZ ;  /* 0x00000000007e7805 */ /* 0x000fe2000001ff00 */
[----:B------:R-:W-:Y:S01]  /*0640*/  CS2R R124, SRZ ;  /* 0x00000000007c7805 */ /* 0x000fe2000001ff00 */
[----:B------:R-:W-:Y:S01]  /*0650*/  CS2R R130, SRZ ;  /* 0x0000000000827805 */ /* 0x000fe2000001ff00 */
[----:B------:R-:W-:Y:S01]  /*0660*/  CS2R R128, SRZ ;  /* 0x0000000000807805 */ /* 0x000fe2000001ff00 */
[----:B------:R-:W-:Y:S01]  /*0670*/  PLOP3.LUT P0, PT, PT, PT, UP0, 0x80, 0x0 ;  /* 0x000000000000781c */ /* 0x000fe20003f0f008 */
        /* <DEDUP_REMOVED lines=46> */
[----:B------:R-:W-:Y:S01]  /*0960*/  SHF.R.S32.HI R38, RZ, 0x1f, R133 ;  /* 0x0000001fff267819 */ /* 0x000fe20000011485 */
[----:B------:R-:W-:Y:S01]  /*0970*/  IMAD R0, R12, 0x60, RZ ;  /* 0x000000600c007824 */ /* 0x000fe200078e02ff */
[----:B------:R-:W-:Y:S01]  /*0980*/  SHF.R.S32.HI R3, RZ, 0x1f, R12 ;  /* 0x0000001fff037819 */ /* 0x000fe2000001140c */
[----:B------:R-:W-:Y:S01]  /*0990*/  IMAD.SHL.U32 R4, R133, 0x4, RZ ;  /* 0x0000000485047824 */ /* 0x000fe200078e00ff */
[----:B------:R-:W-:Y:S01]  /*09a0*/  ISETP.NE.AND P2, PT, R2, 0x1, PT ;  /* 0x000000010200780c */ /* 0x000fe20003f45270 */
[----:B-----5:R-:W-:Y:S01]  /*09b0*/  IMAD R35, R18, -0x80, R17 ;  /* 0xffffff8012237824 */ /* 0x020fe200078e0211 */
[-C--:B------:R-:W-:Y:S01]  /*09c0*/  LEA.HI R33, R38, R133.reuse, RZ, 0x2 ;  /* 0x0000008526217211 */ /* 0x080fe200078f10ff */
[----:B------:R-:W-:Y:S01]  /*09d0*/  IMAD.MOV.U32 R226, RZ, RZ, 0x20 ;  /* 0x00000020ffe27424 */ /* 0x000fe200078e00ff */
[----:B------:R-:W-:Y:S01]  /*09e0*/  SHF.R.S32.HI R5, RZ, 0x1f, R133 ;  /* 0x0000001fff057819 */ /* 0x000fe20000011485 */
[----:B------:R-:W-:Y:S01]  /*09f0*/  IMAD.MOV.U32 R229, RZ, RZ, 0x10 ;  /* 0x00000010ffe57424 */ /* 0x000fe200078e00ff */
[----:B------:R-:W-:Y:S01]  /*0a00*/  IADD3 R2, P1, R4, R12, RZ ;  /* 0x0000000c04027210 */ /* 0x000fe20007f3e0ff */
[----:B------:R-:W-:Y:S01]  /*0a10*/  UIADD3 UR6, UR10, 0x3f, URZ ;  /* 0x0000003f0a067890 */ /* 0x000fe2000fffe03f */
[-C--:B------:R-:W-:Y:S01]  /*0a20*/  IADD3 R28, P0, R0, R133.reuse, RZ ;  /* 0x00000085001c7210 */ /* 0x080fe20007f1e0ff */
[----:B------:R-:W-:Y:S01]  /*0a30*/  CS2R R130, SRZ ;  /* 0x0000000000827805 */ /* 0x000fe2000001ff00 */
[----:B------:R-:W-:Y:S01]  /*0a40*/  LEA.HI R39, R38, R133, RZ, 0x4 ;  /* 0x0000008526277211 */ /* 0x000fe200078f20ff */
[----:B------:R-:W-:Y:S01]  /*0a50*/  USHF.R.S32.HI UR5, URZ, 0x1f, UR6 ;  /* 0x0000001f3f057899 */ /* 0x000fe20008011406 */
[----:B------:R-:W-:Y:S01]  /*0a60*/  SHF.R.S32.HI R52, RZ, 0x2, R33 ;  /* 0x00000002ff347819 */ /* 0x000fe20000011421 */
[----:B------:R-:W-:Y:S01]  /*0a70*/  CS2R R128, SRZ ;  /* 0x0000000000807805 */ /* 0x000fe2000001ff00 */
[----:B------:R-:W-:Y:S01]  /*0a80*/  LEA.HI.X.SX32 R3, R4, R3, 0x1, P1 ;  /* 0x0000000304037211 */ /* 0x000fe200008f0eff */
[----:B------:R-:W-:Y:S01]  /*0a90*/  @P2 IMAD.HI.U32 R4, R132, c[0x0][0x24c], RZ ;  /* 0x0000930084042a27 */ /* 0x000fe200078e00ff */
[----:B------:R-:W-:Y:S01]  /*0aa0*/  LEA.HI.X.SX32 R29, R0, R5, 0x1, P0 ;  /* 0x00000005001d7211 */ /* 0x000fe200000f0eff */
[----:B------:R-:W-:Y:S01]  /*0ab0*/  ULEA.HI UR5, UR5, UR6, URZ, 0x6 ;  /* 0x0000000605057291 */ /* 0x000fe2000f8f303f */
[----:B------:R-:W-:Y:S01]  /*0ac0*/  SHF.R.S32.HI R14, RZ, 0x4, R39 ;  /* 0x00000004ff0e7819 */ /* 0x000fe20000011427 */
[----:B------:R-:W-:Y:S01]  /*0ad0*/  IMAD.MOV.U32 R0, RZ, RZ, R132 ;  /* 0x000000ffff007224 */ /* 0x000fe200078e0084 */
[----:B------:R-:W-:Y:S01]  /*0ae0*/  SHF.R.S32.HI R5, RZ, 0x1f, R52 ;  /* 0x0000001fff057819 */ /* 0x000fe20000011434 */
[----:B------:R-:W-:Y:S01]  /*0af0*/  CS2R R126, SRZ ;  /* 0x00000000007e7805 */ /* 0x000fe2000001ff00 */
[C---:B------:R-:W-:Y:S01]  /*0b00*/  IADD3 R12, P1, R52.reuse, R8, RZ ;  /* 0x00000008340c7210 */ /* 0x040fe20007f3e0ff */
[----:B------:R-:W-:Y:S01]  /*0b10*/  CS2R R124, SRZ ;  /* 0x00000000007c7805 */ /* 0x000fe2000001ff00 */
[----:B------:R-:W-:Y:S01]  /*0b20*/  IADD3 R10, P0, R52, R10, RZ ;  /* 0x0000000a340a7210 */ /* 0x000fe20007f1e0ff */
[----:B------:R-:W-:Y:S01]  /*0b30*/  CS2R R122, SRZ ;  /* 0x00000000007a7805 */ /* 0x000fe2000001ff00 */
[----:B------:R-:W-:Y:S01]  /*0b40*/  SHF.R.S32.HI R41, RZ, 0x1f, R132 ;  /* 0x0000001fff297819 */ /* 0x000fe20000011484 */
[----:B------:R-:W-:Y:S01]  /*0b50*/  IMAD.X R15, R5, 0x1, R9, P1 ;  /* 0x00000001050f7824 */ /* 0x000fe200008e0609 */
[----:B------:R-:W-:Y:S01]  /*0b60*/  LEA.HI R7, R39, R14, RZ, 0x1 ;  /* 0x0000000e27077211 */ /* 0x000fe200078f08ff */
[----:B------:R-:W-:Y:S01]  /*0b70*/  IMAD.X R11, R5, 0x1, R11, P0 ;  /* 0x00000001050b7824 */ /* 0x000fe200000e060b */
[-C--:B------:R-:W-:Y:S01]  /*0b80*/  LEA.HI R40, R38, R133.reuse, RZ, 0x3 ;  /* 0x0000008526287211 */ /* 0x080fe200078f18ff */
[C---:B------:R-:W-:Y:S01]  /*0b90*/  IMAD.WIDE.U32 R8, R132.reuse, c[0x0][0x288], R2 ;  /* 0x0000a20084087a25 */ /* 0x040fe200078e0002 */
[----:B------:R-:W-:Y:S01]  /*0ba0*/  LOP3.LUT R16, R33, 0xfffffffc, RZ, 0xc0, !PT ;  /* 0xfffffffc21107812 */ /* 0x000fe200078ec0ff */
[----:B------:R-:W-:Y:S01]  /*0bb0*/  CS2R R120, SRZ ;  /* 0x0000000000787805 */ /* 0x000fe2000001ff00 */
[----:B------:R-:W-:Y:S01]  /*0bc0*/  @P2 SHF.R.U32.HI R0, RZ, c[0x0][0x250], R4 ;  /* 0x00009400ff002a19 */ /* 0x000fe20000011604 */
[----:B------:R-:W-:Y:S01]  /*0bd0*/  IMAD.WIDE.U32 R4, R132, c[0x0][0x270], R2 ;  /* 0x00009c0084047a25 */ /* 0x000fe200078e0002 */
[----:B------:R-:W-:Y:S01]  /*0be0*/  LOP3.LUT R2, R7, 0xfffffffe, RZ, 0xc0, !PT ;  /* 0xfffffffe07027812 */ /* 0x000fe200078ec0ff */
[----:B------:R-:W-:Y:S01]  /*0bf0*/  CS2R R118, SRZ ;  /* 0x0000000000767805 */ /* 0x000fe2000001ff00 */
[----:B------:R-:W-:Y:S01]  /*0c00*/  SHF.R.S32.HI R20, RZ, 0x1f, R21 ;  /* 0x0000001fff147819 */ /* 0x000fe20000011415 */
[----:B------:R-:W-:Y:S01]  /*0c10*/  IMAD R6, R41, c[0x0][0x270], RZ ;  /* 0x00009c0029067a24 */ /* 0x000fe200078e02ff */
[----:B------:R-:W-:Y:S01]  /*0c20*/  SEL R31, R21, RZ, !P4 ;  /* 0x000000ff151f7207 */ /* 0x000fe20006000000 */
[----:B------:R-:W-:Y:S01]  /*0c30*/  IMAD R13, R41, c[0x0][0x288], RZ ;  /* 0x0000a200290d7a24 */ /* 0x000fe200078e02ff */
[----:B------:R-:W-:Y:S01]  /*0c40*/  SEL R24, R20, RZ, !P4 ;  /* 0x000000ff14187207 */ /* 0x000fe20006000000 */
[----:B------:R-:W-:Y:S01]  /*0c50*/  IMAD.SHL.U32 R3, R40, 0x8, RZ ;  /* 0x0000000828037824 */ /* 0x000fe200078e00ff */
[----:B------:R-:W-:Y:S01]  /*0c60*/  LEA.HI R37, R38, R133, RZ, 0x5 ;  /* 0x0000008526257211 */ /* 0x000fe200078f28ff */
[----:B------:R-:W-:Y:S01]  /*0c70*/  IMAD.IADD R32, R133, 0x1, -R16 ;  /* 0x0000000185207824 */ /* 0x000fe200078e0a10 */
[----:B------:R-:W-:Y:S01]  /*0c80*/  SEL R20, R20, RZ, !P3 ;  /* 0x000000ff14147207 */ /* 0x000fe20005800000 */
[----:B------:R-:W-:Y:S01]  /*0c90*/  IMAD R6, R132, c[0x0][0x274], R6 ;  /* 0x00009d0084067a24 */ /* 0x000fe200078e0206 */
[----:B------:R-:W-:Y:S01]  /*0ca0*/  LOP3.LUT R3, R3, 0xc0, RZ, 0xc0, !PT ;  /* 0x000000c003037812 */ /* 0x000fe200078ec0ff */
[----:B------:R-:W-:Y:S01]  /*0cb0*/  IMAD.IADD R34, R14, 0x1, -R2 ;  /* 0x000000010e227824 */ /* 0x000fe200078e0a02 */
[----:B------:R-:W-:Y:S01]  /*0cc0*/  SHF.R.S32.HI R36, RZ, 0x5, R37 ;  /* 0x00000005ff247819 */ /* 0x000fe20000011425 */
[----:B------:R-:W-:Y:S01]  /*0cd0*/  IMAD R13, R132, c[0x0][0x28c], R13 ;  /* 0x0000a300840d7a24 */ /* 0x000fe200078e020d */
[----:B------:R-:W-:Y:S01]  /*0ce0*/  SHF.R.U32.HI R14, RZ, 0x3, R3 ;  /* 0x00000003ff0e7819 */ /* 0x000fe20000011603 */
[----:B------:R-:W-:Y:S01]  /*0cf0*/  IMAD.SHL.U32 R2, R32, 0x8, RZ ;  /* 0x0000000820027824 */ /* 0x000fe200078e00ff */
[----:B------:R-:W-:Y:S01]  /*0d00*/  SEL R21, R21, RZ, !P3 ;  /* 0x000000ff15157207 */ /* 0x000fe20005800000 */
[----:B------:R-:W-:Y:S01]  /*0d10*/  IMAD.IADD R7, R5, 0x1, R6 ;  /* 0x0000000105077824 */ /* 0x000fe200078e0206 */
[----:B------:R-:W-:Y:S01]  /*0d20*/  CS2R R116, SRZ ;  /* 0x0000000000747805 */ /* 0x000fe2000001ff00 */
[----:B------:R-:W-:Y:S01]  /*0d30*/  IMAD.IADD R5, R9, 0x1, R13 ;  /* 0x0000000109057824 */ /* 0x000fe200078e020d */
[----:B------:R-:W-:Y:S01]  /*0d40*/  LOP3.LUT R13, R3, 0x18, R2, 0xf8, !PT ;  /* 0x00000018030d7812 */ /* 0x000fe200078ef802 */
[----:B------:R-:W-:Y:S01]  /*0d50*/  IMAD.MOV.U32 R6, RZ, RZ, R4 ;  /* 0x000000ffff067224 */ /* 0x000fe200078e0004 */
[----:B------:R-:W-:Y:S01]  /*0d60*/  SHF.R.S32.HI R3, RZ, 0x1f, R0 ;  /* 0x0000001fff037819 */ /* 0x000fe20000011400 */
[----:B------:R-:W-:Y:S01]  /*0d70*/  IMAD.MOV.U32 R4, RZ, RZ, R8 ;  /* 0x000000ffff047224 */ /* 0x000fe200078e0008 */
[----:B------:R-:W-:Y:S01]  /*0d80*/  LOP3.LUT R26, R13, R14, RZ, 0x3c, !PT ;  /* 0x0000000e0d1a7212 */ /* 0x000fe200078e3cff */
[----:B------:R-:W-:Y:S01]  /*0d90*/  IMAD.WIDE R8, R18, 0x80, R10 ;  /* 0x0000008012087825 */ /* 0x000fe200078e020a */
[C---:B------:R-:W-:Y:S01]  /*0da0*/  IADD3 R45, R2.reuse, 0x40, RZ ;  /* 0x00000040022d7810 */ /* 0x040fe20007ffe0ff */
[----:B------:R-:W-:Y:S01]  /*0db0*/  CS2R R114, SRZ ;  /* 0x0000000000727805 */ /* 0x000fe2000001ff00 */
[----:B------:R-:W-:Y:S01]  /*0dc0*/  ISETP.GE.AND P3, PT, R2, c[0x0][0x1cc], PT ;  /* 0x0000730002007a0c */ /* 0x000fe20003f66270 */
[----:B------:R-:W-:Y:S01]  /*0dd0*/  IMAD R13, R15, c[0x0][0x208], RZ ;  /* 0x000082000f0d7a24 */ /* 0x000fe200078e02ff */
[----:B------:R-:W-:Y:S01]  /*0de0*/  CS2R R112, SRZ ;  /* 0x0000000000707805 */ /* 0x000fe2000001ff00 */
        /* <DEDUP_REMOVED lines=53> */
[----:B------:R-:W-:Y:S01]  /*1140*/  CS2R R56, SRZ ;  /* 0x0000000000387805 */ /* 0x000fe2000001ff00 */
[----:B------:R-:W-:Y:S01]  /*1150*/  IMAD R23, R20, c[0x0][0x1e8], RZ ;  /* 0x00007a0014177a24 */ /* 0x000fe200078e02ff */
[----:B------:R-:W-:Y:S01]  /*1160*/  CS2R R54, SRZ ;  /* 0x0000000000367805 */ /* 0x000fe2000001ff00 */
[----:B------:R-:W-:Y:S01]  /*1170*/  IMAD.IADD R13, R5, 0x1, R22 ;  /* 0x00000001050d7824 */ /* 0x000fe200078e0216 */
[----:B------:R-:W-:Y:S01]  /*1180*/  LEA.HI.X R49, R12, c[0x0][0x25c], R0, 0x2, P1 ;  /* 0x000097000c317a11 */ /* 0x000fe200008f1400 */
[----:B------:R-:W-:Y:S01]  /*1190*/  IMAD.U32 R26, R3, 0x20, R26 ;  /* 0x00000020031a7824 */ /* 0x000fe200078e001a */
[----:B------:R-:W-:Y:S01]  /*11a0*/  USHF.R.S32.HI UR8, URZ, 0x6, UR5 ;  /* 0x000000063f087899 */ /* 0x000fe20008011405 */
[C---:B------:R-:W-:Y:S01]  /*11b0*/  IMAD R3, R21.reuse, c[0x0][0x1ec], R23 ;  /* 0x00007b0015037a24 */ /* 0x040fe200078e0217 */
[----:B------:R-:W-:Y:S01]  /*11c0*/  LEA.HI.X R43, R4, c[0x0][0x284], R13, 0x2, P0 ;  /* 0x0000a100042b7a11 */ /* 0x000fe200000f140d */
[----:B------:R-:W-:Y:S01]  /*11d0*/  IMAD.WIDE.U32 R6, R21, c[0x0][0x1e8], R10 ;  /* 0x00007a0015067a25 */ /* 0x000fe200078e000a */
[----:B------:R-:W-:Y:S01]  /*11e0*/  STL.64 [R1+0x38], R48 ;  /* 0x0000383001007387 */ /* 0x000fe20000100a00 */
[----:B------:R-:W-:-:S02]  /*11f0*/  UMOV UR4, URZ ;  /* 0x0000003f00047c82 */ /* 0x000fc40008000000 */
[----:B------:R-:W-:Y:S01]  /*1200*/  IMAD.IADD R5, R15, 0x1, R25 ;  /* 0x000000010f057824 */ /* 0x000fe200078e0219 */
[----:B------:R-:W-:Y:S01]  /*1210*/  STL.64 [R1+0x30], R42 ;  /* 0x0000302a01007387 */ /* 0x000fe20000100a00 */
[----:B------:R-:W-:Y:S01]  /*1220*/  IMAD R0, R20, c[0x0][0x1b8], RZ ;  /* 0x00006e0014007a24 */ /* 0x000fe200078e02ff */
[----:B------:R-:W-:Y:S01]  /*1230*/  UMOV UR9, 0x1 ;  /* 0x0000000100097882 */ /* 0x000fe20000000000 */
[----:B------:R-:W-:Y:S01]  /*1240*/  IMAD.MOV.U32 R4, RZ, RZ, R14 ;  /* 0x000000ffff047224 */ /* 0x000fe200078e000e */
[----:B------:R-:W-:Y:S01]  /*1250*/  STL [R1+0x2c], R45 ;  /* 0x00002c2d01007387 */ /* 0x000fe20000100800 */
[----:B------:R-:W-:Y:S01]  /*1260*/  IMAD.IADD R7, R7, 0x1, R3 ;  /* 0x0000000107077824 */ /* 0x000fe200078e0203 */
[----:B------:R-:W-:Y:S01]  /*1270*/  UMOV UR5, URZ ;  /* 0x0000003f00057c82 */ /* 0x000fe20008000000 */
        /* <DEDUP_REMOVED lines=34> */
[----:B------:R-:W-:Y:S01]  /*14a0*/  ISETP.LT.OR P3, PT, R0, 0x41, P3 ;  /* 0x000000410000780c */ /* 0x000fe20001f61670 */
        /* <DEDUP_REMOVED lines=36> */
[----:B------:R-:W-:Y:S01]  /*16f0*/  ISETP.LT.OR P4, PT, R0, 0x1, P6 ;  /* 0x000000010000780c */ /* 0x000fe20003781670 */
[----:B------:R-:W-:Y:S01]  /*1700*/  IMAD R22, R132, c[0x0][0x23c], R22 ;  /* 0x00008f0084167a24 */ /* 0x000fe200078e0216 */
[----:B------:R-:W-:Y:S01]  /*1710*/  ISETP.LT.OR P3, PT, R0, 0x41, P3 ;  /* 0x000000410000780c */ /* 0x000fe20001f61670 */
[----:B------:R-:W-:Y:S01]  /*1720*/  IMAD.WIDE.U32 R18, R132, c[0x0][0x238], R28 ;  /* 0x00008e0084127a25 */ /* 0x000fe200078e001c */
[----:B------:R-:W-:-:S05]  /*1730*/  ISETP.LT.OR P6, PT, R0, 0x41, P6 ;  /* 0x000000410000780c */ /* 0x000fca00037c1670 */
        /* <DEDUP_REMOVED lines=210> */
[----:B------:R-:W-:-:S05]  /*2460*/  @!P3 IMAD.SHL.U32 R0, R133, 0x10, RZ ;  /* 0x000000108500b824 */ /* 0x000fca00078e00ff */
[----:B------:R1:W-:Y:S04]  /*2470*/  @!P3 LDGSTS.E.BYPASS.LTC128B.128 [R0+0xf280], [R42.64] ;  /* 0x0f2800002a00bfae */ /* 0x0003e8000b901d4c */
[----:B------:R-:W0:Y:S04]  /*2480*/  LDGDEPBAR ;  /* 0x00000000000079af */ /* 0x000e280000000000 */
[----:B------:R-:W0:Y:S01]  /*2490*/  LDGDEPBAR ;  /* 0x00000000000079af */ /* 0x000e220000000000 */
[----:B-1----:R-:W-:Y:S01]  /*24a0*/  IMAD.IADD R0, R135, 0x1, R17 ;  /* 0x0000000187007824 */ /* 0x002fe200078e0211 */
[----:B------:R-:W-:-:S04]  /*24b0*/  CS2R R42, SRZ ;  /* 0x00000000002a7805 */ /* 0x000fc8000001ff00 */
[----:B------:R1:W-:Y:S03]  /*24c0*/  STL [R1+0x48], R0 ;  /* 0x0000480001007387 */ /* 0x0003e60000100800 */
.L_x_120:
        /* <DEDUP_REMOVED lines=211> */
.L_x_118:
        /* <DEDUP_REMOVED lines=522> */
.L_x_119:
        /* <DEDUP_REMOVED lines=241> */
.L_x_117:
[----:B------:R-:W-:Y:S05]  /*61b0*/  @P1 EXIT ;  /* 0x000000000000194d */ /* 0x000fea0003800000 */
[----:B------:R-:W2:Y:S01]  /*61c0*/  LDL.LU R9, [R1+0x4c] ;  /* 0x00004c0001097983 */ /* 0x000ea20000300800 */
[----:B------:R-:W-:-:S04]  /*61d0*/  ISETP.NE.U32.AND P2, PT, RZ, c[0x0][0x360], PT ;  /* 0x0000d800ff007a0c */ /* 0x000fc80003f45070 */
[----:B------:R-:W-:-:S13]  /*61e0*/  ISETP.NE.AND.EX P2, PT, RZ, c[0x0][0x364], PT, P2 ;  /* 0x0000d900ff007a0c */ /* 0x000fda0003f45320 */
[----:B-1----:R-:W-:-:S04]  /*61f0*/  @P2 IMAD.MOV.U32 R2, RZ, RZ, 0x4 ;  /* 0x00000004ff022424 */ /* 0x002fc800078e00ff */
[----:B--2---:R-:W-:-:S05]  /*6200*/  @P2 IMAD.WIDE R2, R9, R2, c[0x0][0x360] ;  /* 0x0000d80009022625 */ /* 0x004fca00078e0202 */
[----:B------:R1:W2:Y:S01]  /*6210*/  @P2 LDG.E R0, [R2.64] ;  /* 0x0000000c02002981 */ /* 0x0002a2000c1e1900 */
[----:B------:R-:W3:Y:S01]  /*6220*/  S2UR UR5, SR_CTAID.X ;  /* 0x00000000000579c3 */ /* 0x000ee20000002500 */
[----:B------:R-:W-:Y:S02]  /*6230*/  MOV R4, 0x1 ;  /* 0x0000000100047802 */ /* 0x000fe40000000f00 */
[----:B------:R-:W4:Y:S04]  /*6240*/  S2R R5, SR_TID.X ;  /* 0x0000000000057919 */ /* 0x000f280000002100 */
[----:B------:R-:W-:Y:S01]  /*6250*/  BAR.SYNC.DEFER_BLOCKING 0x1, 0x100 ;  /* 0x0044000000007b1d */ /* 0x000fe20000010000 */
[----:B------:R-:W-:-:S05]  /*6260*/  ISETP.NE.AND P0, PT, R4, c[0x0][0x338], PT ;  /* 0x0000ce0004007a0c */ /* 0x000fca0003f05270 */
[----:B-1----:R-:W1:Y:S01]  /*6270*/  S2R R3, SR_CTAID.Y ;  /* 0x0000000000037919 */ /* 0x002e620000002600 */
[----:B---3--:R-:W-:Y:S01]  /*6280*/  UIMAD UR5, UR5, 0x3000, URZ ;  /* 0x00003000050578a4 */ /* 0x008fe2000f8e023f */
[----:B----4-:R-:W-:-:S03]  /*6290*/  SHF.R.S32.HI R6, RZ, 0x1f, R5 ;  /* 0x0000001fff067819 */ /* 0x010fc60000011405 */
[----:B------:R-:W-:-:S03]  /*62a0*/  USHF.R.S32.HI UR4, URZ, 0x1f, UR5 ;  /* 0x0000001f3f047899 */ /* 0x000fc60008011405 */
[----:B-1----:R-:W-:-:S04]  /*62b0*/  @P0 IMAD.HI.U32 R4, R3, c[0x0][0x33c], RZ ;  /* 0x0000cf0003040a27 */ /* 0x002fc800078e00ff */
[----:B--2---:R-:W-:-:S05]  /*62c0*/  @P2 IMAD R0, R9, 0x80, R0 ;  /* 0x0000008009002824 */ /* 0x004fca00078e0200 */
[----:B------:R-:W-:-:S04]  /*62d0*/  @P2 SHF.R.S32.HI R2, RZ, 0x1f, R0 ;  /* 0x0000001fff022819 */ /* 0x000fc80000011400 */
[----:B------:R-:W-:Y:S01]  /*62e0*/  @P2 LEA.HI R2, R2, R0, RZ, 0x7 ;  /* 0x0000000002022211 */ /* 0x000fe200078f38ff */
[----:B------:R-:W-:Y:S01]  /*62f0*/  IMAD.MOV.U32 R0, RZ, RZ, R3 ;  /* 0x000000ffff007224 */ /* 0x000fe200078e0003 */
[----:B------:R-:W-:Y:S02]  /*6300*/  @P0 SHF.R.U32.HI R0, RZ, c[0x0][0x340], R4 ;  /* 0x0000d000ff000a19 */ /* 0x000fe40000011604 */
[----:B------:R-:W-:Y:S02]  /*6310*/  @P2 SHF.R.S32.HI R2, RZ, 0x7, R2 ;  /* 0x00000007ff022819 */ /* 0x000fe40000011402 */
[----:B------:R-:W-:-:S03]  /*6320*/  SHF.R.S32.HI R4, RZ, 0x1f, R0 ;  /* 0x0000001fff047819 */ /* 0x000fc60000011400 */
[----:B------:R-:W-:-:S05]  /*6330*/  @P2 IMAD R2, R2, 0x3000, RZ ;  /* 0x0000300002022824 */ /* 0x000fca00078e02ff */
[----:B------:R-:W-:Y:S02]  /*6340*/  @P2 SHF.R.S32.HI R3, RZ, 0x1f, R2 ;  /* 0x0000001fff032819 */ /* 0x000fe40000011402 */
[----:B------:R-:W-:-:S06]  /*6350*/  @!P2 CS2R R2, SRZ ;  /* 0x000000000002a805 */ /* 0x000fcc000001ff00 */
[----:B------:R-:W-:Y:S01]  /*6360*/  IADD3 R2, P1, P0, R2, UR5, R5 ;  /* 0x0000000502027c10 */ /* 0x000fe2000f83e005 */
[C---:B------:R-:W-:Y:S02]  /*6370*/  IMAD R5, R4.reuse, c[0x0][0x328], RZ ;  /* 0x0000ca0004057a24 */ /* 0x040fe400078e02ff */
[----:B------:R-:W-:Y:S01]  /*6380*/  IMAD R4, R4, c[0x0][0x300], RZ ;  /* 0x0000c00004047a24 */ /* 0x000fe200078e02ff */
[----:B------:R-:W-:Y:S01]  /*6390*/  IADD3.X R3, R3, UR4, R6, P1, P0 ;  /* 0x0000000403037c10 */ /* 0x000fe20008fe0406 */
[C---:B------:R-:W-:Y:S01]  /*63a0*/  IMAD R7, R0.reuse, c[0x0][0x32c], R5 ;  /* 0x0000cb0000077a24 */ /* 0x040fe200078e0205 */
[----:B------:R-:W-:Y:S01]  /*63b0*/  SHF.R.S32.HI R6, RZ, 0x1f, R9 ;  /* 0x0000001fff067819 */ /* 0x000fe20000011409 */
[C---:B------:R-:W-:Y:S02]  /*63c0*/  IMAD R8, R0.reuse, c[0x0][0x304], R4 ;  /* 0x0000c10000087a24 */ /* 0x040fe400078e0204 */
[----:B------:R-:W-:-:S04]  /*63d0*/  IMAD.WIDE.U32 R4, R0, c[0x0][0x328], R2 ;  /* 0x0000ca0000047a25 */ /* 0x000fc800078e0002 */
[----:B------:R-:W-:Y:S01]  /*63e0*/  IMAD.WIDE.U32 R2, R0, c[0x0][0x300], R2 ;  /* 0x0000c00000027a25 */ /* 0x000fe200078e0002 */
[----:B------:R-:W-:Y:S02]  /*63f0*/  SEL R0, R6, RZ, !P2 ;  /* 0x000000ff06007207 */ /* 0x000fe40005000000 */
[----:B------:R-:W-:Y:S01]  /*6400*/  SEL R6, R9, RZ, !P2 ;  /* 0x000000ff09067207 */ /* 0x000fe20005000000 */
[----:B------:R-:W-:Y:S01]  /*6410*/  IMAD.IADD R5, R5, 0x1, R7 ;  /* 0x0000000105057824 */ /* 0x000fe200078e0207 */
[----:B------:R-:W-:Y:S01]  /*6420*/  IADD3 R3, R3, R8, RZ ;  /* 0x0000000803037210 */ /* 0x000fe20007ffe0ff */
[C---:B------:R-:W-:Y:S02]  /*6430*/  IMAD R10, R0.reuse, c[0x0][0x330], RZ ;  /* 0x0000cc00000a7a24 */ /* 0x040fe400078e02ff */
[----:B------:R-:W-:Y:S02]  /*6440*/  IMAD R0, R0, c[0x0][0x308], RZ ;  /* 0x0000c20000007a24 */ /* 0x000fe400078e02ff */
[----:B------:R-:W-:-:S02]  /*6450*/  IMAD R10, R6, c[0x0][0x334], R10 ;  /* 0x0000cd00060a7a24 */ /* 0x000fc400078e020a */
[----:B------:R-:W-:-:S04]  /*6460*/  IMAD.WIDE.U32 R8, R6, c[0x0][0x330], R4 ;  /* 0x0000cc0006087a25 */ /* 0x000fc800078e0004 */
[----:B------:R-:W-:Y:S01]  /*6470*/  IMAD R0, R6, c[0x0][0x30c], R0 ;  /* 0x0000c30006007a24 */ /* 0x000fe200078e0200 */
[----:B------:R-:W-:Y:S01]  /*6480*/  LEA R4, P1, R8, c[0x0][0x310], 0x2 ;  /* 0x0000c40008047a11 */ /* 0x000fe200078210ff */
[----:B------:R-:W-:-:S04]  /*6490*/  IMAD.WIDE.U32 R6, R6, c[0x0][0x308], R2 ;  /* 0x0000c20006067a25 */ /* 0x000fc800078e0002 */
[----:B------:R-:W-:Y:S01]  /*64a0*/  IMAD.IADD R3, R9, 0x1, R10 ;  /* 0x0000000109037824 */ /* 0x000fe200078e020a */
[----:B------:R-:W-:Y:S02]  /*64b0*/  IADD3 R0, R7, R0, RZ ;  /* 0x0000000007007210 */ /* 0x000fe40007ffe0ff */
[----:B------:R-:W-:Y:S02]  /*64c0*/  LEA R2, P0, R6, c[0x0][0x2e8], 0x2 ;  /* 0x0000ba0006027a11 */ /* 0x000fe400078010ff */
[----:B------:R-:W-:Y:S02]  /*64d0*/  LEA.HI.X R5, R8, c[0x0][0x314], R3, 0x2, P1 ;  /* 0x0000c50008057a11 */ /* 0x000fe400008f1403 */
[----:B------:R-:W-:-:S03]  /*64e0*/  LEA.HI.X R3, R6, c[0x0][0x2ec], R0, 0x2, P0 ;  /* 0x0000bb0006037a11 */ /* 0x000fc600000f1400 */
        /* <DEDUP_REMOVED lines=97> */
.L_x_121:
        /* <DEDUP_REMOVED lines=16> */
.L_x_1388:


//--------------------- .text._ZN7cutlass13device_kernelIN5flash19enable_sm80_to_sm89INS1_16FlashAttnBwdSm80INS1_25CollectiveMainloopBwdSm80ILi2ELi1EN4cute5tupleIJNS5_1CILi64EEENS7_ILi128EEENS7_ILi96EEEEEENS_6half_tEfNS_4arch4Sm80ELb0ELb0ELb1ELb1ELb1ELb0ELb0ELb0ELi2ELi2ELi4ELi2ELb1EEENS1_24CollectiveEpilogueBwdGQAISB_fSE_Li256ELb1ELb1EEENS1_19SingleTileSchedulerILb1ELb0ELb0ELi128EEEEEEEEEvNT_6ParamsE --------------------------
	.section	.text._ZN7cutlass13device_kernelIN5flash19enable_sm80_to_sm89INS1_16FlashAttnBwdSm80INS1_25CollectiveMainloopBwdSm80ILi2ELi1EN4cute5tupleIJNS5_1CILi64EEENS7_ILi128EEENS7_ILi96EEEEEENS_6half_tEfNS_4arch4Sm80ELb0ELb0ELb1ELb1ELb1ELb0ELb0ELb0ELi2ELi2ELi4ELi2ELb1EEENS1_24CollectiveEpilogueBwdGQAISB_fSE_Li256ELb1ELb1EEENS1_19SingleTileSchedulerILb1ELb0ELb0ELi128EEEEEEEEEvNT_6ParamsE,"ax",@progbits
	.sectioninfo	@"SHI_REGISTERS=255"
	.align	128
.text._ZN7cutlass13device_kernelIN5flash19enable_sm80_to_sm89INS1_16FlashAttnBwdSm80INS1_25CollectiveMainloopBwdSm80ILi2ELi1EN4cute5tupleIJNS5_1CILi64EEENS7_ILi128EEENS7_ILi96EEEEEENS_6half_tEfNS_4arch4Sm80ELb0ELb0ELb1ELb1ELb1ELb0ELb0ELb0ELi2ELi2ELi4ELi2ELb1EEENS1_24CollectiveEpilogueBwdGQAISB_fSE_Li256ELb1ELb1EEENS1_19SingleTileSchedulerILb1ELb0ELb0ELi128EEEEEEEEEvNT_6ParamsE:
        .type           _ZN7cutlass13device_kernelIN5flash19enable_sm80_to_sm89INS1_16FlashAttnBwdSm80INS1_25CollectiveMainloopBwdSm80ILi2ELi1EN4cute5tupleIJNS5_1CILi64EEENS7_ILi128EEENS7_ILi96EEEEEENS_6half_tEfNS_4arch4Sm80ELb0ELb0ELb1ELb1ELb1ELb0ELb0ELb0ELi2ELi2ELi4ELi2ELb1EEENS1_24CollectiveEpilogueBwdGQAISB_fSE_Li256ELb1ELb1EEENS1_19SingleTileSchedulerILb1ELb0ELb0ELi128EEEEEEEEEvNT_6ParamsE,@function
        .size           _ZN7cutlass13device_kernelIN5flash19enable_sm80_to_sm89INS1_16FlashAttnBwdSm80INS1_25CollectiveMainloopBwdSm80ILi2ELi1EN4cute5tupleIJNS5_1CILi64EEENS7_ILi128EEENS7_ILi96EEEEEENS_6half_tEfNS_4arch4Sm80ELb0ELb0ELb1ELb1ELb1ELb0ELb0ELb0ELi2ELi2ELi4ELi2ELb1EEENS1_24CollectiveEpilogueBwdGQAISB_fSE_Li256ELb1ELb1EEENS1_19SingleTileSchedulerILb1ELb0ELb0ELi128EEEEEEEEEvNT_6ParamsE,(.L_x_1389 - _ZN7cutlass13device_kernelIN5flash19enable_sm80_to_sm89INS1_16FlashAttnBwdSm80INS1_25CollectiveMainloopBwdSm80ILi2ELi1EN4cute5tupleIJNS5_1CILi64EEENS7_ILi128EEENS7_ILi96EEEEEENS_6half_tEfNS_4arch4Sm80ELb0ELb0ELb1ELb1ELb1ELb0ELb0ELb0ELi2ELi2ELi4ELi2ELb1EEENS1_24CollectiveEpilogueBwdGQAISB_fSE_Li256ELb1ELb1EEENS1_19SingleTileSchedulerILb1ELb0ELb0ELi128EEEEEEEEEvNT_6ParamsE)
        .other          _ZN7cutlass13device_kernelIN5flash19enable_sm80_to_sm89INS1_16FlashAttnBwdSm80INS1_25CollectiveMainloopBwdSm80ILi2ELi1EN4cute5tupleIJNS5_1CILi64EEENS7_ILi128EEENS7_ILi96EEEEEENS_6half_tEfNS_4arch4Sm80ELb0ELb0ELb1ELb1ELb1ELb0ELb0ELb0ELi2ELi2ELi4ELi2ELb1EEENS1_24CollectiveEpilogueBwdGQAISB_fSE_Li256ELb1ELb1EEENS1_19SingleTileSchedulerILb1ELb0ELb0ELi128EEEEEEEEEvNT_6ParamsE,@"STO_CUDA_ENTRY STV_DEFAULT"
_ZN7cutlass13device_kernelIN5flash19enable_sm80_to_sm89INS1_16FlashAttnBwdSm80INS1_25CollectiveMainloopBwdSm80ILi2ELi1EN4cute5tupleIJNS5_1CILi64EEENS7_ILi128EEENS7_ILi96EEEEEENS_6half_tEfNS_4arch4Sm80ELb0ELb0ELb1ELb1ELb1ELb0ELb0ELb0ELi2ELi2ELi4ELi2ELb1EEENS1_24CollectiveEpilogueBwdGQAISB_fSE_Li256ELb1ELb1EEENS1_19SingleTileSchedulerILb1ELb0ELb0ELi128EEEEEEEEEvNT_6ParamsE:
        /* <DEDUP_REMOVED lines=18> */
.L_x_123:
        /* <DEDUP_REMOVED lines=8> */
.L_x_125:
[----:B------:R-:W-:Y:S02]  /*01a0*/  MOV R0, c[0x0][0x3ac] ;  /* 0x0000eb0000007a02 */ /* 0x000fe40000000f00 */
.L_x_124:
[----:B-1----:R-:W-:-:S05]  /*01b0*/  IMAD.SHL.U32 R2, R18, 0x80, RZ ;  /* 0x0000008012027824 */ /* 0x002fca00078e00ff */
[----:B-----5:R-:W-:-:S04]  /*01c0*/  ISETP.GE.AND P0, PT, R2, R0, PT ;  /* 0x000000000200720c */ /* 0x020fc80003f06270 */
[----:B------:R-:W-:-:S05]  /*01d0*/  SEL R0, R5, 0xffffffff, !P0 ;  /* 0xffffffff05007807 */ /* 0x000fca0004000000 */
[----:B------:R1:W-:Y:S01]  /*01e0*/  STL [R1+0x4c], R0 ;  /* 0x00004c0001007387 */ /* 0x0003e20000100800 */
[----:B------:R-:W-:Y:S05]  /*01f0*/  BRA `(.L_x_126) ;  /* 0x0000012000007947 */ /* 0x000fea0003800000 */
.L_x_122:
[----:B---34-:R-:W-:-:S04]  /*0200*/  ISETP.NE.U32.AND P0, PT, RZ, c[0x0][0x3c8], PT ;  /* 0x0000f200ff007a0c */ /* 0x018fc80003f05070 */
[----:B------:R-:W-:-:S13]  /*0210*/  ISETP.NE.AND.EX P0, PT, RZ, c[0x0][0x3cc], PT, P0 ;  /* 0x0000f300ff007a0c */ /* 0x000fda0003f05300 */
[----:B------:R-:W-:Y:S05]  /*0220*/  @!P0 BRA `(.L_x_127) ;  /* 0x0000002000008947 */ /* 0x000fea0003800000 */
[----:B------:R1:W5:Y:S01]  /*0230*/  LDG.E R0, [R2.64] ;  /* 0x0000000c02007981 */ /* 0x000362000c1e1900 */
[----:B------:R-:W-:Y:S05]  /*0240*/  BRA `(.L_x_128) ;  /* 0x0000009000007947 */ /* 0x000fea0003800000 */
.L_x_127:
        /* <DEDUP_REMOVED lines=8> */
.L_x_129:
[----:B------:R-:W-:Y:S02]  /*02d0*/  MOV R0, c[0x0][0x3ac] ;  /* 0x0000eb0000007a02 */ /* 0x000fe40000000f00 */
.L_x_128:
[----:B-1----:R-:W-:-:S05]  /*02e0*/  IMAD.SHL.U32 R2, R18, 0x80, RZ ;  /* 0x0000008012027824 */ /* 0x002fca00078e00ff */
[----:B-----5:R-:W-:-:S04]  /*02f0*/  ISETP.GE.AND P0, PT, R2, R0, PT ;  /* 0x000000000200720c */ /* 0x020fc80003f06270 */
[----:B------:R-:W-:-:S05]  /*0300*/  SEL R0, R5, 0xffffffff, !P0 ;  /* 0xffffffff05007807 */ /* 0x000fca0004000000 */
[----:B------:R1:W-:Y:S04]  /*0310*/  STL [R1+0x4c], R0 ;  /* 0x00004c0001007387 */ /* 0x0003e80000100800 */
.L_x_126:
        /* <DEDUP_REMOVED lines=37> */
.L_x_130:
[----:B------:R-:W-:-:S04]  /*0570*/  ISETP.NE.U32.AND P0, PT, RZ, c[0x0][0x2e0], PT ;  /* 0x0000b800ff007a0c */ /* 0x000fc80003f05070 */
[----:B------:R-:W-:-:S13]  /*0580*/  ISETP.NE.AND.EX P0, PT, RZ, c[0x0][0x2e4], PT, P0 ;  /* 0x0000b900ff007a0c */ /* 0x000fda0003f05300 */
[----:B------:R-:W-:Y:S05]  /*0590*/  @!P0 BRA `(.L_x_131) ;  /* 0x0000003000008947 */ /* 0x000fea0003800000 */
[----:B------:R-:W-:-:S05]  /*05a0*/  IMAD.WIDE R2, R21, R13, c[0x0][0x2e0] ;  /* 0x0000b80015027625 */ /* 0x000fca00078e020d */
[----:B------:R1:W5:Y:S01]  /*05b0*/  LDG.E R17, [R2.64] ;  /* 0x0000000c02117981 */ /* 0x000362000c1e1900 */
[----:B------:R-:W-:Y:S05]  /*05c0*/  BRA `(.L_x_132) ;  /* 0x0000004000007947 */ /* 0x000fea0003800000 */
.L_x_131:
[----:B------:R-:W-:Y:S05]  /*05d0*/  @!P3 BRA `(.L_x_132) ;  /* 0x000000300000b947 */ /* 0x000fea0003800000 */
[----:B------:R1:W2:Y:S04]  /*05e0*/  LDG.E R0, [R2.64] ;  /* 0x0000000c02007981 */ /* 0x0002a8000c1e1900 */
[----:B-1----:R-:W2:Y:S02]  /*05f0*/  LDG.E R2, [R2.64+0x4] ;  /* 0x0000040c02027981 */ /* 0x002ea4000c1e1900 */
[----:B--2---:R-:W-:Y:S02]  /*0600*/  IADD3 R17, -R0, R2, RZ ;  /* 0x0000000200117210 */ /* 0x004fe40007ffe1ff */
.L_x_132:
        /* <DEDUP_REMOVED lines=492> */
.L_x_136:
        /* <DEDUP_REMOVED lines=211> */
.L_x_134:
        /* <DEDUP_REMOVED lines=522> */
.L_x_135:
        /* <DEDUP_REMOVED lines=241> */
.L_x_133:
[----:B------:R-:W-:Y:S05]  /*61b0*/  @P1 EXIT ;  /* 0x000000000000194d */ /* 0x000fea0003800000 */
[----:B------:R-:W2:Y:S01]  /*61c0*/  LDL.LU R8, [R1+0x4c] ;  /* 0x00004c0001087983 */ /* 0x000ea20000300800 */
[----:B------:R-:W-:-:S04]  /*61d0*/  ISETP.NE.U32.AND P1, PT, RZ, c[0x0][0x360], PT ;  /* 0x0000d800ff007a0c */ /* 0x000fc80003f25070 */
[----:B------:R-:W-:-:S13]  /*61e0*/  ISETP.NE.AND.EX P1, PT, RZ, c[0x0][0x364], PT, P1 ;  /* 0x0000d900ff007a0c */ /* 0x000fda0003f25310 */
[----:B-1----:R-:W-:Y:S01]  /*61f0*/  @P1 IMAD.MOV.U32 R2, RZ, RZ, 0x4 ;  /* 0x00000004ff021424 */ /* 0x002fe200078e00ff */
[----:B------:R-:W1:Y:S01]  /*6200*/  S2UR UR6, SR_CTAID.X ;  /* 0x00000000000679c3 */ /* 0x000e620000002500 */
[----:B------:R-:W3:Y:S02]  /*6210*/  S2R R5, SR_CTAID.Y ;  /* 0x0000000000057919 */ /* 0x000ee40000002600 */
[----:B--2---:R-:W-:-:S06]  /*6220*/  @P1 IMAD.WIDE R2, R8, R2, c[0x0][0x360] ;  /* 0x0000d80008021625 */ /* 0x004fcc00078e0202 */
[----:B------:R2:W4:Y:S01]  /*6230*/  @P1 LDG.E R2, [R2.64] ;  /* 0x0000000c02021981 */ /* 0x000522000c1e1900 */
[----:B------:R-:W-:Y:S01]  /*6240*/  IMAD.MOV.U32 R0, RZ, RZ, 0x1 ;  /* 0x00000001ff007424 */ /* 0x000fe200078e00ff */
[----:B------:R-:W-:Y:S01]  /*6250*/  ULDC UR5, c[0x0][0x358] ;  /* 0x0000d60000057ab9 */ /* 0x000fe20000000800 */
[----:B---3--:R-:W-:Y:S01]  /*6260*/  IMAD.MOV.U32 R7, RZ, RZ, R5 ;  /* 0x000000ffff077224 */ /* 0x008fe200078e0005 */
[----:B------:R-:W3:Y:S01]  /*6270*/  S2R R4, SR_TID.X ;  /* 0x0000000000047919 */ /* 0x000ee20000002100 */
[----:B-1----:R-:W-:-:S03]  /*6280*/  UIMAD UR5, UR6, UR5, URZ ;  /* 0x00000005060572a4 */ /* 0x002fc6000f8e023f */
[----:B------:R-:W-:Y:S01]  /*6290*/  BAR.SYNC.DEFER_BLOCKING 0x1, 0x100 ;  /* 0x0044000000007b1d */ /* 0x000fe20000010000 */
[----:B------:R-:W-:Y:S01]  /*62a0*/  ISETP.NE.AND P0, PT, R0, c[0x0][0x338], PT ;  /* 0x0000ce0000007a0c */ /* 0x000fe20003f05270 */
[C---:B------:R-:W-:Y:S01]  /*62b0*/  IMAD R0, R8.reuse, c[0x0][0x2f4], RZ ;  /* 0x0000bd0008007a24 */ /* 0x040fe200078e02ff */
[----:B------:R-:W-:Y:S02]  /*62c0*/  SHF.R.S32.HI R16, RZ, 0x1f, R8 ;  /* 0x0000001fff107819 */ /* 0x000fe40000011408 */
[----:B------:R-:W-:Y:S01]  /*62d0*/  SEL R12, R8, RZ, !P1 ;  /* 0x000000ff080c7207 */ /* 0x000fe20004800000 */
[----:B------:R-:W-:Y:S01]  /*62e0*/  ULDC UR4, c[0x0][0x2f4] ;  /* 0x0000bd0000047ab9 */ /* 0x000fe20000000800 */
[----:B------:R-:W-:Y:S01]  /*62f0*/  SHF.R.S32.HI R15, RZ, 0x1f, R0 ;  /* 0x0000001fff0f7819 */ /* 0x000fe20000011400 */
[----:B------:R-:W-:Y:S01]  /*6300*/  UIMAD UR5, UR5, UR4, URZ ;  /* 0x00000004050572a4 */ /* 0x000fe2000f8e023f */
[----:B------:R-:W-:Y:S01]  /*6310*/  BSSY B0, `(.L_x_137) ;  /* 0x000001c000007945 */ /* 0x000fe20003800000 */
[----:B------:R-:W-:-:S02]  /*6320*/  SEL R16, R16, RZ, !P1 ;  /* 0x000000ff10107207 */ /* 0x000fc40004800000 */
[----:B------:R-:W-:Y:S02]  /*6330*/  USHF.R.S32.HI UR4, URZ, 0x1f, UR5 ;  /* 0x0000001f3f047899 */ /* 0x000fe40008011405 */
[----:B--2---:R-:W-:-:S05]  /*6340*/  @P0 IMAD.HI.U32 R3, R5, c[0x0][0x33c], RZ ;  /* 0x0000cf0005030a27 */ /* 0x004fca00078e00ff */
[----:B------:R-:W-:-:S04]  /*6350*/  @P0 SHF.R.U32.HI R7, RZ, c[0x0][0x340], R3 ;  /* 0x0000d000ff070a19 */ /* 0x000fc80000011603 */
[--C-:B------:R-:W-:Y:S01]  /*6360*/  IADD3 R0, P2, P0, R0, UR5, R7.reuse ;  /* 0x0000000500007c10 */ /* 0x100fe2000f85e007 */
[--C-:B------:R-:W-:Y:S01]  /*6370*/  IMAD.MOV R6, RZ, RZ, -R7.reuse ;  /* 0x000000ffff067224 */ /* 0x100fe200078e0a07 */
[----:B------:R-:W-:-:S03]  /*6380*/  SHF.R.S32.HI R13, RZ, 0x1f, R7 ;  /* 0x0000001fff0d7819 */ /* 0x000fc60000011407 */
[----:B------:R-:W-:Y:S01]  /*6390*/  IMAD.SHL.U32 R14, R0, 0x4, RZ ;  /* 0x00000004000e7824 */ /* 0x000fe200078e00ff */
[----:B------:R-:W-:Y:S01]  /*63a0*/  IADD3.X R15, R15, UR4, R13, P2, P0 ;  /* 0x000000040f0f7c10 */ /* 0x000fe200097e040d */
[----:B------:R-:W-:Y:S01]  /*63b0*/  IMAD R6, R6, c[0x0][0x338], R5 ;  /* 0x0000ce0006067a24 */ /* 0x000fe200078e0205 */
[----:B---3--:R-:W-:Y:S02]  /*63c0*/  ISETP.NE.AND P2, PT, R4, RZ, PT ;  /* 0x000000ff0400720c */ /* 0x008fe40003f45270 */
[----:B------:R-:W-:Y:S02]  /*63d0*/  SHF.L.U64.HI R15, R0, 0x2, R15 ;  /* 0x00000002000f7819 */ /* 0x000fe4000001020f */
[----:B------:R-:W-:-:S04]  /*63e0*/  IADD3 R4, P0, R14, c[0x0][0x350], RZ ;  /* 0x0000d4000e047a10 */ /* 0x000fc80007f1e0ff */
[----:B------:R-:W-:Y:S01]  /*63f0*/  IADD3.X R5, R15, c[0x0][0x354], RZ, P0, !PT ;  /* 0x0000d5000f057a10 */ /* 0x000fe200007fe4ff */
[----:B----4-:R-:W-:-:S05]  /*6400*/  @P1 IMAD R2, R8, 0x80, R2 ;  /* 0x0000008008021824 */ /* 0x010fca00078e0202 */
[----:B------:R-:W-:-:S04]  /*6410*/  @P1 SHF.R.S32.HI R3, RZ, 0x1f, R2 ;  /* 0x0000001fff031819 */ /* 0x000fc80000011402 */
[----:B------:R-:W-:-:S04]  /*6420*/  @P1 LEA.HI R2, R3, R2, RZ, 0x7 ;  /* 0x0000000203021211 */ /* 0x000fc800078f38ff */
[----:B------:R-:W-:-:S05]  /*6430*/  @P1 SHF.R.S32.HI R2, RZ, 0x7, R2 ;  /* 0x00000007ff021819 */ /* 0x000fca0000011402 */
[----:B------:R-:W-:-:S05]  /*6440*/  @P1 IMAD R2, R2, 0x3000, RZ ;  /* 0x0000300002021824 */ /* 0x000fca00078e02ff */
[----:B------:R-:W-:Y:S02]  /*6450*/  @P1 SHF.R.S32.HI R3, RZ, 0x1f, R2 ;  /* 0x0000001fff031819 */ /* 0x000fe40000011402 */
[----:B------:R-:W-:Y:S01]  /*6460*/  @!P1 CS2R R2, SRZ ;  /* 0x0000000000029805 */ /* 0x000fe2000001ff00 */
[----:B------:R-:W-:Y:S05]  /*6470*/  @P2 BRA `(.L_x_138) ;  /* 0x0000005000002947 */ /* 0x000fea0003800000 */
.L_x_139:
[----:B------:R-:W2:Y:S01]  /*6480*/  LDG.E.STRONG.GPU R0, [R4.64] ;  /* 0x0000000c04007981 */ /* 0x000ea2000c1ef900 */
[----:B------:R-:W-:Y:S01]  /*6490*/  YIELD ;  /* 0x0000000000007946 */ /* 0x000fe20003800000 */
[----:B--2---:R-:W-:Y:S01]  /*64a0*/  ISETP.NE.AND P0, PT, R0, R6, PT ;  /* 0x000000060000720c */ /* 0x004fe20003f05270 */
[----:B------:R-:W-:-:S12]  /*64b0*/  CCTL.IVALL ;  /* 0x00000000ff00798f */ /* 0x000fd80002000000 */
[----:B------:R-:W-:Y:S05]  /*64c0*/  @P0 BRA `(.L_x_139) ;  /* 0xffffffb000000947 */ /* 0x000fea000383ffff */
.L_x_138:
[----:B------:R-:W-:Y:S05]  /*64d0*/  BSYNC B0 ;  /* 0x0000000000007941 */ /* 0x000fea0003800000 */
.L_x_137:
[----:B-----5:R-:W-:Y:S01]  /*64e0*/  MOV R17, 0xffffffff ;  /* 0xffffffff00117802 */ /* 0x020fe20000000f00 */
[----:B------:R-:W-:Y:S05]  /*64f0*/  BRA.CONV ~URZ, `(.L_x_140) ;  /* 0x000000237f007947 */ /* 0x000fea000b800000 */
[----:B------:R-:W-:Y:S02]  /*6500*/  MOV R8, 0x6520 ;  /* 0x0000652000087802 */ /* 0x000fe40000000f00 */
[----:B------:R-:W-:Y:S05]  /*6510*/  CALL.REL.NOINC `($__internal_1_$__cuda_sm70_warpsync) ;  /* 0x00000aa000007944 */ /* 0x000fea0003c00000 */
.L_x_140:
[----:B------:R-:W1:Y:S01]  /*6520*/  S2R R0, SR_TID.X ;  /* 0x0000000000007919 */ /* 0x000e620000002100 */
[----:B------:R-:W-:Y:S01]  /*6530*/  UIMAD UR5, UR6, 0x3000, URZ ;  /* 0x00003000060578a4 */ /* 0x000fe2000f8e023f */
[----:B------:R-:W-:-:S06]  /*6540*/  NOP ;  /* 0x0000000000007918 */ /* 0x000fcc0000000000 */
[----:B------:R-:W-:Y:S01]  /*6550*/  USHF.R.S32.HI UR4, URZ, 0x1f, UR5 ;  /* 0x0000001f3f047899 */ /* 0x000fe20008011405 */
[--C-:B-1----:R-:W-:Y:S02]  /*6560*/  SHF.R.S32.HI R8, RZ, 0x1f, R0.reuse ;  /* 0x0000001fff087819 */ /* 0x102fe40000011400 */
[----:B------:R-:W-:Y:S01]  /*6570*/  IADD3 R10, P1, P0, R2, UR5, R0 ;  /* 0x00000005020a7c10 */ /* 0x000fe2000f83e000 */
[----:B------:R-:W-:-:S03]  /*6580*/  IMAD R0, R13, c[0x0][0x328], RZ ;  /* 0x0000ca000d007a24 */ /* 0x000fc600078e02ff */
[----:B------:R-:W-:Y:S01]  /*6590*/  IADD3.X R11, R3, UR4, R8, P1, P0 ;  /* 0x00000004030b7c10 */ /* 0x000fe20008fe0408 */
[C---:B------:R-:W-:Y:S02]  /*65a0*/  IMAD R0, R7.reuse, c[0x0][0x32c], R0 ;  /* 0x0000cb0007007a24 */ /* 0x040fe400078e0200 */
[----:B------:R-:W-:Y:S02]  /*65b0*/  IMAD R8, R16, c[0x0][0x330], RZ ;  /* 0x0000cc0010087a24 */ /* 0x000fe400078e02ff */
[----:B------:R-:W-:-:S05]  /*65c0*/  IMAD.WIDE.U32 R2, R7, c[0x0][0x328], R10 ;  /* 0x0000ca0007027a25 */ /* 0x000fca00078e000a */
[----:B------:R-:W-:Y:S01]  /*65d0*/  IADD3 R3, R3, R0, RZ ;  /* 0x0000000003037210 */ /* 0x000fe20007ffe0ff */
[----:B------:R-:W-:-:S04]  /*65e0*/  IMAD R0, R12, c[0x0][0x334], R8 ;  /* 0x0000cd000c007a24 */ /* 0x000fc800078e0208 */
[----:B------:R-:W-:-:S05]  /*65f0*/  IMAD.WIDE.U32 R8, R12, c[0x0][0x330], R2 ;  /* 0x0000cc000c087a25 */ /* 0x000fca00078e0002 */
[----:B------:R-:W-:Y:S02]  /*6600*/  IADD3 R0, R9, R0, RZ ;  /* 0x0000000009007210 */ /* 0x000fe40007ffe0ff */
        /* <DEDUP_REMOVED lines=51> */
[----:B------:R-:W-:Y:S02]  /*6940*/  MOV R8, 0x6960 ;  /* 0x0000696000087802 */ /* 0x000fe40000000f00 */
[----:B-1----:R-:W-:Y:S05]  /*6950*/  CALL.REL.NOINC `($__internal_1_$__cuda_sm70_warpsync) ;  /* 0x0000066000007944 */ /* 0x002fea0003c00000 */
.L_x_141:
        /* <DEDUP_REMOVED lines=12> */
.L_x_143:
[----:B------:R-:W-:Y:S05]  /*6a20*/  BSYNC B0 ;  /* 0x0000000000007941 */ /* 0x000fea0003800000 */
.L_x_142:
[----:B--2---:R-:W-:Y:S01]  /*6a30*/  IADD3 R4, P0, R14, c[0x0][0x348], RZ ;  /* 0x0000d2000e047a10 */ /* 0x004fe20007f1e0ff */
[----:B------:R-:W-:Y:S03]  /*6a40*/  BSSY B0, `(.L_x_144) ;  /* 0x0000008000007945 */ /* 0x000fe60003800000 */
[----:B------:R-:W-:Y:S01]  /*6a50*/  IADD3.X R5, R15, c[0x0][0x34c], RZ, P0, !PT ;  /* 0x0000d3000f057a10 */ /* 0x000fe200007fe4ff */
[----:B------:R-:W-:Y:S05]  /*6a60*/  @P2 BRA `(.L_x_145) ;  /* 0x0000005000002947 */ /* 0x000fea0003800000 */
.L_x_146:
[----:B------:R-:W2:Y:S01]  /*6a70*/  LDG.E.STRONG.GPU R0, [R4.64] ;  /* 0x0000000c04007981 */ /* 0x000ea2000c1ef900 */
[----:B------:R-:W-:Y:S01]  /*6a80*/  YIELD ;  /* 0x0000000000007946 */ /* 0x000fe20003800000 */
[----:B--2---:R-:W-:Y:S01]  /*6a90*/  ISETP.NE.AND P0, PT, R0, R6, PT ;  /* 0x000000060000720c */ /* 0x004fe20003f05270 */
[----:B------:R-:W-:-:S12]  /*6aa0*/  CCTL.IVALL ;  /* 0x00000000ff00798f */ /* 0x000fd80002000000 */
[----:B------:R-:W-:Y:S05]  /*6ab0*/  @P0 BRA `(.L_x_146) ;  /* 0xffffffb000000947 */ /* 0x000fea000383ffff */
.L_x_145:
[----:B------:R-:W-:Y:S05]  /*6ac0*/  BSYNC B0 ;  /* 0x0000000000007941 */ /* 0x000fea0003800000 */
.L_x_144:
[----:B------:R-:W-:Y:S05]  /*6ad0*/  BRA.CONV ~URZ, `(.L_x_147) ;  /* 0x000000237f007947 */ /* 0x000fea000b800000 */
[----:B------:R-:W-:Y:S02]  /*6ae0*/  MOV R8, 0x6b00 ;  /* 0x00006b0000087802 */ /* 0x000fe40000000f00 */
[----:B-1----:R-:W-:Y:S05]  /*6af0*/  CALL.REL.NOINC `($__internal_1_$__cuda_sm70_warpsync) ;  /* 0x000004c000007944 */ /* 0x002fea0003c00000 */
.L_x_147:
[----:B-1----:R-:W-:Y:S01]  /*6b00*/  MOV R2, R10 ;  /* 0x0000000a00027202 */ /* 0x002fe20000000f00 */
[----:B------:R-:W-:Y:S01]  /*6b10*/  IMAD R0, R13, c[0x0][0x300], RZ ;  /* 0x0000c0000d007a24 */ /* 0x000fe200078e02ff */
[----:B------:R-:W-:Y:S01]  /*6b20*/  MOV R3, R11 ;  /* 0x0000000b00037202 */ /* 0x000fe20000000f00 */
[----:B------:R-:W-:Y:S01]  /*6b30*/  IMAD R6, R16, c[0x0][0x308], RZ ;  /* 0x0000c20010067a24 */ /* 0x000fe200078e02ff */
[----:B------:R-:W-:-:S06]  /*6b40*/  NOP ;  /* 0x0000000000007918 */ /* 0x000fcc0000000000 */
[----:B------:R-:W-:-:S04]  /*6b50*/  IMAD.WIDE.U32 R2, R7, c[0x0][0x300], R2 ;  /* 0x0000c00007027a25 */ /* 0x000fc800078e0002 */
[----:B------:R-:W-:-:S05]  /*6b60*/  IMAD R0, R7, c[0x0][0x304], R0 ;  /* 0x0000c10007007a24 */ /* 0x000fca00078e0200 */
        /* <DEDUP_REMOVED lines=57> */
.L_x_148:
        /* <DEDUP_REMOVED lines=12> */
        .weak           $__internal_1_$__cuda_sm70_warpsync
        .type           $__internal_1_$__cuda_sm70_warpsync,@function
        .size           $__internal_1_$__cuda_sm70_warpsync,(.L_x_1389 - $__internal_1_$__cuda_sm70_warpsync)
$__internal_1_$__cuda_sm70_warpsync:
[----:B------:R-:W-:Y:S01]  /*6fc0*/  MOV R9, 0x0 ;  /* 0x0000000000097802 */ /* 0x000fe20000000f00 */
[----:B------:R-:W-:Y:S04]  /*6fd0*/  WARPSYNC R17 ;  /* 0x0000001100007348 */ /* 0x000fe80003800000 */
[----:B------:R-:W-:Y:S05]  /*6fe0*/  RET.REL.NODEC R8 `(_ZN7cutlass13device_kernelIN5flash19enable_sm80_to_sm89INS1_16FlashAttnBwdSm80INS1_25CollectiveMainloopBwdSm80ILi2ELi1EN4cute5tupleIJNS5_1CILi64EEENS7_ILi128EEENS7_ILi96EEEEEENS_6half_tEfNS_4arch4Sm80ELb0ELb0ELb1ELb1ELb1ELb0ELb0ELb0ELi2ELi2ELi4ELi2ELb1EEENS1_24CollectiveEpilogueBwdGQAISB_fSE_Li256ELb1ELb1EEENS1_19SingleTileSchedulerILb1ELb0ELb0ELi128EEEEEEEEEvNT_6ParamsE) ;  /* 0xffff901008007950 */ /* 0x000fea0003c3ffff */
.L_x_149:
        /* <DEDUP_REMOVED lines=9> */
.L_x_1389:


//--------------------- .text._ZN7cutlass13device_kernelIN5flash19enable_sm80_to_sm89INS1_16FlashAttnBwdSm80INS1_25CollectiveMainloopBwdSm80ILi2ELi1EN4cute5tupleIJNS5_1CILi64EEENS7_ILi128EEENS7_ILi96EEEEEENS_6half_tEfNS_4arch4Sm80ELb0ELb1ELb1ELb0ELb0ELb0ELb0ELb0ELi2ELi2ELi4ELi2ELb1EEENS1_21CollectiveEpilogueBwdISB_SC_SE_Li256ELb0ELb0ELi2EEENS1_19SingleTileSchedulerILb0ELb0ELb0ELi128EEEEEEEEEvNT_6ParamsE --------------------------
	.section	.text._ZN7cutlass13device_kernelIN5flash19enable_sm80_to_sm89INS1_16FlashAttnBwdSm80INS1_25CollectiveMainloopBwdSm80ILi2ELi1EN4cute5tupleIJNS5_1CILi64EEENS7_ILi128EEENS7_ILi96EEEEEENS_6half_tEfNS_4arch4Sm80ELb0ELb1ELb1ELb0ELb0ELb0ELb0ELb0ELi2ELi2ELi4ELi2ELb1EEENS1_21CollectiveEpilogueBwdISB_SC_SE_Li256ELb0ELb0ELi2EEENS1_19SingleTileSchedulerILb0ELb0ELb0ELi128EEEEEEEEEvNT_6ParamsE,"ax",@progbits
	.sectioninfo	@"SHI_REGISTERS=255"
	.align	128
.text._ZN7cutlass13device_kernelIN5flash19enable_sm80_to_sm89INS1_16FlashAttnBwdSm80INS1_25CollectiveMainloopBwdSm80ILi2ELi1EN4cute5tupleIJNS5_1CILi64EEENS7_ILi128EEENS7_ILi96EEEEEENS_6half_tEfNS_4arch4Sm80ELb0ELb1ELb1ELb0ELb0ELb0ELb0ELb0ELi2ELi2ELi4ELi2ELb1EEENS1_21CollectiveEpilogueBwdISB_SC_SE_Li256ELb0ELb0ELi2EEENS1_19SingleTileSchedulerILb0ELb0ELb0ELi128EEEEEEEEEvNT_6ParamsE:
        .type           _ZN7cutlass13device_kernelIN5flash19enable_sm80_to_sm89INS1_16FlashAttnBwdSm80INS1_25CollectiveMainloopBwdSm80ILi2ELi1EN4cute5tupleIJNS5_1CILi64EEENS7_ILi128EEENS7_ILi96EEEEEENS_6half_tEfNS_4arch4Sm80ELb0ELb1ELb1ELb0ELb0ELb0ELb0ELb0ELi2ELi2ELi4ELi2ELb1EEENS1_21CollectiveEpilogueBwdISB_SC_SE_Li256ELb0ELb0ELi2EEENS1_19SingleTileSchedulerILb0ELb0ELb0ELi128EEEEEEEEEvNT_6ParamsE,@function
        .size           _ZN7cutlass13device_kernelIN5flash19enable_sm80_to_sm89INS1_16FlashAttnBwdSm80INS1_25CollectiveMainloopBwdSm80ILi2ELi1EN4cute5tupleIJNS5_1CILi64EEENS7_ILi128EEENS7_ILi96EEEEEENS_6half_tEfNS_4arch4Sm80ELb0ELb1ELb1ELb0ELb0ELb0ELb0ELb0ELi2ELi2ELi4ELi2ELb1EEENS1_21CollectiveEpilogueBwdISB_SC_SE_Li256ELb0ELb0ELi2EEENS1_19SingleTileSchedulerILb0ELb0ELb0ELi128EEEEEEEEEvNT_6ParamsE,(.L_x_1391 - _ZN7cutlass13device_kernelIN5flash19enable_sm80_to_sm89INS1_16FlashAttnBwdSm80INS1_25CollectiveMainloopBwdSm80ILi2ELi1EN4cute5tupleIJNS5_1CILi64EEENS7_ILi128EEENS7_ILi96EEEEEENS_6half_tEfNS_4arch4Sm80ELb0ELb1ELb1ELb0ELb0ELb0ELb0ELb0ELi2ELi2ELi4ELi2ELb1EEENS1_21CollectiveEpilogueBwdISB_SC_SE_Li256ELb0ELb0ELi2EEENS1_19SingleTileSchedulerILb0ELb0ELb0ELi128EEEEEEEEEvNT_6ParamsE)
        .other          _ZN7cutlass13device_kernelIN5flash19enable_sm80_to_sm89INS1_16FlashAttnBwdSm80INS1_25CollectiveMainloopBwdSm80ILi2ELi1EN4cute5tupleIJNS5_1CILi64EEENS7_ILi128EEENS7_ILi96EEEEEENS_6half_tEfNS_4arch4Sm80ELb0ELb1ELb1ELb0ELb0ELb0ELb0ELb0ELi2ELi2ELi4ELi2ELb1EEENS1_21CollectiveEpilogueBwdISB_SC_SE_Li256ELb0ELb0ELi2EEENS1_19SingleTileSchedulerILb0ELb0ELb0ELi128EEEEEEEEEvNT_6ParamsE,@"STO_CUDA_ENTRY STV_DEFAULT"
_ZN7cutlass13device_kernelIN5flash19enable_sm80_to_sm89INS1_16FlashAttnBwdSm80INS1_25CollectiveMainloopBwdSm80ILi2ELi1EN4cute5tupleIJNS5_1CILi64EEENS7_ILi128EEENS7_ILi96EEEEEENS_6half_tEfNS_4arch4Sm80ELb0ELb1ELb1ELb0ELb0ELb0ELb0ELb0ELi2ELi2ELi4ELi2ELb1EEENS1_21CollectiveEpilogueBwdISB_SC_SE_Li256ELb0ELb0ELi2EEENS1_19SingleTileSchedulerILb0ELb0ELb0ELi128EEEEEEEEEvNT_6ParamsE:
[----:B------:R-:W-:-:S03]  /*0000*/  MOV R1, c[0x0][0x28] ;  /* 0x00000a0000017a02 */ /* 0x000fc60000000f00 */
[----:B------:R-:W1:Y:S01]  /*0010*/  S2UR UR9, SR_CTAID.Z ;  /* 0x00000000000979c3 */ /* 0x000e620000002700 */
[----:B------:R-:W-:Y:S02]  /*0020*/  IADD3 R1, R1, -0xb8, RZ ;  /* 0xffffff4801017810 */ /* 0x000fe40007ffe0ff */
[----:B-1----:R-:W-:-:S13]  /*0030*/  ISETP.LE.AND P0, PT, RZ, UR9, PT ;  /* 0x00000009ff007c0c */ /* 0x002fda000bf03270 */
[----:B------:R-:W-:Y:S05]  /*0040*/  @!P0 EXIT ;  /* 0x000000000000894d */ /* 0x000fea0003800000 */
[----:B------:R-:W1:Y:S01]  /*0050*/  S2R R4, SR_TID.X ;  /* 0x0000000000047919 */ /* 0x000e620000002100 */
[----:B------:R-:W2:Y:S01]  /*0060*/  S2UR UR8, SR_CTAID.X ;  /* 0x00000000000879c3 */ /* 0x000ea20000002500 */
[----:B------:R-:W-:Y:S02]  /*0070*/  ULDC UR5, c[0x0][0x168] ;  /* 0x00005a0000057ab9 */ /* 0x000fe40000000800 */
[----:B------:R-:W3:Y:S01]  /*0080*/  S2R R35, SR_CTAID.Y ;  /* 0x0000000000237919 */ /* 0x000ee20000002600 */
[----:B------:R-:W-:-:S04]  /*0090*/  UIADD3 UR5, UR5, 0x3f, URZ ;  /* 0x0000003f05057890 */ /* 0x000fc8000fffe03f */
[----:B------:R-:W-:-:S04]  /*00a0*/  USHF.R.S32.HI UR4, URZ, 0x1f, UR5 ;  /* 0x0000001f3f047899 */ /* 0x000fc80008011405 */
[----:B------:R-:W-:-:S04]  /*00b0*/  ULEA.HI UR4, UR4, UR5, URZ, 0x6 ;  /* 0x0000000504047291 */ /* 0x000fc8000f8f303f */
[----:B------:R-:W-:Y:S01]  /*00c0*/  USHF.R.S32.HI UR12, URZ, 0x6, UR4 ;  /* 0x000000063f0c7899 */ /* 0x000fe20008011404 */
[----:B-1----:R1:W-:Y:S01]  /*00d0*/  STL [R1+0x58], R4 ;  /* 0x0000580401007387 */ /* 0x0023e20000100800 */
[----:B--2---:R-:W-:-:S13]  /*00e0*/  ISETP.LE.AND P0, PT, RZ, UR8, PT ;  /* 0x00000008ff007c0c */ /* 0x004fda000bf03270 */
[----:B------:R-:W-:Y:S05]  /*00f0*/  @!P0 BRA `(.L_x_150) ;  /* 0x000000c000008947 */ /* 0x000fea0003800000 */
[----:B---3--:R-:W-:Y:S02]  /*0100*/  ULDC UR4, c[0x0][0x168] ;  /* 0x00005a0000047ab9 */ /* 0x008fe40000000800 */
[----:B------:R-:W-:-:S04]  /*0110*/  ULEA UR4, UR8, UR4, 0x7 ;  /* 0x0000000408047291 */ /* 0x000fc8000f8e383f */
[----:B------:R-:W-:-:S03]  /*0120*/  UIADD3 UR5, UR4, 0xbf, URZ ;  /* 0x000000bf04057890 */ /* 0x000fc6000fffe03f */
[----:B------:R-:W-:Y:S02]  /*0130*/  ULDC UR4, c[0x0][0x198] ;  /* 0x0000660000047ab9 */ /* 0x000fe40000000800 */
[----:B------:R-:W-:-:S03]  /*0140*/  UIADD3 UR4, UR5, -UR4, URZ ;  /* 0x8000000405047290 */ /* 0x000fc6000fffe03f */
[----:B------:R-:W-:Y:S02]  /*0150*/  ULDC UR5, c[0x0][0x2a0] ;  /* 0x0000a80000057ab9 */ /* 0x000fe40000000800 */
[----:B------:R-:W-:-:S04]  /*0160*/  UIADD3 UR5, UR4, UR5, URZ ;  /* 0x0000000504057290 */ /* 0x000fc8000fffe03f */
[----:B------:R-:W-:-:S04]  /*0170*/  USHF.R.S32.HI UR4, URZ, 0x1f, UR5 ;  /* 0x0000001f3f047899 */ /* 0x000fc80008011405 */
[----:B------:R-:W-:-:S04]  /*0180*/  ULEA.HI UR4, UR4, UR5, URZ, 0x6 ;  /* 0x0000000504047291 */ /* 0x000fc8000f8f303f */
[----:B------:R-:W-:-:S04]  /*0190*/  USHF.R.S32.HI UR4, URZ, 0x6, UR4 ;  /* 0x000000063f047899 */ /* 0x000fc80008011404 */
[----:B------:R-:W-:-:S04]  /*01a0*/  UISETP.LT.AND UP0, UPT, UR12, UR4, UPT ;  /* 0x000000040c00728c */ /* 0x000fc8000bf01270 */
[----:B------:R-:W-:Y:S02]  /*01b0*/  USEL UR12, UR12, UR4, UP0 ;  /* 0x000000040c0c7287 */ /* 0x000fe40008000000 */
.L_x_150:
[----:B---3--:R-:W-:Y:S01]  /*01c0*/  USHF.L.U32 UR11, UR8, 0x7, URZ ;  /* 0x00000007080b7899 */ /* 0x008fe2000800063f */
[----:B------:R-:W-:Y:S01]  /*01d0*/  PLOP3.LUT P1, PT, PT, PT, PT, 0x80, 0x0 ;  /* 0x000000000000781c */ /* 0x000fe20003f2f070 */
[----:B------:R-:W-:Y:S01]  /*01e0*/  ULDC UR5, c[0x0][0x168] ;  /* 0x00005a0000057ab9 */ /* 0x000fe20000000800 */
[----:B------:R-:W-:Y:S01]  /*01f0*/  CS2R R126, SRZ ;  /* 0x00000000007e7805 */ /* 0x000fe2000001ff00 */
[----:B------:R-:W-:Y:S01]  /*0200*/  UIADD3 UR5, UR11, UR5, URZ ;  /* 0x000000050b057290 */ /* 0x000fe2000fffe03f */
[----:B------:R-:W-:Y:S01]  /*0210*/  CS2R R124, SRZ ;  /* 0x00000000007c7805 */ /* 0x000fe2000001ff00 */
[----:B------:R-:W-:Y:S01]  /*0220*/  ULDC UR4, c[0x0][0x198] ;  /* 0x0000660000047ab9 */ /* 0x000fe20000000800 */
[----:B------:R-:W-:Y:S01]  /*0230*/  CS2R R130, SRZ ;  /* 0x0000000000827805 */ /* 0x000fe2000001ff00 */
[----:B------:R-:W-:Y:S01]  /*0240*/  UIADD3 UR4, UR5, -UR4, URZ ;  /* 0x8000000405047290 */ /* 0x000fe2000fffe03f */
[----:B------:R-:W-:Y:S01]  /*0250*/  CS2R R12, SRZ ;  /* 0x00000000000c7805 */ /* 0x000fe2000001ff00 */
[----:B------:R-:W-:Y:S01]  /*0260*/  ULDC.64 UR18, c[0x0][0x118] ;  /* 0x0000460000127ab9 */ /* 0x000fe20000000a00 */
[----:B------:R-:W-:Y:S01]  /*0270*/  IMAD.MOV.U32 R128, RZ, RZ, RZ ;  /* 0x000000ffff807224 */ /* 0x000fe200078e00ff */
[----:B------:R-:W-:Y:S01]  /*0280*/  MOV R122, RZ ;  /* 0x000000ff007a7202 */ /* 0x000fe20000000f00 */
[----:B------:R-:W-:Y:S01]  /*0290*/  IMAD.MOV.U32 R15, RZ, RZ, RZ ;  /* 0x000000ffff0f7224 */ /* 0x000fe200078e00ff */
[----:B------:R-:W-:Y:S01]  /*02a0*/  CS2R R16, SRZ ;  /* 0x0000000000107805 */ /* 0x000fe2000001ff00 */
[----:B------:R-:W-:Y:S01]  /*02b0*/  IMAD.U32 R0, RZ, RZ, UR4 ;  /* 0x00000004ff007e24 */ /* 0x000fe2000f8e00ff */
[----:B------:R-:W-:Y:S01]  /*02c0*/  MOV R118, RZ ;  /* 0x000000ff00767202 */ /* 0x000fe20000000f00 */
[----:B------:R-:W-:Y:S01]  /*02d0*/  IMAD.MOV.U32 R120, RZ, RZ, RZ ;  /* 0x000000ffff787224 */ /* 0x000fe200078e00ff */
[----:B------:R-:W-:Y:S01]  /*02e0*/  CS2R R18, SRZ ;  /* 0x0000000000127805 */ /* 0x000fe2000001ff00 */
[----:B------:R-:W-:Y:S01]  /*02f0*/  IMAD.MOV.U32 R116, RZ, RZ, RZ ;  /* 0x000000ffff747224 */ /* 0x000fe200078e00ff */
[----:B------:R-:W-:Y:S01]  /*0300*/  IADD3 R0, R0, -c[0x0][0x2a4], RZ ;  /* 0x8000a90000007a10 */ /* 0x000fe20007ffe0ff */
[----:B------:R-:W-:Y:S01]  /*0310*/  IMAD.MOV.U32 R110, RZ, RZ, RZ ;  /* 0x000000ffff6e7224 */ /* 0x000fe200078e00ff */
[----:B------:R-:W-:Y:S01]  /*0320*/  MOV R108, RZ ;  /* 0x000000ff006c7202 */ /* 0x000fe20000000f00 */
[----:B------:R-:W-:Y:S01]  /*0330*/  CS2R R20, SRZ ;  /* 0x0000000000147805 */ /* 0x000fe2000001ff00 */
[----:B------:R-:W-:Y:S01]  /*0340*/  SHF.R.S32.HI R2, RZ, 0x1f, R0 ;  /* 0x0000001fff027819 */ /* 0x000fe20000011400 */
[----:B------:R-:W-:Y:S01]  /*0350*/  IMAD.MOV.U32 R114, RZ, RZ, RZ ;  /* 0x000000ffff727224 */ /* 0x000fe200078e00ff */
[----:B------:R-:W-:Y:S01]  /*0360*/  MOV R112, RZ ;  /* 0x000000ff00707202 */ /* 0x000fe20000000f00 */
[----:B------:R-:W-:Y:S01]  /*0370*/  CS2R R22, SRZ ;  /* 0x0000000000167805 */ /* 0x000fe2000001ff00 */
[----:B------:R-:W-:Y:S01]  /*0380*/  LEA.HI R0, R2, R0, RZ, 0x6 ;  /* 0x0000000002007211 */ /* 0x000fe200078f30ff */
[----:B------:R-:W-:Y:S01]  /*0390*/  IMAD.MOV.U32 R106, RZ, RZ, RZ ;  /* 0x000000ffff6a7224 */ /* 0x000fe200078e00ff */
[----:B------:R-:W-:Y:S01]  /*03a0*/  MOV R104, RZ ;  /* 0x000000ff00687202 */ /* 0x000fe20000000f00 */
[----:B------:R-:W-:Y:S01]  /*03b0*/  CS2R R24, SRZ ;  /* 0x0000000000187805 */ /* 0x000fe2000001ff00 */
[----:B------:R-:W2:Y:S01]  /*03c0*/  R2UR UR10, R0 ;  /* 0x00000000000a73c2 */ /* 0x000ea200000e0000 */
[----:B------:R-:W-:Y:S01]  /*03d0*/  IMAD.MOV.U32 R102, RZ, RZ, RZ ;  /* 0x000000ffff667224 */ /* 0x000fe200078e00ff */
[----:B------:R-:W-:Y:S01]  /*03e0*/  MOV R100, RZ ;  /* 0x000000ff00647202 */ /* 0x000fe20000000f00 */
[----:B------:R-:W-:Y:S01]  /*03f0*/  CS2R R26, SRZ ;  /* 0x00000000001a7805 */ /* 0x000fe2000001ff00 */
        /* <DEDUP_REMOVED lines=20> */
[----:B--2---:R-:W-:Y:S01]  /*0540*/  USHF.R.S32.HI UR10, URZ, 0x6, UR10 ;  /* 0x000000063f0a7899 */ /* 0x004fe2000801140a */
[----:B------:R-:W-:Y:S01]  /*0550*/  CS2R R60, SRZ ;  /* 0x00000000003c7805 */ /* 0x000fe2000001ff00 */
[----:B------:R-:W-:Y:S01]  /*0560*/  CS2R R66, SRZ ;  /* 0x0000000000427805 */ /* 0x000fe2000001ff00 */
[----:B------:R-:W-:Y:S01]  /*0570*/  CS2R R64, SRZ ;  /* 0x0000000000407805 */ /* 0x000fe2000001ff00 */
[----:B------:R-:W-:Y:S01]  /*0580*/  UISETP.LT.AND UP0, UPT, URZ, UR10, UPT ;  /* 0x0000000a3f00728c */ /* 0x000fe2000bf01270 */
[----:B------:R-:W-:Y:S01]  /*0590*/  CS2R R58, SRZ ;  /* 0x00000000003a7805 */ /* 0x000fe2000001ff00 */
[----:B------:R-:W-:Y:S01]  /*05a0*/  CS2R R56, SRZ ;  /* 0x0000000000387805 */ /* 0x000fe2000001ff00 */
[----:B------:R-:W-:Y:S01]  /*05b0*/  CS2R R54, SRZ ;  /* 0x0000000000367805 */ /* 0x000fe2000001ff00 */
[----:B------:R-:W-:Y:S01]  /*05c0*/  USEL UR10, URZ, UR10, !UP0 ;  /* 0x0000000a3f0a7287 */ /* 0x000fe2000c000000 */
[----:B------:R-:W-:Y:S01]  /*05d0*/  CS2R R52, SRZ ;  /* 0x0000000000347805 */ /* 0x000fe2000001ff00 */
[----:B------:R-:W-:Y:S01]  /*05e0*/  CS2R R46, SRZ ;  /* 0x00000000002e7805 */ /* 0x000fe2000001ff00 */
[----:B------:R-:W-:Y:S01]  /*05f0*/  CS2R R44, SRZ ;  /* 0x00000000002c7805 */ /* 0x000fe2000001ff00 */
[----:B------:R-:W-:Y:S01]  /*0600*/  UISETP.GT.AND UP0, UPT, UR12, UR10, UPT ;  /* 0x0000000a0c00728c */ /* 0x000fe2000bf04270 */
[----:B------:R-:W-:Y:S01]  /*0610*/  CS2R R50, SRZ ;  /* 0x0000000000327805 */ /* 0x000fe2000001ff00 */
[----:B------:R-:W-:Y:S01]  /*0620*/  CS2R R48, SRZ ;  /* 0x0000000000307805 */ /* 0x000fe2000001ff00 */
[----:B------:R-:W-:Y:S01]  /*0630*/  CS2R R42, SRZ ;  /* 0x00000000002a7805 */ /* 0x000fe2000001ff00 */
[----:B------:R-:W-:Y:S01]  /*0640*/  CS2R R40, SRZ ;  /* 0x0000000000287805 */ /* 0x000fe2000001ff00 */
[----:B------:R-:W-:Y:S01]  /*0650*/  CS2R R38, SRZ ;  /* 0x0000000000267805 */ /* 0x000fe2000001ff00 */
[----:B------:R-:W-:Y:S01]  /*0660*/  PLOP3.LUT P0, PT, PT, PT, UP0, 0x80, 0x0 ;  /* 0x000000000000781c */ /* 0x000fe20003f0f008 */
[----:B------:R-:W-:-:S12]  /*0670*/  CS2R R36, SRZ ;  /* 0x0000000000247805 */ /* 0x000fd8000001ff00 */
[----:B------:R-:W-:Y:S05]  /*0680*/  @!P0 BRA `(.L_x_151) ;  /* 0x00006a0000008947 */ /* 0x000fea0003800000 */
[--C-:B------:R-:W-:Y:S01]  /*0690*/  IMAD.MOV.U32 R136, RZ, RZ, R4.reuse ;  /* 0x000000ffff887224 */ /* 0x100fe200078e0004 */
[----:B------:R-:W-:Y:S01]  /*06a0*/  SHF.R.S32.HI R18, RZ, 0x1f, R35 ;  /* 0x0000001fff127819 */ /* 0x000fe20000011423 */
[----:B------:R-:W-:Y:S01]  /*06b0*/  IMAD.MOV.U32 R136, RZ, RZ, R4 ;  /* 0x000000ffff887224 */ /* 0x000fe200078e0004 */
[----:B------:R-:W-:Y:S01]  /*06c0*/  USHF.L.U32 UR13, UR10, 0x6, URZ ;  /* 0x000000060a0d7899 */ /* 0x000fe2000800063f */
[----:B------:R-:W-:Y:S01]  /*06d0*/  IMAD.MOV.U32 R0, RZ, RZ, c[0x0][0x248] ;  /* 0x00009200ff007624 */ /* 0x000fe200078e00ff */
[----:B------:R-:W-:Y:S01]  /*06e0*/  ULDC.64 UR6, c[0x0][0x278] ;  /* 0x00009e0000067ab9 */ /* 0x000fe20000000a00 */
[C---:B------:R-:W-:Y:S01]  /*06f0*/  IMAD.SHL.U32 R6, R136.reuse, 0x4, RZ ;  /* 0x0000000488067824 */ /* 0x040fe200078e00ff */
[----:B------:R-:W-:Y:S01]  /*0700*/  ISETP.GT.AND P1, PT, R136, 0xf, PT ;  /* 0x0000000f8800780c */ /* 0x000fe20003f24270 */
[----:B------:R-:W-:Y:S01]  /*0710*/  ULDC.64 UR4, c[0x0][0x290] ;  /* 0x0000a40000047ab9 */ /* 0x000fe20000000a00 */
[----:B------:R-:W-:Y:S01]  /*0720*/  ISETP.NE.AND P0, PT, R0, 0x1, PT ;  /* 0x000000010000780c */ /* 0x000fe20003f05270 */
[----:B------:R-:W-:Y:S01]  /*0730*/  IMAD R0, R18, c[0x0][0x270], RZ ;  /* 0x00009c0012007a24 */ /* 0x000fe200078e02ff */
[----:B------:R-:W-:Y:S01]  /*0740*/  SHF.R.S32.HI R7, RZ, 0x1f, R6 ;  /* 0x0000001fff077819 */ /* 0x000fe20000011406 */
[----:B------:R-:W-:Y:S01]  /*0750*/  UIMAD.WIDE.U32 UR14, UR9, UR6, URZ ;  /* 0x00000006090e72a5 */ /* 0x000fe2000f8e003f */
[----:B------:R-:W-:Y:S01]  /*0760*/  SHF.R.S32.HI R25, RZ, 0x1f, R136 ;  /* 0x0000001fff197819 */ /* 0x000fe20000011488 */
[----:B-1----:R-:W-:Y:S01]  /*0770*/  IMAD.U32 R4, RZ, RZ, UR13 ;  /* 0x0000000dff047e24 */ /* 0x002fe2000f8e00ff */
[----:B------:R-:W-:Y:S01]  /*0780*/  UIMAD.WIDE.U32 UR20, UR9, UR4, URZ ;  /* 0x00000004091472a5 */ /* 0x000fe2000f8e003f */
[----:B------:R-:W-:Y:S01]  /*0790*/  IMAD.WIDE.U32 R2, R35, c[0x0][0x270], R6 ;  /* 0x00009c0023027a25 */ /* 0x000fe200078e0006 */
[CC--:B------:R-:W-:Y:S01]  /*07a0*/  LEA.HI R10, R25.reuse, R136.reuse, RZ, 0x2 ;  /* 0x00000088190a7211 */ /* 0x0c0fe200078f10ff */
[----:B------:R-:W-:Y:S01]  /*07b0*/  USHF.R.S32.HI UR16, URZ, 0x1f, UR9 ;  /* 0x0000001f3f107899 */ /* 0x000fe20008011409 */
[-C--:B------:R-:W-:Y:S01]  /*07c0*/  LEA.HI R24, R25, R136.reuse, RZ, 0x3 ;  /* 0x0000008819187211 */ /* 0x080fe200078f18ff */
[C---:B------:R-:W-:Y:S01]  /*07d0*/  IMAD R0, R35.reuse, c[0x0][0x274], R0 ;  /* 0x00009d0023007a24 */ /* 0x040fe200078e0200 */
[----:B------:R-:W-:Y:S01]  /*07e0*/  @!P1 IADD3 R29, P4, P3, R4, UR14, R2 ;  /* 0x0000000e041d9c10 */ /* 0x000fe2000fb9e002 */
[----:B------:R-:W-:Y:S01]  /*07f0*/  IMAD.MOV.U32 R137, RZ, RZ, R5 ;  /* 0x000000ffff897224 */ /* 0x000fe200078e0005 */
[----:B------:R-:W-:Y:S01]  /*0800*/  SHF.R.S32.HI R38, RZ, 0x2, R10 ;  /* 0x00000002ff267819 */ /* 0x000fe2000001140a */
[----:B------:R-:W-:Y:S01]  /*0810*/  @P0 IMAD.HI.U32 R5, R35, c[0x0][0x24c], RZ ;  /* 0x0000930023050a27 */ /* 0x000fe200078e00ff */
[----:B------:R-:W-:Y:S01]  /*0820*/  UIMAD UR4, UR16, UR4, URZ ;  /* 0x00000004100472a4 */ /* 0x000fe2000f8e023f */
[-C--:B------:R-:W-:Y:S01]  /*0830*/  LEA.HI R26, R25, R136.reuse, RZ, 0x5 ;  /* 0x00000088191a7211 */ /* 0x080fe200078f28ff */
[----:B------:R-:W-:Y:S01]  /*0840*/  UIMAD UR6, UR16, UR6, URZ ;  /* 0x00000006100672a4 */ /* 0x000fe2000f8e023f */
[----:B------:R-:W-:Y:S01]  /*0850*/  IMAD.IADD R14, R3, 0x1, R0 ;  /* 0x00000001030e7824 */ /* 0x000fe200078e0200 */
[----:B------:R-:W-:Y:S01]  /*0860*/  SHF.R.S32.HI R39, RZ, 0x1f, R38 ;  /* 0x0000001fff277819 */ /* 0x000fe20000011426 */
[C---:B------:R-:W-:Y:S01]  /*0870*/  IMAD.WIDE.U32 R2, R35.reuse, c[0x0][0x288], R6 ;  /* 0x0000a20023027a25 */ /* 0x040fe200078e0006 */
[----:B------:R-:W-:Y:S01]  /*0880*/  UIMAD UR5, UR9, UR5, UR4 ;  /* 0x00000005090572a4 */ /* 0x000fe2000f8e0204 */
[----:B------:R1:W-:Y:S01]  /*0890*/  STL.64 [R1+0x50], R6 ;  /* 0x0000500601007387 */ /* 0x0003e20000100a00 */
[----:B------:R-:W-:Y:S01]  /*08a0*/  USHF.R.S32.HI UR4, URZ, 0x1f, UR13 ;  /* 0x0000001f3f047899 */ /* 0x000fe2000801140d */
[----:B------:R-:W-:Y:S01]  /*08b0*/  IMAD.U32 R4, RZ, RZ, UR20 ;  /* 0x00000014ff047e24 */ /* 0x000fe2000f8e00ff */
[----:B------:R-:W-:Y:S01]  /*08c0*/  UIMAD UR6, UR9, UR7, UR6 ;  /* 0x00000007090672a4 */ /* 0x000fe2000f8e0206 */
[----:B------:R-:W-:Y:S01]  /*08d0*/  IMAD.MOV.U32 R8, RZ, RZ, R35 ;  /* 0x000000ffff087224 */ /* 0x000fe200078e0023 */
[----:B------:R-:W-:Y:S01]  /*08e0*/  @P0 SHF.R.U32.HI R8, RZ, c[0x0][0x250], R5 ;  /* 0x00009400ff080a19 */ /* 0x000fe20000011605 */
[----:B------:R-:W-:Y:S01]  /*08f0*/  IMAD R0, R18, c[0x0][0x288], RZ ;  /* 0x0000a20012007a24 */ /* 0x000fe200078e02ff */
[----:B------:R-:W-:Y:S01]  /*0900*/  IADD3 R31, P2, P0, R2, UR13, R4 ;  /* 0x0000000d021f7c10 */ /* 0x000fe2000f85e004 */
[----:B------:R-:W-:Y:S01]  /*0910*/  IMAD.U32 R2, RZ, RZ, UR8 ;  /* 0x00000008ff027e24 */ /* 0x000fe2000f8e00ff */
[----:B------:R-:W-:Y:S01]  /*0920*/  SHF.R.S32.HI R11, RZ, 0x1f, R8 ;  /* 0x0000001fff0b7819 */ /* 0x000fe20000011408 */
[----:B------:R-:W-:Y:S01]  /*0930*/  IMAD R0, R35, c[0x0][0x28c], R0 ;  /* 0x0000a30023007a24 */ /* 0x000fe200078e0200 */
[----:B------:R-:W-:Y:S01]  /*0940*/  SHF.R.S32.HI R33, RZ, 0x5, R26 ;  /* 0x00000005ff217819 */ /* 0x000fe2000001141a */
[----:B------:R-:W-:Y:S01]  /*0950*/  IMAD.WIDE R22, R2, 0x80, R38 ;  /* 0x0000008002167825 */ /* 0x000fe200078e0226 */
[----:B------:R-:W-:Y:S01]  /*0960*/  LOP3.LUT R2, R10, 0xfffffffc, RZ, 0xc0, !PT ;  /* 0xfffffffc0a027812 */ /* 0x000fe200078ec0ff */
[----:B------:R-:W-:Y:S01]  /*0970*/  UIADD3 UR17, UR15, UR6, URZ ;  /* 0x000000060f117290 */ /* 0x000fe2000fffe03f */
[----:B------:R-:W-:Y:S01]  /*0980*/  LEA.HI R15, R25, R136, RZ, 0x6 ;  /* 0x00000088190f7211 */ /* 0x000fe200078f30ff */
[----:B------:R-:W-:Y:S01]  /*0990*/  IMAD.IADD R13, R3, 0x1, R0 ;  /* 0x00000001030d7824 */ /* 0x000fe200078e0200 */
[----:B------:R-:W-:Y:S01]  /*09a0*/  UIADD3 UR20, UR21, UR5, URZ ;  /* 0x0000000515147290 */ /* 0x000fe2000fffe03f */
[----:B------:R-:W-:Y:S01]  /*09b0*/  IMAD.IADD R17, R136, 0x1, -R2 ;  /* 0x0000000188117824 */ /* 0x000fe200078e0a02 */
[----:B------:R-:W-:Y:S01]  /*09c0*/  SHF.R.S32.HI R20, RZ, 0x6, R15 ;  /* 0x00000006ff147819 */ /* 0x000fe2000001140f */
[----:B------:R-:W-:Y:S01]  /*09d0*/  IMAD.SHL.U32 R0, R24, 0x8, RZ ;  /* 0x0000000818007824 */ /* 0x000fe200078e00ff */
[----:B------:R-:W-:Y:S01]  /*09e0*/  ULDC.64 UR6, c[0x0][0x1e8] ;  /* 0x00007a0000067ab9 */ /* 0x000fe20000000a00 */
[----:B------:R-:W-:Y:S01]  /*09f0*/  IMAD.U32 R5, RZ, RZ, UR21 ;  /* 0x00000015ff057e24 */ /* 0x000fe2000f8e00ff */
[-C--:B------:R-:W-:Y:S01]  /*0a00*/  LEA.HI R5, R10, R38.reuse, RZ, 0x1 ;  /* 0x000000260a057211 */ /* 0x080fe200078f08ff */
[----:B------:R-:W-:Y:S01]  /*0a10*/  IMAD.SHL.U32 R2, R17, 0x8, RZ ;  /* 0x0000000811027824 */ /* 0x000fe200078e00ff */
[----:B------:R-:W-:Y:S01]  /*0a20*/  LOP3.LUT R0, R0, 0xc0, RZ, 0xc0, !PT ;  /* 0x000000c000007812 */ /* 0x000fe200078ec0ff */
[----:B------:R-:W-:Y:S01]  /*0a30*/  IMAD R4, R11, c[0x0][0x1e0], RZ ;  /* 0x000078000b047a24 */ /* 0x000fe200078e02ff */
[----:B------:R-:W-:Y:S01]  /*0a40*/  LOP3.LUT R5, R5, 0x7fffffe, RZ, 0xc0, !PT ;  /* 0x07fffffe05057812 */ /* 0x000fe200078ec0ff */
[----:B------:R-:W-:Y:S01]  /*0a50*/  UIMAD UR6, UR16, UR6, URZ ;  /* 0x00000006100672a4 */ /* 0x000fe2000f8e023f */
[----:B------:R-:W-:Y:S01]  /*0a60*/  SHF.R.S32.HI R3, RZ, 0x1f, R2 ;  /* 0x0000001fff037819 */ /* 0x000fe20000011402 */
[----:B-1----:R-:W-:Y:S01]  /*0a70*/  IMAD R6, R8, c[0x0][0x1e4], R4 ;  /* 0x0000790008067a24 */ /* 0x002fe200078e0204 */
[----:B------:R-:W-:Y:S01]  /*0a80*/  SHF.R.U32.HI R9, RZ, 0x3, R0 ;  /* 0x00000003ff097819 */ /* 0x000fe20000011600 */
[----:B------:R-:W-:Y:S01]  /*0a90*/  IMAD.IADD R7, R38, 0x1, -R5 ;  /* 0x0000000126077824 */ /* 0x000fe200078e0a05 */
[--C-:B------:R-:W-:Y:S01]  /*0aa0*/  LOP3.LUT R0, R0, 0x18, R2.reuse, 0xf8, !PT ;  /* 0x0000001800007812 */ /* 0x100fe200078ef802 */
[----:B------:R-:W-:Y:S01]  /*0ab0*/  IMAD.WIDE.U32 R4, R8, c[0x0][0x1e0], R2 ;  /* 0x0000780008047a25 */ /* 0x000fe200078e0002 */
[----:B------:R-:W-:Y:S01]  /*0ac0*/  UIMAD UR6, UR9, UR7, UR6 ;  /* 0x00000007090672a4 */ /* 0x000fe2000f8e0206 */
[----:B------:R-:W-:Y:S01]  /*0ad0*/  ISETP.GE.AND P5, PT, R2, c[0x0][0x1cc], PT ;  /* 0x0000730002007a0c */ /* 0x000fe20003fa6270 */
[----:B------:R-:W-:Y:S01]  /*0ae0*/  USHF.R.S32.HI UR7, URZ, 0x1f, UR10 ;  /* 0x0000001f3f077899 */ /* 0x000fe2000801140a */
[----:B------:R-:W-:Y:S01]  /*0af0*/  LOP3.LUT R9, R0, R9, RZ, 0x3c, !PT ;  /* 0x0000000900097212 */ /* 0x000fe200078e3cff */
[----:B------:R-:W-:Y:S01]  /*0b00*/  IMAD.U32 R0, RZ, RZ, UR4 ;  /* 0x00000004ff007e24 */ /* 0x000fe2000f8e00ff */
[----:B------:R-:W-:Y:S01]  /*0b10*/  ULDC.64 UR4, c[0x0][0x1b8] ;  /* 0x00006e0000047ab9 */ /* 0x000fe20000000a00 */
[----:B------:R-:W-:Y:S01]  /*0b20*/  IMAD R12, R33, 0x8, R7 ;  /* 0x00000008210c7824 */ /* 0x000fe200078e0207 */
[----:B------:R-:W-:Y:S01]  /*0b30*/  UIMAD UR4, UR16, UR4, URZ ;  /* 0x00000004100472a4 */ /* 0x000fe2000f8e023f */
[----:B------:R-:W-:Y:S01]  /*0b40*/  IMAD.IADD R7, R5, 0x1, R6 ;  /* 0x0000000105077824 */ /* 0x000fe200078e0206 */
[----:B------:R-:W-:Y:S01]  /*0b50*/  SHF.R.S32.HI R5, RZ, 0x1f, R10 ;  /* 0x0000001fff057819 */ /* 0x000fe2000001140a */
[----:B------:R-:W-:Y:S01]  /*0b60*/  IMAD.MOV.U32 R6, RZ, RZ, R4 ;  /* 0x000000ffff067224 */ /* 0x000fe200078e0004 */
[----:B------:R-:W-:Y:S01]  /*0b70*/  @!P1 IADD3.X R30, R0, UR17, R14, P4, P3 ;  /* 0x00000011001e9c10 */ /* 0x000fe2000a7e640e */
[----:B------:R-:W-:Y:S01]  /*0b80*/  IMAD.U32 R28, R12, 0x20, R9 ;  /* 0x000000200c1c7824 */ /* 0x000fe200078e0009 */
[----:B------:R-:W-:Y:S01]  /*0b90*/  IADD3.X R34, R0, UR20, R13, P2, P0 ;  /* 0x0000001400227c10 */ /* 0x000fe200097e040d */
[----:B------:R-:W-:Y:S01]  /*0ba0*/  IMAD R9, R39, c[0x0][0x178], RZ ;  /* 0x00005e0027097a24 */ /* 0x000fe200078e02ff */
[----:B------:R-:W-:Y:S01]  /*0bb0*/  LEA.HI R0, R5, R38, RZ, 0x3 ;  /* 0x0000002605007211 */ /* 0x000fe200078f18ff */
[----:B------:R-:W-:Y:S01]  /*0bc0*/  IMAD R5, R39, c[0x0][0x208], RZ ;  /* 0x0000820027057a24 */ /* 0x000fe200078e02ff */
[----:B------:R-:W-:Y:S01]  /*0bd0*/  UIMAD UR4, UR9, UR5, UR4 ;  /* 0x00000005090472a4 */ /* 0x000fe2000f8e0204 */
[----:B------:R-:W-:Y:S01]  /*0be0*/  IMAD.WIDE.U32 R12, R8, c[0x0][0x1b0], R2 ;  /* 0x00006c00080c7a25 */ /* 0x000fe200078e0002 */
[----:B------:R-:W-:Y:S01]  /*0bf0*/  LOP3.LUT R4, R0, 0xfffffff8, RZ, 0xc0, !PT ;  /* 0xfffffff800047812 */ /* 0x000fe200078ec0ff */
[----:B------:R-:W-:Y:S01]  /*0c00*/  UMOV UR21, 0x6 ;  /* 0x0000000600157882 */ /* 0x000fe20000000000 */
[----:B------:R-:W-:Y:S01]  /*0c10*/  IADD3 R37, R2, 0x40, RZ ;  /* 0x0000004002257810 */ /* 0x000fe20007ffe0ff */
[----:B------:R-:W-:Y:S01]  /*0c20*/  IMAD R0, R11, c[0x0][0x1b0], RZ ;  /* 0x00006c000b007a24 */ /* 0x000fe200078e02ff */
[----:B------:R-:W-:Y:S01]  /*0c30*/  SHF.R.S32.HI R137, RZ, 0x1f, R136 ;  /* 0x0000001fff897819 */ /* 0x000fe20000011488 */
[----:B------:R-:W-:Y:S01]  /*0c40*/  IMAD.IADD R10, R38, 0x1, -R4 ;  /* 0x00000001260a7824 */ /* 0x000fe200078e0a04 */
[----:B------:R-:W-:Y:S01]  /*0c50*/  STL.64 [R1+0x38], R38 ;  /* 0x0000382601007387 */ /* 0x000fe20000100a00 */
[----:B------:R-:W-:Y:S01]  /*0c60*/  IMAD R16, R8, c[0x0][0x1b4], R0 ;  /* 0x00006d0008107a24 */ /* 0x000fe200078e0200 */
[----:B------:R-:W-:Y:S01]  /*0c70*/  UMOV UR26, 0x1 ;  /* 0x00000001001a7882 */ /* 0x000fe20000000000 */
[C---:B------:R-:W-:Y:S01]  /*0c80*/  IMAD.SHL.U32 R0, R10.reuse, 0x40, RZ ;  /* 0x000000400a007824 */ /* 0x040fe200078e00ff */
[----:B------:R-:W-:Y:S01]  /*0c90*/  LOP3.LUT P0, RZ, R10, 0x4, RZ, 0xc0, !PT ;  /* 0x000000040aff7812 */ /* 0x000fe2000780c0ff */
[C---:B------:R-:W-:Y:S01]  /*0ca0*/  IMAD R11, R38.reuse, c[0x0][0x17c], R9 ;  /* 0x00005f00260b7a24 */ /* 0x040fe200078e0209 */
[----:B------:R-:W-:Y:S01]  /*0cb0*/  STL [R1+0x5c], R137 ;  /* 0x00005c8901007387 */ /* 0x000fe20000100800 */
[----:B------:R-:W-:Y:S01]  /*0cc0*/  IMAD R14, R38, c[0x0][0x20c], R5 ;  /* 0x00008300260e7a24 */ /* 0x000fe200078e0205 */
[----:B------:R-:W-:Y:S01]  /*0cd0*/  LOP3.LUT R0, R0, 0x1c0, RZ, 0xc0, !PT ;  /* 0x000001c000007812 */ /* 0x000fe200078ec0ff */
[C-C-:B------:R-:W-:Y:S01]  /*0ce0*/  IMAD.WIDE.U32 R8, R38.reuse, c[0x0][0x178], R2.reuse ;  /* 0x00005e0026087a25 */ /* 0x140fe200078e0002 */
[----:B------:R-:W-:Y:S01]  /*0cf0*/  ULDC UR25, c[0x0][0x198] ;  /* 0x0000660000197ab9 */ /* 0x000fe20000000800 */
[----:B------:R-:W-:Y:S01]  /*0d00*/  CS2R R130, SRZ ;  /* 0x0000000000827805 */ /* 0x000fe2000001ff00 */
[----:B------:R-:W-:Y:S01]  /*0d10*/  UIADD3 UR25, -UR11, UR25, UR26 ;  /* 0x000000190b197290 */ /* 0x000fe2000fffe11a */
[----:B------:R-:W-:Y:S01]  /*0d20*/  IMAD.WIDE.U32 R4, R38, c[0x0][0x208], R2 ;  /* 0x0000820026047a25 */ /* 0x000fe200078e0002 */
[----:B------:R-:W-:Y:S01]  /*0d30*/  ULDC UR24, c[0x0][0x2a0] ;  /* 0x0000a80000187ab9 */ /* 0x000fe20000000800 */
[----:B------:R-:W-:Y:S01]  /*0d40*/  CS2R R128, SRZ ;  /* 0x0000000000807805 */ /* 0x000fe2000001ff00 */
[----:B------:R-:W-:Y:S01]  /*0d50*/  ULOP3.LUT UR24, URZ, UR24, URZ, 0x33, !UPT ;  /* 0x000000183f187292 */ /* 0x000fe2000f8e333f */
[----:B------:R-:W-:Y:S01]  /*0d60*/  IMAD.SHL.U32 R3, R20, 0x8, RZ ;  /* 0x0000000814037824 */ /* 0x000fe200078e00ff */
[----:B------:R-:W-:Y:S01]  /*0d70*/  CS2R R126, SRZ ;  /* 0x00000000007e7805 */ /* 0x000fe2000001ff00 */
[----:B------:R-:W-:Y:S01]  /*0d80*/  IMAD.MOV.U32 R10, RZ, RZ, R8 ;  /* 0x000000ffff0a7224 */ /* 0x000fe200078e0008 */
[----:B------:R-:W-:Y:S01]  /*0d90*/  CS2R R124, SRZ ;  /* 0x00000000007c7805 */ /* 0x000fe2000001ff00 */
[----:B------:R-:W-:Y:S01]  /*0da0*/  IMAD.MOV.U32 R8, RZ, RZ, R4 ;  /* 0x000000ffff087224 */ /* 0x000fe200078e0004 */
[----:B------:R-:W-:Y:S01]  /*0db0*/  LOP3.LUT R212, R3, 0x18, RZ, 0xc0, !PT ;  /* 0x0000001803d47812 */ /* 0x000fe200078ec0ff */
[----:B------:R-:W-:Y:S01]  /*0dc0*/  IMAD.IADD R11, R9, 0x1, R11 ;  /* 0x00000001090b7824 */ /* 0x000fe200078e020b */
[----:B------:R-:W-:Y:S01]  /*0dd0*/  SHF.R.U32.HI R3, RZ, 0x3, R0 ;  /* 0x00000003ff037819 */ /* 0x000fe20000011600 */
[----:B------:R-:W-:Y:S01]  /*0de0*/  IMAD.MOV.U32 R4, RZ, RZ, R12 ;  /* 0x000000ffff047224 */ /* 0x000fe200078e000c */
[----:B------:R-:W-:Y:S01]  /*0df0*/  CS2R R122, SRZ ;  /* 0x00000000007a7805 */ /* 0x000fe2000001ff00 */
[----:B------:R-:W-:Y:S01]  /*0e00*/  IMAD.IADD R9, R5, 0x1, R14 ;  /* 0x0000000105097824 */ /* 0x000fe200078e020e */
[----:B------:R-:W-:Y:S01]  /*0e10*/  LOP3.LUT R227, R3, R0, R212, 0x1e, !PT ;  /* 0x0000000003e37212 */ /* 0x000fe200078e1ed4 */
[----:B------:R-:W-:Y:S01]  /*0e20*/  IMAD.U32 R12, RZ, RZ, UR9 ;  /* 0x00000009ff0c7e24 */ /* 0x000fe2000f8e00ff */
[----:B------:R-:W-:Y:S01]  /*0e30*/  LEA.HI R0, R26, R33, RZ, 0x1 ;  /* 0x000000211a007211 */ /* 0x000fe200078f08ff */
[----:B------:R-:W-:Y:S01]  /*0e40*/  IMAD.IADD R5, R13, 0x1, R16 ;  /* 0x000000010d057824 */ /* 0x000fe200078e0210 */
[----:B------:R-:W-:Y:S01]  /*0e50*/  CS2R R120, SRZ ;  /* 0x0000000000787805 */ /* 0x000fe2000001ff00 */
[----:B------:R-:W-:Y:S01]  /*0e60*/  IMAD.U32 R3, RZ, RZ, UR9 ;  /* 0x00000009ff037e24 */ /* 0x000fe2000f8e00ff */
[----:B------:R-:W-:Y:S01]  /*0e70*/  LOP3.LUT R0, R0, 0xfffffffe, RZ, 0xc0, !PT ;  /* 0xfffffffe00007812 */ /* 0x000fe200078ec0ff */
[----:B------:R-:W-:Y:S01]  /*0e80*/  IMAD.WIDE.U32 R6, R12, c[0x0][0x1e8], R6 ;  /* 0x00007a000c067a25 */ /* 0x000fe200078e0006 */
[----:B------:R-:W-:Y:S01]  /*0e90*/  CS2R R118, SRZ ;  /* 0x0000000000767805 */ /* 0x000fe2000001ff00 */
[----:B------:R-:W-:Y:S01]  /*0ea0*/  CS2R R116, SRZ ;  /* 0x0000000000747805 */ /* 0x000fe2000001ff00 */
[----:B------:R-:W-:Y:S01]  /*0eb0*/  CS2R R114, SRZ ;  /* 0x0000000000727805 */ /* 0x000fe2000001ff00 */
[----:B------:R-:W-:Y:S01]  /*0ec0*/  IMAD.IADD R32, R33, 0x1, -R0 ;  /* 0x0000000121207824 */ /* 0x000fe200078e0a00 */
[----:B------:R-:W-:Y:S01]  /*0ed0*/  IADD3 R7, R7, UR6, RZ ;  /* 0x0000000607077c10 */ /* 0x000fe2000fffe0ff */
[----:B------:R-:W-:Y:S01]  /*0ee0*/  IMAD.WIDE.U32 R4, R3, c[0x0][0x1b8], R4 ;  /* 0x00006e0003047a25 */ /* 0x000fe200078e0004 */
[----:B------:R-:W-:Y:S01]  /*0ef0*/  CS2R R112, SRZ ;  /* 0x0000000000707805 */ /* 0x000fe2000001ff00 */
[----:B------:R-:W-:Y:S01]  /*0f00*/  CS2R R110, SRZ ;  /* 0x00000000006e7805 */ /* 0x000fe2000001ff00 */
[----:B------:R-:W-:Y:S01]  /*0f10*/  CS2R R108, SRZ ;  /* 0x00000000006c7805 */ /* 0x000fe2000001ff00 */
[----:B------:R-:W-:Y:S01]  /*0f20*/  IMAD.SHL.U32 R27, R32, 0x400, RZ ;  /* 0x00000400201b7824 */ /* 0x000fe200078e00ff */
[----:B------:R-:W-:Y:S01]  /*0f30*/  IADD3 R5, R5, UR4, RZ ;  /* 0x0000000405057c10 */ /* 0x000fe2000fffe0ff */
[C---:B------:R-:W-:Y:S01]  /*0f40*/  IMAD R12, R18.reuse, c[0x0][0x180], RZ ;  /* 0x00006000120c7a24 */ /* 0x040fe200078e02ff */
[----:B------:R-:W-:Y:S01]  /*0f50*/  ULDC.64 UR4, c[0x0][0x178] ;  /* 0x00005e0000047ab9 */ /* 0x000fe20000000a00 */
[----:B------:R-:W-:Y:S01]  /*0f60*/  IMAD R0, R17, 0x2, R27 ;  /* 0x0000000211007824 */ /* 0x000fe200078e021b */
[----:B------:R-:W-:Y:S01]  /*0f70*/  UIMAD UR6, UR7, UR4, URZ ;  /* 0x00000004070672a4 */ /* 0x000fe2000f8e023f */
[----:B------:R-:W-:Y:S01]  /*0f80*/  IMAD R3, R18, c[0x0][0x210], RZ ;  /* 0x0000840012037a24 */ /* 0x000fe200078e02ff */
[----:B------:R-:W-:Y:S01]  /*0f90*/  UIMAD.WIDE.U32 UR22, UR10, UR4, URZ ;  /* 0x000000040a1672a5 */ /* 0x000fe2000f8e003f */
[C---:B------:R-:W-:Y:S01]  /*0fa0*/  IMAD R12, R35.reuse, c[0x0][0x184], R12 ;  /* 0x00006100230c7a24 */ /* 0x040fe200078e020c */
[----:B------:R-:W-:Y:S01]  /*0fb0*/  UIMAD UR6, UR10, UR5, UR6 ;  /* 0x000000050a0672a4 */ /* 0x000fe2000f8e0206 */
[C---:B------:R-:W-:Y:S01]  /*0fc0*/  IMAD.WIDE.U32 R10, R35.reuse, c[0x0][0x180], R10 ;  /* 0x00006000230a7a25 */ /* 0x040fe200078e000a */
[----:B------:R-:W-:Y:S01]  /*0fd0*/  CS2R R106, SRZ ;  /* 0x00000000006a7805 */ /* 0x000fe2000001ff00 */
[----:B------:R-:W-:Y:S01]  /*0fe0*/  ULDC.64 UR4, c[0x0][0x188] ;  /* 0x0000620000047ab9 */ /* 0x000fe20000000a00 */
[----:B------:R-:W-:Y:S01]  /*0ff0*/  CS2R R104, SRZ ;  /* 0x0000000000687805 */ /* 0x000fe2000001ff00 */
[----:B------:R-:W-:Y:S01]  /*1000*/  IMAD.IADD R227, R0, 0x1, R227 ;  /* 0x0000000100e37824 */ /* 0x000fe200078e02e3 */
[----:B------:R-:W-:Y:S01]  /*1010*/  UIMAD UR4, UR16, UR4, URZ ;  /* 0x00000004100472a4 */ /* 0x000fe2000f8e023f */
[C---:B------:R-:W-:Y:S01]  /*1020*/  IMAD R3, R35.reuse, c[0x0][0x214], R3 ;  /* 0x0000850023037a24 */ /* 0x040fe200078e0203 */
[----:B------:R-:W-:Y:S01]  /*1030*/  UIADD3 UR6, UR23, UR6, URZ ;  /* 0x0000000617067290 */ /* 0x000fe2000fffe03f */
[----:B------:R-:W-:Y:S01]  /*1040*/  IMAD.WIDE.U32 R8, R35, c[0x0][0x210], R8 ;  /* 0x0000840023087a25 */ /* 0x000fe200078e0008 */
[----:B------:R-:W-:Y:S01]  /*1050*/  UIMAD UR4, UR9, UR5, UR4 ;  /* 0x00000005090472a4 */ /* 0x000fe2000f8e0204 */
[----:B------:R-:W-:Y:S01]  /*1060*/  CS2R R102, SRZ ;  /* 0x0000000000667805 */ /* 0x000fe2000001ff00 */
[----:B------:R-:W-:Y:S01]  /*1070*/  CS2R R100, SRZ ;  /* 0x0000000000647805 */ /* 0x000fe2000001ff00 */
[----:B------:R-:W-:Y:S01]  /*1080*/  IMAD.IADD R13, R11, 0x1, R12 ;  /* 0x000000010b0d7824 */ /* 0x000fe200078e020c */
[----:B------:R-:W-:Y:S01]  /*1090*/  CS2R R98, SRZ ;  /* 0x0000000000627805 */ /* 0x000fe2000001ff00 */
[----:B------:R-:W-:Y:S01]  /*10a0*/  IMAD R0, R23, c[0x0][0x1a8], RZ ;  /* 0x00006a0017007a24 */ /* 0x000fe200078e02ff */
[----:B------:R-:W-:Y:S01]  /*10b0*/  CS2R R96, SRZ ;  /* 0x0000000000607805 */ /* 0x000fe2000001ff00 */
[----:B------:R-:W-:Y:S01]  /*10c0*/  IMAD.SHL.U32 R227, R227, 0x2, RZ ;  /* 0x00000002e3e37824 */ /* 0x000fe200078e00ff */
[----:B------:R-:W-:Y:S01]  /*10d0*/  CS2R R94, SRZ ;  /* 0x00000000005e7805 */ /* 0x000fe2000001ff00 */
[----:B------:R-:W-:Y:S01]  /*10e0*/  IMAD.IADD R11, R9, 0x1, R3 ;  /* 0x00000001090b7824 */ /* 0x000fe200078e0203 */
[----:B------:R-:W-:Y:S01]  /*10f0*/  CS2R R92, SRZ ;  /* 0x00000000005c7805 */ /* 0x000fe2000001ff00 */
[----:B------:R-:W-:Y:S01]  /*1100*/  IMAD R3, R23, c[0x0][0x1d8], RZ ;  /* 0x0000760017037a24 */ /* 0x000fe200078e02ff */
[C---:B------:R-:W-:Y:S01]  /*1110*/  IADD3 R228, R227.reuse, 0xf4c0, RZ ;  /* 0x0000f4c0e3e47810 */ /* 0x040fe20007ffe0ff */
[----:B------:R-:W-:Y:S01]  /*1120*/  IMAD.MOV.U32 R12, RZ, RZ, R10 ;  /* 0x000000ffff0c7224 */ /* 0x000fe200078e000a */
[----:B------:R-:W-:Y:S01]  /*1130*/  CS2R R90, SRZ ;  /* 0x00000000005a7805 */ /* 0x000fe2000001ff00 */
[C---:B------:R-:W-:Y:S01]  /*1140*/  IMAD R16, R22.reuse, c[0x0][0x1ac], R0 ;  /* 0x00006b0016107a24 */ /* 0x040fe200078e0200 */
[----:B------:R-:W-:Y:S01]  /*1150*/  IADD3 R0, R227, 0xf480, RZ ;  /* 0x0000f480e3007810 */ /* 0x000fe20007ffe0ff */
[----:B------:R-:W-:Y:S01]  /*1160*/  IMAD.MOV.U32 R10, RZ, RZ, R8 ;  /* 0x000000ffff0a7224 */ /* 0x000fe200078e0008 */
[----:B------:R-:W-:Y:S01]  /*1170*/  CS2R R88, SRZ ;  /* 0x0000000000587805 */ /* 0x000fe2000001ff00 */
[----:B------:R-:W-:Y:S01]  /*1180*/  IMAD R3, R22, c[0x0][0x1dc], R3 ;  /* 0x0000770016037a24 */ /* 0x000fe200078e0203 */
[----:B------:R-:W-:Y:S01]  /*1190*/  @P0 IADD3 R228, R0, -0x40, RZ ;  /* 0xffffffc000e40810 */ /* 0x000fe20007ffe0ff */
[----:B------:R-:W-:Y:S01]  /*11a0*/  IMAD.WIDE.U32 R8, R22, c[0x0][0x1d8], R6 ;  /* 0x0000760016087a25 */ /* 0x000fe200078e0006 */
[----:B------:R-:W-:Y:S01]  /*11b0*/  CS2R R86, SRZ ;  /* 0x0000000000567805 */ /* 0x000fe2000001ff00 */
[----:B------:R-:W-:Y:S01]  /*11c0*/  CS2R R84, SRZ ;  /* 0x0000000000547805 */ /* 0x000fe2000001ff00 */
[----:B------:R-:W-:Y:S01]  /*11d0*/  CS2R R82, SRZ ;  /* 0x0000000000527805 */ /* 0x000fe2000001ff00 */
[----:B------:R-:W-:Y:S01]  /*11e0*/  IMAD.IADD R0, R9, 0x1, R3 ;  /* 0x0000000109007824 */ /* 0x000fe200078e0203 */
[----:B------:R-:W-:Y:S01]  /*11f0*/  LEA R6, P0, R8, c[0x0][0x1c0], 0x1 ;  /* 0x0000700008067a11 */ /* 0x000fe200078008ff */
[----:B------:R-:W-:Y:S01]  /*1200*/  IMAD.WIDE.U32 R14, R22, c[0x0][0x1a8], R4 ;  /* 0x00006a00160e7a25 */ /* 0x000fe200078e0004 */
[----:B------:R-:W-:Y:S01]  /*1210*/  CS2R R80, SRZ ;  /* 0x0000000000507805 */ /* 0x000fe2000001ff00 */
[----:B------:R-:W-:Y:S01]  /*1220*/  CS2R R78, SRZ ;  /* 0x00000000004e7805 */ /* 0x000fe2000001ff00 */
[----:B------:R-:W-:Y:S01]  /*1230*/  LEA.HI.X R7, R8, c[0x0][0x1c4], R0, 0x1, P0 ;  /* 0x0000710008077a11 */ /* 0x000fe200000f0c00 */
[----:B------:R-:W-:Y:S01]  /*1240*/  IMAD.U32 R5, RZ, RZ, UR9 ;  /* 0x00000009ff057e24 */ /* 0x000fe2000f8e00ff */
[----:B------:R-:W-:Y:S01]  /*1250*/  CS2R R76, SRZ ;  /* 0x00000000004c7805 */ /* 0x000fe2000001ff00 */
[----:B------:R-:W-:Y:S01]  /*1260*/  IMAD.U32 R4, RZ, RZ, UR9 ;  /* 0x00000009ff047e24 */ /* 0x000fe2000f8e00ff */
[----:B------:R-:W-:Y:S01]  /*1270*/  CS2R R74, SRZ ;  /* 0x00000000004a7805 */ /* 0x000fe2000001ff00 */
[----:B------:R-:W-:Y:S01]  /*1280*/  IMAD.WIDE.U32 R42, R5, c[0x0][0x188], R12 ;  /* 0x00006200052a7a25 */ /* 0x000fe200078e000c */
[----:B------:R-:W-:Y:S01]  /*1290*/  CS2R R72, SRZ ;  /* 0x0000000000487805 */ /* 0x000fe2000001ff00 */
[----:B------:R-:W-:Y:S01]  /*12a0*/  CS2R R70, SRZ ;  /* 0x0000000000467805 */ /* 0x000fe2000001ff00 */
[----:B------:R-:W-:Y:S01]  /*12b0*/  CS2R R68, SRZ ;  /* 0x0000000000447805 */ /* 0x000fe2000001ff00 */
[----:B------:R-:W-:Y:S01]  /*12c0*/  IMAD.U32 R8, RZ, RZ, UR22 ;  /* 0x00000016ff087e24 */ /* 0x000fe2000f8e00ff */
[----:B------:R-:W-:Y:S01]  /*12d0*/  IADD3 R36, R43, UR4, RZ ;  /* 0x000000042b247c10 */ /* 0x000fe2000fffe0ff */
[----:B------:R-:W-:Y:S01]  /*12e0*/  IMAD.U32 R0, RZ, RZ, UR6 ;  /* 0x00000006ff007e24 */ /* 0x000fe2000f8e00ff */
[----:B------:R-:W-:Y:S01]  /*12f0*/  ULDC UR6, c[0x0][0x198] ;  /* 0x0000660000067ab9 */ /* 0x000fe20000000800 */
[----:B------:R-:W-:Y:S01]  /*1300*/  IMAD.WIDE.U32 R40, R4, c[0x0][0x218], R10 ;  /* 0x0000860004287a25 */ /* 0x000fe200078e000a */
[----:B------:R-:W-:Y:S01]  /*1310*/  UIADD3 UR6, -UR11, UR6, URZ ;  /* 0x000000060b067290 */ /* 0x000fe2000fffe13f */
[----:B------:R-:W-:Y:S01]  /*1320*/  LEA R4, P2, R14, c[0x0][0x190], 0x1 ;  /* 0x000064000e047a11 */ /* 0x000fe200078408ff */
[----:B------:R-:W-:Y:S01]  /*1330*/  ULDC.64 UR4, c[0x0][0x218] ;  /* 0x0000860000047ab9 */ /* 0x000fe20000000a00 */
[----:B------:R-:W-:Y:S01]  /*1340*/  IMAD.IADD R3, R15, 0x1, R16 ;  /* 0x000000010f037824 */ /* 0x000fe200078e0210 */
[----:B------:R-:W-:Y:S01]  /*1350*/  LEA R15, P0, R8, R42, 0x6 ;  /* 0x0000002a080f7211 */ /* 0x000fe200078030ff */
[----:B------:R-:W-:Y:S01]  /*1360*/  IMAD.U32 R9, RZ, RZ, UR23 ;  /* 0x00000017ff097e24 */ /* 0x000fe2000f8e00ff */
[----:B------:R-:W-:Y:S01]  /*1370*/  IADD3 R16, R2, 0x20, RZ ;  /* 0x0000002002107810 */ /* 0x000fe20007ffe0ff */
[----:B------:R-:W-:Y:S01]  /*1380*/  IMAD.MOV.U32 R9, RZ, RZ, c[0x0][0x1dc] ;  /* 0x00007700ff097624 */ /* 0x000fe200078e00ff */
[----:B------:R-:W-:Y:S01]  /*1390*/  LEA.HI.X R5, R14, c[0x0][0x194], R3, 0x1, P2 ;  /* 0x000065000e057a11 */ /* 0x000fe200010f0c03 */
[----:B------:R-:W-:Y:S01]  /*13a0*/  IMAD.MOV.U32 R3, RZ, RZ, c[0x0][0x1d8] ;  /* 0x00007600ff037624 */ /* 0x000fe200078e00ff */
[----:B------:R-:W-:Y:S01]  /*13b0*/  LEA.HI.X R17, R8, R36, R0, 0x6, P0 ;  /* 0x0000002408117211 */ /* 0x000fe200000f3400 */
[----:B------:R-:W-:Y:S01]  /*13c0*/  IMAD.MOV.U32 R11, RZ, RZ, c[0x0][0x1a8] ;  /* 0x00006a00ff0b7624 */ /* 0x000fe200078e00ff */
[----:B------:R-:W-:Y:S01]  /*13d0*/  IADD3 R0, -R38, UR6, RZ ;  /* 0x0000000626007c10 */ /* 0x000fe2000fffe1ff */
[----:B------:R-:W-:Y:S01]  /*13e0*/  IMAD.MOV.U32 R12, RZ, RZ, c[0x0][0x1ac] ;  /* 0x00006b00ff0c7624 */ /* 0x000fe200078e00ff */
[----:B------:R-:W-:Y:S01]  /*13f0*/  LEA R8, P2, R3, R6, 0x7 ;  /* 0x0000000603087211 */ /* 0x000fe200078438ff */
[----:B------:R-:W-:Y:S01]  /*1400*/  IMAD.SHL.U32 R132, R28, 0x2, RZ ;  /* 0x000000021c847824 */ /* 0x000fe200078e00ff */
[----:B------:R-:W-:Y:S01]  /*1410*/  ISETP.LT.OR P4, PT, R0, 0x1, P5 ;  /* 0x000000010000780c */ /* 0x000fe20002f81670 */
[----:B------:R-:W-:Y:S01]  /*1420*/  UIMAD UR4, UR16, UR4, URZ ;  /* 0x00000004100472a4 */ /* 0x000fe2000f8e023f */
[----:B------:R-:W-:Y:S01]  /*1430*/  LEA R10, P0, R11, R4, 0x7 ;  /* 0x000000040b0a7211 */ /* 0x000fe200078038ff */
[----:B------:R-:W-:Y:S01]  /*1440*/  IMAD.MOV.U32 R22, RZ, RZ, R40 ;  /* 0x000000ffff167224 */ /* 0x000fe200078e0028 */
[----:B------:R-:W-:Y:S01]  /*1450*/  LEA.HI.X R9, R3, R7, R9, 0x7, P2 ;  /* 0x0000000703097211 */ /* 0x000fe200010f3c09 */
[----:B------:R-:W-:Y:S01]  /*1460*/  UIMAD UR22, UR9, UR5, UR4 ;  /* 0x00000005091672a4 */ /* 0x000fe2000f8e0204 */
[----:B------:R-:W-:Y:S01]  /*1470*/  ISETP.GE.AND P2, PT, R16, c[0x0][0x1cc], PT ;  /* 0x0000730010007a0c */ /* 0x000fe20003f46270 */
[----:B------:R1:W-:Y:S01]  /*1480*/  STL.64 [R1+0x78], R42 ;  /* 0x0000782a01007387 */ /* 0x0003e20000100a00 */
[----:B------:R-:W-:Y:S01]  /*1490*/  LEA.HI.X R11, R11, R5, R12, 0x7, P0 ;  /* 0x000000050b0b7211 */ /* 0x000fe200000f3c0c */
[----:B------:R-:W-:Y:S01]  /*14a0*/  ULDC.64 UR4, c[0x0][0x208] ;  /* 0x0000820000047ab9 */ /* 0x000fe20000000a00 */
[----:B------:R-:W-:Y:S01]  /*14b0*/  ISETP.GE.AND P0, PT, R37, c[0x0][0x1cc], PT ;  /* 0x0000730025007a0c */ /* 0x000fe20003f06270 */
[----:B------:R-:W-:Y:S01]  /*14c0*/  USHF.L.U32 UR23, UR4, 0x6, URZ ;  /* 0x0000000604177899 */ /* 0x000fe2000800063f */
[C---:B------:R-:W-:Y:S01]  /*14d0*/  ISETP.LT.OR P3, PT, R0.reuse, 0x1, P2 ;  /* 0x000000010000780c */ /* 0x040fe20001761670 */
[----:B------:R-:W-:Y:S01]  /*14e0*/  @!PT LDS RZ, [RZ] ;  /* 0x00000000fffff984 */ /* 0x000fe20000000800 */
[----:B------:R-:W-:Y:S01]  /*14f0*/  @!PT LDS RZ, [RZ] ;  /* 0x00000000fffff984 */ /* 0x000fe20000000800 */
[----:B------:R-:W-:Y:S01]  /*1500*/  @!PT LDS RZ, [RZ] ;  /* 0x00000000fffff984 */ /* 0x000fe20000000800 */
[----:B------:R2:W-:Y:S01]  /*1510*/  LDGSTS.E.BYPASS.LTC128B.128 [R132+0x6080], [R6.64], !P4 ;  /* 0x0608000006847fae */ /* 0x0005e2000e101d52 */
[C---:B------:R-:W-:Y:S01]  /*1520*/  ISETP.LT.OR P4, PT, R0.reuse, 0x1, P0 ;  /* 0x000000010000780c */ /* 0x040fe20000781670 */
[----:B------:R-:W-:Y:S01]  /*1530*/  USHF.L.U64.HI UR4, UR4, UR21, UR5 ;  /* 0x0000001504047299 */ /* 0x000fe20008010205 */
[C---:B------:R-:W-:Y:S01]  /*1540*/  ISETP.LT.OR P5, PT, R0.reuse, 0x41, P5 ;  /* 0x000000410000780c */ /* 0x040fe20002fa1670 */
[----:B------:R-:W-:Y:S01]  /*1550*/  IMAD.U32 R12, RZ, RZ, UR23 ;  /* 0x00000017ff0c7e24 */ /* 0x000fe2000f8e00ff */
[C---:B------:R-:W-:Y:S01]  /*1560*/  ISETP.LT.OR P2, PT, R0.reuse, 0x41, P2 ;  /* 0x000000410000780c */ /* 0x040fe20001741670 */
[----:B------:R-:W-:Y:S01]  /*1570*/  UIMAD UR4, UR4, UR10, URZ ;  /* 0x0000000a040472a4 */ /* 0x000fe2000f8e023f */
[----:B------:R-:W-:Y:S01]  /*1580*/  ISETP.LT.OR P0, PT, R0, 0x41, P0 ;  /* 0x000000410000780c */ /* 0x000fe20000701670 */
[----:B------:R3:W-:Y:S01]  /*1590*/  STL.64 [R1+0x70], R40 ;  /* 0x0000702801007387 */ /* 0x0007e20000100a00 */
[----:B------:R-:W-:Y:S01]  /*15a0*/  IADD3 R23, R41, UR22, RZ ;  /* 0x0000001629177c10 */ /* 0x000fe2000fffe0ff */
[----:B------:R-:W-:Y:S01]  /*15b0*/  UIMAD UR4, UR7, UR23, UR4 ;  /* 0x00000017070472a4 */ /* 0x000fe2000f8e0204 */
[----:B------:R-:W-:Y:S01]  /*15c0*/  IMAD R21, R18, c[0x0][0x238], RZ ;  /* 0x00008e0012157a24 */ /* 0x000fe200078e02ff */
[----:B------:R2:W-:Y:S01]  /*15d0*/  LDGSTS.E.BYPASS.LTC128B.128 [R132+0x8080], [R6.64+0x40], !P3 ;  /* 0x0808004006847fae */ /* 0x0005e2000d901d52 */
[----:B------:R-:W-:Y:S01]  /*15e0*/  ISETP.GE.AND P3, PT, R2, c[0x0][0x19c], PT ;  /* 0x0000670002007a0c */ /* 0x000fe20003f66270 */
[----:B------:R-:W-:Y:S01]  /*15f0*/  IMAD.WIDE.U32 R12, R12, UR10, R22 ;  /* 0x0000000a0c0c7c25 */ /* 0x000fe2000f8e0016 */
[----:B------:R-:W-:Y:S01]  /*1600*/  LEA.HI R3, R25, R136, RZ, 0x4 ;  /* 0x0000008819037211 */ /* 0x000fe200078f20ff */
[----:B------:R2:W-:Y:S01]  /*1610*/  LDGSTS.E.BYPASS.LTC128B.128 [R132+0xa080], [R6.64+0x80], !P4 ;  /* 0x0a08008006847fae */ /* 0x0005e2000e101d52 */
[C---:B------:R-:W-:Y:S01]  /*1620*/  ISETP.LT.OR P4, PT, R0.reuse, 0x1, P3 ;  /* 0x000000010000780c */ /* 0x040fe20001f81670 */
[----:B------:R-:W-:Y:S01]  /*1630*/  IMAD.WIDE.U32 R18, R35, c[0x0][0x238], R136 ;  /* 0x00008e0023127a25 */ /* 0x000fe200078e0088 */
[----:B------:R-:W-:Y:S01]  /*1640*/  ISETP.LT.OR P3, PT, R0, 0x41, P3 ;  /* 0x000000410000780c */ /* 0x000fe20001f61670 */
[----:B------:R4:W-:Y:S01]  /*1650*/  LDGSTS.E.BYPASS.LTC128B.128 [R132+0x7080], [R8.64], !P5 ;  /* 0x0708000008847fae */ /* 0x0009e2000e901d52 */
[----:B------:R-:W-:Y:S01]  /*1660*/  ISETP.GE.AND P5, PT, R37, c[0x0][0x19c], PT ;  /* 0x0000670025007a0c */ /* 0x000fe20003fa6270 */
[----:B------:R-:W-:Y:S01]  /*1670*/  IMAD R21, R35, c[0x0][0x23c], R21 ;  /* 0x00008f0023157a24 */ /* 0x000fe200078e0215 */
[----:B------:R-:W-:Y:S01]  /*1680*/  SHF.R.S32.HI R14, RZ, 0x4, R3 ;  /* 0x00000004ff0e7819 */ /* 0x000fe20000011403 */
[----:B------:R4:W-:Y:S01]  /*1690*/  LDGSTS.E.BYPASS.LTC128B.128 [R132+0x9080], [R8.64+0x40], !P2 ;  /* 0x0908004008847fae */ /* 0x0009e2000d101d52 */
[----:B------:R-:W-:Y:S01]  /*16a0*/  IMAD.MOV.U32 R223, RZ, RZ, 0x20 ;  /* 0x00000020ffdf7424 */ /* 0x000fe200078e00ff */
[----:B------:R-:W-:Y:S01]  /*16b0*/  CS2R R66, SRZ ;  /* 0x0000000000427805 */ /* 0x000fe2000001ff00 */
[----:B------:R-:W-:Y:S01]  /*16c0*/  IMAD.U32 R244, RZ, RZ, UR25 ;  /* 0x00000019fff47e24 */ /* 0x000fe2000f8e00ff */
[----:B------:R4:W-:Y:S01]  /*16d0*/  LDGSTS.E.BYPASS.LTC128B.128 [R132+0xb080], [R8.64+0x80], !P0 ;  /* 0x0b08008008847fae */ /* 0x0009e2000c101d52 */
[----:B------:R-:W-:Y:S01]  /*16e0*/  ISETP.GE.AND P0, PT, R16, c[0x0][0x19c], PT ;  /* 0x0000670010007a0c */ /* 0x000fe20003f06270 */
[----:B------:R-:W-:Y:S01]  /*16f0*/  IMAD.MOV.U32 R225, RZ, RZ, 0x10 ;  /* 0x00000010ffe17424 */ /* 0x000fe200078e00ff */
[----:B------:R-:W-:Y:S01]  /*1700*/  CS2R R64, SRZ ;  /* 0x0000000000407805 */ /* 0x000fe2000001ff00 */
[----:B------:R5:W-:Y:S01]  /*1710*/  STL [R1+0x98], R36 ;  /* 0x0000982401007387 */ /* 0x000be20000100800 */
[C---:B------:R-:W-:Y:S01]  /*1720*/  ISETP.LT.OR P6, PT, R0.reuse, 0x1, P0 ;  /* 0x000000010000780c */ /* 0x040fe200007c1670 */
[----:B------:R-:W-:Y:S01]  /*1730*/  CS2R R62, SRZ ;  /* 0x00000000003e7805 */ /* 0x000fe2000001ff00 */
[C---:B------:R-:W-:Y:S01]  /*1740*/  ISETP.LT.OR P0, PT, R0.reuse, 0x41, P0 ;  /* 0x000000410000780c */ /* 0x040fe20000701670 */
[----:B------:R-:W0:Y:S01]  /*1750*/  LDGDEPBAR ;  /* 0x00000000000079af */ /* 0x000e220000000000 */
[----:B------:R-:W-:Y:S01]  /*1760*/  CS2R R60, SRZ ;  /* 0x00000000003c7805 */ /* 0x000fe2000001ff00 */
[----:B------:R-:W-:Y:S01]  /*1770*/  CS2R R58, SRZ ;  /* 0x00000000003a7805 */ /* 0x000fe2000001ff00 */
[----:B------:R-:W-:Y:S01]  /*1780*/  CS2R R56, SRZ ;  /* 0x0000000000387805 */ /* 0x000fe2000001ff00 */
[----:B------:R-:W-:Y:S01]  /*1790*/  STL [R1+0x64], R37 ;  /* 0x0000642501007387 */ /* 0x000fe20000100800 */
[----:B------:R-:W-:Y:S01]  /*17a0*/  CS2R R54, SRZ ;  /* 0x0000000000367805 */ /* 0x000fe2000001ff00 */
[----:B------:R-:W-:Y:S01]  /*17b0*/  CS2R R52, SRZ ;  /* 0x0000000000347805 */ /* 0x000fe2000001ff00 */
[----:B--2---:R-:W-:Y:S01]  /*17c0*/  IMAD.IADD R7, R19, 0x1, R21 ;  /* 0x0000000113077824 */ /* 0x004fe200078e0215 */
[----:B------:R2:W-:Y:S01]  /*17d0*/  LDGSTS.E.BYPASS.LTC128B.128 [R132+0x80], [R4.64], !P4 ;  /* 0x0008000004847fae */ /* 0x0005e2000e101d52 */
[C---:B------:R-:W-:Y:S01]  /*17e0*/  ISETP.LT.OR P4, PT, R0.reuse, 0x1, P5 ;  /* 0x000000010000780c */ /* 0x040fe20002f81670 */
[----:B------:R-:W-:Y:S01]  /*17f0*/  IMAD.MOV.U32 R6, RZ, RZ, R18 ;  /* 0x000000ffff067224 */ /* 0x000fe200078e0012 */
[----:B------:R-:W-:Y:S01]  /*1800*/  ISETP.LT.OR P5, PT, R0, 0x41, P5 ;  /* 0x000000410000780c */ /* 0x000fe20002fa1670 */
[----:B------:R-:W-:Y:S01]  /*1810*/  STL [R1+0x48], R132 ;  /* 0x0000488401007387 */ /* 0x000fe20000100800 */
[----:B------:R-:W-:Y:S01]  /*1820*/  IMAD.U32 R0, RZ, RZ, UR9 ;  /* 0x00000009ff007e24 */ /* 0x000fe2000f8e00ff */
[----:B------:R-:W-:Y:S01]  /*1830*/  CS2R R50, SRZ ;  /* 0x0000000000327805 */ /* 0x000fe2000001ff00 */
[----:B------:R-:W-:Y:S01]  /*1840*/  CS2R R48, SRZ ;  /* 0x0000000000307805 */ /* 0x000fe2000001ff00 */
[----:B------:R2:W-:Y:S01]  /*1850*/  STL.64 [R1+0x68], R22 ;  /* 0x0000681601007387 */ /* 0x0005e20000100a00 */
[----:B------:R-:W-:Y:S01]  /*1860*/  IMAD.WIDE.U32 R134, R0, c[0x0][0x240], R6 ;  /* 0x0000900000867a25 */ /* 0x000fe200078e0006 */
[----:B------:R-:W-:Y:S01]  /*1870*/  LOP3.LUT R0, R24, 0xfffffff8, RZ, 0xc0, !PT ;  /* 0xfffffff818007812 */ /* 0x000fe200078ec0ff */
[----:B------:R-:W-:Y:S01]  /*1880*/  CS2R R46, SRZ ;  /* 0x00000000002e7805 */ /* 0x000fe2000001ff00 */
[----:B----4-:R-:W-:Y:S01]  /*1890*/  IADD3 R8, R13, UR4, RZ ;  /* 0x000000040d087c10 */ /* 0x010fe2000fffe0ff */
[----:B------:R-:W-:Y:S01]  /*18a0*/  ULDC UR4, c[0x0][0x168] ;  /* 0x00005a0000047ab9 */ /* 0x000fe20000000800 */
[C---:B------:R-:W-:Y:S01]  /*18b0*/  LEA.HI R9, R3.reuse, R14, RZ, 0x1 ;  /* 0x0000000e03097211 */ /* 0x040fe200078f08ff */
[----:B------:R-:W-:Y:S01]  /*18c0*/  UIADD3 UR4, -UR13, UR4, URZ ;  /* 0x000000040d047290 */ /* 0x000fe2000fffe13f */
[----:B------:R4:W-:Y:S01]  /*18d0*/  LDGSTS.E.BYPASS.LTC128B.128 [R132+0x2080], [R4.64+0x40], !P6 ;  /* 0x0208004004847fae */ /* 0x0009e2000f101d52 */
[----:B------:R-:W-:Y:S01]  /*18e0*/  LOP3.LUT R3, R3, 0xfffffff0, RZ, 0xc0, !PT ;  /* 0xfffffff003037812 */ /* 0x000fe200078ec0ff */
[----:B------:R-:W-:Y:S01]  /*18f0*/  CS2R R44, SRZ ;  /* 0x00000000002c7805 */ /* 0x000fe2000001ff00 */
[----:B-1----:R-:W-:Y:S01]  /*1900*/  CS2R R42, SRZ ;  /* 0x00000000002a7805 */ /* 0x002fe2000001ff00 */
[----:B------:R4:W-:Y:S01]  /*1910*/  LDGSTS.E.BYPASS.LTC128B.128 [R132+0x4080], [R4.64+0x80], !P4 ;  /* 0x0408008004847fae */ /* 0x0009e2000e101d52 */
[C---:B------:R-:W-:Y:S01]  /*1920*/  ISETP.GE.AND P4, PT, R2.reuse, c[0x0][0x16c], PT ;  /* 0x00005b0002007a0c */ /* 0x040fe20003f86270 */
[----:B---3--:R-:W-:Y:S01]  /*1930*/  CS2R R40, SRZ ;  /* 0x0000000000287805 */ /* 0x008fe2000001ff00 */
[----:B------:R-:W-:Y:S01]  /*1940*/  ULDC UR23, c[0x0][0x2a8] ;  /* 0x0000aa0000177ab9 */ /* 0x000fe20000000800 */
[----:B------:R1:W-:Y:S01]  /*1950*/  LDGSTS.E.BYPASS.LTC128B.128 [R132+0x1080], [R10.64], !P3 ;  /* 0x010800000a847fae */ /* 0x0003e2000d901d52 */
[C---:B------:R-:W-:Y:S01]  /*1960*/  @!P1 LEA R28, P3, R29.reuse, c[0x0][0x258], 0x2 ;  /* 0x000096001d1c9a11 */ /* 0x040fe200078610ff */
[----:B------:R-:W-:Y:S01]  /*1970*/  ULDC UR7, c[0x0][0x290] ;  /* 0x0000a40000077ab9 */ /* 0x000fe20000000800 */
[----:B------:R-:W-:Y:S01]  /*1980*/  SEL R35, RZ, 0x1, P4 ;  /* 0x00000001ff237807 */ /* 0x000fe20002000000 */
[----:B------:R1:W-:Y:S01]  /*1990*/  LDGSTS.E.BYPASS.LTC128B.128 [R132+0x3080], [R10.64+0x40], !P0 ;  /* 0x030800400a847fae */ /* 0x0003e2000c101d52 */
[----:B------:R-:W-:Y:S01]  /*19a0*/  ISETP.GE.AND P0, PT, R2, c[0x0][0x1fc], PT ;  /* 0x00007f0002007a0c */ /* 0x000fe20003f06270 */
[----:B------:R-:W-:Y:S01]  /*19b0*/  ULDC UR22, c[0x0][0x2a0] ;  /* 0x0000a80000167ab9 */ /* 0x000fe20000000800 */
[----:B------:R-:W-:Y:S01]  /*19c0*/  @!P1 LEA.HI.X R29, R29, c[0x0][0x25c], R30, 0x2, P3 ;  /* 0x000097001d1d9a11 */ /* 0x000fe200018f141e */
[----:B------:R1:W-:Y:S01]  /*19d0*/  LDGSTS.E.BYPASS.LTC128B.128 [R132+0x5080], [R10.64+0x80], !P5 ;  /* 0x050800800a847fae */ /* 0x0003e2000e901d52 */
[----:B-----5:R-:W-:Y:S01]  /*19e0*/  SEL R36, RZ, 0x1, P0 ;  /* 0x00000001ff247807 */ /* 0x020fe20000000000 */
[----:B------:R-:W-:Y:S01]  /*19f0*/  ULDC UR21, c[0x0][0x2a0] ;  /* 0x0000a80000157ab9 */ /* 0x000fe20000000800 */
[C---:B--2---:R-:W-:Y:S01]  /*1a00*/  LEA R22, P2, R12.reuse, c[0x0][0x1f0], 0x1 ;  /* 0x00007c000c167a11 */ /* 0x044fe200078408ff */
[----:B------:R-:W0:Y:S01]  /*1a10*/  LDGDEPBAR ;  /* 0x00000000000079af */ /* 0x000e220000000000 */
[----:B------:R-:W-:Y:S01]  /*1a20*/  LEA R30, P0, R31, c[0x0][0x280], 0x2 ;  /* 0x0000a0001f1e7a11 */ /* 0x000fe200078010ff */
[----:B------:R-:W-:Y:S01]  /*1a30*/  UISETP.GT.AND UP4, UPT, UR8, -0x1, UPT ;  /* 0xffffffff0800788c */ /* 0x000fe2000bf84270 */
[----:B------:R-:W-:Y:S01]  /*1a40*/  LEA.HI.X R23, R12, c[0x0][0x1f4], R8, 0x1, P2 ;  /* 0x00007d000c177a11 */ /* 0x000fe200010f0c08 */
[----:B------:R-:W-:Y:S01]  /*1a50*/  STL.64 [R1+0x80], R134 ;  /* 0x0000808601007387 */ /* 0x000fe20000100a00 */
[----:B------:R-:W-:Y:S01]  /*1a60*/  LEA R18, P2, R15, c[0x0][0x160], 0x1 ;  /* 0x000058000f127a11 */ /* 0x000fe200078408ff */
[----:B------:R-:W-:Y:S01]  /*1a70*/  ULDC UR13, c[0x0][0x168] ;  /* 0x00005a00000d7ab9 */ /* 0x000fe20000000800 */
[----:B------:R-:W-:Y:S01]  /*1a80*/  LOP3.LUT R8, R9, 0xfffffffe, RZ, 0xc0, !PT ;  /* 0xfffffffe09087812 */ /* 0x000fe200078ec0ff */
[----:B------:R-:W-:Y:S01]  /*1a90*/  UISETP.LE.AND UP3, UPT, UR26, UR23, UPT ;  /* 0x000000171a00728c */ /* 0x000fe2000bf63270 */
[----:B------:R-:W-:Y:S01]  /*1aa0*/  LEA.HI.X R19, R15, c[0x0][0x164], R17, 0x1, P2 ;  /* 0x000059000f137a11 */ /* 0x000fe200010f0c11 */
[----:B------:R-:W-:Y:S01]  /*1ab0*/  ULOP3.LUT UR22, URZ, UR22, URZ, 0x33, !UPT ;  /* 0x000000163f167292 */ /* 0x000fe2000f8e333f */
[----:B------:R-:W-:Y:S01]  /*1ac0*/  ISETP.LT.AND P2, PT, R38, UR4, PT ;  /* 0x0000000426007c0c */ /* 0x000fe2000bf41270 */
[C---:B----4-:R-:W-:Y:S01]  /*1ad0*/  IMAD.IADD R5, R136.reuse, 0x1, -R0 ;  /* 0x0000000188057824 */ /* 0x050fe200078e0a00 */
[----:B------:R-:W-:Y:S01]  /*1ae0*/  LEA.HI.X R31, R31, c[0x0][0x284], R34, 0x2, P0 ;  /* 0x0000a1001f1f7a11 */ /* 0x000fe200000f1422 */
[----:B------:R-:W-:Y:S01]  /*1af0*/  IMAD.IADD R0, R136, 0x1, -R3 ;  /* 0x0000000188007824 */ /* 0x000fe200078e0a03 */
[----:B------:R-:W-:Y:S01]  /*1b00*/  ISETP.GE.OR P6, PT, R2, c[0x0][0x1fc], !P2 ;  /* 0x00007f0002007a0c */ /* 0x000fe200057c6670 */
[----:B------:R-:W-:Y:S01]  /*1b10*/  IMAD.IADD R21, R14, 0x1, -R8 ;  /* 0x000000010e157824 */ /* 0x000fe200078e0a08 */
[----:B------:R-:W-:Y:S01]  /*1b20*/  SHF.R.S32.HI R2, RZ, 0x1f, R20 ;  /* 0x0000001fff027819 */ /* 0x000fe20000011414 */
[----:B------:R-:W-:Y:S01]  /*1b30*/  ULOP3.LUT UR21, URZ, UR21, URZ, 0x33, !UPT ;  /* 0x000000153f157292 */ /* 0x000fe2000f8e333f */
[----:B------:R-:W-:Y:S01]  /*1b40*/  LEA.HI R8, R5, R5, RZ, 0x1 ;  /* 0x0000000505087211 */ /* 0x000fe200078f08ff */
[----:B------:R-:W-:Y:S01]  /*1b50*/  ULDC UR11, c[0x0][0x168] ;  /* 0x00005a00000b7ab9 */ /* 0x000fe20000000800 */
[----:B------:R-:W-:-:S02]  /*1b60*/  LEA.HI R2, R2, R20, RZ, 0x2 ;  /* 0x0000001402027211 */ /* 0x000fc400078f10ff */
[----:B------:R-:W-:Y:S01]  /*1b70*/  SHF.R.S32.HI R4, RZ, 0x1f, R0 ;  /* 0x0000001fff047819 */ /* 0x000fe20000011400 */
[----:B------:R-:W-:-:S04]  /*1b80*/  DEPBAR.LE SB0, 0x1 ;  /* 0x000080400000791a */ /* 0x000fc80000000000 */
[----:B------:R-:W-:Y:S02]  /*1b90*/  LOP3.LUT R2, R2, 0x1ffffffc, RZ, 0xc0, !PT ;  /* 0x1ffffffc02027812 */ /* 0x000fe400078ec0ff */
[----:B------:R-:W-:Y:S02]  /*1ba0*/  LOP3.LUT R3, R8, 0x7fffffe, RZ, 0xc0, !PT ;  /* 0x07fffffe08037812 */ /* 0x000fe400078ec0ff */
[-C--:B-1----:R-:W-:Y:S01]  /*1bb0*/  LEA.HI R10, R0, R0.reuse, RZ, 0x1 ;  /* 0x00000000000a7211 */ /* 0x082fe200078f08ff */
[----:B------:R-:W-:Y:S01]  /*1bc0*/  IMAD.IADD R17, R20, 0x1, -R2 ;  /* 0x0000000114117824 */ /* 0x000fe200078e0a02 */
[----:B------:R-:W-:Y:S01]  /*1bd0*/  LEA.HI R9, R4, R0, RZ, 0x3 ;  /* 0x0000000004097211 */ /* 0x000fe200078f18ff */
[----:B------:R-:W-:Y:S01]  /*1be0*/  IMAD.IADD R7, R5, 0x1, -R3 ;  /* 0x0000000105077824 */ /* 0x000fe200078e0a03 */
[----:B------:R-:W-:Y:S01]  /*1bf0*/  LOP3.LUT R6, R10, 0x7fffffe, RZ, 0xc0, !PT ;  /* 0x07fffffe0a067812 */ /* 0x000fe200078ec0ff */
[----:B------:R-:W-:Y:S01]  /*1c00*/  IMAD R2, R21, 0x4, R20 ;  /* 0x0000000415027824 */ /* 0x000fe200078e0214 */
[----:B------:R-:W-:-:S02]  /*1c10*/  LOP3.LUT R4, R9, 0xfffffff8, RZ, 0xc0, !PT ;  /* 0xfffffff809047812 */ /* 0x000fc400078ec0ff */
[----:B------:R-:W-:Y:S01]  /*1c20*/  LOP3.LUT R3, R26, 0xffffffe0, RZ, 0xc0, !PT ;  /* 0xffffffe01a037812 */ /* 0x000fe200078ec0ff */
[----:B------:R-:W-:Y:S01]  /*1c30*/  IMAD R13, R2, 0x8, R7 ;  /* 0x00000008020d7824 */ /* 0x000fe200078e0207 */
[----:B------:R-:W-:Y:S01]  /*1c40*/  SHF.R.S32.HI R2, RZ, 0x1, R8 ;  /* 0x00000001ff027819 */ /* 0x000fe20000011408 */
[C---:B------:R-:W-:Y:S01]  /*1c50*/  IMAD.IADD R12, R0.reuse, 0x1, -R6 ;  /* 0x00000001000c7824 */ /* 0x040fe200078e0a06 */
[----:B------:R-:W-:Y:S01]  /*1c60*/  BAR.SYNC.DEFER_BLOCKING 0x0 ;  /* 0x0000000000007b1d */ /* 0x000fe20000010000 */
[----:B------:R-:W-:Y:S01]  /*1c70*/  IMAD.IADD R14, R0, 0x1, -R4 ;  /* 0x00000001000e7824 */ /* 0x000fe200078e0a04 */
[----:B------:R-:W-:Y:S01]  /*1c80*/  LOP3.LUT P0, RZ, R2, 0x2, RZ, 0xc0, !PT ;  /* 0x0000000202ff7812 */ /* 0x000fe2000780c0ff */
[----:B------:R-:W-:Y:S01]  /*1c90*/  IMAD.SHL.U32 R0, R5, 0x40, RZ ;  /* 0x0000004005007824 */ /* 0x000fe200078e00ff */
[----:B------:R-:W-:Y:S01]  /*1ca0*/  ISETP.GE.AND P3, PT, R37, c[0x0][0x16c], PT ;  /* 0x00005b0025007a0c */ /* 0x000fe20003f66270 */
[----:B------:R-:W-:Y:S01]  /*1cb0*/  IMAD.SHL.U32 R4, R33, 0x10, RZ ;  /* 0x0000001021047824 */ /* 0x000fe200078e00ff */
[----:B------:R-:W-:Y:S01]  /*1cc0*/  ISETP.GE.AND P5, PT, R16, c[0x0][0x16c], PT ;  /* 0x00005b0010007a0c */ /* 0x000fe20003fa6270 */
[----:B------:R-:W-:Y:S01]  /*1cd0*/  IMAD.SHL.U32 R2, R2, 0x40, RZ ;  /* 0x0000004002027824 */ /* 0x000fe200078e00ff */
[----:B------:R-:W-:Y:S01]  /*1ce0*/  LOP3.LUT R0, R0, 0x1c0, RZ, 0xc0, !PT ;  /* 0x000001c000007812 */ /* 0x000fe200078ec0ff */
[----:B------:R-:W-:Y:S01]  /*1cf0*/  IMAD.IADD R11, R136, 0x1, -R3 ;  /* 0x00000001880b7824 */ /* 0x000fe200078e0a03 */
[----:B------:R-:W-:-:S02]  /*1d00*/  SEL R15, RZ, 0x4, P3 ;  /* 0x00000004ff0f7807 */ /* 0x000fc40001800000 */
[----:B------:R-:W-:Y:S02]  /*1d10*/  LOP3.LUT R4, R0, 0x30, R4, 0xf8, !PT ;  /* 0x0000003000047812 */ /* 0x000fe400078ef804 */
[----:B------:R-:W-:Y:S02]  /*1d20*/  SHF.R.U32.HI R7, RZ, 0x3, R0 ;  /* 0x00000003ff077819 */ /* 0x000fe40000011600 */
[----:B------:R-:W-:Y:S02]  /*1d30*/  LOP3.LUT R0, R2, 0xc0, RZ, 0xc0, !PT ;  /* 0x000000c002007812 */ /* 0x000fe400078ec0ff */
[--C-:B------:R-:W-:Y:S02]  /*1d40*/  LOP3.LUT R4, R4, 0x8, R24.reuse, 0xf8, !PT ;  /* 0x0000000804047812 */ /* 0x100fe400078ef818 */
[----:B------:R-:W-:Y:S02]  /*1d50*/  LOP3.LUT R5, R0, 0x8, R24, 0xf8, !PT ;  /* 0x0000000800057812 */ /* 0x000fe400078ef818 */
[----:B------:R-:W-:-:S02]  /*1d60*/  SHF.R.U32.HI R2, RZ, 0x3, R0 ;  /* 0x00000003ff027819 */ /* 0x000fc40000011600 */
[----:B------:R-:W-:Y:S02]  /*1d70*/  LOP3.LUT R213, R4, R7, RZ, 0x3c, !PT ;  /* 0x0000000704d57212 */ /* 0x000fe400078e3cff */
[----:B------:R-:W-:Y:S02]  /*1d80*/  LOP3.LUT R2, R5, R2, RZ, 0x3c, !PT ;  /* 0x0000000205027212 */ /* 0x000fe400078e3cff */
[--C-:B------:R-:W-:Y:S01]  /*1d90*/  SHF.R.S32.HI R4, RZ, 0x1, R10.reuse ;  /* 0x00000001ff047819 */ /* 0x100fe2000001140a */
[----:B------:R-:W-:Y:S01]  /*1da0*/  IMAD R213, R21, 0x200, R213 ;  /* 0x0000020015d57824 */ /* 0x000fe200078e02d5 */
[----:B------:R-:W-:Y:S01]  /*1db0*/  SHF.R.S32.HI R0, RZ, 0x1f, R10 ;  /* 0x0000001fff007819 */ /* 0x000fe2000001140a */
[----:B------:R-:W-:Y:S01]  /*1dc0*/  IMAD.U32 R2, R13, 0x20, R2 ;  /* 0x000000200d027824 */ /* 0x000fe200078e0002 */
[----:B------:R-:W-:Y:S01]  /*1dd0*/  SHF.R.S32.HI R3, RZ, 0x1f, R11 ;  /* 0x0000001fff037819 */ /* 0x000fe2000001140b */
[----:B------:R-:W-:Y:S01]  /*1de0*/  IMAD.SHL.U32 R213, R213, 0x2, RZ ;  /* 0x00000002d5d57824 */ /* 0x000fe200078e00ff */
[----:B------:R-:W-:Y:S01]  /*1df0*/  LEA.HI R5, R0, R4, RZ, 0x2 ;  /* 0x0000000400057211 */ /* 0x000fe200078f10ff */
[----:B------:R-:W-:Y:S01]  /*1e00*/  IMAD.SHL.U32 R214, R2, 0x2, RZ ;  /* 0x0000000202d67824 */ /* 0x000fe200078e00ff */
[----:B------:R-:W-:Y:S01]  /*1e10*/  SEL R0, R223, 0xffffffe0, !P0 ;  /* 0xffffffe0df007807 */ /* 0x000fe20004000000 */
[----:B------:R-:W-:Y:S01]  /*1e20*/  IMAD.SHL.U32 R2, R21, 0x10, RZ ;  /* 0x0000001015027824 */ /* 0x000fe200078e00ff */
[----:B------:R-:W-:-:S02]  /*1e30*/  ISETP.GE.AND P4, PT, R16, c[0x0][0x1fc], PT ;  /* 0x00007f0010007a0c */ /* 0x000fc40003f86270 */
[----:B------:R-:W-:Y:S01]  /*1e40*/  ISETP.GE.OR P3, PT, R16, c[0x0][0x1fc], !P2 ;  /* 0x00007f0010007a0c */ /* 0x000fe20005766670 */
[----:B------:R-:W-:Y:S01]  /*1e50*/  IMAD.IADD R215, R214, 0x1, R0 ;  /* 0x00000001d6d77824 */ /* 0x000fe200078e0200 */
[----:B------:R-:W-:Y:S01]  /*1e60*/  LEA.HI R16, R3, R11, RZ, 0x2 ;  /* 0x0000000b03107211 */ /* 0x000fe200078f10ff */
[----:B------:R-:W1:Y:S01]  /*1e70*/  LDSM.16.M88.4 R164, [R214+0x6080] ;  /* 0x00608000d6a4783b */ /* 0x000e620000000200 */
[----:B------:R-:W-:Y:S02]  /*1e80*/  SHF.R.S32.HI R3, RZ, 0x3, R9 ;  /* 0x00000003ff037819 */ /* 0x000fe40000011409 */
[----:B------:R-:W-:Y:S01]  /*1e90*/  SEL R8, RZ, 0x2, P5 ;  /* 0x00000002ff087807 */ /* 0x000fe20002800000 */
[----:B------:R-:W2:Y:S01]  /*1ea0*/  LDSM.16.M88.4 R168, [R214+0x7080] ;  /* 0x00708000d6a8783b */ /* 0x000ea20000000200 */
[----:B------:R-:W-:Y:S01]  /*1eb0*/  SEL R7, RZ, 0xffffffff, P4 ;  /* 0xffffffffff077807 */ /* 0x000fe20002000000 */
[C---:B------:R-:W-:Y:S01]  /*1ec0*/  IMAD R12, R3.reuse, 0x8, R12 ;  /* 0x00000008030c7824 */ /* 0x040fe200078e020c */
[----:B------:R-:W-:Y:S01]  /*1ed0*/  LOP3.LUT R6, R16, 0x7ffffffc, RZ, 0xc0, !PT ;  /* 0x7ffffffc10067812 */ /* 0x000fe200078ec0ff */
[----:B------:R-:W3:Y:S01]  /*1ee0*/  LDSM.16.M88.4 R172, [R215+0x6080] ;  /* 0x00608000d7ac783b */ /* 0x000ee20000000200 */
[----:B------:R-:W-:Y:S01]  /*1ef0*/  IMAD R218, R3, 0x200, R27 ;  /* 0x0000020003da7824 */ /* 0x000fe200078e021b */
[----:B------:R-:W-:-:S02]  /*1f00*/  IADD3 R3, R15, R8, R35 ;  /* 0x000000080f037210 */ /* 0x000fc40007ffe023 */
[----:B------:R-:W4:Y:S01]  /*1f10*/  LDSM.16.M88.4 R176, [R215+0x7080] ;  /* 0x00708000d7b0783b */ /* 0x000f220000000200 */
[----:B------:R-:W-:Y:S01]  /*1f20*/  ISETP.GE.AND P0, PT, R37, c[0x0][0x1fc], PT ;  /* 0x00007f0025007a0c */ /* 0x000fe20003f06270 */
[----:B------:R-:W-:Y:S01]  /*1f30*/  IMAD.IADD R11, R11, 0x1, -R6 ;  /* 0x000000010b0b7824 */ /* 0x000fe200078e0a06 */
[----:B------:R-:W-:Y:S01]  /*1f40*/  LOP3.LUT P4, RZ, R3, 0x1, RZ, 0xc0, !PT ;  /* 0x0000000103ff7812 */ /* 0x000fe2000788c0ff */
[----:B------:R-:W1:Y:S01]  /*1f50*/  LDSM.16.M88.4 R180, [R214+0x8080] ;  /* 0x00808000d6b4783b */ /* 0x000e620000000200 */
[----:B------:R-:W-:Y:S01]  /*1f60*/  SEL R6, RZ, 0x4, P0 ;  /* 0x00000004ff067807 */ /* 0x000fe20000000000 */
[----:B------:R-:W-:Y:S01]  /*1f70*/  IMAD R11, R17, 0x4, R11 ;  /* 0x00000004110b7824 */ /* 0x000fe200078e020b */
[C---:B------:R-:W-:Y:S01]  /*1f80*/  ISETP.GE.OR P4, PT, R38.reuse, UR4, !P4 ;  /* 0x0000000426007c0c */ /* 0x040fe2000e786670 */
[----:B------:R-:W1:Y:S01]  /*1f90*/  LDSM.16.M88.4 R184, [R214+0x9080] ;  /* 0x00908000d6b8783b */ /* 0x000e620000000200 */
[----:B------:R-:W-:Y:S02]  /*1fa0*/  LOP3.LUT P0, RZ, R3, 0x2, RZ, 0xc0, !PT ;  /* 0x0000000203ff7812 */ /* 0x000fe4000780c0ff */
[----:B------:R-:W-:Y:S01]  /*1fb0*/  LEA.HI R0, R25, R136, RZ, 0x7 ;  /* 0x0000008819007211 */ /* 0x000fe200078f38ff */
[----:B------:R-:W1:Y:S01]  /*1fc0*/  LDSM.16.M88.4 R188, [R215+0x8080] ;  /* 0x00808000d7bc783b */ /* 0x000e620000000200 */
[----:B------:R-:W-:-:S02]  /*1fd0*/  ISETP.GE.OR P0, PT, R38, UR4, !P0 ;  /* 0x0000000426007c0c */ /* 0x000fc4000c706670 */
[----:B------:R-:W-:Y:S01]  /*1fe0*/  SEL R20, RZ, 0xffffffff, P5 ;  /* 0xffffffffff147807 */ /* 0x000fe20002800000 */
[----:B------:R-:W1:Y:S01]  /*1ff0*/  LDSM.16.M88.4 R192, [R215+0x9080] ;  /* 0x00908000d7c0783b */ /* 0x000e620000000200 */
[----:B------:R-:W-:Y:S02]  /*2000*/  SHF.R.U32.HI R8, RZ, 0x4, R0 ;  /* 0x00000004ff087819 */ /* 0x000fe40000011600 */
[----:B------:R-:W-:Y:S01]  /*2010*/  LOP3.LUT R2, R2, 0x10, RZ, 0xc0, !PT ;  /* 0x0000001002027812 */ /* 0x000fe200078ec0ff */
[----:B------:R-:W1:Y:S01]  /*2020*/  LDSM.16.M88.4 R196, [R214+0xa080] ;  /* 0x00a08000d6c4783b */ /* 0x000e620000000200 */
[----:B------:R-:W-:Y:S02]  /*2030*/  ISETP.GE.OR P2, PT, R37, c[0x0][0x1fc], !P2 ;  /* 0x00007f0025007a0c */ /* 0x000fe40005746670 */
[----:B------:R-:W-:Y:S01]  /*2040*/  LOP3.LUT P5, RZ, R14, 0x4, RZ, 0xc0, !PT ;  /* 0x000000040eff7812 */ /* 0x000fe200078ac0ff */
[----:B------:R-:W1:Y:S03]  /*2050*/  LDSM.16.M88.4 R200, [R214+0xb080] ;  /* 0x00b08000d6c8783b */ /* 0x000e660000000200 */
[----:B------:R-:W-:Y:S01]  /*2060*/  SEL R223, R223, 0xffffffe0, !P5 ;  /* 0xffffffe0dfdf7807 */ /* 0x000fe20006800000 */
[----:B------:R-:W1:Y:S04]  /*2070*/  LDSM.16.M88.4 R204, [R215+0xa080] ;  /* 0x00a08000d7cc783b */ /* 0x000e680000000200 */
[----:B------:R-:W1:Y:S04]  /*2080*/  LDSM.16.M88.4 R208, [R215+0xb080] ;  /* 0x00b08000d7d0783b */ /* 0x000e680000000200 */
[----:B------:R-:W-:Y:S06]  /*2090*/  BAR.SYNC.DEFER_BLOCKING 0x0 ;  /* 0x0000000000007b1d */ /* 0x000fec0000010000 */
[----:B------:R-:W-:Y:S01]  /*20a0*/  @!PT LDS RZ, [RZ] ;  /* 0x00000000fffff984 */ /* 0x000fe20000000800 */
[----:B------:R-:W-:Y:S01]  /*20b0*/  @!PT LDS RZ, [RZ] ;  /* 0x00000000fffff984 */ /* 0x000fe20000000800 */
[----:B------:R-:W-:Y:S01]  /*20c0*/  @!PT LDS RZ, [RZ] ;  /* 0x00000000fffff984 */ /* 0x000fe20000000800 */
[----:B------:R1:W-:Y:S01]  /*20d0*/  LDGSTS.E.BYPASS.LTC128B.128 [R132+0x6080], [R18.64], !P4 ;  /* 0x0608000012847fae */ /* 0x0003e2000e101d52 */
[----:B------:R-:W-:-:S02]  /*20e0*/  LOP3.LUT P4, RZ, R3, 0x4, RZ, 0xc0, !PT ;  /* 0x0000000403ff7812 */ /* 0x000fc4000788c0ff */
[----:B------:R-:W-:Y:S01]  /*20f0*/  LOP3.LUT R3, R5, 0xfffffffc, RZ, 0xc0, !PT ;  /* 0xfffffffc05037812 */ /* 0x000fe200078ec0ff */
[----:B------:R-:W-:Y:S01]  /*2100*/  IMAD.SHL.U32 R5, R7, 0x2, RZ ;  /* 0x0000000207057824 */ /* 0x000fe200078e00ff */
[----:B------:R-:W-:Y:S01]  /*2110*/  ISETP.GE.OR P4, PT, R38, UR4, !P4 ;  /* 0x0000000426007c0c */ /* 0x000fe2000e786670 */
[----:B------:R1:W-:Y:S01]  /*2120*/  LDGSTS.E.BYPASS.LTC128B.128 [R132+0x7080], [R18.64+0x40], !P0 ;  /* 0x0708004012847fae */ /* 0x0003e2000c101d52 */
[----:B------:R-:W-:Y:S01]  /*2130*/  LOP3.LUT R7, R2, 0x8, R8, 0xf8, !PT ;  /* 0x0000000802077812 */ /* 0x000fe200078ef808 */
[----:B------:R-:W-:Y:S01]  /*2140*/  IMAD.IADD R0, R4, 0x1, -R3 ;  /* 0x0000000104007824 */ /* 0x000fe200078e0a03 */
[----:B------:R-:W-:Y:S01]  /*2150*/  LOP3.LUT R3, R5, 0x2, R36, 0xe2, !PT ;  /* 0x0000000205037812 */ /* 0x000fe200078ee224 */
[----:B------:R-:W-:Y:S01]  /*2160*/  IMAD.SHL.U32 R4, R20, 0x2, RZ ;  /* 0x0000000214047824 */ /* 0x000fe200078e00ff */
[----:B------:R-:W-:Y:S01]  /*2170*/  ULDC.64 UR4, c[0x0][0x240] ;  /* 0x0000900000047ab9 */ /* 0x000fe20000000a00 */
[----:B------:R-:W-:Y:S01]  /*2180*/  @!P1 IMAD.SHL.U32 R2, R136, 0x10, RZ ;  /* 0x0000001088029824 */ /* 0x000fe200078e00ff */
[----:B------:R-:W-:Y:S01]  /*2190*/  LOP3.LUT R3, R3, R6, RZ, 0xfc, !PT ;  /* 0x0000000603037212 */ /* 0x000fe200078efcff */
[----:B------:R-:W-:Y:S01]  /*21a0*/  UIMAD UR4, UR16, UR4, URZ ;  /* 0x00000004100472a4 */ /* 0x000fe2000f8e023f */
[----:B------:R-:W-:Y:S01]  /*21b0*/  LOP3.LUT R4, R4, 0x2, R35, 0xe2, !PT ;  /* 0x0000000204047812 */ /* 0x000fe200078ee223 */
[----:B------:R-:W-:Y:S01]  /*21c0*/  CS2R R38, SRZ ;  /* 0x0000000000267805 */ /* 0x000fe2000001ff00 */
[C---:B------:R-:W-:Y:S01]  /*21d0*/  LOP3.LUT P0, RZ, R0.reuse, 0x2, RZ, 0xc0, !PT ;  /* 0x0000000200ff7812 */ /* 0x040fe2000780c0ff */
[----:B------:R1:W-:Y:S01]  /*21e0*/  LDGSTS.E.BYPASS.LTC128B.128 [R132+0x8080], [R18.64+0x80], !P4 ;  /* 0x0808008012847fae */ /* 0x0003e2000e101d52 */
[----:B------:R-:W-:Y:S01]  /*21f0*/  IMAD.SHL.U32 R0, R0, 0x40, RZ ;  /* 0x0000004000007824 */ /* 0x000fe200078e00ff */
[----:B------:R-:W-:Y:S01]  /*2200*/  UIMAD UR27, UR9, UR5, UR4 ;  /* 0x00000005091b72a4 */ /* 0x000fe2000f8e0204 */
[----:B------:R-:W-:Y:S01]  /*2210*/  LOP3.LUT P4, RZ, R14, 0x2, RZ, 0xc0, !PT ;  /* 0x000000020eff7812 */ /* 0x000fe2000788c0ff */
[----:B------:R5:W-:Y:S01]  /*2220*/  @!P1 LDGSTS.E.BYPASS.LTC128B.128 [R2+0xf080], [R28.64] ;  /* 0x0f0800001c029fae */ /* 0x000be2000b901d52 */
[----:B------:R-:W-:Y:S01]  /*2230*/  CS2R R36, SRZ ;  /* 0x0000000000247805 */ /* 0x000fe2000001ff00 */
[----:B------:R-:W-:Y:S01]  /*2240*/  LOP3.LUT R0, R0, 0xc0, RZ, 0xc0, !PT ;  /* 0x000000c000007812 */ /* 0x000fe200078ec0ff */
[----:B------:R-:W-:Y:S01]  /*2250*/  UMOV UR4, URZ ;  /* 0x0000003f00047c82 */ /* 0x000fe20008000000 */
[----:B------:R1:W-:Y:S01]  /*2260*/  STL [R1+0x60], R4 ;  /* 0x0000600401007387 */ /* 0x0003e20000100800 */
[C---:B------:R-:W-:Y:S01]  /*2270*/  SEL R224, R225.reuse, 0xfffffff0, !P4 ;  /* 0xfffffff0e1e07807 */ /* 0x040fe20006000000 */
[----:B------:R-:W-:Y:S01]  /*2280*/  UMOV UR16, 0x1 ;  /* 0x0000000100107882 */ /* 0x000fe20000000000 */
[----:B------:R-:W-:Y:S01]  /*2290*/  SEL R225, R225, 0xfffffff0, !P0 ;  /* 0xfffffff0e1e17807 */ /* 0x000fe20004000000 */
[----:B------:R2:W-:Y:S01]  /*22a0*/  STL [R1+0x4c], R3 ;  /* 0x00004c0301007387 */ /* 0x0005e20000100800 */
[----:B------:R-:W-:-:S02]  /*22b0*/  USHF.L.U32 UR5, UR8, 0x7, URZ ;  /* 0x0000000708057899 */ /* 0x000fc4000800063f */
[----:B------:R-:W-:Y:S01]  /*22c0*/  UIMAD UR9, UR9, UR7, URZ ;  /* 0x00000007090972a4 */ /* 0x000fe2000f8e023f */
[----:B------:R-:W0:Y:S04]  /*22d0*/  LDGDEPBAR ;  /* 0x00000000000079af */ /* 0x000e280000000000 */
[----:B------:R3:W-:Y:S04]  /*22e0*/  LDGSTS.E.BYPASS.LTC128B.128 [R132+0xc080], [R22.64], !P6 ;  /* 0x0c08000016847fae */ /* 0x0007e8000f101d52 */
[----:B------:R3:W-:Y:S01]  /*22f0*/  LDGSTS.E.BYPASS.LTC128B.128 [R132+0xd080], [R22.64+0x40], !P3 ;  /* 0x0d08004016847fae */ /* 0x0007e2000d901d52 */
[----:B------:R-:W-:-:S03]  /*2300*/  ISETP.GE.AND P3, PT, R136, 0x10, PT ;  /* 0x000000108800780c */ /* 0x000fc60003f66270 */
[----:B------:R3:W-:Y:S01]  /*2310*/  LDGSTS.E.BYPASS.LTC128B.128 [R132+0xe080], [R22.64+0x80], !P2 ;  /* 0x0e08008016847fae */ /* 0x0007e2000d101d52 */
[----:B-----5:R-:W-:Y:S01]  /*2320*/  IMAD.SHL.U32 R2, R14, 0x40, RZ ;  /* 0x000000400e027824 */ /* 0x020fe200078e00ff */
[----:B-1----:R-:W-:-:S04]  /*2330*/  SHF.R.U32.HI R4, RZ, 0x3, R0 ;  /* 0x00000003ff047819 */ /* 0x002fc80000011600 */
[----:B------:R-:W-:Y:S01]  /*2340*/  LOP3.LUT R2, R2, 0x1c0, RZ, 0xc0, !PT ;  /* 0x000001c002027812 */ /* 0x000fe200078ec0ff */
[----:B--2---:R-:W-:Y:S01]  /*2350*/  IMAD.SHL.U32 R3, R21, 0x8, RZ ;  /* 0x0000000815037824 */ /* 0x004fe200078e00ff */
[----:B------:R-:W-:Y:S02]  /*2360*/  LOP3.LUT R212, R4, R0, R212, 0x1e, !PT ;  /* 0x0000000004d47212 */ /* 0x000fe400078e1ed4 */
[----:B------:R-:W-:Y:S02]  /*2370*/  SHF.R.U32.HI R5, RZ, 0x3, R2 ;  /* 0x00000003ff057819 */ /* 0x000fe40000011602 */
[----:B------:R-:W-:-:S04]  /*2380*/  LOP3.LUT R3, R3, 0x8, RZ, 0xc0, !PT ;  /* 0x0000000803037812 */ /* 0x000fc800078ec0ff */
[--C-:B------:R-:W-:Y:S02]  /*2390*/  LOP3.LUT R5, R5, R2, R3.reuse, 0x1e, !PT ;  /* 0x0000000205057212 */ /* 0x100fe400078e1e03 */
[C---:B------:R-:W-:Y:S02]  /*23a0*/  LOP3.LUT R2, R4.reuse, R7, R0, 0x1e, !PT ;  /* 0x0000000704027212 */ /* 0x040fe400078e1e00 */
[----:B------:R-:W-:Y:S01]  /*23b0*/  LOP3.LUT R3, R4, R0, R3, 0x1e, !PT ;  /* 0x0000000004037212 */ /* 0x000fe200078e1e03 */
[----:B------:R-:W-:Y:S01]  /*23c0*/  IMAD.SHL.U32 R0, R12, 0x20, RZ ;  /* 0x000000200c007824 */ /* 0x000fe200078e00ff */
[----:B------:R-:W-:Y:S01]  /*23d0*/  SHF.R.S32.HI R4, RZ, 0x2, R16 ;  /* 0x00000002ff047819 */ /* 0x000fe20000011410 */
[----:B------:R-:W-:Y:S02]  /*23e0*/  IMAD.IADD R218, R218, 0x1, R5 ;  /* 0x00000001dada7824 */ /* 0x000fe400078e0205 */
[----:B------:R-:W-:Y:S01]  /*23f0*/  IMAD.IADD R221, R0, 0x1, R2 ;  /* 0x0000000100dd7824 */ /* 0x000fe200078e0202 */
[----:B------:R-:W-:Y:S01]  /*2400*/  IADD3 R2, R135, UR27, RZ ;  /* 0x0000001b87027c10 */ /* 0x000fe2000fffe0ff */
[----:B------:R-:W-:Y:S01]  /*2410*/  IMAD R6, R32, 0x10, R4 ;  /* 0x0000001020067824 */ /* 0x000fe200078e0204 */
[----:B------:R-:W-:Y:S01]  /*2420*/  LEA R218, R218, 0x13480, 0x1 ;  /* 0x00013480dada7811 */ /* 0x000fe200078e08ff */
[----:B------:R-:W-:-:S02]  /*2430*/  IMAD R4, R32, 0x200, R0 ;  /* 0x0000020020047824 */ /* 0x000fc400078e0200 */
[----:B------:R-:W-:Y:S01]  /*2440*/  IMAD.IADD R212, R0, 0x1, R212 ;  /* 0x0000000100d47824 */ /* 0x000fe200078e02d4 */
[----:B------:R-:W-:Y:S01]  /*2450*/  STL [R1+0x30], R6 ;  /* 0x0000300601007387 */ /* 0x000fe20000100800 */
[----:B------:R-:W-:Y:S02]  /*2460*/  @!P3 IMAD.SHL.U32 R0, R136, 0x10, RZ ;  /* 0x000000108800b824 */ /* 0x000fe400078e00ff */
[----:B------:R-:W-:Y:S01]  /*2470*/  IMAD.IADD R222, R4, 0x1, R3 ;  /* 0x0000000104de7824 */ /* 0x000fe200078e0203 */
[----:B------:R1:W-:Y:S01]  /*2480*/  STL [R1+0x94], R2 ;  /* 0x0000940201007387 */ /* 0x0003e20000100800 */
[--C-:B------:R-:W-:Y:S01]  /*2490*/  IMAD R219, R223, 0x2, R218.reuse ;  /* 0x00000002dfdb7824 */ /* 0x100fe200078e02da */
[----:B------:R-:W-:Y:S01]  /*24a0*/  LEA R212, R212, 0x80, 0x1 ;  /* 0x00000080d4d47811 */ /* 0x000fe200078e08ff */
[----:B------:R-:W-:Y:S01]  /*24b0*/  IMAD.SHL.U32 R216, R222, 0x2, RZ ;  /* 0x00000002ded87824 */ /* 0x000fe200078e00ff */
[----:B------:R2:W-:Y:S01]  /*24c0*/  @!P3 LDGSTS.E.BYPASS.LTC128B.128 [R0+0xf280], [R30.64] ;  /* 0x0f2800001e00bfae */ /* 0x0005e2000b901d52 */
[----:B------:R-:W-:-:S02]  /*24d0*/  IMAD R220, R224, 0x2, R218 ;  /* 0x00000002e0dc7824 */ /* 0x000fc400078e02da */
[----:B------:R-:W-:Y:S01]  /*24e0*/  IMAD R224, R224, 0x2, R219 ;  /* 0x00000002e0e07824 */ /* 0x000fe200078e02db */
[----:B------:R-:W0:Y:S01]  /*24f0*/  LDGDEPBAR ;  /* 0x00000000000079af */ /* 0x000e220000000000 */
[----:B------:R-:W-:Y:S01]  /*2500*/  IADD3 R217, R216, 0xc080, RZ ;  /* 0x0000c080d8d97810 */ /* 0x000fe20007ffe0ff */
[----:B------:R-:W-:Y:S02]  /*2510*/  IMAD R223, R223, 0x2, R220 ;  /* 0x00000002dfdf7824 */ /* 0x000fe400078e02dc */
[----:B------:R-:W0:Y:S01]  /*2520*/  LDGDEPBAR ;  /* 0x00000000000079af */ /* 0x000e220000000000 */
[----:B------:R-:W-:Y:S02]  /*2530*/  IMAD.IADD R226, R222, 0x1, R225 ;  /* 0x00000001dee27824 */ /* 0x000fe400078e02e1 */
[----:B------:R-:W-:Y:S01]  /*2540*/  IMAD R217, R225, 0x2, R217 ;  /* 0x00000002e1d97824 */ /* 0x000fe200078e02d9 */
[----:B-1----:R-:W-:Y:S01]  /*2550*/  IADD3 R2, R132, 0x6080, RZ ;  /* 0x0000608084027810 */ /* 0x002fe20007ffe0ff */
[----:B--2---:R-:W-:-:S05]  /*2560*/  IMAD.SHL.U32 R0, R11, 0x2, RZ ;  /* 0x000000020b007824 */ /* 0x004fca00078e00ff */
[----:B------:R-:W-:Y:S01]  /*2570*/  IADD3 R244, R244, -c[0x0][0x168], -R0 ;  /* 0x80005a00f4f47a10 */ /* 0x000fe20007ffe800 */
[----:B------:R-:W-:Y:S04]  /*2580*/  STL [R1+0x44], R0 ;  /* 0x0000440001007387 */ /* 0x000fe80000100800 */
[----:B------:R1:W-:Y:S02]  /*2590*/  STL [R1+0x90], R2 ;  /* 0x0000900201007387 */ /* 0x0003e40000100800 */
[----:B-1----:R-:W-:Y:S02]  /*25a0*/  IADD3 R2, -R0, UR6, RZ ;  /* 0x0000000600027c10 */ /* 0x002fe4000fffe1ff */
[----:B------:R-:W-:-:S03]  /*25b0*/  IADD3 R0, R244, UR24, RZ ;  /* 0x00000018f4007c10 */ /* 0x000fc6000fffe0ff */
[----:B------:R-:W-:Y:S04]  /*25c0*/  STL [R1+0x40], R2 ;  /* 0x0000400201007387 */ /* 0x000fe80000100800 */
[----:B------:R1:W-:Y:S02]  /*25d0*/  STL [R1+0x8c], R0 ;  /* 0x00008c0001007387 */ /* 0x0003e40000100800 */
[----:B-1----:R-:W-:-:S05]  /*25e0*/  IADD3 R0, R244, c[0x0][0x2a4], RZ ;  /* 0x0000a900f4007a10 */ /* 0x002fca0007ffe0ff */
[----:B---34-:R1:W-:Y:S02]  /*25f0*/  STL [R1+0x88], R0 ;  /* 0x0000880001007387 */ /* 0x0183e40000100800 */
.L_x_170:
[----:B------:R-:W-:Y:S04]  /*2600*/  DEPBAR.LE SB0, 0x1 ;  /* 0x000080400000791a */ /* 0x000fe80000000000 */
[----:B------:R-:W-:Y:S01]  /*2610*/  BAR.SYNC.DEFER_BLOCKING 0x0 ;  /* 0x0000000000007b1d */ /* 0x000fe20000010000 */
[----:B-1----:R-:W-:Y:S02]  /*2620*/  MOV R0, UR4 ;  /* 0x0000000400007c02 */ /* 0x002fe40008000f00 */
[----:B------:R-:W-:Y:S02]  /*2630*/  MOV R2, UR4 ;  /* 0x0000000400027c02 */ /* 0x000fe40008000f00 */
[----:B------:R-:W-:Y:S01]  /*2640*/  PLOP3.LUT P0, PT, PT, PT, UP3, 0x80, 0x0 ;  /* 0x000000000000781c */ /* 0x000fe20003f0f038 */
[----:B------:R-:W-:Y:S02]  /*2650*/  IMAD R0, R0, 0x1800, R222 ;  /* 0x0000180000007824 */ /* 0x000fe400078e02de */
[----:B------:R-:W-:Y:S03]  /*2660*/  IMAD R2, R2, 0x1800, R225 ;  /* 0x0000180002027824 */ /* 0x000fe600078e02e1 */
[----:B------:R-:W-:Y:S02]  /*2670*/  SHF.L.U32 R0, R0, 0x1, RZ ;  /* 0x0000000100007819 */ /* 0x000fe400000006ff */
[----:B------:R-:W-:Y:S04]  /*2680*/  IADD3 R2, R222, R2, RZ ;  /* 0x00000002de027210 */ /* 0x000fe80007ffe0ff */
        /* <DEDUP_REMOVED lines=17> */
[----:B------:R-:W5:Y:S01]  /*27a0*/  LDSM.16.M88.4 R152, [R0+0x7080] ;  /* 0x007080000098783b */ /* 0x000f620000000200 */
[-C--:B---3--:R-:W-:Y:S07]  /*27b0*/  HMMA.16816.F32 R20, R32, R132.reuse, RZ ;  /* 0x000000842014723c */ /* 0x088fee00000018ff */
[----:B------:R-:W3:Y:S01]  /*27c0*/  LDSM.16.M88.4 R160, [R0+0x7880] ;  /* 0x0078800000a0783b */ /* 0x000ee20000000200 */
[C---:B------:R-:W-:Y:S08]  /*27d0*/  HMMA.16816.F32 R24, R28.reuse, R132, RZ ;  /* 0x000000841c18723c */ /* 0x040ff000000018ff */
[-C--:B------:R-:W-:Y:S08]  /*27e0*/  HMMA.16816.F32 R28, R28, R134.reuse, RZ ;  /* 0x000000861c1c723c */ /* 0x080ff000000018ff */
[----:B------:R-:W-:Y:S01]  /*27f0*/  HMMA.16816.F32 R32, R32, R134, RZ ;  /* 0x000000862020723c */ /* 0x000fe200000018ff */
[----:B------:R-:W3:Y:S07]  /*2800*/  LDSM.16.M88.4 R132, [R214+0x3080] ;  /* 0x00308000d684783b */ /* 0x000eee0000000200 */
[-C--:B----4-:R-:W-:Y:S08]  /*2810*/  HMMA.16816.F32 R4, R136, R140.reuse, R4 ;  /* 0x0000008c8804723c */ /* 0x090ff00000001804 */
[C---:B-1----:R-:W-:Y:S08]  /*2820*/  HMMA.16816.F32 R8, R144.reuse, R140, R8 ;  /* 0x0000008c9008723c */ /* 0x042ff00000001808 */
[-C--:B------:R-:W-:Y:S08]  /*2830*/  HMMA.16816.F32 R12, R144, R142.reuse, R12 ;  /* 0x0000008e900c723c */ /* 0x080ff0000000180c */
[C---:B------:R-:W-:Y:S01]  /*2840*/  HMMA.16816.F32 R16, R136.reuse, R142, R16 ;  /* 0x0000008e8810723c */ /* 0x040fe20000001810 */
[----:B------:R-:W-:Y:S07]  /*2850*/  LDSM.16.M88.4 R140, [R215+0x2080] ;  /* 0x00208000d78c783b */ /* 0x000fee0000000200 */
[-C--:B--2---:R-:W-:Y:S08]  /*2860*/  HMMA.16816.F32 R20, R136, R148.reuse, R20 ;  /* 0x000000948814723c */ /* 0x084ff00000001814 */
[C---:B------:R-:W-:Y:S08]  /*2870*/  HMMA.16816.F32 R24, R144.reuse, R148, R24 ;  /* 0x000000949018723c */ /* 0x040ff00000001818 */
[-C--:B------:R-:W-:Y:S01]  /*2880*/  HMMA.16816.F32 R28, R144, R150.reuse, R28 ;  /* 0x00000096901c723c */ /* 0x080fe2000000181c */
[----:B------:R-:W-:Y:S07]  /*2890*/  LDSM.16.M88.4 R144, [R3+0x7880] ;  /* 0x007880000390783b */ /* 0x000fee0000000200 */
[----:B------:R-:W-:Y:S01]  /*28a0*/  HMMA.16816.F32 R32, R136, R150, R32 ;  /* 0x000000968820723c */ /* 0x000fe20000001820 */
[----:B------:R-:W1:Y:S07]  /*28b0*/  LDSM.16.M88.4 R136, [R2+0x7080] ;  /* 0x007080000288783b */ /* 0x000e6e0000000200 */
[-C--:B-----5:R-:W-:Y:S01]  /*28c0*/  HMMA.16816.F32 R4, R152, R156.reuse, R4 ;  /* 0x0000009c9804723c */ /* 0x0a0fe20000001804 */
[----:B------:R-:W2:Y:S07]  /*28d0*/  LDSM.16.M88.4 R148, [R215+0x3080] ;  /* 0x00308000d794783b */ /* 0x000eae0000000200 */
[C---:B---3--:R-:W-:Y:S08]  /*28e0*/  HMMA.16816.F32 R8, R160.reuse, R156, R8 ;  /* 0x0000009ca008723c */ /* 0x048ff00000001808 */
[-C--:B------:R-:W-:Y:S08]  /*28f0*/  HMMA.16816.F32 R12, R160, R158.reuse, R12 ;  /* 0x0000009ea00c723c */ /* 0x080ff0000000180c */
[C---:B------:R-:W-:Y:S01]  /*2900*/  HMMA.16816.F32 R16, R152.reuse, R158, R16 ;  /* 0x0000009e9810723c */ /* 0x040fe20000001810 */
[----:B------:R-:W-:Y:S07]  /*2910*/  LDSM.16.M88.4 R156, [R214+0x5080] ;  /* 0x00508000d69c783b */ /* 0x000fee0000000200 */
[-C--:B------:R-:W-:Y:S08]  /*2920*/  HMMA.16816.F32 R20, R152, R132.reuse, R20 ;  /* 0x000000849814723c */ /* 0x080ff00000001814 */
[C---:B------:R-:W-:Y:S08]  /*2930*/  HMMA.16816.F32 R24, R160.reuse, R132, R24 ;  /* 0x00000084a018723c */ /* 0x040ff00000001818 */
[-C--:B------:R-:W-:Y:S01]  /*2940*/  HMMA.16816.F32 R28, R160, R134.reuse, R28 ;  /* 0x00000086a01c723c */ /* 0x080fe2000000181c */
[----:B------:R-:W-:Y:S07]  /*2950*/  LDSM.16.M88.4 R160, [R215+0x4080] ;  /* 0x00408000d7a0783b */ /* 0x000fee0000000200 */
[----:B------:R-:W-:Y:S01]  /*2960*/  HMMA.16816.F32 R32, R152, R134, R32 ;  /* 0x000000869820723c */ /* 0x000fe20000001820 */
[----:B------:R-:W-:Y:S07]  /*2970*/  LDSM.16.M88.4 R152, [R214+0x4080] ;  /* 0x00408000d698783b */ /* 0x000fee0000000200 */
[-C--:B-1----:R-:W-:Y:S01]  /*2980*/  HMMA.16816.F32 R4, R136, R140.reuse, R4 ;  /* 0x0000008c8804723c */ /* 0x082fe20000001804 */
[----:B------:R-:W1:Y:S07]  /*2990*/  LDSM.16.M88.4 R132, [R0+0x8080] ;  /* 0x008080000084783b */ /* 0x000e6e0000000200 */
[C---:B------:R-:W-:Y:S08]  /*29a0*/  HMMA.16816.F32 R8, R144.reuse, R140, R8 ;  /* 0x0000008c9008723c */ /* 0x040ff00000001808 */
[-C--:B------:R-:W-:Y:S08]  /*29b0*/  HMMA.16816.F32 R12, R144, R142.reuse, R12 ;  /* 0x0000008e900c723c */ /* 0x080ff0000000180c */
[C---:B------:R-:W-:Y:S01]  /*29c0*/  HMMA.16816.F32 R16, R136.reuse, R142, R16 ;  /* 0x0000008e8810723c */ /* 0x040fe20000001810 */
[----:B------:R-:W3:Y:S07]  /*29d0*/  LDSM.16.M88.4 R140, [R0+0x8880] ;  /* 0x00888000008c783b */ /* 0x000eee0000000200 */
[-C--:B--2---:R-:W-:Y:S08]  /*29e0*/  HMMA.16816.F32 R20, R136, R148.reuse, R20 ;  /* 0x000000948814723c */ /* 0x084ff00000001814 */
[C---:B------:R-:W-:Y:S08]  /*29f0*/  HMMA.16816.F32 R24, R144.reuse, R148, R24 ;  /* 0x000000949018723c */ /* 0x040ff00000001818 */
[-C--:B------:R-:W-:Y:S01]  /*2a00*/  HMMA.16816.F32 R28, R144, R150.reuse, R28 ;  /* 0x00000096901c723c */ /* 0x080fe2000000181c */
[----:B------:R-:W2:Y:S07]  /*2a10*/  LDSM.16.M88.4 R144, [R2+0x8080] ;  /* 0x008080000290783b */ /* 0x000eae0000000200 */
[----:B------:R-:W-:Y:S01]  /*2a20*/  HMMA.16816.F32 R32, R136, R150, R32 ;  /* 0x000000968820723c */ /* 0x000fe20000001820 */
[----:B------:R-:W4:Y:S07]  /*2a30*/  LDSM.16.M88.4 R136, [R3+0x8880] ;  /* 0x008880000388783b */ /* 0x000f2e0000000200 */
[-C--:B-1----:R-:W-:Y:S08]  /*2a40*/  HMMA.16816.F32 R4, R132, R152.reuse, R4 ;  /* 0x000000988404723c */ /* 0x082ff00000001804 */
[C---:B---3--:R-:W-:Y:S08]  /*2a50*/  HMMA.16816.F32 R8, R140.reuse, R152, R8 ;  /* 0x000000988c08723c */ /* 0x048ff00000001808 */
[-C--:B------:R-:W-:Y:S08]  /*2a60*/  HMMA.16816.F32 R12, R140, R154.reuse, R12 ;  /* 0x0000009a8c0c723c */ /* 0x080ff0000000180c */
[C---:B------:R-:W-:Y:S08]  /*2a70*/  HMMA.16816.F32 R16, R132.reuse, R154, R16 ;  /* 0x0000009a8410723c */ /* 0x040ff00000001810 */
[-C--:B------:R-:W-:Y:S08]  /*2a80*/  HMMA.16816.F32 R20, R132, R156.reuse, R20 ;  /* 0x0000009c8414723c */ /* 0x080ff00000001814 */
[C---:B------:R-:W-:Y:S08]  /*2a90*/  HMMA.16816.F32 R24, R140.reuse, R156, R24 ;  /* 0x0000009c8c18723c */ /* 0x040ff00000001818 */
[-C--:B------:R-:W-:Y:S08]  /*2aa0*/  HMMA.16816.F32 R28, R140, R158.reuse, R28 ;  /* 0x0000009e8c1c723c */ /* 0x080ff0000000181c */
[----:B------:R-:W-:Y:S08]  /*2ab0*/  HMMA.16816.F32 R32, R132, R158, R32 ;  /* 0x0000009e8420723c */ /* 0x000ff00000001820 */
[-C--:B--2---:R-:W-:Y:S08]  /*2ac0*/  HMMA.16816.F32 R4, R144, R160.reuse, R4 ;  /* 0x000000a09004723c */ /* 0x084ff00000001804 */
[C---:B----4-:R-:W-:Y:S08]  /*2ad0*/  HMMA.16816.F32 R8, R136.reuse, R160, R8 ;  /* 0x000000a08808723c */ /* 0x050ff00000001808 */
        /* <DEDUP_REMOVED lines=23> */
[----:B------:R-:W-:Y:S01]  /*2c50*/  MUFU.TANH R233, R8 ;  /* 0x0000000800e97308 */ /* 0x000fe20000002400 */
[----:B-1----:R-:W1:Y:S09]  /*2c60*/  LDSM.16.M88.4 R4, [R215+0x5080] ;  /* 0x00508000d704783b */ /* 0x002e720000000200 */
[----:B------:R-:W-:Y:S10]  /*2c70*/  MUFU.TANH R234, R9 ;  /* 0x0000000900ea7308 */ /* 0x000ff40000002400 */
[----:B------:R-:W2:Y:S10]  /*2c80*/  MUFU.TANH R0, R11 ;  /* 0x0000000b00007308 */ /* 0x000eb40000002400 */
[----:B------:R-:W-:Y:S10]  /*2c90*/  MUFU.TANH R229, R10 ;  /* 0x0000000a00e57308 */ /* 0x000ff40000002400 */
[----:B------:R-:W-:Y:S01]  /*2ca0*/  MUFU.TANH R231, R16 ;  /* 0x0000001000e77308 */ /* 0x000fe20000002400 */
[----:B--2---:R2:W-:Y:S01]  /*2cb0*/  STL [R1+0x2c], R0 ;  /* 0x00002c0001007387 */ /* 0x0045e20000100800 */
[-C--:B-1----:R-:W-:Y:S08]  /*2cc0*/  HMMA.16816.F32 R20, R144, R4.reuse, R20 ;  /* 0x000000049014723c */ /* 0x082ff00000001814 */
[----:B------:R-:W-:Y:S01]  /*2cd0*/  MUFU.TANH R230, R17 ;  /* 0x0000001100e67308 */ /* 0x000fe20000002400 */
[C---:B------:R-:W-:Y:S09]  /*2ce0*/  HMMA.16816.F32 R24, R136.reuse, R4, R24 ;  /* 0x000000048818723c */ /* 0x040ff20000001818 */
[----:B------:R-:W-:Y:S01]  /*2cf0*/  MUFU.TANH R247, R18 ;  /* 0x0000001200f77308 */ /* 0x000fe20000002400 */
[-C--:B------:R-:W-:Y:S08]  /*2d00*/  HMMA.16816.F32 R28, R136, R6.reuse, R28 ;  /* 0x00000006881c723c */ /* 0x080ff0000000181c */
[----:B------:R-:W-:Y:S01]  /*2d10*/  HMMA.16816.F32 R32, R144, R6, R32 ;  /* 0x000000069020723c */ /* 0x000fe20000001820 */
[----:B--2---:R-:W1:Y:S03]  /*2d20*/  MUFU.TANH R0, R12 ;  /* 0x0000000c00007308 */ /* 0x004e660000002400 */
        /* <DEDUP_REMOVED lines=11> */
[----:B------:R-:W-:Y:S01]  /*2de0*/  FMUL.FTZ R23, R23, c[0x0][0x2b4] ;  /* 0x0000ad0017177a20 */ /* 0x000fe20000410000 */
[----:B-1----:R1:W-:Y:S01]  /*2df0*/  STL [R1+0x14], R0 ;  /* 0x0000140001007387 */ /* 0x0023e20000100800 */
[----:B------:R-:W-:Y:S02]  /*2e00*/  FMUL.FTZ R28, R28, c[0x0][0x2b4] ;  /* 0x0000ad001c1c7a20 */ /* 0x000fe40000410000 */
[----:B------:R-:W-:Y:S02]  /*2e10*/  FMUL.FTZ R29, R29, c[0x0][0x2b4] ;  /* 0x0000ad001d1d7a20 */ /* 0x000fe40000410000 */
[----:B------:R-:W-:Y:S01]  /*2e20*/  FMUL.FTZ R32, R32, c[0x0][0x2b4] ;  /* 0x0000ad0020207a20 */ /* 0x000fe20000410000 */
[----:B------:R-:W-:Y:S01]  /*2e30*/  MUFU.TANH R232, R20 ;  /* 0x0000001400e87308 */ /* 0x000fe20000002400 */
[----:B------:R-:W-:Y:S02]  /*2e40*/  FMUL.FTZ R33, R33, c[0x0][0x2b4] ;  /* 0x0000ad0021217a20 */ /* 0x000fe40000410000 */
[----:B------:R-:W-:Y:S02]  /*2e50*/  FMUL.FTZ R34, R34, c[0x0][0x2b4] ;  /* 0x0000ad0022227a20 */ /* 0x000fe40000410000 */
[----:B------:R-:W-:Y:S05]  /*2e60*/  FMUL.FTZ R35, R35, c[0x0][0x2b4] ;  /* 0x0000ad0023237a20 */ /* 0x000fea0000410000 */
[----:B------:R-:W-:Y:S10]  /*2e70*/  MUFU.TANH R163, R21 ;  /* 0x0000001500a37308 */ /* 0x000ff40000002400 */
[----:B-1----:R-:W1:Y:S10]  /*2e80*/  MUFU.TANH R0, R13 ;  /* 0x0000000d00007308 */ /* 0x002e740000002400 */
[----:B------:R-:W-:Y:S10]  /*2e90*/  MUFU.TANH R242, R22 ;  /* 0x0000001600f27308 */ /* 0x000ff40000002400 */
[----:B------:R-:W-:Y:S01]  /*2ea0*/  MUFU.TANH R250, R23 ;  /* 0x0000001700fa7308 */ /* 0x000fe20000002400 */
[----:B-1----:R1:W-:Y:S04]  /*2eb0*/  STL [R1+0x8], R0 ;  /* 0x0000080001007387 */ /* 0x0023e80000100800 */
[----:B------:R2:W-:Y:S05]  /*2ec0*/  STL [R1+0x28], R2 ;  /* 0x0000280201007387 */ /* 0x0005ea0000100800 */
[----:B------:R-:W-:Y:S01]  /*2ed0*/  MUFU.TANH R252, R28 ;  /* 0x0000001c00fc7308 */ /* 0x000fe20000002400 */
[----:B------:R-:W3:Y:S09]  /*2ee0*/  LDL R8, [R1+0x30] ;  /* 0x0000300001087983 */ /* 0x000ef20000100800 */
[----:B------:R-:W-:Y:S10]  /*2ef0*/  MUFU.TANH R251, R29 ;  /* 0x0000001d00fb7308 */ /* 0x000ff40000002400 */
[----:B-1----:R-:W1:Y:S10]  /*2f00*/  MUFU.TANH R0, R15 ;  /* 0x0000000f00007308 */ /* 0x002e740000002400 */
[----:B--2---:R-:W-:Y:S10]  /*2f10*/  MUFU.TANH R2, R25 ;  /* 0x0000001900027308 */ /* 0x004ff40000002400 */
[----:B------:R-:W-:Y:S01]  /*2f20*/  MUFU.TANH R160, R32 ;  /* 0x0000002000a07308 */ /* 0x000fe20000002400 */
[----:B-1----:R1:W-:Y:S09]  /*2f30*/  STL [R1+0x24], R0 ;  /* 0x0000240001007387 */ /* 0x0023f20000100800 */
[----:B------:R-:W-:Y:S10]  /*2f40*/  MUFU.TANH R159, R33 ;  /* 0x00000021009f7308 */ /* 0x000ff40000002400 */
[----:B------:R-:W-:Y:S10]  /*2f50*/  MUFU.TANH R245, R34 ;  /* 0x0000002200f57308 */ /* 0x000ff40000002400 */
[----:B-1----:R-:W1:Y:S10]  /*2f60*/  MUFU.TANH R0, R24 ;  /* 0x0000001800007308 */ /* 0x002e740000002400 */
[----:B------:R-:W-:Y:S01]  /*2f70*/  MUFU.TANH R243, R35 ;  /* 0x0000002300f37308 */ /* 0x000fe20000002400 */
[----:B-1----:R1:W-:Y:S04]  /*2f80*/  STL [R1+0x4], R0 ;  /* 0x0000040001007387 */ /* 0x0023e80000100800 */
[----:B------:R2:W-:Y:S04]  /*2f90*/  STL [R1], R2 ;  /* 0x0000000201007387 */ /* 0x0005e80000100800 */
[----:B------:R-:W4:Y:S01]  /*2fa0*/  LDL R3, [R1+0x88] ;  /* 0x0000880001037983 */ /* 0x000f220000100800 */
[----:B-1----:R-:W1:Y:S03]  /*2fb0*/  MUFU.TANH R0, R26 ;  /* 0x0000001a00007308 */ /* 0x002e660000002400 */
[----:B--2---:R-:W2:Y:S04]  /*2fc0*/  LDL R2, [R1+0x8c] ;  /* 0x00008c0001027983 */ /* 0x004ea80000100800 */
[----:B-1----:R1:W-:Y:S04]  /*2fd0*/  STL [R1+0x18], R0 ;  /* 0x0000180001007387 */ /* 0x0023e80000100800 */
[----:B------:R-:W5:Y:S01]  /*2fe0*/  LDL R4, [R1+0x40] ;  /* 0x0000400001047983 */ /* 0x000f620000100800 */
[----:B-1----:R-:W1:Y:S03]  /*2ff0*/  MUFU.TANH R0, R27 ;  /* 0x0000001b00007308 */ /* 0x002e660000002400 */
[----:B-1----:R1:W-:Y:S07]  /*3000*/  STL [R1+0x1c], R0 ;  /* 0x00001c0001007387 */ /* 0x0023ee0000100800 */
[----:B-1----:R-:W1:Y:S02]  /*3010*/  MUFU.TANH R0, R30 ;  /* 0x0000001e00007308 */ /* 0x002e640000002400 */
[----:B-1----:R1:W-:Y:S04]  /*3020*/  STL [R1+0x10], R0 ;  /* 0x0000100001007387 */ /* 0x0023e80000100800 */
[----:B------:R-:W-:Y:S01]  /*3030*/  STL [R1+0xc], R5 ;  /* 0x00000c0501007387 */ /* 0x000fe20000100800 */
[----:B-1----:R-:W-:Y:S04]  /*3040*/  MOV R0, UR4 ;  /* 0x0000000400007c02 */ /* 0x002fe80008000f00 */
[-C--:B---3--:R-:W-:Y:S05]  /*3050*/  LEA R0, R0, R8.reuse, 0x6 ;  /* 0x0000000800007211 */ /* 0x088fea00078e30ff */
[----:B------:R-:W1:Y:S04]  /*3060*/  LDS R149, [R0.X4+0xf080] ;  /* 0x00f0800000957984 */ /* 0x000e680000004800 */
[----:B------:R-:W3:Y:S04]  /*3070*/  LDS R148, [R0.X4+0xf0a0] ;  /* 0x00f0a00000947984 */ /* 0x000ee80000004800 */
[----:B------:R-:W1:Y:S04]  /*3080*/  LDS R151, [R0.X4+0xf100] ;  /* 0x00f1000000977984 */ /* 0x000e680000004800 */
[----:B------:R3:W1:Y:S02]  /*3090*/  LDS R150, [R0.X4+0xf120] ;  /* 0x00f1200000967984 */ /* 0x0006640000004800 */
[----:B---3--:R-:W-:Y:S04]  /*30a0*/  MOV R0, UR10 ;  /* 0x0000000a00007c02 */ /* 0x008fe80008000f00 */
[----:B------:R-:W-:Y:S04]  /*30b0*/  LEA R0, R0, R8, 0x6 ;  /* 0x0000000800007211 */ /* 0x000fe800078e30ff */
[C---:B----4-:R-:W-:Y:S02]  /*30c0*/  IADD3 R147, R0.reuse, R3, RZ ;  /* 0x0000000300937210 */ /* 0x050fe40007ffe0ff */
[----:B--2---:R-:W-:Y:S02]  /*30d0*/  IADD3 R146, R0, R2, RZ ;  /* 0x0000000200927210 */ /* 0x004fe40007ffe0ff */
[----:B-----5:R-:W-:Y:S01]  /*30e0*/  IMNMX R147, R4, R147, PT ;  /* 0x0000009304937217 */ /* 0x020fe20003800200 */
[----:B------:R-:W-:-:S05]  /*30f0*/  @!P0 BRA `(.L_x_152) ;  /* 0x000001e000008947 */ /* 0x000fca0003800000 */
[----:B-1----:R-:W-:Y:S01]  /*3100*/  IMAD.MOV.U32 R2, RZ, RZ, c[0x0][0x168] ;  /* 0x00005a00ff027624 */ /* 0x002fe200078e00ff */
[----:B------:R-:W-:Y:S04]  /*3110*/  BSSY B0, `(.L_x_153) ;  /* 0x0000012000007945 */ /* 0x000fe80003800000 */
[----:B------:R-:W-:Y:S04]  /*3120*/  IADD3 R2, R0, c[0x0][0x198], -R2 ;  /* 0x0000660000027a10 */ /* 0x000fe80007ffe802 */
[----:B------:R-:W-:Y:S11]  /*3130*/  ISETP.GT.AND P2, PT, R2, -0x1, PT ;  /* 0xffffffff0200780c */ /* 0x000ff60003f44270 */
[----:B------:R-:W-:Y:S02]  /*3140*/  @!UPT UIADD3 URZ, URZ, URZ, URZ ;  /* 0x0000003f3f3ff290 */ /* 0x000fe4000fffe03f */
[----:B------:R-:W-:-:S05]  /*3150*/  @P2 BRA `(.L_x_154) ;  /* 0x0000008000002947 */ /* 0x000fca0003800000 */
[----:B------:R-:W-:Y:S01]  /*3160*/  LOP3.LUT R2, RZ, R2, RZ, 0x33, !PT ;  /* 0x00000002ff027212 */ /* 0x000fe200078e33ff */
[----:B------:R-:W-:Y:S05]  /*3170*/  IMAD.MOV.U32 R3, RZ, RZ, 0x1 ;  /* 0x00000001ff037424 */ /* 0x000fea00078e00ff */
[----:B------:R-:W-:Y:S11]  /*3180*/  ISETP.NE.AND P2, PT, R3, c[0x0][0x2a8], PT ;  /* 0x0000aa0003007a0c */ /* 0x000ff60003f45270 */
[----:B------:R-:W-:Y:S02]  /*3190*/  @!UPT UIADD3 URZ, URZ, URZ, URZ ;  /* 0x0000003f3f3ff290 */ /* 0x000fe4000fffe03f */
[----:B------:R-:W-:Y:S05]  /*31a0*/  @P2 IMAD.HI.U32 R3, R2, c[0x0][0x2ac], RZ ;  /* 0x0000ab0002032a27 */ /* 0x000fea00078e00ff */
[----:B------:R-:W-:Y:S04]  /*31b0*/  @P2 SHF.R.U32.HI R2, RZ, c[0x0][0x2b0], R3 ;  /* 0x0000ac00ff022a19 */ /* 0x000fe80000011603 */
[----:B------:R-:W-:Y:S01]  /*31c0*/  LOP3.LUT R2, RZ, R2, RZ, 0x33, !PT ;  /* 0x00000002ff027212 */ /* 0x000fe200078e33ff */
[----:B------:R-:W-:-:S05]  /*31d0*/  BRA `(.L_x_155) ;  /* 0x0000005000007947 */ /* 0x000fca0003800000 */
.L_x_154:
[----:B------:R-:W-:Y:S04]  /*31e0*/  MOV R3, 0x1 ;  /* 0x0000000100037802 */ /* 0x000fe80000000f00 */
[----:B------:R-:W-:Y:S11]  /*31f0*/  ISETP.NE.AND P2, PT, R3, c[0x0][0x2a8], PT ;  /* 0x0000aa0003007a0c */ /* 0x000ff60003f45270 */
[----:B------:R-:W-:Y:S02]  /*3200*/  @!UPT UIADD3 URZ, URZ, URZ, URZ ;  /* 0x0000003f3f3ff290 */ /* 0x000fe4000fffe03f */
[----:B------:R-:W-:Y:S05]  /*3210*/  @P2 IMAD.HI.U32 R3, R2, c[0x0][0x2ac], RZ ;  /* 0x0000ab0002032a27 */ /* 0x000fea00078e00ff */
[----:B------:R-:W-:Y:S02]  /*3220*/  @P2 SHF.R.U32.HI R2, RZ, c[0x0][0x2b0], R3 ;  /* 0x0000ac00ff022a19 */ /* 0x000fe40000011603 */
.L_x_155:
[----:B------:R-:W-:Y:S05]  /*3230*/  BSYNC B0 ;  /* 0x0000000000007941 */ /* 0x000fea0003800000 */
.L_x_153:
[--C-:B------:R-:W-:Y:S01]  /*3240*/  IADD3 R3, R0, c[0x0][0x2a4], R244.reuse ;  /* 0x0000a90000037a10 */ /* 0x100fe20007ffe0f4 */
[----:B------:R-:W2:Y:S01]  /*3250*/  LDL R5, [R1+0x44] ;  /* 0x0000440001057983 */ /* 0x000ea20000100800 */
[----:B------:R-:W-:Y:S02]  /*3260*/  IMAD.MOV.U32 R146, RZ, RZ, c[0x0][0x2a8] ;  /* 0x0000aa00ff927624 */ /* 0x000fe400078e00ff */
[----:B------:R-:W-:Y:S02]  /*3270*/  IMNMX R3, R4, R3, PT ;  /* 0x0000000304037217 */ /* 0x000fe40003800200 */
[----:B------:R-:W-:Y:S01]  /*3280*/  IMAD R146, R2, R146, -UR5 ;  /* 0x8000000502927e24 */ /* 0x000fe2000f8e0292 */
[----:B------:R-:W-:Y:S03]  /*3290*/  IADD3 R2, R0, UR22, R244 ;  /* 0x0000001600027c10 */ /* 0x000fe6000fffe0f4 */
[----:B--2---:R-:W-:Y:S05]  /*32a0*/  IMAD.IADD R146, R146, 0x1, -R5 ;  /* 0x0000000192927824 */ /* 0x004fea00078e0a05 */
[----:B------:R-:W-:Y:S02]  /*32b0*/  IADD3 R147, R146, c[0x0][0x2a8], RZ ;  /* 0x0000aa0092937a10 */ /* 0x000fe40007ffe0ff */
[----:B------:R-:W-:Y:S02]  /*32c0*/  IMNMX R146, R2, R146, !PT ;  /* 0x0000009202927217 */ /* 0x000fe40007800200 */
[----:B------:R-:W-:Y:S02]  /*32d0*/  IMNMX R147, R3, R147, PT ;  /* 0x0000009303937217 */ /* 0x000fe40003800200 */
.L_x_152:
[----:B-1----:R-:W-:Y:S04]  /*32e0*/  IADD3 R2, R0, 0x8, RZ ;  /* 0x0000000800027810 */ /* 0x002fe80007ffe0ff */
[C-C-:B------:R-:W-:Y:S02]  /*32f0*/  IADD3 R144, R2.reuse, c[0x0][0x2a4], R244.reuse ;  /* 0x0000a90002907a10 */ /* 0x140fe40007ffe0f4 */
[----:B------:R-:W-:Y:S02]  /*3300*/  IADD3 R140, R2, UR21, R244 ;  /* 0x00000015028c7c10 */ /* 0x000fe4000fffe0f4 */
[----:B------:R-:W-:Y:S01]  /*3310*/  IMNMX R144, R4, R144, PT ;  /* 0x0000009004907217 */ /* 0x000fe20003800200 */
[----:B------:R-:W-:-:S05]  /*3320*/  @!P0 BRA `(.L_x_156) ;  /* 0x000001b000008947 */ /* 0x000fca0003800000 */
[----:B------:R-:W-:Y:S01]  /*3330*/  IMAD.MOV.U32 R3, RZ, RZ, c[0x0][0x168] ;  /* 0x00005a00ff037624 */ /* 0x000fe200078e00ff */
        /* <DEDUP_REMOVED lines=13> */
.L_x_158:
[----:B------:R-:W-:Y:S04]  /*3410*/  MOV R3, 0x1 ;  /* 0x0000000100037802 */ /* 0x000fe80000000f00 */
[----:B------:R-:W-:Y:S11]  /*3420*/  ISETP.NE.AND P2, PT, R3, c[0x0][0x2a8], PT ;  /* 0x0000aa0003007a0c */ /* 0x000ff60003f45270 */
[----:B------:R-:W-:Y:S02]  /*3430*/  @!UPT UIADD3 URZ, URZ, URZ, URZ ;  /* 0x0000003f3f3ff290 */ /* 0x000fe4000fffe03f */
[----:B------:R-:W-:Y:S05]  /*3440*/  @P2 IMAD.HI.U32 R3, R2, c[0x0][0x2ac], RZ ;  /* 0x0000ab0002032a27 */ /* 0x000fea00078e00ff */
[----:B------:R-:W-:Y:S02]  /*3450*/  @P2 SHF.R.U32.HI R2, RZ, c[0x0][0x2b0], R3 ;  /* 0x0000ac00ff022a19 */ /* 0x000fe40000011603 */
.L_x_159:
[----:B------:R-:W-:Y:S05]  /*3460*/  BSYNC B0 ;  /* 0x0000000000007941 */ /* 0x000fea0003800000 */
.L_x_157:
[----:B------:R-:W2:Y:S01]  /*3470*/  LDL R5, [R1+0x44] ;  /* 0x0000440001057983 */ /* 0x000ea20000100800 */
[----:B------:R-:W-:Y:S04]  /*3480*/  IMAD.MOV.U32 R3, RZ, RZ, c[0x0][0x2a8] ;  /* 0x0000aa00ff037624 */ /* 0x000fe800078e00ff */
[----:B------:R-:W-:Y:S04]  /*3490*/  IMAD R2, R2, R3, -UR5 ;  /* 0x8000000502027e24 */ /* 0x000fe8000f8e0203 */
[----:B--2---:R-:W-:Y:S05]  /*34a0*/  IMAD.IADD R2, R2, 0x1, -R5 ;  /* 0x0000000102027824 */ /* 0x004fea00078e0a05 */
[----:B------:R-:W-:Y:S02]  /*34b0*/  IADD3 R3, R2, c[0x0][0x2a8], RZ ;  /* 0x0000aa0002037a10 */ /* 0x000fe40007ffe0ff */
[----:B------:R-:W-:Y:S02]  /*34c0*/  IMNMX R140, R140, R2, !PT ;  /* 0x000000028c8c7217 */ /* 0x000fe40007800200 */
[----:B------:R-:W-:Y:S02]  /*34d0*/  IMNMX R144, R144, R3, PT ;  /* 0x0000000390907217 */ /* 0x000fe40003800200 */
.L_x_156:
[----:B------:R-:W-:Y:S04]  /*34e0*/  IADD3 R2, R0, 0x20, RZ ;  /* 0x0000002000027810 */ /* 0x000fe80007ffe0ff */
        /* <DEDUP_REMOVED lines=18> */
.L_x_162:
[----:B------:R-:W-:Y:S04]  /*3610*/  MOV R3, 0x1 ;  /* 0x0000000100037802 */ /* 0x000fe80000000f00 */
[----:B------:R-:W-:Y:S11]  /*3620*/  ISETP.NE.AND P2, PT, R3, c[0x0][0x2a8], PT ;  /* 0x0000aa0003007a0c */ /* 0x000ff60003f45270 */
[----:B------:R-:W-:Y:S02]  /*3630*/  @!UPT UIADD3 URZ, URZ, URZ, URZ ;  /* 0x0000003f3f3ff290 */ /* 0x000fe4000fffe03f */
[----:B------:R-:W-:Y:S05]  /*3640*/  @P2 IMAD.HI.U32 R3, R2, c[0x0][0x2ac], RZ ;  /* 0x0000ab0002032a27 */ /* 0x000fea00078e00ff */
[----:B------:R-:W-:Y:S02]  /*3650*/  @P2 SHF.R.U32.HI R2, RZ, c[0x0][0x2b0], R3 ;  /* 0x0000ac00ff022a19 */ /* 0x000fe40000011603 */
.L_x_163:
[----:B------:R-:W-:Y:S05]  /*3660*/  BSYNC B0 ;  /* 0x0000000000007941 */ /* 0x000fea0003800000 */
.L_x_161:
[----:B------:R-:W2:Y:S01]  /*3670*/  LDL R5, [R1+0x44] ;  /* 0x0000440001057983 */ /* 0x000ea20000100800 */
[----:B------:R-:W-:Y:S04]  /*3680*/  IMAD.MOV.U32 R3, RZ, RZ, c[0x0][0x2a8] ;  /* 0x0000aa00ff037624 */ /* 0x000fe800078e00ff */
[----:B------:R-:W-:Y:S04]  /*3690*/  IMAD R2, R2, R3, -UR5 ;  /* 0x8000000502027e24 */ /* 0x000fe8000f8e0203 */
[----:B--2---:R-:W-:Y:S05]  /*36a0*/  IMAD.IADD R2, R2, 0x1, -R5 ;  /* 0x0000000102027824 */ /* 0x004fea00078e0a05 */
[----:B------:R-:W-:Y:S02]  /*36b0*/  IADD3 R3, R2, c[0x0][0x2a8], RZ ;  /* 0x0000aa0002037a10 */ /* 0x000fe40007ffe0ff */
[----:B------:R-:W-:Y:S02]  /*36c0*/  IMNMX R141, R141, R2, !PT ;  /* 0x000000028d8d7217 */ /* 0x000fe40007800200 */
[----:B------:R-:W-:Y:S02]  /*36d0*/  IMNMX R145, R145, R3, PT ;  /* 0x0000000391917217 */ /* 0x000fe40003800200 */
.L_x_160:
        /* <DEDUP_REMOVED lines=19> */
.L_x_166:
[----:B------:R-:W-:Y:S04]  /*3810*/  MOV R2, 0x1 ;  /* 0x0000000100027802 */ /* 0x000fe80000000f00 */
[----:B------:R-:W-:Y:S11]  /*3820*/  ISETP.NE.AND P0, PT, R2, c[0x0][0x2a8], PT ;  /* 0x0000aa0002007a0c */ /* 0x000ff60003f05270 */
[----:B------:R-:W-:Y:S02]  /*3830*/  @!UPT UIADD3 URZ, URZ, URZ, URZ ;  /* 0x0000003f3f3ff290 */ /* 0x000fe4000fffe03f */
[----:B------:R-:W-:Y:S05]  /*3840*/  @P0 IMAD.HI.U32 R2, R0, c[0x0][0x2ac], RZ ;  /* 0x0000ab0000020a27 */ /* 0x000fea00078e00ff */
[----:B------:R-:W-:Y:S02]  /*3850*/  @P0 SHF.R.U32.HI R0, RZ, c[0x0][0x2b0], R2 ;  /* 0x0000ac00ff000a19 */ /* 0x000fe40000011602 */
.L_x_167:
[----:B------:R-:W-:Y:S05]  /*3860*/  BSYNC B0 ;  /* 0x0000000000007941 */ /* 0x000fea0003800000 */
.L_x_165:
[----:B------:R-:W2:Y:S01]  /*3870*/  LDL R3, [R1+0x44] ;  /* 0x0000440001037983 */ /* 0x000ea20000100800 */
[----:B------:R-:W-:Y:S04]  /*3880*/  IMAD.MOV.U32 R2, RZ, RZ, c[0x0][0x2a8] ;  /* 0x0000aa00ff027624 */ /* 0x000fe800078e00ff */
[----:B------:R-:W-:Y:S04]  /*3890*/  IMAD R0, R0, R2, -UR5 ;  /* 0x8000000500007e24 */ /* 0x000fe8000f8e0202 */
[----:B--2---:R-:W-:Y:S05]  /*38a0*/  IMAD.IADD R0, R0, 0x1, -R3 ;  /* 0x0000000100007824 */ /* 0x004fea00078e0a03 */
[----:B------:R-:W-:Y:S02]  /*38b0*/  IADD3 R2, R0, c[0x0][0x2a8], RZ ;  /* 0x0000aa0000027a10 */ /* 0x000fe40007ffe0ff */
[----:B------:R-:W-:Y:S02]  /*38c0*/  IMNMX R142, R142, R0, !PT ;  /* 0x000000008e8e7217 */ /* 0x000fe40007800200 */
[----:B------:R-:W-:Y:S02]  /*38d0*/  IMNMX R143, R143, R2, PT ;  /* 0x000000028f8f7217 */ /* 0x000fe40003800200 */
.L_x_164:
[----:B------:R-:W-:Y:S04]  /*38e0*/  DEPBAR.LE SB0, 0x0 ;  /* 0x000080000000791a */ /* 0x000fe80000000000 */
[----:B------:R-:W-:Y:S01]  /*38f0*/  BAR.SYNC.DEFER_BLOCKING 0x0 ;  /* 0x0000000000007b1d */ /* 0x000fe20000010000 */
[----:B------:R-:W-:Y:S04]  /*3900*/  UIADD3 UR23, UR10, 0x1, URZ ;  /* 0x000000010a177890 */ /* 0x000fe8000fffe03f */
[----:B------:R-:W-:Y:S06]  /*3910*/  UISETP.GE.AND UP0, UPT, UR23, UR12, UPT ;  /* 0x0000000c1700728c */ /* 0x000fec000bf06270 */
[----:B------:R-:W-:Y:S01]  /*3920*/  PLOP3.LUT P2, PT, PT, PT, UP0, 0x80, 0x0 ;  /* 0x000000000000781c */ /* 0x000fe20003f4f008 */
[----:B------:R1:W2:Y:S04]  /*3930*/  LDSM.16.M88.4 R32, [R216+0xc080] ;  /* 0x00c08000d820783b */ /* 0x0002a80000000200 */
[----:B------:R1:W3:Y:S04]  /*3940*/  LDSM.16.M88.4 R28, [R216+0xc880] ;  /* 0x00c88000d81c783b */ /* 0x0002e80000000200 */
[----:B------:R1:W4:Y:S04]  /*3950*/  LDSM.16.M88.4 R132, [R217] ;  /* 0x00000000d984783b */ /* 0x0003280000000200 */
[----:B------:R1:W1:Y:S01]  /*3960*/  LDSM.16.M88.4 R136, [R217+0x800] ;  /* 0x00080000d988783b */ /* 0x0002620000000200 */
[----:B------:R-:W-:-:S05]  /*3970*/  @P2 BRA `(.L_x_168) ;  /* 0x0000036000002947 */ /* 0x000fca0003800000 */
[----:B------:R-:W5:Y:S01]  /*3980*/  LDL.64 R14, [R1+0x78] ;  /* 0x00007800010e7983 */ /* 0x000f620000100a00 */
[----:B------:R-:W-:Y:S02]  /*3990*/  ULDC.64 UR6, c[0x0][0x178] ;  /* 0x00005e0000067ab9 */ /* 0x000fe40000000a00 */
[----:B------:R-:W-:Y:S01]  /*39a0*/  UIMAD.WIDE.U32 UR26, UR23, UR6, URZ ;  /* 0x00000006171a72a5 */ /* 0x000fe2000f8e003f */
[----:B----4-:R-:W4:Y:S01]  /*39b0*/  LDL R9, [R1+0x60] ;  /* 0x0000600001097983 */ /* 0x010f220000100800 */
[----:B------:R-:W-:Y:S03]  /*39c0*/  USHF.R.S32.HI UR24, URZ, 0x1f, UR23 ;  /* 0x0000001f3f187899 */ /* 0x000fe60008011417 */
[----:B---3--:R-:W3:Y:S01]  /*39d0*/  LDL R12, [R1+0x98] ;  /* 0x00009800010c7983 */ /* 0x008ee20000100800 */
[----:B------:R-:W-:Y:S01]  /*39e0*/  IMAD.U32 R2, RZ, RZ, UR26 ;  /* 0x0000001aff027e24 */ /* 0x000fe2000f8e00ff */
[----:B------:R-:W-:Y:S01]  /*39f0*/  UIMAD UR24, UR24, UR6, URZ ;  /* 0x00000006181872a4 */ /* 0x000fe2000f8e023f */
[----:B------:R-:W-:Y:S01]  /*3a00*/  IMAD.U32 R0, RZ, RZ, UR26 ;  /* 0x0000001aff007e24 */ /* 0x000fe2000f8e00ff */
[----:B--2---:R-:W2:Y:S01]  /*3a10*/  LDL.64 R10, [R1+0x38] ;  /* 0x00003800010a7983 */ /* 0x004ea20000100a00 */
[----:B------:R-:W-:Y:S02]  /*3a20*/  UIMAD UR6, UR23, -0x40, UR13 ;  /* 0xffffffc0170678a4 */ /* 0x000fe4000f8e020d */
[----:B------:R-:W-:Y:S01]  /*3a30*/  UIMAD UR24, UR23, UR7, UR24 ;  /* 0x00000007171872a4 */ /* 0x000fe2000f8e0218 */
[----:B------:R-:W2:Y:S03]  /*3a40*/  LDL R8, [R1+0x64] ;  /* 0x0000640001087983 */ /* 0x000ea60000100800 */
[----:B------:R-:W-:Y:S01]  /*3a50*/  UIADD3 UR24, UR27, UR24, URZ ;  /* 0x000000181b187290 */ /* 0x000fe2000fffe03f */
[----:B------:R-:W2:Y:S04]  /*3a60*/  LDL R5, [R1+0x90] ;  /* 0x0000900001057983 */ /* 0x000ea80000100800 */
[----:B------:R-:W2:Y:S01]  /*3a70*/  LDL.64 R6, [R1+0x50] ;  /* 0x0000500001067983 */ /* 0x000ea20000100a00 */
[----:B------:R-:W-:Y:S03]  /*3a80*/  IMAD.U32 R3, RZ, RZ, UR24 ;  /* 0x00000018ff037e24 */ /* 0x000fe6000f8e00ff */
[----:B------:R-:W1:Y:S01]  /*3a90*/  @!P1 S2R R4, SR_CTAID.Y ;  /* 0x0000000000049919 */ /* 0x000e620000002600 */
[----:B-----5:R-:W-:Y:S02]  /*3aa0*/  LEA R0, P0, R0, R14, 0x6 ;  /* 0x0000000e00007211 */ /* 0x020fe400078030ff */
[C---:B----4-:R-:W-:Y:S02]  /*3ab0*/  LOP3.LUT P4, RZ, R9.reuse, 0x1, RZ, 0xc0, !PT ;  /* 0x0000000109ff7812 */ /* 0x050fe4000788c0ff */
[----:B------:R-:W-:Y:S02]  /*3ac0*/  LOP3.LUT P3, RZ, R9, 0x2, RZ, 0xc0, !PT ;  /* 0x0000000209ff7812 */ /* 0x000fe4000786c0ff */
[----:B---3--:R-:W-:Y:S02]  /*3ad0*/  LEA.HI.X R3, R2, R12, R3, 0x6, P0 ;  /* 0x0000000c02037211 */ /* 0x008fe400000f3403 */
[----:B------:R-:W-:Y:S02]  /*3ae0*/  LEA R2, P0, R0, c[0x0][0x160], 0x1 ;  /* 0x0000580000027a11 */ /* 0x000fe400078008ff */
[----:B--2---:R-:W-:Y:S02]  /*3af0*/  ISETP.GE.OR P4, PT, R10, UR6, !P4 ;  /* 0x000000060a007c0c */ /* 0x004fe4000e786670 */
[----:B------:R-:W-:Y:S01]  /*3b00*/  LEA.HI.X R3, R0, c[0x0][0x164], R3, 0x1, P0 ;  /* 0x0000590000037a11 */ /* 0x000fe200000f0c03 */
[----:B------:R-:W-:Y:S01]  /*3b10*/  IMAD.U32 R0, RZ, RZ, UR16 ;  /* 0x00000010ff007e24 */ /* 0x000fe2000f8e00ff */
[C---:B------:R-:W-:Y:S02]  /*3b20*/  ISETP.GE.OR P3, PT, R10.reuse, UR6, !P3 ;  /* 0x000000060a007c0c */ /* 0x040fe4000df66670 */
[----:B------:R-:W-:Y:S01]  /*3b30*/  ISETP.LT.AND P5, PT, R10, UR6, PT ;  /* 0x000000060a007c0c */ /* 0x000fe2000bfa1270 */
[----:B------:R-:W-:Y:S03]  /*3b40*/  IMAD R0, R0, 0x3000, R5 ;  /* 0x0000300000007824 */ /* 0x000fe600078e0205 */
[----:B------:R-:W-:Y:S03]  /*3b50*/  ISETP.GE.OR P5, PT, R8, c[0x0][0x16c], !P5 ;  /* 0x00005b0008007a0c */ /* 0x000fe60006fa6670 */
[----:B------:R-:W-:Y:S01]  /*3b60*/  @!PT LDS RZ, [RZ] ;  /* 0x00000000fffff984 */ /* 0x000fe20000000800 */
[----:B------:R-:W-:Y:S01]  /*3b70*/  @!PT LDS RZ, [RZ] ;  /* 0x00000000fffff984 */ /* 0x000fe20000000800 */
[----:B------:R-:W-:Y:S01]  /*3b80*/  @!PT LDS RZ, [RZ] ;  /* 0x00000000fffff984 */ /* 0x000fe20000000800 */
[----:B------:R2:W-:Y:S04]  /*3b90*/  LDGSTS.E.BYPASS.LTC128B.128 [R0], [R2.64], !P4 ;  /* 0x0000000002007fae */ /* 0x0005e8000e101d52 */
[----:B------:R2:W-:Y:S06]  /*3ba0*/  LDGSTS.E.BYPASS.LTC128B.128 [R0+0x1000], [R2.64+0x40], !P3 ;  /* 0x0100004002007fae */ /* 0x0005ec000d901d52 */
[----:B------:R2:W-:Y:S02]  /*3bb0*/  LDGSTS.E.BYPASS.LTC128B.128 [R0+0x2000], [R2.64+0x80], !P5 ;  /* 0x0200008002007fae */ /* 0x0005e4000e901d52 */
[----:B--2---:R-:W-:Y:S01]  /*3bc0*/  @!P1 IMAD.MOV.U32 R2, RZ, RZ, R6 ;  /* 0x000000ffff029224 */ /* 0x004fe200078e0006 */
[----:B-1----:R-:W-:Y:S01]  /*3bd0*/  @!P1 SHF.R.S32.HI R0, RZ, 0x1f, R4 ;  /* 0x0000001fff009819 */ /* 0x002fe20000011404 */
[----:B------:R-:W-:Y:S04]  /*3be0*/  @!P1 IMAD.MOV.U32 R3, RZ, RZ, R7 ;  /* 0x000000ffff039224 */ /* 0x000fe800078e0007 */
[----:B------:R-:W-:Y:S02]  /*3bf0*/  @!P1 IMAD R0, R0, c[0x0][0x270], RZ ;  /* 0x00009c0000009a24 */ /* 0x000fe400078e02ff */
[C---:B------:R-:W-:Y:S04]  /*3c00*/  @!P1 IMAD.WIDE.U32 R2, R4.reuse, c[0x0][0x270], R2 ;  /* 0x00009c0004029a25 */ /* 0x040fe800078e0002 */
[----:B------:R-:W-:Y:S02]  /*3c10*/  @!P1 IMAD R4, R4, c[0x0][0x274], R0 ;  /* 0x00009d0004049a24 */ /* 0x000fe400078e0200 */
[----:B------:R-:W-:Y:S02]  /*3c20*/  IMAD.U32 R0, RZ, RZ, UR10 ;  /* 0x0000000aff007e24 */ /* 0x000fe4000f8e00ff */
[----:B------:R-:W-:Y:S02]  /*3c30*/  @!P1 IMAD.IADD R5, R3, 0x1, R4 ;  /* 0x0000000103059824 */ /* 0x000fe400078e0204 */
[----:B------:R-:W-:Y:S01]  /*3c40*/  IMAD.U32 R4, RZ, RZ, UR16 ;  /* 0x00000010ff047e24 */ /* 0x000fe2000f8e00ff */
[----:B------:R-:W-:Y:S04]  /*3c50*/  @!P1 LEA R0, R0, 0x40, 0x6 ;  /* 0x0000004000009811 */ /* 0x000fe800078e30ff */
[----:B------:R-:W-:Y:S02]  /*3c60*/  @!P1 IADD3 R3, P3, P0, R0, UR14, R2 ;  /* 0x0000000e00039c10 */ /* 0x000fe4000f87e002 */
[----:B------:R-:W-:Y:S04]  /*3c70*/  @!P1 SHF.R.S32.HI R0, RZ, 0x1f, R0 ;  /* 0x0000001fff009819 */ /* 0x000fe80000011400 */
[----:B------:R-:W-:Y:S01]  /*3c80*/  @!P1 IADD3.X R5, R0, UR17, R5, P3, P0 ;  /* 0x0000001100059c10 */ /* 0x000fe20009fe0405 */
[----:B------:R-:W-:Y:S01]  /*3c90*/  @!P1 IMAD R0, R4, 0x40, R6 ;  /* 0x0000004004009824 */ /* 0x000fe200078e0206 */
[C---:B------:R-:W-:Y:S03]  /*3ca0*/  @!P1 LEA R2, P0, R3.reuse, c[0x0][0x258], 0x2 ;  /* 0x0000960003029a11 */ /* 0x040fe600078010ff */
[----:B------:R-:W-:Y:S01]  /*3cb0*/  @!P1 IMAD.SHL.U32 R0, R0, 0x4, RZ ;  /* 0x0000000400009824 */ /* 0x000fe200078e00ff */
[----:B------:R-:W-:Y:S05]  /*3cc0*/  @!P1 LEA.HI.X R3, R3, c[0x0][0x25c], R5, 0x2, P0 ;  /* 0x0000970003039a11 */ /* 0x000fea00000f1405 */
[----:B------:R1:W-:Y:S04]  /*3cd0*/  @!P1 LDGSTS.E.BYPASS.LTC128B.128 [R0+0xf080], [R2.64] ;  /* 0x0f08000002009fae */ /* 0x0003e8000b901d52 */
.L_x_168:
[-C--:B--2---:R-:W-:Y:S01]  /*3ce0*/  HMMA.16816.F32 R4, R32, R164.reuse, RZ ;  /* 0x000000a42004723c */ /* 0x084fe200000018ff */
[----:B------:R2:W-:Y:S01]  /*3cf0*/  STL [R1+0xb0], R89 ;  /* 0x0000b05901007387 */ /* 0x0005e20000100800 */
[----:B------:R-:W-:Y:S02]  /*3d00*/  PLOP3.LUT P0, PT, PT, PT, UP4, 0x80, 0x0 ;  /* 0x000000000000781c */ /* 0x000fe40003f0f048 */
[----:B-1----:R-:W-:Y:S01]  /*3d10*/  P2R R0, PR, RZ, 0x2 ;  /* 0x00000002ff007803 */ /* 0x002fe20000000000 */
[----:B------:R-:W0:Y:S01]  /*3d20*/  LDGDEPBAR ;  /* 0x00000000000079af */ /* 0x000e220000000000 */
[C---:B------:R-:W-:Y:S02]  /*3d30*/  ISETP.GT.AND P4, PT, R146.reuse, 0x21, P0 ;  /* 0x000000219200780c */ /* 0x040fe40000784270 */
[C---:B---3--:R-:W-:Y:S02]  /*3d40*/  HMMA.16816.F32 R8, R28.reuse, R164, RZ ;  /* 0x000000a41c08723c */ /* 0x048fe400000018ff */
[C---:B------:R-:W-:Y:S02]  /*3d50*/  ISETP.LT.OR P4, PT, R147.reuse, 0x22, P4 ;  /* 0x000000229300780c */ /* 0x040fe40002781670 */
[C---:B------:R-:W-:Y:S02]  /*3d60*/  ISETP.GT.AND P6, PT, R146.reuse, RZ, P0 ;  /* 0x000000ff9200720c */ /* 0x040fe400007c4270 */
[C---:B------:R-:W-:Y:S02]  /*3d70*/  ISETP.GT.AND P5, PT, R146.reuse, 0x1, P0 ;  /* 0x000000019200780c */ /* 0x040fe400007a4270 */
[-C--:B------:R-:W-:Y:S01]  /*3d80*/  HMMA.16816.F32 R12, R28, R166.reuse, RZ ;  /* 0x000000a61c0c723c */ /* 0x080fe200000018ff */
[C---:B------:R-:W-:Y:S02]  /*3d90*/  ISETP.LT.OR P6, PT, R147.reuse, 0x1, P6 ;  /* 0x000000019300780c */ /* 0x040fe400037c1670 */
[----:B------:R-:W-:Y:S02]  /*3da0*/  ISETP.GT.AND P3, PT, R146, 0x20, P0 ;  /* 0x000000209200780c */ /* 0x000fe40000764270 */
[C---:B------:R-:W-:Y:S02]  /*3db0*/  ISETP.LT.OR P5, PT, R147.reuse, 0x2, P5 ;  /* 0x000000029300780c */ /* 0x040fe40002fa1670 */
[----:B------:R-:W-:Y:S01]  /*3dc0*/  ISETP.LT.OR P3, PT, R147, 0x21, P3 ;  /* 0x000000219300780c */ /* 0x000fe20001f61670 */
[C---:B------:R-:W-:Y:S01]  /*3dd0*/  HMMA.16816.F32 R16, R32.reuse, R166, RZ ;  /* 0x000000a62010723c */ /* 0x040fe200000018ff */
[----:B--2---:R-:W2:Y:S04]  /*3de0*/  LDL.LU R89, [R1+0x14] ;  /* 0x0000140001597983 */ /* 0x004ea80000300800 */
[----:B------:R1:W-:Y:S03]  /*3df0*/  STL [R1+0xac], R88 ;  /* 0x0000ac5801007387 */ /* 0x0003e60000100800 */
[-C--:B------:R-:W-:Y:S08]  /*3e00*/  HMMA.16816.F32 R20, R32, R168.reuse, RZ ;  /* 0x000000a82014723c */ /* 0x080ff000000018ff */
[C---:B------:R-:W-:Y:S08]  /*3e10*/  HMMA.16816.F32 R24, R28.reuse, R168, RZ ;  /* 0x000000a81c18723c */ /* 0x040ff000000018ff */
[-C--:B------:R-:W-:Y:S01]  /*3e20*/  HMMA.16816.F32 R28, R28, R170.reuse, RZ ;  /* 0x000000aa1c1c723c */ /* 0x080fe200000018ff */
[----:B-1----:R-:W3:Y:S07]  /*3e30*/  LDL.LU R88, [R1+0x8] ;  /* 0x0000080001587983 */ /* 0x002eee0000300800 */
[----:B------:R-:W-:Y:S01]  /*3e40*/  HMMA.16816.F32 R32, R32, R170, RZ ;  /* 0x000000aa2020723c */ /* 0x000fe200000018ff */
[----:B------:R1:W-:Y:S07]  /*3e50*/  STL [R1+0xa8], R87 ;  /* 0x0000a85701007387 */ /* 0x0003ee0000100800 */
[-C--:B----4-:R-:W-:Y:S08]  /*3e60*/  HMMA.16816.F32 R4, R132, R172.reuse, R4 ;  /* 0x000000ac8404723c */ /* 0x090ff00000001804 */
[C---:B------:R-:W-:Y:S08]  /*3e70*/  HMMA.16816.F32 R8, R136.reuse, R172, R8 ;  /* 0x000000ac8808723c */ /* 0x040ff00000001808 */
[-C--:B------:R-:W-:Y:S01]  /*3e80*/  HMMA.16816.F32 R12, R136, R174.reuse, R12 ;  /* 0x000000ae880c723c */ /* 0x080fe2000000180c */
[----:B-1----:R-:W4:Y:S07]  /*3e90*/  LDL R87, [R1+0x30] ;  /* 0x0000300001577983 */ /* 0x002f2e0000100800 */
[C---:B------:R-:W-:Y:S01]  /*3ea0*/  HMMA.16816.F32 R16, R132.reuse, R174, R16 ;  /* 0x000000ae8410723c */ /* 0x040fe20000001810 */
[----:B------:R1:W-:Y:S07]  /*3eb0*/  STL [R1+0xa4], R86 ;  /* 0x0000a45601007387 */ /* 0x0003ee0000100800 */
[-C--:B------:R-:W-:Y:S08]  /*3ec0*/  HMMA.16816.F32 R20, R132, R176.reuse, R20 ;  /* 0x000000b08414723c */ /* 0x080ff00000001814 */
[C---:B------:R-:W-:Y:S08]  /*3ed0*/  HMMA.16816.F32 R24, R136.reuse, R176, R24 ;  /* 0x000000b08818723c */ /* 0x040ff00000001818 */
[-C--:B------:R-:W-:Y:S01]  /*3ee0*/  HMMA.16816.F32 R28, R136, R178.reuse, R28 ;  /* 0x000000b2881c723c */ /* 0x080fe2000000181c */
[----:B------:R-:W1:Y:S07]  /*3ef0*/  LDSM.16.M88.4 R136, [R216+0xd080] ;  /* 0x00d08000d888783b */ /* 0x000e6e0000000200 */
[----:B------:R-:W-:Y:S01]  /*3f00*/  HMMA.16816.F32 R32, R132, R178, R32 ;  /* 0x000000b28420723c */ /* 0x000fe20000001820 */
[----:B------:R-:W1:Y:S08]  /*3f10*/  LDSM.16.M88.4 R132, [R216+0xd880] ;  /* 0x00d88000d884783b */ /* 0x000e700000000200 */
[----:B-1----:R-:W2:Y:S04]  /*3f20*/  LDL.LU R86, [R1+0x4] ;  /* 0x0000040001567983 */ /* 0x002ea80000300800 */
[----:B------:R1:W-:Y:S01]  /*3f30*/  STL [R1+0xa0], R85 ;  /* 0x0000a05501007387 */ /* 0x0003e20000100800 */
[-C--:B------:R-:W-:Y:S03]  /*3f40*/  HMMA.16816.F32 R4, R136, R180.reuse, R4 ;  /* 0x000000b48804723c */ /* 0x080fe60000001804 */
[----:B-1----:R-:W2:Y:S05]  /*3f50*/  LDL.LU R85, [R1] ;  /* 0x0000000001557983 */ /* 0x002eaa0000300800 */
[C---:B------:R-:W-:Y:S01]  /*3f60*/  HMMA.16816.F32 R8, R132.reuse, R180, R8 ;  /* 0x000000b48408723c */ /* 0x040fe20000001808 */
[----:B------:R1:W-:Y:S07]  /*3f70*/  STL [R1+0x9c], R84 ;  /* 0x00009c5401007387 */ /* 0x0003ee0000100800 */
[-C--:B------:R-:W-:Y:S08]  /*3f80*/  HMMA.16816.F32 R12, R132, R182.reuse, R12 ;  /* 0x000000b6840c723c */ /* 0x080ff0000000180c */
[C---:B------:R-:W-:Y:S08]  /*3f90*/  HMMA.16816.F32 R16, R136.reuse, R182, R16 ;  /* 0x000000b68810723c */ /* 0x040ff00000001810 */
[-C--:B------:R-:W-:Y:S01]  /*3fa0*/  HMMA.16816.F32 R20, R136, R184.reuse, R20 ;  /* 0x000000b88814723c */ /* 0x080fe20000001814 */
[----:B-1----:R-:W2:Y:S07]  /*3fb0*/  LDL.LU R84, [R1+0x2c] ;  /* 0x00002c0001547983 */ /* 0x002eae0000300800 */
[C---:B------:R-:W-:Y:S08]  /*3fc0*/  HMMA.16816.F32 R24, R132.reuse, R184, R24 ;  /* 0x000000b88418723c */ /* 0x040ff00000001818 */
[-C--:B------:R-:W-:Y:S01]  /*3fd0*/  HMMA.16816.F32 R28, R132, R186.reuse, R28 ;  /* 0x000000ba841c723c */ /* 0x080fe2000000181c */
[----:B------:R-:W1:Y:S07]  /*3fe0*/  LDSM.16.M88.4 R132, [R217+0x1000] ;  /* 0x00100000d984783b */ /* 0x000e6e0000000200 */
[----:B------:R-:W-:Y:S01]  /*3ff0*/  HMMA.16816.F32 R32, R136, R186, R32 ;  /* 0x000000ba8820723c */ /* 0x000fe20000001820 */
[----:B------:R-:W1:Y:S07]  /*4000*/  LDSM.16.M88.4 R136, [R217+0x1800] ;  /* 0x00180000d988783b */ /* 0x000e6e0000000200 */
[-C--:B-1----:R-:W-:Y:S08]  /*4010*/  HMMA.16816.F32 R4, R132, R188.reuse, R4 ;  /* 0x000000bc8404723c */ /* 0x082ff00000001804 */
[C---:B------:R-:W-:Y:S08]  /*4020*/  HMMA.16816.F32 R8, R136.reuse, R188, R8 ;  /* 0x000000bc8808723c */ /* 0x040ff00000001808 */
[-C--:B------:R-:W-:Y:S08]  /*4030*/  HMMA.16816.F32 R12, R136, R190.reuse, R12 ;  /* 0x000000be880c723c */ /* 0x080ff0000000180c */
[C---:B------:R-:W-:Y:S08]  /*4040*/  HMMA.16816.F32 R16, R132.reuse, R190, R16 ;  /* 0x000000be8410723c */ /* 0x040ff00000001810 */
[-C--:B------:R-:W-:Y:S08]  /*4050*/  HMMA.16816.F32 R20, R132, R192.reuse, R20 ;  /* 0x000000c08414723c */ /* 0x080ff00000001814 */
        /* <DEDUP_REMOVED lines=15> */
[-C--:B-1----:R-:W-:Y:S08]  /*4150*/  HMMA.16816.F32 R4, R132, R204.reuse, R4 ;  /* 0x000000cc8404723c */ /* 0x082ff00000001804 */
[C---:B---3--:R-:W-:Y:S08]  /*4160*/  HMMA.16816.F32 R8, R136.reuse, R204, R8 ;  /* 0x000000cc8808723c */ /* 0x048ff00000001808 */
[-C--:B------:R-:W-:Y:S08]  /*4170*/  HMMA.16816.F32 R12, R136, R206.reuse, R12 ;  /* 0x000000ce880c723c */ /* 0x080ff0000000180c */
[C---:B------:R-:W-:Y:S08]  /*4180*/  HMMA.16816.F32 R16, R132.reuse, R206, R16 ;  /* 0x000000ce8410723c */ /* 0x040ff00000001810 */
[-C--:B------:R-:W-:Y:S08]  /*4190*/  HMMA.16816.F32 R20, R132, R208.reuse, R20 ;  /* 0x000000d08414723c */ /* 0x080ff00000001814 */
[C---:B------:R-:W-:Y:S08]  /*41a0*/  HMMA.16816.F32 R24, R136.reuse, R208, R24 ;  /* 0x000000d08818723c */ /* 0x040ff00000001818 */
[-C--:B------:R-:W-:Y:S07]  /*41b0*/  HMMA.16816.F32 R28, R136, R210.reuse, R28 ;  /* 0x000000d2881c723c */ /* 0x080fee000000181c */
[----:B------:R-:W-:Y:S01]  /*41c0*/  FSEL R136, R230, -INF , !P4 ;  /* 0xff800000e6887808 */ /* 0x000fe20006000000 */
[----:B------:R-:W-:Y:S04]  /*41d0*/  HMMA.16816.F32 R32, R132, R210, R32 ;  /* 0x000000d28420723c */ /* 0x000fe80000001820 */
[----:B------:R-:W-:Y:S01]  /*41e0*/  ISETP.GT.AND P4, PT, R146, 0x61, P0 ;  /* 0x000000619200780c */ /* 0x000fe20000784270 */
[--C-:B------:R-:W-:Y:S01]  /*41f0*/  FFMA.FTZ R155, R136, c[0x0][0x29c], -R149.reuse ;  /* 0x0000a700889b7a23 */ /* 0x100fe20000010895 */
[----:B------:R-:W-:Y:S02]  /*4200*/  FSEL R139, R161, -INF , !P6 ;  /* 0xff800000a18b7808 */ /* 0x000fe40007000000 */
[----:B------:R-:W-:Y:S01]  /*4210*/  ISETP.LT.OR P4, PT, R147, 0x62, P4 ;  /* 0x000000629300780c */ /* 0x000fe20002781670 */
[----:B------:R-:W-:Y:S01]  /*4220*/  MUFU.EX2 R235, R155 ;  /* 0x0000009b00eb7308 */ /* 0x000fe20000000800 */
[----:B------:R-:W-:Y:S02]  /*4230*/  ISETP.GT.AND P6, PT, R146, 0x40, P0 ;  /* 0x000000409200780c */ /* 0x000fe400007c4270 */
[----:B------:R-:W-:Y:S01]  /*4240*/  FSEL R2, R159, -INF , !P4 ;  /* 0xff8000009f027808 */ /* 0x000fe20006000000 */
[--C-:B------:R-:W-:Y:S01]  /*4250*/  FFMA.FTZ R158, R139, c[0x0][0x29c], -R149.reuse ;  /* 0x0000a7008b9e7a23 */ /* 0x100fe20000010895 */
[----:B------:R-:W-:Y:S02]  /*4260*/  ISETP.GT.AND P4, PT, R140, 0x21, P0 ;  /* 0x000000218c00780c */ /* 0x000fe40000784270 */
[----:B------:R-:W-:Y:S02]  /*4270*/  FSEL R138, R241, -INF , !P5 ;  /* 0xff800000f18a7808 */ /* 0x000fe40006800000 */
[----:B------:R-:W-:Y:S01]  /*4280*/  ISETP.LT.OR P1, PT, R144, 0x22, P4 ;  /* 0x000000229000780c */ /* 0x000fe20002721670 */
[----:B------:R-:W1:Y:S01]  /*4290*/  MUFU.EX2 R240, R158 ;  /* 0x0000009e00f07308 */ /* 0x000e620000000800 */
[----:B------:R-:W-:Y:S01]  /*42a0*/  FSEL R137, R231, -INF , !P3 ;  /* 0xff800000e7897808 */ /* 0x000fe20005800000 */
[--C-:B------:R-:W-:Y:S01]  /*42b0*/  FFMA.FTZ R157, R138, c[0x0][0x29c], -R149.reuse ;  /* 0x0000a7008a9d7a23 */ /* 0x100fe20000010895 */
[----:B------:R-:W-:Y:S02]  /*42c0*/  FSEL R152, R246, -INF , !P1 ;  /* 0xff800000f6987808 */ /* 0x000fe40004800000 */
[----:B------:R-:W-:Y:S01]  /*42d0*/  ISETP.NE.AND P1, PT, R0, RZ, PT ;  /* 0x000000ff0000720c */ /* 0x000fe20003f25270 */
[--C-:B------:R-:W-:Y:S01]  /*42e0*/  FFMA.FTZ R156, R137, c[0x0][0x29c], -R149.reuse ;  /* 0x0000a700899c7a23 */ /* 0x100fe20000010895 */
[----:B----4-:R-:W3:Y:S01]  /*42f0*/  LDS R0, [R87.X4+0xf280] ;  /* 0x00f2800057007984 */ /* 0x010ee20000004800 */
[C---:B------:R-:W-:Y:S02]  /*4300*/  ISETP.GT.AND P5, PT, R146.reuse, 0x41, P0 ;  /* 0x000000419200780c */ /* 0x040fe400007a4270 */
[----:B------:R-:W-:Y:S01]  /*4310*/  ISETP.GT.AND P3, PT, R146, 0x60, P0 ;  /* 0x000000609200780c */ /* 0x000fe20000764270 */
[----:B------:R4:W1:Y:S01]  /*4320*/  MUFU.EX2 R239, R156 ;  /* 0x0000009c00ef7308 */ /* 0x0008620000000800 */
[C---:B------:R-:W-:Y:S02]  /*4330*/  ISETP.LT.OR P6, PT, R147.reuse, 0x41, P6 ;  /* 0x000000419300780c */ /* 0x040fe400037c1670 */
[C---:B------:R-:W-:Y:S02]  /*4340*/  ISETP.LT.OR P5, PT, R147.reuse, 0x42, P5 ;  /* 0x000000429300780c */ /* 0x040fe40002fa1670 */
[----:B------:R-:W-:Y:S02]  /*4350*/  ISETP.LT.OR P3, PT, R147, 0x61, P3 ;  /* 0x000000619300780c */ /* 0x000fe40001f61670 */
[----:B------:R-:W-:Y:S02]  /*4360*/  FSEL R133, R232, -INF , !P6 ;  /* 0xff800000e8857808 */ /* 0x000fe40007000000 */
[----:B------:R-:W-:Y:S01]  /*4370*/  FSEL R132, R163, -INF , !P5 ;  /* 0xff800000a3847808 */ /* 0x000fe20006800000 */
[----:B------:R-:W1:Y:S01]  /*4380*/  MUFU.EX2 R236, R157 ;  /* 0x0000009d00ec7308 */ /* 0x000e620000000800 */
[C---:B------:R-:W-:Y:S02]  /*4390*/  ISETP.GT.AND P6, PT, R140.reuse, RZ, P0 ;  /* 0x000000ff8c00720c */ /* 0x040fe400007c4270 */
[----:B------:R-:W-:Y:S01]  /*43a0*/  ISETP.GT.AND P5, PT, R140, 0x1, P0 ;  /* 0x000000018c00780c */ /* 0x000fe200007a4270 */
[--C-:B------:R-:W-:Y:S01]  /*43b0*/  FFMA.FTZ R139, R132, c[0x0][0x29c], -R149.reuse ;  /* 0x0000a700848b7a23 */ /* 0x100fe20000010895 */
[----:B------:R-:W-:Y:S02]  /*43c0*/  FSEL R3, R160, -INF , !P3 ;  /* 0xff800000a0037808 */ /* 0x000fe40005800000 */
[----:B------:R-:W-:Y:S02]  /*43d0*/  ISETP.GT.AND P3, PT, R140, 0x20, P0 ;  /* 0x000000208c00780c */ /* 0x000fe40000764270 */
[C---:B------:R-:W-:Y:S01]  /*43e0*/  ISETP.LT.OR P6, PT, R144.reuse, 0x1, P6 ;  /* 0x000000019000780c */ /* 0x040fe200037c1670 */
[--C-:B------:R-:W-:Y:S01]  /*43f0*/  FFMA.FTZ R138, R3, c[0x0][0x29c], -R149.reuse ;  /* 0x0000a700038a7a23 */ /* 0x100fe20000010895 */
[C---:B------:R-:W-:Y:S02]  /*4400*/  ISETP.LT.OR P5, PT, R144.reuse, 0x2, P5 ;  /* 0x000000029000780c */ /* 0x040fe40002fa1670 */
[----:B------:R-:W-:Y:S01]  /*4410*/  ISETP.LT.OR P3, PT, R144, 0x21, P3 ;  /* 0x000000219000780c */ /* 0x000fe20001f61670 */
[----:B------:R-:W-:Y:S01]  /*4420*/  MUFU.EX2 R237, R138 ;  /* 0x0000008a00ed7308 */ /* 0x000fe20000000800 */
[----:B------:R-:W-:Y:S02]  /*4430*/  FSEL R146, R249, -INF , !P6 ;  /* 0xff800000f9927808 */ /* 0x000fe40007000000 */
[----:B------:R-:W-:Y:S02]  /*4440*/  FSEL R147, R248, -INF , !P5 ;  /* 0xff800000f8937808 */ /* 0x000fe40006800000 */
[----:B------:R-:W-:Y:S02]  /*4450*/  FSEL R153, R247, -INF , !P3 ;  /* 0xff800000f7997808 */ /* 0x000fe40005800000 */
[C---:B------:R-:W-:Y:S02]  /*4460*/  ISETP.GT.AND P6, PT, R140.reuse, 0x40, P0 ;  /* 0x000000408c00780c */ /* 0x040fe400007c4270 */
[C---:B------:R-:W-:Y:S02]  /*4470*/  ISETP.GT.AND P5, PT, R140.reuse, 0x41, P0 ;  /* 0x000000418c00780c */ /* 0x040fe400007a4270 */
[C---:B------:R-:W-:Y:S01]  /*4480*/  ISETP.GT.AND P4, PT, R140.reuse, 0x60, P0 ;  /* 0x000000608c00780c */ /* 0x040fe20000784270 */
[--C-:B---3--:R-:W-:Y:S01]  /*4490*/  FADD.FTZ R137, R5, -R0.reuse ;  /* 0x8000000005897221 */ /* 0x108fe20000010000 */
[----:B------:R-:W-:Y:S01]  /*44a0*/  ISETP.GT.AND P3, PT, R140, 0x61, P0 ;  /* 0x000000618c00780c */ /* 0x000fe20000764270 */
[--C-:B------:R-:W-:Y:S01]  /*44b0*/  FADD.FTZ R135, R16, -R0.reuse ;  /* 0x8000000010877221 */ /* 0x100fe20000010000 */
[C---:B------:R-:W-:Y:S01]  /*44c0*/  ISETP.LT.OR P6, PT, R144.reuse, 0x41, P6 ;  /* 0x000000419000780c */ /* 0x040fe200037c1670 */
[--C-:B------:R-:W-:Y:S01]  /*44d0*/  FADD.FTZ R132, R17, -R0.reuse ;  /* 0x8000000011847221 */ /* 0x100fe20000010000 */
[----:B------:R-:W-:Y:S01]  /*44e0*/  ISETP.LT.OR P5, PT, R144, 0x42, P5 ;  /* 0x000000429000780c */ /* 0x000fe20002fa1670 */
[--C-:B------:R-:W-:Y:S01]  /*44f0*/  FADD.FTZ R136, R20, -R0.reuse ;  /* 0x8000000014887221 */ /* 0x100fe20000010000 */
[----:B------:R-:W-:Y:S01]  /*4500*/  ISETP.LT.OR P4, PT, R144, 0x61, P4 ;  /* 0x000000619000780c */ /* 0x000fe20002781670 */
[--C-:B------:R-:W-:Y:S01]  /*4510*/  FADD.FTZ R154, R32, -R0.reuse ;  /* 0x80000000209a7221 */ /* 0x100fe20000010000 */
[----:B------:R-:W-:Y:S01]  /*4520*/  ISETP.LT.OR P3, PT, R144, 0x62, P3 ;  /* 0x000000629000780c */ /* 0x000fe20001f61670 */
[--C-:B------:R-:W-:Y:S01]  /*4530*/  FFMA.FTZ R144, R133, c[0x0][0x29c], -R149.reuse ;  /* 0x0000a70085907a23 */ /* 0x100fe20000010895 */
[----:B------:R-:W-:Y:S01]  /*4540*/  FSEL R3, R250, -INF , !P5 ;  /* 0xff800000fa037808 */ /* 0x000fe20006800000 */
[----:B------:R-:W-:Y:S01]  /*4550*/  FFMA.FTZ R149, R2, c[0x0][0x29c], -R149 ;  /* 0x0000a70002957a23 */ /* 0x000fe20000010895 */
[----:B------:R-:W-:Y:S01]  /*4560*/  FSEL R2, R245, -INF , !P4 ;  /* 0xff800000f5027808 */ /* 0x000fe20006000000 */
[--C-:B------:R-:W-:Y:S01]  /*4570*/  FADD.FTZ R140, R33, -R0.reuse ;  /* 0x80000000218c7221 */ /* 0x100fe20000010000 */
[----:B------:R-:W-:Y:S01]  /*4580*/  MOV R33, R234 ;  /* 0x000000ea00217202 */ /* 0x000fe20000000f00 */
[--C-:B------:R-:W-:Y:S01]  /*4590*/  FADD.FTZ R133, R4, -R0.reuse ;  /* 0x8000000004857221 */ /* 0x100fe20000010000 */
[----:B------:R-:W-:Y:S01]  /*45a0*/  FSEL R4, R242, -INF , !P6 ;  /* 0xff800000f2047808 */ /* 0x000fe20007000000 */
[----:B------:R-:W-:Y:S01]  /*45b0*/  FADD.FTZ R134, R21, -R0 ;  /* 0x8000000015867221 */ /* 0x000fe20000010000 */
[----:B------:R-:W-:Y:S01]  /*45c0*/  FSEL R0, R243, -INF , !P3 ;  /* 0xff800000f3007808 */ /* 0x000fe20005800000 */
[--C-:B------:R-:W-:Y:S01]  /*45d0*/  FFMA.FTZ R20, R146, c[0x0][0x29c], -R148.reuse ;  /* 0x0000a70092147a23 */ /* 0x100fe20000010894 */
[----:B------:R-:W-:Y:S01]  /*45e0*/  MOV R146, R229 ;  /* 0x000000e500927202 */ /* 0x000fe20000000f00 */
[--C-:B------:R-:W-:Y:S01]  /*45f0*/  FFMA.FTZ R17, R147, c[0x0][0x29c], -R148.reuse ;  /* 0x0000a70093117a23 */ /* 0x100fe20000010894 */
[----:B------:R3:W-:Y:S01]  /*4600*/  MUFU.EX2 R234, R139 ;  /* 0x0000008b00ea7308 */ /* 0x0007e20000000800 */
[--C-:B------:R-:W-:Y:S01]  /*4610*/  FFMA.FTZ R16, R153, c[0x0][0x29c], -R148.reuse ;  /* 0x0000a70099107a23 */ /* 0x100fe20000010894 */
[----:B------:R-:W-:Y:S01]  /*4620*/  ISETP.GT.AND P6, PT, R141, RZ, P0 ;  /* 0x000000ff8d00720c */ /* 0x000fe200007c4270 */
[--C-:B------:R-:W-:Y:S01]  /*4630*/  FFMA.FTZ R5, R152, c[0x0][0x29c], -R148.reuse ;  /* 0x0000a70098057a23 */ /* 0x100fe20000010894 */
[----:B----4-:R-:W-:Y:S01]  /*4640*/  MOV R156, R146 ;  /* 0x00000092009c7202 */ /* 0x010fe20000000f00 */
[--C-:B------:R-:W-:Y:S01]  /*4650*/  FFMA.FTZ R32, R3, c[0x0][0x29c], -R148.reuse ;  /* 0x0000a70003207a23 */ /* 0x100fe20000010894 */
[----:B------:R-:W-:Y:S01]  /*4660*/  ISETP.LT.OR P6, PT, R145, 0x1, P6 ;  /* 0x000000019100780c */ /* 0x000fe200037c1670 */
[--C-:B------:R-:W-:Y:S01]  /*4670*/  FFMA.FTZ R4, R4, c[0x0][0x29c], -R148.reuse ;  /* 0x0000a70004047a23 */ /* 0x100fe20000010894 */
[----:B------:R-:W-:Y:S01]  /*4680*/  ISETP.GT.AND P3, PT, R141, 0x21, P0 ;  /* 0x000000218d00780c */ /* 0x000fe20000764270 */
[--C-:B------:R-:W-:Y:S01]  /*4690*/  FFMA.FTZ R21, R2, c[0x0][0x29c], -R148.reuse ;  /* 0x0000a70002157a23 */ /* 0x100fe20000010894 */
[----:B------:R-:W4:Y:S01]  /*46a0*/  MUFU.EX2 R238, R144 ;  /* 0x0000009000ee7308 */ /* 0x000f220000000800 */
[----:B------:R-:W-:Y:S01]  /*46b0*/  FFMA.FTZ R148, R0, c[0x0][0x29c], -R148 ;  /* 0x0000a70000947a23 */ /* 0x000fe20000010894 */
[----:B------:R-:W-:Y:S01]  /*46c0*/  ISETP.LT.OR P3, PT, R145, 0x22, P3 ;  /* 0x000000229100780c */ /* 0x000fe20001f61670 */
[----:B------:R-:W-:Y:S01]  /*46d0*/  FFMA.FTZ R0, -R161, R161, 1 ;  /* 0x3f800000a1007423 */ /* 0x000fe200000101a1 */
[C---:B------:R-:W-:Y:S01]  /*46e0*/  ISETP.GT.AND P4, PT, R141.reuse, 0x20, P0 ;  /* 0x000000208d00780c */ /* 0x040fe20000784270 */
[----:B-1----:R-:W-:Y:S01]  /*46f0*/  FMUL.FTZ R133, R240, R133 ;  /* 0x00000085f0857220 */ /* 0x002fe20000410000 */
[----:B------:R-:W-:Y:S01]  /*4700*/  ISETP.GT.AND P5, PT, R141, 0x1, P0 ;  /* 0x000000018d00780c */ /* 0x000fe200007a4270 */
[----:B------:R-:W-:Y:S01]  /*4710*/  FFMA.FTZ R2, -R230, R230, 1 ;  /* 0x3f800000e6027423 */ /* 0x000fe200000101e6 */
[----:B------:R-:W-:Y:S01]  /*4720*/  ISETP.LT.OR P4, PT, R145, 0x21, P4 ;  /* 0x000000219100780c */ /* 0x000fe20002781670 */
[----:B------:R-:W-:Y:S01]  /*4730*/  FMUL.FTZ R229, R133, R0 ;  /* 0x0000000085e57220 */ /* 0x000fe20000410000 */
[----:B------:R1:W-:Y:S01]  /*4740*/  MUFU.EX2 R230, R4 ;  /* 0x0000000400e67308 */ /* 0x0003e20000000800 */
[----:B------:R-:W-:Y:S01]  /*4750*/  FFMA.FTZ R3, -R231, R231, 1 ;  /* 0x3f800000e7037423 */ /* 0x000fe200000101e7 */
[----:B------:R-:W-:Y:S01]  /*4760*/  MOV R133, R33 ;  /* 0x0000002100857202 */ /* 0x000fe20000000f00 */
[----:B------:R-:W-:Y:S01]  /*4770*/  FMUL.FTZ R135, R239, R135 ;  /* 0x00000087ef877220 */ /* 0x000fe20000410000 */
[----:B---3--:R-:W-:Y:S01]  /*4780*/  MOV R139, R233 ;  /* 0x000000e9008b7202 */ /* 0x008fe20000000f00 */
[----:B------:R-:W-:Y:S01]  /*4790*/  FMUL.FTZ R137, R236, R137 ;  /* 0x00000089ec897220 */ /* 0x000fe20000410000 */
[----:B------:R-:W-:Y:S01]  /*47a0*/  FSEL R33, R88, -INF , !P3 ;  /* 0xff80000058217808 */ /* 0x000fe20005800000 */
[----:B------:R-:W-:Y:S01]  /*47b0*/  FMUL.FTZ R146, R135, R3 ;  /* 0x0000000387927220 */ /* 0x000fe20000410000 */
[----:B------:R-:W-:Y:S01]  /*47c0*/  ISETP.LT.OR P5, PT, R145, 0x2, P5 ;  /* 0x000000029100780c */ /* 0x000fe20002fa1670 */
[----:B------:R-:W-:Y:S01]  /*47d0*/  FFMA.FTZ R3, -R232, R232, 1 ;  /* 0x3f800000e8037423 */ /* 0x000fe200000101e8 */
[----:B------:R-:W3:Y:S01]  /*47e0*/  MUFU.EX2 R0, R5 ;  /* 0x0000000500007308 */ /* 0x000ee20000000800 */
[----:B------:R-:W-:Y:S01]  /*47f0*/  ISETP.GT.AND P3, PT, R141, 0x61, P0 ;  /* 0x000000618d00780c */ /* 0x000fe20000764270 */
[----:B------:R-:W-:Y:S02]  /*4800*/  FMUL.FTZ R132, R235, R132 ;  /* 0x00000084eb847220 */ /* 0x000fe40000410000 */
[----:B----4-:R-:W-:Y:S01]  /*4810*/  FMUL.FTZ R136, R238, R136 ;  /* 0x00000088ee887220 */ /* 0x010fe20000410000 */
[----:B------:R-:W-:Y:S01]  /*4820*/  ISETP.LT.OR P3, PT, R145, 0x62, P3 ;  /* 0x000000629100780c */ /* 0x000fe20001f61670 */
[----:B------:R-:W-:Y:S02]  /*4830*/  FMUL.FTZ R132, R132, R2 ;  /* 0x0000000284847220 */ /* 0x000fe40000410000 */
[----:B------:R-:W-:Y:S02]  /*4840*/  FFMA.FTZ R2, -R163, R163, 1 ;  /* 0x3f800000a3027423 */ /* 0x000fe400000101a3 */
[----:B------:R-:W-:Y:S01]  /*4850*/  FMUL.FTZ R144, R136, R3 ;  /* 0x0000000388907220 */ /* 0x000fe20000410000 */
[----:B------:R-:W-:Y:S01]  /*4860*/  F2FP.PACK_AB R132, R132, R146 ;  /* 0x000000928484723e */ /* 0x000fe200000000ff */
[----:B------:R-:W-:Y:S01]  /*4870*/  FFMA.FTZ R3, -R160, R160, 1 ;  /* 0x3f800000a0037423 */ /* 0x000fe200000101a0 */
[----:B------:R4:W-:Y:S01]  /*4880*/  MUFU.EX2 R161, R16 ;  /* 0x0000001000a17308 */ /* 0x0009e20000000800 */
[----:B-1----:R-:W-:Y:S01]  /*4890*/  FSEL R4, R139, -INF , !P6 ;  /* 0xff8000008b047808 */ /* 0x002fe20007000000 */
[----:B------:R-:W-:Y:S01]  /*48a0*/  FMUL.FTZ R134, R234, R134 ;  /* 0x00000086ea867220 */ /* 0x000fe20000410000 */
[----:B------:R-:W-:Y:S01]  /*48b0*/  ISETP.GT.AND P6, PT, R141, 0x40, P0 ;  /* 0x000000408d00780c */ /* 0x000fe200007c4270 */
[----:B------:R-:W-:Y:S02]  /*48c0*/  FMUL.FTZ R154, R237, R154 ;  /* 0x0000009aed9a7220 */ /* 0x000fe40000410000 */
[----:B------:R-:W-:Y:S01]  /*48d0*/  FMUL.FTZ R135, R134, R2 ;  /* 0x0000000286877220 */ /* 0x000fe20000410000 */
[----:B------:R-:W-:Y:S01]  /*48e0*/  ISETP.LT.OR P6, PT, R145, 0x41, P6 ;  /* 0x000000419100780c */ /* 0x000fe200037c1670 */
[----:B------:R-:W-:Y:S02]  /*48f0*/  FMUL.FTZ R154, R154, R3 ;  /* 0x000000039a9a7220 */ /* 0x000fe40000410000 */
[----:B------:R-:W-:Y:S01]  /*4900*/  MUFU.EX2 R157, R21 ;  /* 0x00000015009d7308 */ /* 0x000fe20000000800 */
[----:B---3--:R1:W-:Y:S01]  /*4910*/  STL [R1+0x20], R0 ;  /* 0x0000200001007387 */ /* 0x0083e20000100800 */
[--C-:B------:R-:W-:Y:S01]  /*4920*/  FFMA.FTZ R4, R4, c[0x0][0x29c], -R151.reuse ;  /* 0x0000a70004047a23 */ /* 0x100fe20000010897 */
[----:B------:R-:W-:Y:S01]  /*4930*/  FSEL R5, R133, -INF , !P5 ;  /* 0xff80000085057808 */ /* 0x000fe20006800000 */
[----:B------:R-:W-:Y:S01]  /*4940*/  FFMA.FTZ R2, -R159, R159, 1 ;  /* 0x3f8000009f027423 */ /* 0x000fe2000001019f */
[----:B------:R-:W-:Y:S02]  /*4950*/  ISETP.GT.AND P5, PT, R141, 0x41, P0 ;  /* 0x000000418d00780c */ /* 0x000fe400007a4270 */
[----:B--2---:R-:W-:Y:S02]  /*4960*/  FSEL R3, R86, -INF , !P6 ;  /* 0xff80000056037808 */ /* 0x004fe40007000000 */
[----:B------:R-:W-:Y:S01]  /*4970*/  ISETP.LT.OR P5, PT, R145, 0x42, P5 ;  /* 0x000000429100780c */ /* 0x000fe20002fa1670 */
[----:B------:R2:W-:Y:S01]  /*4980*/  MUFU.EX2 R160, R4 ;  /* 0x0000000400a07308 */ /* 0x0005e20000000800 */
[----:B------:R-:W-:Y:S01]  /*4990*/  ISETP.GT.AND P6, PT, R142, 0x21, P0 ;  /* 0x000000218e00780c */ /* 0x000fe200007c4270 */
[--C-:B------:R-:W-:Y:S01]  /*49a0*/  FFMA.FTZ R3, R3, c[0x0][0x29c], -R151.reuse ;  /* 0x0000a70003037a23 */ /* 0x100fe20000010897 */
[----:B------:R-:W-:Y:S01]  /*49b0*/  F2FP.PACK_AB R135, R135, R144 ;  /* 0x000000908787723e */ /* 0x000fe200000000ff */
[----:B----4-:R-:W-:Y:S01]  /*49c0*/  FFMA.FTZ R16, -R249, R249, 1 ;  /* 0x3f800000f9107423 */ /* 0x010fe200000101f9 */
[----:B------:R-:W-:Y:S05]  /*49d0*/  ISETP.LT.OR P6, PT, R143, 0x22, P6 ;  /* 0x000000228f00780c */ /* 0x000fea00037c1670 */
[----:B------:R-:W-:Y:S01]  /*49e0*/  MUFU.EX2 R155, R148 ;  /* 0x00000094009b7308 */ /* 0x000fe20000000800 */
[----:B-1----:R-:W-:Y:S02]  /*49f0*/  FFMA.FTZ R0, -R241, R241, 1 ;  /* 0x3f800000f1007423 */ /* 0x002fe400000101f1 */
[----:B------:R-:W3:Y:S02]  /*4a00*/  LDL.LU R241, [R1+0xc] ;  /* 0x00000c0001f17983 */ /* 0x000ee40000300800 */
[----:B------:R-:W-:Y:S05]  /*4a10*/  FMUL.FTZ R147, R137, R0 ;  /* 0x0000000089937220 */ /* 0x000fea0000410000 */
[----:B------:R1:W-:Y:S01]  /*4a20*/  MUFU.EX2 R158, R32 ;  /* 0x00000020009e7308 */ /* 0x0003e20000000800 */
[----:B------:R-:W4:Y:S01]  /*4a30*/  LDS R0, [R87.X4+0xf2a0] ;  /* 0x00f2a00057007984 */ /* 0x000f220000004800 */
[--C-:B--2---:R-:W-:Y:S01]  /*4a40*/  FFMA.FTZ R4, R33, c[0x0][0x29c], -R151.reuse ;  /* 0x0000a70021047a23 */ /* 0x104fe20000010897 */
[----:B------:R-:W-:Y:S02]  /*4a50*/  MOV R33, R139 ;  /* 0x0000008b00217202 */ /* 0x000fe40000000f00 */
[----:B------:R-:W2:Y:S04]  /*4a60*/  LDL.LU R231, [R1+0x10] ;  /* 0x0000100001e77983 */ /* 0x000ea80000300800 */
[----:B------:R-:W2:Y:S01]  /*4a70*/  LDL.LU R232, [R1+0x1c] ;  /* 0x00001c0001e87983 */ /* 0x000ea20000300800 */
[----:B------:R4:W-:Y:S03]  /*4a80*/  MUFU.EX2 R148, R4 ;  /* 0x0000000400947308 */ /* 0x0009e60000000800 */
[----:B------:R-:W3:Y:S04]  /*4a90*/  LDL.LU R163, [R1+0x18] ;  /* 0x0000180001a37983 */ /* 0x000ee80000300800 */
[----:B------:R-:W3:Y:S03]  /*4aa0*/  LDL.LU R249, [R1+0x24] ;  /* 0x0000240001f97983 */ /* 0x000ee60000300800 */
[----:B------:R-:W4:Y:S01]  /*4ab0*/  MUFU.EX2 R233, R149 ;  /* 0x0000009500e97308 */ /* 0x000f220000000800 */
[----:B-1----:R-:W-:Y:S02]  /*4ac0*/  FSEL R32, R89, -INF , !P4 ;  /* 0xff80000059207808 */ /* 0x002fe40006000000 */
[----:B------:R-:W-:Y:S07]  /*4ad0*/  ISETP.GT.AND P4, PT, R141, 0x60, P0 ;  /* 0x000000608d00780c */ /* 0x000fee0000784270 */
[----:B------:R1:W1:Y:S01]  /*4ae0*/  MUFU.EX2 R152, R17 ;  /* 0x0000001100987308 */ /* 0x0002620000000800 */
[----:B------:R-:W-:Y:S01]  /*4af0*/  ISETP.LT.OR P4, PT, R145, 0x61, P4 ;  /* 0x000000619100780c */ /* 0x000fe20002781670 */
[----:B----4-:R-:W-:Y:S08]  /*4b00*/  FFMA.FTZ R4, -R247, R247, 1 ;  /* 0x3f800000f7047423 */ /* 0x010ff000000101f7 */
[----:B------:R4:W4:Y:S01]  /*4b10*/  MUFU.EX2 R162, R20 ;  /* 0x0000001400a27308 */ /* 0x0009220000000800 */
[--C-:B------:R-:W-:Y:S02]  /*4b20*/  FADD.FTZ R21, R6, -R0.reuse ;  /* 0x8000000006157221 */ /* 0x100fe40000010000 */
[----:B------:R-:W-:Y:S02]  /*4b30*/  FFMA.FTZ R6, -R248, R248, 1 ;  /* 0x3f800000f8067423 */ /* 0x000fe400000101f8 */
[----:B------:R-:W3:Y:S01]  /*4b40*/  LDL.LU R248, [R1+0x28] ;  /* 0x0000280001f87983 */ /* 0x000ee20000300800 */
[--C-:B------:R-:W-:Y:S02]  /*4b50*/  FADD.FTZ R35, R35, -R0.reuse ;  /* 0x8000000023237221 */ /* 0x100fe40000010000 */
[--C-:B------:R-:W-:Y:S01]  /*4b60*/  FADD.FTZ R23, R23, -R0.reuse ;  /* 0x8000000017177221 */ /* 0x100fe20000010000 */
[----:B------:R-:W3:Y:S01]  /*4b70*/  LDL.LU R247, [R1+0x20] ;  /* 0x0000200001f77983 */ /* 0x000ee20000300800 */
[----:B------:R-:W-:Y:S01]  /*4b80*/  FMUL.FTZ R140, R233, R140 ;  /* 0x0000008ce98c7220 */ /* 0x000fe20000410000 */
[----:B------:R-:W-:Y:S01]  /*4b90*/  MUFU.EX2 R159, R3 ;  /* 0x00000003009f7308 */ /* 0x000fe20000000800 */
[--C-:B------:R-:W-:Y:S01]  /*4ba0*/  FADD.FTZ R7, R7, -R0.reuse ;  /* 0x8000000007077221 */ /* 0x100fe20000010000 */
[----:B-1----:R-:W-:Y:S01]  /*4bb0*/  FSEL R17, R252, -INF , !P4 ;  /* 0xff800000fc117808 */ /* 0x002fe20006000000 */
[----:B------:R-:W-:Y:S01]  /*4bc0*/  FMUL.FTZ R134, R140, R2 ;  /* 0x000000028c867220 */ /* 0x000fe20000410000 */
[----:B------:R-:W-:Y:S01]  /*4bd0*/  ISETP.GT.AND P4, PT, R142, 0x1, P0 ;  /* 0x000000018e00780c */ /* 0x000fe20000784270 */
[--C-:B------:R-:W-:Y:S02]  /*4be0*/  FFMA.FTZ R2, R5, c[0x0][0x29c], -R151.reuse ;  /* 0x0000a70005027a23 */ /* 0x100fe40000010897 */
[--C-:B------:R-:W-:Y:S01]  /*4bf0*/  FFMA.FTZ R17, R17, c[0x0][0x29c], -R151.reuse ;  /* 0x0000a70011117a23 */ /* 0x100fe20000010897 */
[----:B------:R-:W-:Y:S02]  /*4c00*/  ISETP.LT.OR P4, PT, R143, 0x2, P4 ;  /* 0x000000028f00780c */ /* 0x000fe40002781670 */
[----:B------:R1:W1:Y:S01]  /*4c10*/  MUFU.EX2 R153, R2 ;  /* 0x0000000200997308 */ /* 0x0002620000000800 */
[----:B------:R-:W-:Y:S01]  /*4c20*/  FMUL.FTZ R7, R152, R7 ;  /* 0x0000000798077220 */ /* 0x000fe20000410000 */
[----:B------:R-:W-:Y:S01]  /*4c30*/  F2FP.PACK_AB R134, R134, R154 ;  /* 0x0000009a8686723e */ /* 0x000fe200000000ff */
[--C-:B------:R-:W-:Y:S01]  /*4c40*/  FFMA.FTZ R5, R32, c[0x0][0x29c], -R151.reuse ;  /* 0x0000a70020057a23 */ /* 0x100fe20000010897 */
[----:B----4-:R-:W-:Y:S01]  /*4c50*/  FSEL R20, R85, -INF , !P5 ;  /* 0xff80000055147808 */ /* 0x010fe20006800000 */
[----:B------:R-:W-:Y:S01]  /*4c60*/  FMUL.FTZ R32, R7, R6 ;  /* 0x0000000607207220 */ /* 0x000fe20000410000 */
[----:B------:R-:W-:Y:S01]  /*4c70*/  ISETP.GT.AND P5, PT, R142, RZ, P0 ;  /* 0x000000ff8e00720c */ /* 0x000fe200007a4270 */
[--C-:B------:R-:W-:Y:S02]  /*4c80*/  FADD.FTZ R22, R22, -R0.reuse ;  /* 0x8000000016167221 */ /* 0x100fe40000010000 */
[--C-:B------:R-:W-:Y:S01]  /*4c90*/  FFMA.FTZ R20, R20, c[0x0][0x29c], -R151.reuse ;  /* 0x0000a70014147a23 */ /* 0x100fe20000010897 */
[----:B------:R4:W-:Y:S01]  /*4ca0*/  MUFU.EX2 R145, R17 ;  /* 0x0000001100917308 */ /* 0x0009e20000000800 */
[----:B------:R-:W-:Y:S01]  /*4cb0*/  ISETP.LT.OR P5, PT, R143, 0x1, P5 ;  /* 0x000000018f00780c */ /* 0x000fe20002fa1670 */
[----:B------:R-:W-:Y:S02]  /*4cc0*/  FMUL.FTZ R22, R230, R22 ;  /* 0x00000016e6167220 */ /* 0x000fe40000410000 */
[----:B------:R-:W-:Y:S01]  /*4cd0*/  FMUL.FTZ R21, R162, R21 ;  /* 0x00000015a2157220 */ /* 0x000fe20000410000 */
[----:B------:R-:W-:Y:S01]  /*4ce0*/  FSEL R7, R156, -INF , !P5 ;  /* 0xff8000009c077808 */ /* 0x000fe20006800000 */
[----:B------:R-:W-:Y:S01]  /*4cf0*/  FADD.FTZ R18, R18, -R0 ;  /* 0x8000000012127221 */ /* 0x000fe20000010000 */
[----:B------:R-:W-:Y:S01]  /*4d00*/  ISETP.GT.AND P5, PT, R142, 0x40, P0 ;  /* 0x000000408e00780c */ /* 0x000fe200007a4270 */
[----:B------:R-:W-:Y:S01]  /*4d10*/  FMUL.FTZ R139, R21, R16 ;  /* 0x00000010158b7220 */ /* 0x000fe20000410000 */
[----:B------:R-:W-:Y:S01]  /*4d20*/  FSEL R16, R84, -INF , !P4 ;  /* 0xff80000054107808 */ /* 0x000fe20006000000 */
[----:B------:R-:W4:Y:S01]  /*4d30*/  MUFU.EX2 R149, R5 ;  /* 0x0000000500957308 */ /* 0x000f220000000800 */
[----:B------:R-:W-:Y:S01]  /*4d40*/  FFMA.FTZ R7, R7, c[0x0][0x29c], -R150 ;  /* 0x0000a70007077a23 */ /* 0x000fe20000010896 */
[----:B------:R-:W-:Y:S01]  /*4d50*/  ISETP.GT.AND P4, PT, R142, 0x41, P0 ;  /* 0x000000418e00780c */ /* 0x000fe20000784270 */
[----:B------:R-:W-:Y:S01]  /*4d60*/  FMUL.FTZ R18, R161, R18 ;  /* 0x00000012a1127220 */ /* 0x000fe20000410000 */
[----:B-1----:R-:W-:Y:S01]  /*4d70*/  FSEL R2, R251, -INF , !P3 ;  /* 0xff800000fb027808 */ /* 0x002fe20005800000 */
[--C-:B------:R-:W-:Y:S01]  /*4d80*/  FADD.FTZ R34, R34, -R0.reuse ;  /* 0x8000000022227221 */ /* 0x100fe20000010000 */
[----:B------:R-:W-:Y:S01]  /*4d90*/  ISETP.GT.AND P3, PT, R142, 0x20, P0 ;  /* 0x000000208e00780c */ /* 0x000fe20000764270 */
[----:B------:R-:W-:Y:S01]  /*4da0*/  FMUL.FTZ R140, R18, R4 ;  /* 0x00000004128c7220 */ /* 0x000fe20000410000 */
[C---:B------:R-:W-:Y:S01]  /*4db0*/  ISETP.LT.OR P5, PT, R143.reuse, 0x41, P5 ;  /* 0x000000418f00780c */ /* 0x040fe20002fa1670 */
[----:B------:R-:W-:Y:S01]  /*4dc0*/  FFMA.FTZ R151, R2, c[0x0][0x29c], -R151 ;  /* 0x0000a70002977a23 */ /* 0x000fe20000010897 */
[C---:B------:R-:W-:Y:S01]  /*4dd0*/  ISETP.LT.OR P3, PT, R143.reuse, 0x21, P3 ;  /* 0x000000218f00780c */ /* 0x040fe20001f61670 */
[----:B------:R-:W-:Y:S01]  /*4de0*/  FFMA.FTZ R2, -R242, R242, 1 ;  /* 0x3f800000f2027423 */ /* 0x000fe200000101f2 */
[----:B------:R-:W-:Y:S01]  /*4df0*/  ISETP.LT.OR P4, PT, R143, 0x42, P4 ;  /* 0x000000428f00780c */ /* 0x000fe20002781670 */
[----:B------:R-:W-:Y:S01]  /*4e00*/  FMUL.FTZ R34, R157, R34 ;  /* 0x000000229d227220 */ /* 0x000fe20000410000 */
[----:B----4-:R-:W-:Y:S01]  /*4e10*/  F2FP.PACK_AB R17, R152, R162 ;  /* 0x000000a29811723e */ /* 0x010fe200000000ff */
[----:B------:R-:W-:Y:S01]  /*4e20*/  FMUL.FTZ R141, R22, R2 ;  /* 0x00000002168d7220 */ /* 0x000fe20000410000 */
[----:B------:R1:W-:Y:S01]  /*4e30*/  MUFU.EX2 R152, R7 ;  /* 0x0000000700987308 */ /* 0x0003e20000000800 */
[----:B------:R-:W4:Y:S01]  /*4e40*/  LDS R2, [R87.X4+0xf300] ;  /* 0x00f3000057027984 */ /* 0x000f220000004800 */
[----:B------:R-:W-:Y:S01]  /*4e50*/  MOV R21, R133 ;  /* 0x0000008500157202 */ /* 0x000fe20000000f00 */
[----:B------:R-:W-:Y:S01]  /*4e60*/  FADD.FTZ R19, R19, -R0 ;  /* 0x8000000013137221 */ /* 0x000fe20000010000 */
[----:B------:R-:W-:Y:S01]  /*4e70*/  F2FP.PACK_AB R32, R32, R139 ;  /* 0x0000008b2020723e */ /* 0x000fe200000000ff */
[----:B------:R-:W-:Y:S01]  /*4e80*/  FFMA.FTZ R3, -R246, R246, 1 ;  /* 0x3f800000f6037423 */ /* 0x000fe200000101f6 */
[----:B------:R-:W-:Y:S01]  /*4e90*/  MOV R246, R33 ;  /* 0x0000002100f67202 */ /* 0x000fe20000000f00 */
[----:B------:R-:W-:Y:S01]  /*4ea0*/  FFMA.FTZ R16, R16, c[0x0][0x29c], -R150 ;  /* 0x0000a70010107a23 */ /* 0x000fe20000010896 */
[----:B------:R-:W-:Y:S01]  /*4eb0*/  F2FP.PACK_AB R18, R236, R240 ;  /* 0x000000f0ec12723e */ /* 0x000fe200000000ff */
[----:B------:R-:W-:Y:S01]  /*4ec0*/  FMUL.FTZ R139, R158, R23 ;  /* 0x000000179e8b7220 */ /* 0x000fe20000410000 */
[----:B------:R-:W4:Y:S01]  /*4ed0*/  MUFU.EX2 R151, R151 ;  /* 0x0000009700977308 */ /* 0x000f220000000800 */
[----:B------:R-:W-:Y:S02]  /*4ee0*/  F2FP.PACK_AB R23, R155, R157 ;  /* 0x0000009d9b17723e */ /* 0x000fe400000000ff */
[----:B------:R-:W-:Y:S07]  /*4ef0*/  F2FP.PACK_AB R33, R147, R229 ;  /* 0x000000e59321723e */ /* 0x000fee00000000ff */
[----:B------:R4:W-:Y:S01]  /*4f00*/  MUFU.EX2 R146, R16 ;  /* 0x0000001000927308 */ /* 0x0009e20000000800 */
[----:B-1----:R-:W-:Y:S02]  /*4f10*/  FMUL.FTZ R7, R155, R35 ;  /* 0x000000239b077220 */ /* 0x002fe40000410000 */
[--C-:B----4-:R-:W-:Y:S02]  /*4f20*/  FADD.FTZ R8, R8, -R2.reuse ;  /* 0x8000000208087221 */ /* 0x110fe40000010000 */
[--C-:B------:R-:W-:Y:S01]  /*4f30*/  FADD.FTZ R13, R13, -R2.reuse ;  /* 0x800000020d0d7221 */ /* 0x100fe20000010000 */
[----:B------:R-:W-:Y:S01]  /*4f40*/  F2FP.PACK_AB R16, R153, R160 ;  /* 0x000000a09910723e */ /* 0x000fe200000000ff */
[----:B------:R-:W-:Y:S02]  /*4f50*/  FMUL.FTZ R8, R160, R8 ;  /* 0x00000008a0087220 */ /* 0x000fe40000410000 */
[----:B------:R-:W-:Y:S02]  /*4f60*/  FMUL.FTZ R13, R148, R13 ;  /* 0x0000000d940d7220 */ /* 0x000fe40000410000 */
[--C-:B------:R-:W-:Y:S02]  /*4f70*/  FADD.FTZ R12, R12, -R2.reuse ;  /* 0x800000020c0c7221 */ /* 0x100fe40000010000 */
[--C-:B------:R-:W-:Y:S02]  /*4f80*/  FADD.FTZ R28, R28, -R2.reuse ;  /* 0x800000021c1c7221 */ /* 0x100fe40000010000 */
[----:B------:R-:W-:Y:S02]  /*4f90*/  FMUL.FTZ R12, R149, R12 ;  /* 0x0000000c950c7220 */ /* 0x000fe40000410000 */
[--C-:B------:R-:W-:Y:S02]  /*4fa0*/  FADD.FTZ R29, R29, -R2.reuse ;  /* 0x800000021d1d7221 */ /* 0x100fe40000010000 */
[--C-:B------:R-:W-:Y:S02]  /*4fb0*/  FADD.FTZ R24, R24, -R2.reuse ;  /* 0x8000000218187221 */ /* 0x100fe40000010000 */
[----:B------:R-:W-:Y:S02]  /*4fc0*/  FMUL.FTZ R29, R151, R29 ;  /* 0x0000001d971d7220 */ /* 0x000fe40000410000 */
[--C-:B------:R-:W-:Y:S02]  /*4fd0*/  FADD.FTZ R25, R25, -R2.reuse ;  /* 0x8000000219197221 */ /* 0x100fe40000010000 */
[----:B------:R-:W-:Y:S02]  /*4fe0*/  FADD.FTZ R9, R9, -R2 ;  /* 0x8000000209097221 */ /* 0x000fe40000010000 */
[----:B------:R-:W-:Y:S02]  /*4ff0*/  FFMA.FTZ R2, -R251, R251, 1 ;  /* 0x3f800000fb027423 */ /* 0x000fe400000101fb */
[----:B------:R-:W-:Y:S02]  /*5000*/  FMUL.FTZ R9, R153, R9 ;  /* 0x0000000999097220 */ /* 0x000fe40000410000 */
[----:B------:R-:W-:Y:S01]  /*5010*/  FMUL.FTZ R2, R29, R2 ;  /* 0x000000021d027220 */ /* 0x000fe20000410000 */
[----:B--2---:R-:W-:Y:S02]  /*5020*/  FSEL R4, R232, -INF , !P4 ;  /* 0xff800000e8047808 */ /* 0x004fe40006000000 */
[----:B---3--:R-:W-:Y:S03]  /*5030*/  FSEL R5, R163, -INF , !P5 ;  /* 0xff800000a3057808 */ /* 0x008fe60006800000 */
[--C-:B------:R-:W-:Y:S02]  /*5040*/  FFMA.FTZ R137, R4, c[0x0][0x29c], -R150.reuse ;  /* 0x0000a70004897a23 */ /* 0x100fe40000010896 */
[----:B------:R-:W-:Y:S01]  /*5050*/  FFMA.FTZ R4, -R243, R243, 1 ;  /* 0x3f800000f3047423 */ /* 0x000fe200000101f3 */
[----:B------:R-:W-:Y:S01]  /*5060*/  FSEL R6, R249, -INF , !P6 ;  /* 0xff800000f9067808 */ /* 0x000fe20007000000 */
[--C-:B------:R-:W-:Y:S02]  /*5070*/  FFMA.FTZ R136, R5, c[0x0][0x29c], -R150.reuse ;  /* 0x0000a70005887a23 */ /* 0x100fe40000010896 */
[----:B------:R-:W-:Y:S01]  /*5080*/  FFMA.FTZ R5, -R245, R245, 1 ;  /* 0x3f800000f5057423 */ /* 0x000fe200000101f5 */
[----:B------:R-:W-:Y:S01]  /*5090*/  MUFU.EX2 R137, R137 ;  /* 0x0000008900897308 */ /* 0x000fe20000000800 */
[----:B------:R-:W-:Y:S01]  /*50a0*/  FMUL.FTZ R4, R7, R4 ;  /* 0x0000000407047220 */ /* 0x000fe20000410000 */
[----:B------:R-:W-:Y:S01]  /*50b0*/  F2FP.PACK_AB R7, R148, R149 ;  /* 0x000000959407723e */ /* 0x000fe200000000ff */
[----:B------:R-:W-:Y:S02]  /*50c0*/  FMUL.FTZ R5, R34, R5 ;  /* 0x0000000522057220 */ /* 0x000fe40000410000 */
[--C-:B------:R-:W-:Y:S03]  /*50d0*/  FFMA.FTZ R6, R6, c[0x0][0x29c], -R150.reuse ;  /* 0x0000a70006067a23 */ /* 0x100fe60000010896 */
[----:B------:R-:W-:Y:S01]  /*50e0*/  F2FP.PACK_AB R34, R4, R5 ;  /* 0x000000050422723e */ /* 0x000fe200000000ff */
[----:B------:R-:W-:Y:S02]  /*50f0*/  FFMA.FTZ R4, -R89, R89, 1 ;  /* 0x3f80000059047423 */ /* 0x000fe40000010159 */
[----:B------:R1:W5:Y:S01]  /*5100*/  LDL.LU R89, [R1+0xb0] ;  /* 0x0000b00001597983 */ /* 0x0003620000300800 */
[----:B------:R-:W-:Y:S02]  /*5110*/  FSEL R133, R248, -INF , !P3 ;  /* 0xff800000f8857808 */ /* 0x000fe40005800000 */
[C---:B------:R-:W-:Y:S02]  /*5120*/  ISETP.GT.AND P3, PT, R142.reuse, 0x60, P0 ;  /* 0x000000608e00780c */ /* 0x040fe40000764270 */
[----:B------:R-:W-:Y:S01]  /*5130*/  ISETP.GT.AND P0, PT, R142, 0x61, P0 ;  /* 0x000000618e00780c */ /* 0x000fe20000704270 */
[--C-:B------:R-:W-:Y:S01]  /*5140*/  FFMA.FTZ R133, R133, c[0x0][0x29c], -R150.reuse ;  /* 0x0000a70085857a23 */ /* 0x100fe20000010896 */
[----:B------:R-:W-:Y:S01]  /*5150*/  ISETP.LT.OR P3, PT, R143, 0x61, P3 ;  /* 0x000000618f00780c */ /* 0x000fe20001f61670 */
[----:B------:R-:W-:Y:S01]  /*5160*/  FMUL.FTZ R19, R247, R19 ;  /* 0x00000013f7137220 */ /* 0x000fe20000410000 */
[----:B------:R-:W-:Y:S01]  /*5170*/  ISETP.LT.OR P0, PT, R143, 0x62, P0 ;  /* 0x000000628f00780c */ /* 0x000fe20000701670 */
[----:B------:R2:W-:Y:S01]  /*5180*/  MUFU.EX2 R144, R133 ;  /* 0x0000008500907308 */ /* 0x0005e20000000800 */
[----:B------:R-:W-:Y:S01]  /*5190*/  MOV R143, R156 ;  /* 0x0000009c008f7202 */ /* 0x000fe20000000f00 */
[----:B------:R-:W-:Y:S01]  /*51a0*/  FMUL.FTZ R142, R19, R3 ;  /* 0x00000003138e7220 */ /* 0x000fe20000410000 */
[----:B------:R-:W-:Y:S02]  /*51b0*/  F2FP.PACK_AB R22, R247, R161 ;  /* 0x000000a1f716723e */ /* 0x000fe400000000ff */
[----:B------:R-:W-:Y:S02]  /*51c0*/  MOV R247, R143 ;  /* 0x0000008f00f77202 */ /* 0x000fe40000000f00 */
[----:B------:R-:W-:Y:S02]  /*51d0*/  MOV R143, R21 ;  /* 0x00000015008f7202 */ /* 0x000fe40000000f00 */
[----:B------:R-:W-:Y:S01]  /*51e0*/  FSEL R3, R231, -INF , !P3 ;  /* 0xff800000e7037808 */ /* 0x000fe20005800000 */
[----:B------:R3:W4:Y:S01]  /*51f0*/  MUFU.EX2 R156, R20 ;  /* 0x00000014009c7308 */ /* 0x0007220000000800 */
[----:B------:R-:W-:Y:S01]  /*5200*/  FSEL R0, R241, -INF , !P0 ;  /* 0xff800000f1007808 */ /* 0x000fe20004000000 */
[----:B------:R-:W-:Y:S01]  /*5210*/  FFMA.FTZ R5, -R143, R143, 1 ;  /* 0x3f8000008f057423 */ /* 0x000fe2000001018f */
[----:B------:R-:W-:Y:S01]  /*5220*/  F2FP.PACK_AB R35, R142, R140 ;  /* 0x0000008c8e23723e */ /* 0x000fe200000000ff */
[--C-:B------:R-:W-:Y:S01]  /*5230*/  FFMA.FTZ R138, R3, c[0x0][0x29c], -R150.reuse ;  /* 0x0000a700038a7a23 */ /* 0x100fe20000010896 */
[----:B------:R-:W-:Y:S01]  /*5240*/  F2FP.PACK_AB R3, R235, R239 ;  /* 0x000000efeb03723e */ /* 0x000fe200000000ff */
[----:B------:R-:W-:Y:S01]  /*5250*/  FFMA.FTZ R150, R0, c[0x0][0x29c], -R150 ;  /* 0x0000a70000967a23 */ /* 0x000fe20000010896 */
[----:B------:R-:W-:Y:S01]  /*5260*/  F2FP.PACK_AB R21, R234, R238 ;  /* 0x000000eeea15723e */ /* 0x000fe200000000ff */
[----:B------:R-:W-:Y:S01]  /*5270*/  FFMA.FTZ R0, -R250, R250, 1 ;  /* 0x3f800000fa007423 */ /* 0x000fe200000101fa */
[----:B------:R-:W-:Y:S01]  /*5280*/  F2FP.PACK_AB R19, R233, R237 ;  /* 0x000000ede913723e */ /* 0x000fe200000000ff */
[----:B------:R1:W-:Y:S01]  /*5290*/  MUFU.EX2 R143, R136 ;  /* 0x00000088008f7308 */ /* 0x0003e20000000800 */
[----:B------:R-:W-:Y:S01]  /*52a0*/  FMUL.FTZ R140, R9, R5 ;  /* 0x00000005098c7220 */ /* 0x000fe20000410000 */
[----:B------:R-:W-:Y:S01]  /*52b0*/  F2FP.PACK_AB R5, R151, R145 ;  /* 0x000000919705723e */ /* 0x000fe200000000ff */
[----:B------:R-:W-:Y:S02]  /*52c0*/  FMUL.FTZ R0, R139, R0 ;  /* 0x000000008b007220 */ /* 0x000fe40000410000 */
[----:B------:R-:W-:Y:S02]  /*52d0*/  FMUL.FTZ R139, R12, R4 ;  /* 0x000000040c8b7220 */ /* 0x000fe40000410000 */
[----:B------:R-:W-:Y:S01]  /*52e0*/  FMUL.FTZ R12, R145, R28 ;  /* 0x0000001c910c7220 */ /* 0x000fe20000410000 */
[----:B--2---:R-:W-:Y:S01]  /*52f0*/  F2FP.PACK_AB R133, R0, R141 ;  /* 0x0000008d0085723e */ /* 0x004fe200000000ff */
[----:B------:R-:W-:Y:S01]  /*5300*/  FFMA.FTZ R0, -R246, R246, 1 ;  /* 0x3f800000f6007423 */ /* 0x000fe200000101f6 */
[----:B------:R2:W2:Y:S01]  /*5310*/  MUFU.EX2 R142, R6 ;  /* 0x00000006008e7308 */ /* 0x0004a20000000800 */
[----:B------:R-:W-:Y:S02]  /*5320*/  FFMA.FTZ R9, -R86, R86, 1 ;  /* 0x3f80000056097423 */ /* 0x000fe40000010156 */
[----:B------:R-:W-:Y:S01]  /*5330*/  FMUL.FTZ R141, R8, R0 ;  /* 0x00000000088d7220 */ /* 0x000fe20000410000 */
[----:B---3--:R-:W-:Y:S01]  /*5340*/  F2FP.PACK_AB R20, R158, R230 ;  /* 0x000000e69e14723e */ /* 0x008fe200000000ff */
[----:B------:R-:W-:Y:S01]  /*5350*/  FFMA.FTZ R0, -R88, R88, 1 ;  /* 0x3f80000058007423 */ /* 0x000fe20000010158 */
[C---:B----4-:R-:W-:Y:S01]  /*5360*/  F2FP.PACK_AB R4, R156.reuse, R159 ;  /* 0x0000009f9c04723e */ /* 0x050fe200000000ff */
[----:B------:R3:W5:Y:S01]  /*5370*/  LDL.LU R88, [R1+0xac] ;  /* 0x0000ac0001587983 */ /* 0x0007620000300800 */
[----:B------:R-:W-:Y:S02]  /*5380*/  FMUL.FTZ R25, R156, R25 ;  /* 0x000000199c197220 */ /* 0x000fe40000410000 */
[----:B------:R-:W4:Y:S01]  /*5390*/  MUFU.EX2 R138, R138 ;  /* 0x0000008a008a7308 */ /* 0x000f220000000800 */
[----:B------:R-:W-:Y:S02]  /*53a0*/  FFMA.FTZ R8, -R85, R85, 1 ;  /* 0x3f80000055087423 */ /* 0x000fe40000010155 */
[----:B-1----:R-:W-:Y:S02]  /*53b0*/  FMUL.FTZ R136, R13, R0 ;  /* 0x000000000d887220 */ /* 0x002fe40000410000 */
[----:B------:R1:W3:Y:S01]  /*53c0*/  LDS R0, [R87.X4+0xf320] ;  /* 0x00f3200057007984 */ /* 0x0002e20000004800 */
[----:B------:R-:W-:Y:S02]  /*53d0*/  FMUL.FTZ R13, R159, R24 ;  /* 0x000000189f0d7220 */ /* 0x000fe40000410000 */
[----:B------:R-:W-:Y:S01]  /*53e0*/  FMUL.FTZ R8, R25, R8 ;  /* 0x0000000819087220 */ /* 0x000fe20000410000 */
[----:B------:R-:W-:Y:S01]  /*53f0*/  STS [R227+0xf480], R18 ;  /* 0x00f48012e3007388 */ /* 0x000fe20000000800 */
[----:B------:R-:W3:Y:S01]  /*5400*/  MUFU.EX2 R150, R150 ;  /* 0x0000009600967308 */ /* 0x000ee20000000800 */
[----:B------:R-:W-:Y:S01]  /*5410*/  FMUL.FTZ R13, R13, R9 ;  /* 0x000000090d0d7220 */ /* 0x000fe20000410000 */
[----:B------:R-:W-:Y:S01]  /*5420*/  F2FP.PACK_AB R9, R136, R139 ;  /* 0x0000008b8809723e */ /* 0x000fe200000000ff */
[----:B------:R-:W-:Y:S01]  /*5430*/  STS [R227+0xf880], R17 ;  /* 0x00f88011e3007388 */ /* 0x000fe20000000800 */
[----:B--2---:R-:W-:Y:S02]  /*5440*/  FFMA.FTZ R6, -R252, R252, 1 ;  /* 0x3f800000fc067423 */ /* 0x004fe400000101fc */
[----:B------:R-:W-:Y:S01]  /*5450*/  F2FP.PACK_AB R8, R8, R13 ;  /* 0x0000000d0808723e */ /* 0x000fe200000000ff */
[----:B------:R2:W-:Y:S01]  /*5460*/  STS [R228], R3 ;  /* 0x00000003e4007388 */ /* 0x0005e20000000800 */
[----:B------:R-:W-:Y:S01]  /*5470*/  FMUL.FTZ R12, R12, R6 ;  /* 0x000000060c0c7220 */ /* 0x000fe20000410000 */
[----:B------:R-:W-:Y:S02]  /*5480*/  F2FP.PACK_AB R6, R140, R141 ;  /* 0x0000008d8c06723e */ /* 0x000fe400000000ff */
[----:B------:R-:W-:Y:S02]  /*5490*/  STS [R228+0x400], R22 ;  /* 0x00040016e4007388 */ /* 0x000fe40000000800 */
[----:B------:R-:W-:Y:S02]  /*54a0*/  F2FP.PACK_AB R12, R2, R12 ;  /* 0x0000000c020c723e */ /* 0x000fe400000000ff */
[----:B------:R-:W-:Y:S01]  /*54b0*/  F2FP.PACK_AB R2, R142, R144 ;  /* 0x000000908e02723e */ /* 0x000fe200000000ff */
[----:B------:R-:W-:Y:S04]  /*54c0*/  STS [R227+0x10480], R16 ;  /* 0x01048010e3007388 */ /* 0x000fe80000000800 */
[----:B-1----:R1:W5:Y:S04]  /*54d0*/  LDL.LU R87, [R1+0xa8] ;  /* 0x0000a80001577983 */ /* 0x0023680000300800 */
[----:B------:R1:W5:Y:S04]  /*54e0*/  LDL.LU R86, [R1+0xa4] ;  /* 0x0000a40001567983 */ /* 0x0003680000300800 */
[----:B------:R1:W5:Y:S01]  /*54f0*/  LDL.LU R85, [R1+0xa0] ;  /* 0x0000a00001557983 */ /* 0x0003620000300800 */
[----:B--2---:R-:W-:Y:S01]  /*5500*/  F2FP.PACK_AB R3, R146, R152 ;  /* 0x000000989203723e */ /* 0x004fe200000000ff */
[--C-:B---3--:R-:W-:Y:S04]  /*5510*/  FADD.FTZ R10, R10, -R0.reuse ;  /* 0x800000000a0a7221 */ /* 0x108fe80000010000 */
[----:B------:R2:W-:Y:S01]  /*5520*/  STS [R227+0x10880], R3 ;  /* 0x01088003e3007388 */ /* 0x0005e20000000800 */
[--C-:B------:R-:W-:Y:S02]  /*5530*/  FADD.FTZ R11, R11, -R0.reuse ;  /* 0x800000000b0b7221 */ /* 0x100fe40000010000 */
[----:B------:R-:W-:Y:S01]  /*5540*/  FMUL.FTZ R10, R152, R10 ;  /* 0x0000000a980a7220 */ /* 0x000fe20000410000 */
[----:B------:R3:W-:Y:S01]  /*5550*/  STS [R228+0x1400], R2 ;  /* 0x00140002e4007388 */ /* 0x0007e20000000800 */
[--C-:B------:R-:W-:Y:S02]  /*5560*/  FADD.FTZ R14, R14, -R0.reuse ;  /* 0x800000000e0e7221 */ /* 0x100fe40000010000 */
[--C-:B------:R-:W-:Y:S01]  /*5570*/  FADD.FTZ R15, R15, -R0.reuse ;  /* 0x800000000f0f7221 */ /* 0x100fe20000010000 */
[----:B------:R1:W-:Y:S01]  /*5580*/  STS [R228+0x1000], R7 ;  /* 0x00100007e4007388 */ /* 0x0003e20000000800 */
[----:B------:R-:W-:Y:S02]  /*5590*/  FMUL.FTZ R14, R144, R14 ;  /* 0x0000000e900e7220 */ /* 0x000fe40000410000 */
[----:B------:R-:W-:Y:S01]  /*55a0*/  FMUL.FTZ R15, R142, R15 ;  /* 0x0000000f8e0f7220 */ /* 0x000fe20000410000 */
[----:B------:R-:W-:Y:S01]  /*55b0*/  STS [R227+0x11480], R21 ;  /* 0x01148015e3007388 */ /* 0x000fe20000000800 */
[--C-:B------:R-:W-:Y:S02]  /*55c0*/  FADD.FTZ R26, R26, -R0.reuse ;  /* 0x800000001a1a7221 */ /* 0x100fe40000010000 */
[--C-:B------:R-:W-:Y:S01]  /*55d0*/  FADD.FTZ R27, R27, -R0.reuse ;  /* 0x800000001b1b7221 */ /* 0x100fe20000010000 */
[----:B------:R-:W-:Y:S01]  /*55e0*/  STS [R227+0x11880], R20 ;  /* 0x01188014e3007388 */ /* 0x000fe20000000800 */
[--C-:B------:R-:W-:Y:S02]  /*55f0*/  FADD.FTZ R30, R30, -R0.reuse ;  /* 0x800000001e1e7221 */ /* 0x100fe40000010000 */
[----:B------:R-:W-:Y:S01]  /*5600*/  FADD.FTZ R31, R31, -R0 ;  /* 0x800000001f1f7221 */ /* 0x000fe20000010000 */
[----:B------:R-:W-:Y:S01]  /*5610*/  STS [R228+0x2000], R19 ;  /* 0x00200013e4007388 */ /* 0x000fe20000000800 */
[----:B------:R-:W-:Y:S02]  /*5620*/  FFMA.FTZ R0, -R163, R163, 1 ;  /* 0x3f800000a3007423 */ /* 0x000fe400000101a3 */
[----:B----4-:R-:W-:Y:S01]  /*5630*/  FMUL.FTZ R30, R138, R30 ;  /* 0x0000001e8a1e7220 */ /* 0x010fe20000410000 */
[----:B------:R-:W-:Y:S01]  /*5640*/  STS [R228+0x2400], R23 ;  /* 0x00240017e4007388 */ /* 0x000fe20000000800 */
[----:B--2---:R-:W-:Y:S02]  /*5650*/  FFMA.FTZ R3, -R84, R84, 1 ;  /* 0x3f80000054037423 */ /* 0x004fe40000010154 */
[----:B------:R-:W-:Y:S01]  /*5660*/  FMUL.FTZ R31, R150, R31 ;  /* 0x0000001f961f7220 */ /* 0x000fe20000410000 */
[----:B------:R2:W-:Y:S01]  /*5670*/  STS [R227+0x12480], R4 ;  /* 0x01248004e3007388 */ /* 0x0005e20000000800 */
[----:B---3--:R-:W-:Y:S03]  /*5680*/  F2FP.PACK_AB R2, R137, R143 ;  /* 0x0000008f8902723e */ /* 0x008fe600000000ff */
[----:B------:R3:W5:Y:S01]  /*5690*/  LDL.LU R84, [R1+0x9c] ;  /* 0x00009c0001547983 */ /* 0x0007620000300800 */
[----:B-1----:R-:W-:Y:S03]  /*56a0*/  FMUL.FTZ R7, R146, R11 ;  /* 0x0000000b92077220 */ /* 0x002fe60000410000 */
[----:B------:R1:W-:Y:S01]  /*56b0*/  STS [R227+0x12880], R2 ;  /* 0x01288002e3007388 */ /* 0x0003e20000000800 */
[----:B------:R-:W-:Y:S02]  /*56c0*/  FMUL.FTZ R7, R7, R3 ;  /* 0x0000000307077220 */ /* 0x000fe40000410000 */
[----:B------:R-:W-:Y:S01]  /*56d0*/  FFMA.FTZ R3, -R249, R249, 1 ;  /* 0x3f800000f9037423 */ /* 0x000fe200000101f9 */
[----:B------:R4:W-:Y:S03]  /*56e0*/  STS [R228+0x3000], R5 ;  /* 0x00300005e4007388 */ /* 0x0009e60000000800 */
[----:B------:R-:W-:Y:S02]  /*56f0*/  FMUL.FTZ R3, R15, R3 ;  /* 0x000000030f037220 */ /* 0x000fe40000410000 */
[----:B--2---:R-:W-:Y:S04]  /*5700*/  FFMA.FTZ R4, -R248, R248, 1 ;  /* 0x3f800000f8047423 */ /* 0x004fe800000101f8 */
[----:B------:R-:W-:Y:S02]  /*5710*/  FMUL.FTZ R4, R14, R4 ;  /* 0x000000040e047220 */ /* 0x000fe40000410000 */
[----:B-1----:R-:W-:Y:S03]  /*5720*/  FFMA.FTZ R2, -R247, R247, 1 ;  /* 0x3f800000f7027423 */ /* 0x002fe600000101f7 */
[----:B------:R-:W-:Y:S01]  /*5730*/  F2FP.PACK_AB R4, R3, R4 ;  /* 0x000000040304723e */ /* 0x000fe200000000ff */
[----:B------:R-:W-:Y:S02]  /*5740*/  FFMA.FTZ R3, -R231, R231, 1 ;  /* 0x3f800000e7037423 */ /* 0x000fe400000101e7 */
[----:B------:R-:W-:Y:S01]  /*5750*/  FMUL.FTZ R10, R10, R2 ;  /* 0x000000020a0a7220 */ /* 0x000fe20000410000 */
[----:B------:R-:W-:Y:S01]  /*5760*/  F2FP.PACK_AB R2, R150, R138 ;  /* 0x0000008a9602723e */ /* 0x000fe200000000ff */
[----:B----4-:R-:W-:Y:S04]  /*5770*/  FFMA.FTZ R5, -R232, R232, 1 ;  /* 0x3f800000e8057423 */ /* 0x010fe800000101e8 */
        /* <DEDUP_REMOVED lines=32> */
[----:B------:R-:W4:Y:S08]  /*5980*/  LDSM.16.MT88.4 R16, [R0+0xd080] ;  /* 0x00d080000010783b */ /* 0x000f300000004200 */
[----:B------:R-:W3:Y:S08]  /*5990*/  LDSM.16.MT88.4 R20, [R0+0xe080] ;  /* 0x00e080000014783b */ /* 0x000ef00000004200 */
        /* <DEDUP_REMOVED lines=9> */
[-C--:B----4-:R-:W-:Y:S07]  /*5a30*/  HMMA.16816.F32 R52, R4, R16.reuse, R52 ;  /* 0x000000100434723c */ /* 0x090fee0000001834 */
[----:B------:R-:W-:Y:S01]  /*5a40*/  LDSM.16.MT88.4 R136, [R213+0x10c80] ;  /* 0x010c8000d588783b */ /* 0x000fe20000004200 */
[C---:B------:R-:W-:Y:S07]  /*5a50*/  HMMA.16816.F32 R56, R12.reuse, R16, R56 ;  /* 0x000000100c38723c */ /* 0x040fee0000001838 */
[----:B------:R-:W-:Y:S01]  /*5a60*/  LDSM.16.MT88.4 R140, [R0+0xcc80] ;  /* 0x00cc8000008c783b */ /* 0x000fe20000004200 */
[-C--:B------:R-:W-:Y:S08]  /*5a70*/  HMMA.16816.F32 R60, R12, R18.reuse, R60 ;  /* 0x000000120c3c723c */ /* 0x080ff0000000183c */
[C---:B------:R-:W-:Y:S01]  /*5a80*/  HMMA.16816.F32 R64, R4.reuse, R18, R64 ;  /* 0x000000120440723c */ /* 0x040fe20000001840 */
[----:B------:R-:W-:Y:S07]  /*5a90*/  LDSM.16.MT88.4 R16, [R0+0xc880] ;  /* 0x00c880000010783b */ /* 0x000fee0000004200 */
[-C--:B---3--:R-:W-:Y:S08]  /*5aa0*/  HMMA.16816.F32 R68, R4, R20.reuse, R68 ;  /* 0x000000140444723c */ /* 0x088ff00000001844 */
        /* <DEDUP_REMOVED lines=63> */
[----:B------:R-:W4:Y:S01]  /*5ea0*/  LDL R153, [R1+0x4c] ;  /* 0x00004c0001997983 */ /* 0x000f220000100800 */
[----:B------:R-:W-:Y:S01]  /*5eb0*/  IMAD.U32 R9, RZ, RZ, UR26 ;  /* 0x0000001aff097e24 */ /* 0x000fe2000f8e00ff */
[----:B------:R-:W-:Y:S02]  /*5ec0*/  UIMAD UR24, UR24, UR6, URZ ;  /* 0x00000006181872a4 */ /* 0x000fe4000f8e023f */
[----:B------:R-:W3:Y:S02]  /*5ed0*/  LDL.64 R156, [R1+0x68] ;  /* 0x00006800019c7983 */ /* 0x000ee40000100a00 */
[----:B------:R-:W-:Y:S02]  /*5ee0*/  UIMAD UR24, UR23, UR7, UR24 ;  /* 0x00000007171872a4 */ /* 0x000fe4000f8e0218 */
[----:B------:R-:W3:Y:S01]  /*5ef0*/  LDL.64 R248, [R1+0x38] ;  /* 0x0000380001f87983 */ /* 0x000ee20000100a00 */
[----:B------:R-:W-:Y:S02]  /*5f00*/  USHF.L.U32 UR7, UR23, 0x6, URZ ;  /* 0x0000000617077899 */ /* 0x000fe4000800063f */
[----:B------:R-:W-:Y:S01]  /*5f10*/  UIADD3 UR24, UR27, UR24, URZ ;  /* 0x000000181b187290 */ /* 0x000fe2000fffe03f */
[----:B------:R-:W3:Y:S01]  /*5f20*/  LDL R152, [R1+0x48] ;  /* 0x0000480001987983 */ /* 0x000ee20000100800 */
[----:B------:R-:W-:Y:S02]  /*5f30*/  USHF.R.S32.HI UR6, URZ, 0x1f, UR7 ;  /* 0x0000001f3f067899 */ /* 0x000fe40008011407 */
[----:B------:R-:W-:Y:S01]  /*5f40*/  IMAD.U32 R7, RZ, RZ, UR7 ;  /* 0x00000007ff077e24 */ /* 0x000fe2000f8e00ff */
[----:B------:R-:W3:Y:S01]  /*5f50*/  LDL.64 R154, [R1+0x58] ;  /* 0x00005800019a7983 */ /* 0x000ee20000100a00 */
[----:B------:R-:W-:Y:S01]  /*5f60*/  UIADD3 UR7, -UR7, UR11, URZ ;  /* 0x0000000b07077290 */ /* 0x000fe2000fffe13f */
[----:B------:R-:W-:Y:S02]  /*5f70*/  IMAD.U32 R8, RZ, RZ, UR24 ;  /* 0x00000018ff087e24 */ /* 0x000fe4000f8e00ff */
[----:B------:R-:W1:Y:S02]  /*5f80*/  S2R R0, SR_CTAID.Y ;  /* 0x0000000000007919 */ /* 0x000e640000002600 */
[----:B-1----:R-:W-:Y:S05]  /*5f90*/  SHF.R.S32.HI R6, RZ, 0x1f, R0 ;  /* 0x0000001fff067819 */ /* 0x002fea0000011400 */
[----:B------:R-:W-:Y:S04]  /*5fa0*/  IMAD R6, R6, c[0x0][0x288], RZ ;  /* 0x0000a20006067a24 */ /* 0x000fe800078e02ff */
[C---:B------:R-:W-:Y:S02]  /*5fb0*/  IMAD R6, R0.reuse, c[0x0][0x28c], R6 ;  /* 0x0000a30000067a24 */ /* 0x040fe400078e0206 */
[----:B--2---:R-:W-:Y:S02]  /*5fc0*/  IMAD.MOV.U32 R4, RZ, RZ, R246 ;  /* 0x000000ffff047224 */ /* 0x004fe400078e00f6 */
[----:B------:R-:W-:Y:S04]  /*5fd0*/  IMAD.MOV.U32 R5, RZ, RZ, R247 ;  /* 0x000000ffff057224 */ /* 0x000fe800078e00f7 */
[----:B------:R-:W-:Y:S01]  /*5fe0*/  IMAD.WIDE.U32 R4, R0, c[0x0][0x288], R4 ;  /* 0x0000a20000047a25 */ /* 0x000fe200078e0004 */
[C---:B----4-:R-:W-:Y:S02]  /*5ff0*/  LOP3.LUT P4, RZ, R153.reuse, 0x1, RZ, 0xc0, !PT ;  /* 0x0000000199ff7812 */ /* 0x050fe4000788c0ff */
[----:B------:R-:W-:Y:S01]  /*6000*/  LOP3.LUT P5, RZ, R153, 0x4, RZ, 0xc0, !PT ;  /* 0x0000000499ff7812 */ /* 0x000fe200078ac0ff */
[----:B------:R-:W-:Y:S01]  /*6010*/  IMAD.U32 R0, RZ, RZ, UR26 ;  /* 0x0000001aff007e24 */ /* 0x000fe2000f8e00ff */
[----:B------:R-:W-:Y:S01]  /*6020*/  IADD3 R7, P2, P0, R7, UR9, R4 ;  /* 0x0000000907077c10 */ /* 0x000fe2000f85e004 */
[----:B------:R-:W-:Y:S03]  /*6030*/  IMAD.IADD R4, R5, 0x1, R6 ;  /* 0x0000000105047824 */ /* 0x000fe600078e0206 */
[----:B---3--:R-:W-:Y:S02]  /*6040*/  LEA R0, P3, R0, R158, 0x6 ;  /* 0x0000009e00007211 */ /* 0x008fe400078630ff */
[C---:B------:R-:W-:Y:S02]  /*6050*/  ISETP.GE.OR P4, PT, R248.reuse, UR7, !P4 ;  /* 0x00000007f8007c0c */ /* 0x040fe4000e786670 */
[----:B------:R-:W-:Y:S01]  /*6060*/  LEA.HI.X R5, R9, R157, R8, 0x6, P3 ;  /* 0x0000009d09057211 */ /* 0x000fe200018f3408 */
[----:B------:R-:W-:Y:S01]  /*6070*/  IMAD.U32 R8, RZ, RZ, UR6 ;  /* 0x00000006ff087e24 */ /* 0x000fe2000f8e00ff */
[----:B------:R-:W-:Y:S02]  /*6080*/  LOP3.LUT P3, RZ, R153, 0x2, RZ, 0xc0, !PT ;  /* 0x0000000299ff7812 */ /* 0x000fe4000786c0ff */
[C---:B------:R-:W-:Y:S02]  /*6090*/  ISETP.GE.OR P5, PT, R248.reuse, UR7, !P5 ;  /* 0x00000007f8007c0c */ /* 0x040fe4000efa6670 */
[----:B------:R-:W-:Y:S02]  /*60a0*/  ISETP.GE.OR P3, PT, R248, UR7, !P3 ;  /* 0x00000007f8007c0c */ /* 0x000fe4000df66670 */
[----:B------:R-:W-:Y:S02]  /*60b0*/  IADD3.X R8, R8, UR20, R4, P2, P0 ;  /* 0x0000001408087c10 */ /* 0x000fe400097e0404 */
[C---:B------:R-:W-:Y:S02]  /*60c0*/  LEA R4, P2, R0.reuse, c[0x0][0x1f0], 0x1 ;  /* 0x00007c0000047a11 */ /* 0x040fe400078408ff */
[C---:B------:R-:W-:Y:S02]  /*60d0*/  LEA R6, P0, R7.reuse, c[0x0][0x280], 0x2 ;  /* 0x0000a00007067a11 */ /* 0x040fe400078010ff */
[----:B------:R-:W-:Y:S01]  /*60e0*/  LEA.HI.X R5, R0, c[0x0][0x1f4], R5, 0x1, P2 ;  /* 0x00007d0000057a11 */ /* 0x000fe200010f0c05 */
[----:B------:R-:W-:Y:S01]  /*60f0*/  @!P1 IMAD.SHL.U32 R0, R154, 0x10, RZ ;  /* 0x000000109a009824 */ /* 0x000fe200078e00ff */
[----:B------:R-:W-:Y:S03]  /*6100*/  LEA.HI.X R7, R7, c[0x0][0x284], R8, 0x2, P0 ;  /* 0x0000a10007077a11 */ /* 0x000fe600000f1408 */
[----:B------:R-:W-:Y:S01]  /*6110*/  @!PT LDS RZ, [RZ] ;  /* 0x00000000fffff984 */ /* 0x000fe20000000800 */
[----:B------:R-:W-:Y:S01]  /*6120*/  @!PT LDS RZ, [RZ] ;  /* 0x00000000fffff984 */ /* 0x000fe20000000800 */
[----:B------:R-:W-:Y:S01]  /*6130*/  @!PT LDS RZ, [RZ] ;  /* 0x00000000fffff984 */ /* 0x000fe20000000800 */
[----:B------:R1:W-:Y:S04]  /*6140*/  LDGSTS.E.BYPASS.LTC128B.128 [R152+0xc080], [R4.64], !P4 ;  /* 0x0c08000004987fae */ /* 0x0003e8000e101d52 */
[----:B------:R1:W-:Y:S04]  /*6150*/  LDGSTS.E.BYPASS.LTC128B.128 [R152+0xd080], [R4.64+0x40], !P3 ;  /* 0x0d08004004987fae */ /* 0x0003e8000d901d52 */
[----:B------:R1:W-:Y:S04]  /*6160*/  LDGSTS.E.BYPASS.LTC128B.128 [R152+0xe080], [R4.64+0x80], !P5 ;  /* 0x0e08008004987fae */ /* 0x0003e8000e901d52 */
[----:B------:R1:W-:Y:S02]  /*6170*/  @!P1 LDGSTS.E.BYPASS.LTC128B.128 [R0+0xf280], [R6.64] ;  /* 0x0f28000006009fae */ /* 0x0003e4000b901d52 */
.L_x_169:
        /* <DEDUP_REMOVED lines=241> */
.L_x_151:
[----:B------:R-:W-:Y:S01]  /*7090*/  USHF.L.U32 UR5, UR8, 0x7, URZ ;  /* 0x0000000708057899 */ /* 0x000fe2000800063f */
[----:B------:R-:W-:Y:S05]  /*70a0*/  @P1 BRA `(.L_x_171) ;  /* 0x0000106000001947 */ /* 0x000fea0003800000 */
[----:B------:R-:W2:Y:S01]  /*70b0*/  LDL.LU.64 R34, [R1+0x58] ;  /* 0x0000580001227983 */ /* 0x000ea20000300a00 */
[----:B------:R-:W-:Y:S01]  /*70c0*/  F2FP.PACK_AB R36, R37, R36 ;  /* 0x000000242524723e */ /* 0x000fe200000000ff */
[----:B------:R-:W-:Y:S01]  /*70d0*/  ULDC UR4, c[0x0][0x2f0] ;  /* 0x0000bc0000047ab9 */ /* 0x000fe20000000800 */
[----:B------:R-:W-:Y:S01]  /*70e0*/  F2FP.PACK_AB R38, R39, R38 ;  /* 0x000000262726723e */ /* 0x000fe200000000ff */
[----:B------:R-:W-:Y:S01]  /*70f0*/  UIADD3 UR4, -UR5, UR4, URZ ;  /* 0x0000000405047290 */ /* 0x000fe2000fffe13f */
[----:B------:R-:W-:Y:S01]  /*7100*/  F2FP.PACK_AB R48, R49, R48 ;  /* 0x000000303130723e */ /* 0x000fe200000000ff */
[----:B------:R-:W-:Y:S01]  /*7110*/  BSSY B0, `(.L_x_172) ;  /* 0x00000bd000007945 */ /* 0x000fe20003800000 */
[----:B------:R-:W-:Y:S01]  /*7120*/  F2FP.PACK_AB R50, R51, R50 ;  /* 0x000000323332723e */ /* 0x000fe200000000ff */
[----:B------:R-:W-:Y:S01]  /*7130*/  UISETP.LT.AND UP0, UPT, UR4, 0x80, UPT ;  /* 0x000000800400788c */ /* 0x000fe2000bf01270 */
[----:B------:R-:W-:-:S02]  /*7140*/  F2FP.PACK_AB R40, R41, R40 ;  /* 0x000000282928723e */ /* 0x000fc400000000ff */
[----:B------:R-:W-:Y:S01]  /*7150*/  F2FP.PACK_AB R42, R43, R42 ;  /* 0x0000002a2b2a723e */ /* 0x000fe200000000ff */
[----:B------:R-:W-:Y:S01]  /*7160*/  USEL UR4, UR4, 0x80, UP0 ;  /* 0x0000008004047887 */ /* 0x000fe20008000000 */
        /* <DEDUP_REMOVED lines=38> */
[----:B------:R-:W-:Y:S01]  /*73d0*/  F2FP.PACK_AB R13, R13, R122 ;  /* 0x0000007a0d0d723e */ /* 0x000fe200000000ff */
[----:B------:R-:W-:Y:S01]  /*73e0*/  BAR.SYNC.DEFER_BLOCKING 0x1, 0x100 ;  /* 0x0044000000007b1d */ /* 0x000fe20000010000 */
[----:B--2---:R-:W-:-:S04]  /*73f0*/  SHF.R.S32.HI R10, RZ, 0x1f, R34 ;  /* 0x0000001fff0a7819 */ /* 0x004fc80000011422 */
[CC--:B------:R-:W-:Y:S02]  /*7400*/  LEA.HI R7, R10.reuse, R34.reuse, RZ, 0x2 ;  /* 0x000000220a077211 */ /* 0x0c0fe400078f10ff */
[----:B------:R-:W-:Y:S02]  /*7410*/  LEA.HI R6, R10, R34, RZ, 0x7 ;  /* 0x000000220a067211 */ /* 0x000fe400078f38ff */
[--C-:B------:R-:W-:Y:S02]  /*7420*/  SHF.R.S32.HI R14, RZ, 0x2, R7.reuse ;  /* 0x00000002ff0e7819 */ /* 0x100fe40000011407 */
[----:B------:R-:W-:Y:S02]  /*7430*/  SHF.R.S32.HI R0, RZ, 0x1f, R7 ;  /* 0x0000001fff007819 */ /* 0x000fe40000011407 */
[----:B------:R-:W-:Y:S02]  /*7440*/  LOP3.LUT R3, R7, 0xfffffffc, RZ, 0xc0, !PT ;  /* 0xfffffffc07037812 */ /* 0x000fe400078ec0ff */
[----:B------:R-:W-:-:S02]  /*7450*/  LEA.HI R0, R0, R14, RZ, 0x3 ;  /* 0x0000000e00007211 */ /* 0x000fc400078f18ff */
[----:B------:R-:W-:Y:S01]  /*7460*/  SHF.R.U32.HI R6, RZ, 0x4, R6 ;  /* 0x00000004ff067819 */ /* 0x000fe20000011606 */
[----:B------:R-:W-:Y:S01]  /*7470*/  IMAD.IADD R9, R34, 0x1, -R3 ;  /* 0x0000000122097824 */ /* 0x000fe200078e0a03 */
[----:B------:R-:W-:Y:S02]  /*7480*/  LOP3.LUT R2, R0, 0xfffffff8, RZ, 0xc0, !PT ;  /* 0xfffffff800027812 */ /* 0x000fe400078ec0ff */
[----:B------:R-:W-:Y:S02]  /*7490*/  LEA.HI R0, R10, R34, RZ, 0x5 ;  /* 0x000000220a007211 */ /* 0x000fe400078f28ff */
[C---:B------:R-:W-:Y:S01]  /*74a0*/  ISETP.GE.AND P5, PT, R14.reuse, UR4, PT ;  /* 0x000000040e007c0c */ /* 0x040fe2000bfa6270 */
[----:B------:R-:W-:Y:S01]  /*74b0*/  IMAD.IADD R5, R14, 0x1, -R2 ;  /* 0x000000010e057824 */ /* 0x000fe200078e0a02 */
[--C-:B------:R-:W-:Y:S02]  /*74c0*/  SHF.R.S32.HI R11, RZ, 0x5, R0.reuse ;  /* 0x00000005ff0b7819 */ /* 0x100fe40000011400 */
[----:B------:R-:W-:-:S02]  /*74d0*/  SHF.R.S32.HI R0, RZ, 0x1f, R0 ;  /* 0x0000001fff007819 */ /* 0x000fc40000011400 */
[----:B------:R-:W-:Y:S02]  /*74e0*/  LEA.HI R2, R5, R5, RZ, 0x1 ;  /* 0x0000000505027211 */ /* 0x000fe400078f08ff */
[----:B------:R-:W-:Y:S02]  /*74f0*/  LEA.HI R0, R0, R11, RZ, 0x2 ;  /* 0x0000000b00007211 */ /* 0x000fe400078f10ff */
[----:B------:R-:W-:Y:S02]  /*7500*/  SHF.R.S32.HI R8, RZ, 0x1, R2 ;  /* 0x00000001ff087819 */ /* 0x000fe40000011402 */
[----:B------:R-:W-:Y:S02]  /*7510*/  LOP3.LUT R0, R0, 0x7ffffc, RZ, 0xc0, !PT ;  /* 0x007ffffc00007812 */ /* 0x000fe400078ec0ff */
[----:B------:R-:W-:Y:S01]  /*7520*/  LOP3.LUT R3, R2, 0x3fffffe, RZ, 0xc0, !PT ;  /* 0x03fffffe02037812 */ /* 0x000fe200078ec0ff */
[C---:B-1----:R-:W-:Y:S01]  /*7530*/  IMAD.SHL.U32 R4, R8.reuse, 0x40, RZ ;  /* 0x0000004008047824 */ /* 0x042fe200078e00ff */
[----:B------:R-:W-:Y:S01]  /*7540*/  LOP3.LUT P0, RZ, R8, 0x2, RZ, 0xc0, !PT ;  /* 0x0000000208ff7812 */ /* 0x000fe2000780c0ff */
[----:B------:R-:W-:-:S02]  /*7550*/  IMAD.IADD R0, R11, 0x1, -R0 ;  /* 0x000000010b007824 */ /* 0x000fc400078e0a00 */
[----:B------:R-:W-:Y:S01]  /*7560*/  IMAD.SHL.U32 R8, R9, 0x8, RZ ;  /* 0x0000000809087824 */ /* 0x000fe200078e00ff */
[----:B------:R-:W-:Y:S01]  /*7570*/  LOP3.LUT R2, R4, 0xc0, RZ, 0xc0, !PT ;  /* 0x000000c004027812 */ /* 0x000fe200078ec0ff */
[----:B------:R-:W-:Y:S02]  /*7580*/  IMAD.IADD R4, R5, 0x1, -R3 ;  /* 0x0000000105047824 */ /* 0x000fe400078e0a03 */
[----:B------:R-:W-:Y:S01]  /*7590*/  IMAD R3, R0, 0x100, R9 ;  /* 0x0000010000037824 */ /* 0x000fe200078e0209 */
[----:B------:R-:W-:Y:S02]  /*75a0*/  LEA.HI R0, R10, R34, RZ, 0x3 ;  /* 0x000000220a007211 */ /* 0x000fe400078f18ff */
[----:B------:R-:W-:Y:S01]  /*75b0*/  LOP3.LUT R6, R2, 0x8, R6, 0xf8, !PT ;  /* 0x0000000802067812 */ /* 0x000fe200078ef806 */
[----:B------:R-:W-:Y:S01]  /*75c0*/  IMAD R3, R4, 0x10, R3 ;  /* 0x0000001004037824 */ /* 0x000fe200078e0203 */
[----:B------:R-:W-:Y:S01]  /*75d0*/  SHF.R.U32.HI R2, RZ, 0x3, R2 ;  /* 0x00000003ff027819 */ /* 0x000fe20000011602 */
[----:B------:R-:W-:Y:S01]  /*75e0*/  IMAD.SHL.U32 R4, R0, 0x8, RZ ;  /* 0x0000000800047824 */ /* 0x000fe200078e00ff */
[----:B------:R-:W-:-:S02]  /*75f0*/  LEA.HI R0, R7, R14, RZ, 0x1 ;  /* 0x0000000e07007211 */ /* 0x000fc400078f08ff */
[----:B------:R-:W-:Y:S02]  /*7600*/  LOP3.LUT R2, R6, R2, RZ, 0x3c, !PT ;  /* 0x0000000206027212 */ /* 0x000fe400078e3cff */
[----:B------:R-:W-:Y:S02]  /*7610*/  LOP3.LUT R5, R4, 0xc0, RZ, 0xc0, !PT ;  /* 0x000000c004057812 */ /* 0x000fe400078ec0ff */
[----:B------:R-:W-:Y:S01]  /*7620*/  LOP3.LUT R4, R0, 0x3fffffe, RZ, 0xc0, !PT ;  /* 0x03fffffe00047812 */ /* 0x000fe200078ec0ff */
[----:B------:R-:W-:Y:S01]  /*7630*/  IMAD.U32 R0, R3, 0x2, R2 ;  /* 0x0000000203007824 */ /* 0x000fe200078e0002 */
[----:B------:R-:W-:Y:S02]  /*7640*/  SHF.R.U32.HI R6, RZ, 0x3, R5 ;  /* 0x00000003ff067819 */ /* 0x000fe40000011605 */
[----:B------:R-:W-:Y:S01]  /*7650*/  F2FP.PACK_AB R3, R131, R130 ;  /* 0x000000828303723e */ /* 0x000fe200000000ff */
[----:B------:R-:W-:Y:S01]  /*7660*/  IMAD.IADD R2, R14, 0x1, -R4 ;  /* 0x000000010e027824 */ /* 0x000fe200078e0a04 */
[----:B------:R-:W-:Y:S01]  /*7670*/  LOP3.LUT R4, R5, 0x18, R8, 0xf8, !PT ;  /* 0x0000001805047812 */ /* 0x000fe200078ef808 */
[----:B------:R-:W-:Y:S01]  /*7680*/  IMAD.SHL.U32 R0, R0, 0x2, RZ ;  /* 0x0000000200007824 */ /* 0x000fe200078e00ff */
[----:B------:R-:W-:Y:S01]  /*7690*/  F2FP.PACK_AB R5, R125, R124 ;  /* 0x0000007c7d05723e */ /* 0x000fe200000000ff */
[----:B------:R-:W-:Y:S01]  /*76a0*/  IMAD R7, R11, 0x8, R2 ;  /* 0x000000080b077824 */ /* 0x000fe200078e0202 */
[----:B------:R-:W-:-:S02]  /*76b0*/  LOP3.LUT R6, R4, R6, RZ, 0x3c, !PT ;  /* 0x0000000604067212 */ /* 0x000fc400078e3cff */
[C---:B------:R-:W-:Y:S01]  /*76c0*/  IADD3 R2, R0.reuse, 0x20, RZ ;  /* 0x0000002000027810 */ /* 0x040fe20007ffe0ff */
[----:B------:R-:W-:Y:S01]  /*76d0*/  STS [R0+0x6080], R36 ;  /* 0x0060802400007388 */ /* 0x000fe20000000800 */
[----:B------:R-:W-:Y:S01]  /*76e0*/  @P0 IADD3 R2, R0, -0x20, RZ ;  /* 0xffffffe000020810 */ /* 0x000fe20007ffe0ff */
[----:B------:R-:W-:Y:S01]  /*76f0*/  IMAD.U32 R6, R7, 0x20, R6 ;  /* 0x0000002007067824 */ /* 0x000fe200078e0006 */
[----:B------:R-:W-:Y:S01]  /*7700*/  F2FP.PACK_AB R4, R127, R126 ;  /* 0x0000007e7f04723e */ /* 0x000fe200000000ff */
[----:B------:R-:W-:Y:S01]  /*7710*/  STS [R0+0x6280], R38 ;  /* 0x0062802600007388 */ /* 0x000fe20000000800 */
[----:B------:R-:W-:-:S03]  /*7720*/  SHF.R.S32.HI R9, RZ, 0x1f, R8 ;  /* 0x0000001fff097819 */ /* 0x000fc60000011408 */
        /* <DEDUP_REMOVED lines=32> */
[----:B-1----:R-:W-:-:S03]  /*7930*/  IADD3 R28, R8, 0x20, RZ ;  /* 0x00000020081c7810 */ /* 0x002fc60007ffe0ff */
        /* <DEDUP_REMOVED lines=11> */
[----:B------:R3:W-:Y:S04]  /*79f0*/  STS [R0+0x5280], R13 ;  /* 0x0052800d00007388 */ /* 0x0007e80000000800 */
[----:B------:R-:W-:Y:S04]  /*7a00*/  STS [R2+0x5080], R5 ;  /* 0x0050800502007388 */ /* 0x000fe80000000800 */
[----:B------:R4:W-:Y:S04]  /*7a10*/  STS [R2+0x5280], R4 ;  /* 0x0052800402007388 */ /* 0x0009e80000000800 */
[----:B--2---:R-:W2:Y:S04]  /*7a20*/  S2R R30, SR_CTAID.Y ;  /* 0x00000000001e7919 */ /* 0x004ea80000002600 */
[----:B------:R-:W5:Y:S01]  /*7a30*/  S2R R29, SR_CTAID.Z ;  /* 0x00000000001d7919 */ /* 0x000f620000002700 */
[----:B-1----:R-:W-:Y:S01]  /*7a40*/  SHF.R.S32.HI R15, RZ, 0x1f, R14 ;  /* 0x0000001fff0f7819 */ /* 0x002fe2000001140e */
[----:B---3--:R-:W-:-:S02]  /*7a50*/  IMAD.SHL.U32 R0, R6, 0x2, RZ ;  /* 0x0000000206007824 */ /* 0x008fc400078e00ff */
[----:B------:R-:W-:Y:S01]  /*7a60*/  BAR.SYNC.DEFER_BLOCKING 0x1, 0x100 ;  /* 0x0044000000007b1d */ /* 0x000fe20000010000 */
[----:B------:R-:W-:-:S04]  /*7a70*/  IMAD.U32 R6, RZ, RZ, UR8 ;  /* 0x00000008ff067e24 */ /* 0x000fc8000f8e00ff */
[----:B------:R-:W-:Y:S01]  /*7a80*/  IMAD.WIDE R6, R6, 0x80, R14 ;  /* 0x0000008006067825 */ /* 0x000fe200078e020e */
[----:B--2---:R-:W-:-:S03]  /*7a90*/  SHF.R.S32.HI R31, RZ, 0x1f, R30 ;  /* 0x0000001fff1f7819 */ /* 0x004fc6000001141e */
[----:B----4-:R-:W-:Y:S01]  /*7aa0*/  IMAD.WIDE.U32 R2, R30, c[0x0][0x338], R8 ;  /* 0x0000ce001e027a25 */ /* 0x010fe200078e0008 */
[----:B-----5:R-:W-:-:S03]  /*7ab0*/  SHF.R.S32.HI R68, RZ, 0x1f, R29 ;  /* 0x0000001fff447819 */ /* 0x020fc6000001141d */
[----:B------:R-:W-:-:S04]  /*7ac0*/  IMAD R4, R31, c[0x0][0x338], RZ ;  /* 0x0000ce001f047a24 */ /* 0x000fc800078e02ff */
[----:B------:R-:W-:-:S04]  /*7ad0*/  IMAD R4, R30, c[0x0][0x33c], R4 ;  /* 0x0000cf001e047a24 */ /* 0x000fc800078e0204 */
[----:B------:R-:W-:Y:S01]  /*7ae0*/  IMAD.IADD R3, R3, 0x1, R4 ;  /* 0x0000000103037824 */ /* 0x000fe200078e0204 */
[----:B------:R1:W2:Y:S01]  /*7af0*/  LDS.128 R40, [R0+0x7080] ;  /* 0x0070800000287984 */ /* 0x0002a20000000c00 */
[----:B------:R-:W-:Y:S02]  /*7b00*/  IMAD R4, R68, c[0x0][0x340], RZ ;  /* 0x0000d00044047a24 */ /* 0x000fe400078e02ff */
[C---:B------:R-:W-:Y:S01]  /*7b10*/  IMAD.WIDE.U32 R12, R29.reuse, c[0x0][0x340], R2 ;  /* 0x0000d0001d0c7a25 */ /* 0x040fe200078e0002 */
[----:B------:R1:W3:Y:S03]  /*7b20*/  LDS.128 R36, [R0+0x9080] ;  /* 0x0090800000247984 */ /* 0x0002e60000000c00 */
[----:B------:R-:W-:Y:S01]  /*7b30*/  IMAD R4, R29, c[0x0][0x344], R4 ;  /* 0x0000d1001d047a24 */ /* 0x000fe200078e0204 */
[----:B------:R1:W4:Y:S03]  /*7b40*/  LDS.128 R32, [R0+0xb080] ;  /* 0x00b0800000207984 */ /* 0x0003260000000c00 */
[----:B------:R-:W-:Y:S01]  /*7b50*/  IMAD.IADD R5, R13, 0x1, R4 ;  /* 0x000000010d057824 */ /* 0x000fe200078e0204 */
[----:B------:R1:W1:Y:S04]  /*7b60*/  LDS.128 R52, [R0+0x80] ;  /* 0x0000800000347984 */ /* 0x0002680000000c00 */
[----:B------:R1:W1:Y:S04]  /*7b70*/  LDS.128 R48, [R0+0x2080] ;  /* 0x0020800000307984 */ /* 0x0002680000000c00 */
[----:B------:R1:W1:Y:S04]  /*7b80*/  LDS.128 R44, [R0+0x4080] ;  /* 0x00408000002c7984 */ /* 0x0002680000000c00 */
        /* <DEDUP_REMOVED lines=21> */
.L_x_173:
[----:B------:R-:W-:Y:S05]  /*7ce0*/  BSYNC B0 ;  /* 0x0000000000007941 */ /* 0x000fea0003800000 */
.L_x_172:
[----:B-1----:R-:W-:Y:S01]  /*7cf0*/  IADD3 R0, R14, 0x40, RZ ;  /* 0x000000400e007810 */ /* 0x002fe20007ffe0ff */
[----:B------:R-:W-:Y:S03]  /*7d00*/  BSSY B0, `(.L_x_174) ;  /* 0x0000014000007945 */ /* 0x000fe60003800000 */
[----:B------:R-:W-:-:S13]  /*7d10*/  ISETP.GE.AND P4, PT, R0, UR4, PT ;  /* 0x0000000400007c0c */ /* 0x000fda000bf86270 */
[----:B------:R-:W-:Y:S05]  /*7d20*/  @P4 BRA `(.L_x_175) ;  /* 0x0000011000004947 */ /* 0x000fea0003800000 */
[----:B------:R-:W-:Y:S01]  /*7d30*/  IADD3 R0, P0, R6, 0x40, RZ ;  /* 0x0000004006007810 */ /* 0x000fe20007f1e0ff */
        /* <DEDUP_REMOVED lines=16> */
.L_x_175:
[----:B------:R-:W-:Y:S05]  /*7e40*/  BSYNC B0 ;  /* 0x0000000000007941 */ /* 0x000fea0003800000 */
.L_x_174:
        /* <DEDUP_REMOVED lines=24> */
.L_x_177:
[----:B------:R-:W-:Y:S05]  /*7fd0*/  BSYNC B0 ;  /* 0x0000000000007941 */ /* 0x000fea0003800000 */
.L_x_176:
        /* <DEDUP_REMOVED lines=11> */
[----:B------:R-:W-:Y:S02]  /*8090*/  LEA.HI.X R3, R4, c[0x0][0x2ec], R0, 0x1, P2 ;  /* 0x0000bb0004037a11 */ /* 0x000fe400010f0c00 */
[----:B------:R-:W-:-:S03]  /*80a0*/  IADD3 R0, R8, 0x40, RZ ;  /* 0x0000004008007810 */ /* 0x000fc60007ffe0ff */
[----:B------:R1:W-:Y:S01]  /*80b0*/  @!P0 STG.E.128 [R2.64+0x40], R56 ;  /* 0x0000403802008986 */ /* 0x0003e2000c101d12 */
[----:B------:R-:W-:-:S03]  /*80c0*/  ISETP.GE.AND P0, PT, R0, c[0x0][0x2f4], PT ;  /* 0x0000bd0000007a0c */ /* 0x000fc60003f06270 */
[----:B------:R1:W-:Y:S10]  /*80d0*/  @!P1 STG.E.128 [R2.64], R60 ;  /* 0x0000003c02009986 */ /* 0x0003f4000c101d12 */
[----:B------:R-:W-:Y:S05]  /*80e0*/  @P0 EXIT ;  /* 0x000000000000094d */ /* 0x000fea0003800000 */
[----:B------:R-:W-:Y:S01]  /*80f0*/  STG.E.128 [R2.64+0x80], R64 ;  /* 0x0000804002007986 */ /* 0x000fe2000c101d12 */
[----:B------:R-:W-:Y:S05]  /*8100*/  EXIT ;  /* 0x000000000000794d */ /* 0x000fea0003800000 */
.L_x_171:
[----:B------:R-:W2:Y:S01]  /*8110*/  LDL.LU.64 R2, [R1+0x58] ;  /* 0x0000580001027983 */ /* 0x000ea20000300a00 */
[----:B------:R-:W-:Y:S01]  /*8120*/  ULDC UR4, c[0x0][0x2f0] ;  /* 0x0000bc0000047ab9 */ /* 0x000fe20000000800 */
[----:B------:R-:W-:Y:S01]  /*8130*/  IMAD.U32 R6, RZ, RZ, UR8 ;  /* 0x00000008ff067e24 */ /* 0x000fe2000f8e00ff */
[----:B------:R-:W-:Y:S01]  /*8140*/  UIADD3 UR4, -UR5, UR4, URZ ;  /* 0x0000000405047290 */ /* 0x000fe2000fffe13f */
[----:B------:R-:W3:Y:S01]  /*8150*/  S2R R18, SR_CTAID.Y ;  /* 0x0000000000127919 */ /* 0x000ee20000002600 */
[----:B------:R-:W-:Y:S03]  /*8160*/  BSSY B0, `(.L_x_178) ;  /* 0x0000026000007945 */ /* 0x000fe60003800000 */
[----:B------:R-:W4:Y:S01]  /*8170*/  S2R R19, SR_CTAID.Z ;  /* 0x0000000000137919 */ /* 0x000f220000002700 */
[----:B---3--:R-:W-:-:S02]  /*8180*/  SHF.R.S32.HI R20, RZ, 0x1f, R18 ;  /* 0x0000001fff147819 */ /* 0x008fc40000011412 */
[----:B----4-:R-:W-:Y:S02]  /*8190*/  SHF.R.S32.HI R21, RZ, 0x1f, R19 ;  /* 0x0000001fff157819 */ /* 0x010fe40000011413 */
[----:B--2---:R-:W-:-:S04]  /*81a0*/  SHF.R.S32.HI R0, RZ, 0x1f, R2 ;  /* 0x0000001fff007819 */ /* 0x004fc80000011402 */
[----:B------:R-:W-:-:S04]  /*81b0*/  LEA.HI R8, R0, R2, RZ, 0x2 ;  /* 0x0000000200087211 */ /* 0x000fc800078f10ff */
[----:B------:R-:W-:Y:S02]  /*81c0*/  LOP3.LUT R0, R8, 0x1ffffffc, RZ, 0xc0, !PT ;  /* 0x1ffffffc08007812 */ /* 0x000fe400078ec0ff */
[----:B------:R-:W-:-:S03]  /*81d0*/  SHF.R.S32.HI R8, RZ, 0x2, R8 ;  /* 0x00000002ff087819 */ /* 0x000fc60000011408 */
[----:B------:R-:W-:Y:S01]  /*81e0*/  IMAD.IADD R0, R2, 0x1, -R0 ;  /* 0x0000000102007824 */ /* 0x000fe200078e0a00 */
[----:B------:R-:W-:Y:S02]  /*81f0*/  ISETP.GE.AND P5, PT, R8, UR4, PT ;  /* 0x0000000408007c0c */ /* 0x000fe4000bfa6270 */
[--C-:B------:R-:W-:Y:S01]  /*8200*/  SHF.R.S32.HI R9, RZ, 0x1f, R8.reuse ;  /* 0x0000001fff097819 */ /* 0x100fe20000011408 */
[----:B------:R-:W-:Y:S02]  /*8210*/  IMAD.SHL.U32 R12, R0, 0x8, RZ ;  /* 0x00000008000c7824 */ /* 0x000fe400078e00ff */
[----:B------:R-:W-:Y:S02]  /*8220*/  IMAD R0, R20, c[0x0][0x308], RZ ;  /* 0x0000c20014007a24 */ /* 0x000fe400078e02ff */
[----:B------:R-:W-:Y:S01]  /*8230*/  IMAD.WIDE R6, R6, 0x80, R8 ;  /* 0x0000008006067825 */ /* 0x000fe200078e0208 */
[----:B------:R-:W-:Y:S02]  /*8240*/  SHF.R.S32.HI R13, RZ, 0x1f, R12 ;  /* 0x0000001fff0d7819 */ /* 0x000fe4000001140c */
[----:B------:R-:W-:Y:S01]  /*8250*/  IADD3 R16, R12, 0x20, RZ ;  /* 0x000000200c107810 */ /* 0x000fe20007ffe0ff */
[----:B------:R-:W-:Y:S01]  /*8260*/  IMAD R0, R18, c[0x0][0x30c], R0 ;  /* 0x0000c30012007a24 */ /* 0x000fe200078e0200 */
[----:B------:R-:W-:Y:S01]  /*8270*/  IADD3 R17, R12, 0x40, RZ ;  /* 0x000000400c117810 */ /* 0x000fe20007ffe0ff */
[----:B------:R-:W-:-:S05]  /*8280*/  IMAD.WIDE.U32 R2, R18, c[0x0][0x308], R12 ;  /* 0x0000c20012027a25 */ /* 0x000fca00078e000c */
[----:B------:R-:W-:Y:S01]  /*8290*/  IADD3 R3, R0, R3, RZ ;  /* 0x0000000300037210 */ /* 0x000fe20007ffe0ff */
[----:B------:R-:W-:-:S04]  /*82a0*/  IMAD R0, R21, c[0x0][0x310], RZ ;  /* 0x0000c40015007a24 */ /* 0x000fc800078e02ff */
[C---:B------:R-:W-:Y:S02]  /*82b0*/  IMAD R0, R19.reuse, c[0x0][0x314], R0 ;  /* 0x0000c50013007a24 */ /* 0x040fe400078e0200 */
[----:B------:R-:W-:-:S05]  /*82c0*/  IMAD.WIDE.U32 R14, R19, c[0x0][0x310], R2 ;  /* 0x0000c400130e7a25 */ /* 0x000fca00078e0002 */
[----:B------:R-:W-:Y:S01]  /*82d0*/  IADD3 R3, R0, R15, RZ ;  /* 0x0000000f00037210 */ /* 0x000fe20007ffe0ff */
[----:B------:R-:W-:Y:S05]  /*82e0*/  @P5 BRA `(.L_x_179) ;  /* 0x000000d000005947 */ /* 0x000fea0003800000 */
[----:B------:R-:W-:Y:S01]  /*82f0*/  IMAD R0, R7, c[0x0][0x300], RZ ;  /* 0x0000c00007007a24 */ /* 0x000fe200078e02ff */
[----:B------:R-:W-:Y:S01]  /*8300*/  ISETP.GE.AND P3, PT, R12, c[0x0][0x2f4], PT ;  /* 0x0000bd000c007a0c */ /* 0x000fe20003f66270 */
[----:B------:R-:W-:Y:S01]  /*8310*/  IMAD.MOV.U32 R2, RZ, RZ, R14 ;  /* 0x000000ffff027224 */ /* 0x000fe200078e000e */
[----:B------:R-:W-:Y:S01]  /*8320*/  ISETP.GE.AND P2, PT, R16, c[0x0][0x2f4], PT ;  /* 0x0000bd0010007a0c */ /* 0x000fe20003f46270 */
[C---:B------:R-:W-:Y:S01]  /*8330*/  IMAD R0, R6.reuse, c[0x0][0x304], R0 ;  /* 0x0000c10006007a24 */ /* 0x040fe200078e0200 */
[----:B------:R-:W-:Y:S01]  /*8340*/  ISETP.GE.AND P1, PT, R17, c[0x0][0x2f4], PT ;  /* 0x0000bd0011007a0c */ /* 0x000fe20003f26270 */
[----:B------:R-:W-:-:S04]  /*8350*/  IMAD.WIDE.U32 R10, R6, c[0x0][0x300], R2 ;  /* 0x0000c000060a7a25 */ /* 0x000fc800078e0002 */
[----:B------:R-:W-:Y:S01]  /*8360*/  IMAD.IADD R0, R0, 0x1, R11 ;  /* 0x0000000100007824 */ /* 0x000fe200078e020b */
[----:B-1----:R-:W-:-:S04]  /*8370*/  LEA R4, P0, R10, c[0x0][0x2e8], 0x1 ;  /* 0x0000ba000a047a11 */ /* 0x002fc800078008ff */
[----:B------:R-:W-:-:S05]  /*8380*/  LEA.HI.X R5, R10, c[0x0][0x2ec], R0, 0x1, P0 ;  /* 0x0000bb000a057a11 */ /* 0x000fca00000f0c00 */
[----:B------:R1:W-:Y:S04]  /*8390*/  @!P3 STG.E.128 [R4.64], RZ ;  /* 0x000000ff0400b986 */ /* 0x0003e8000c101d12 */
[----:B------:R1:W-:Y:S04]  /*83a0*/  @!P2 STG.E.128 [R4.64+0x40], RZ ;  /* 0x000040ff0400a986 */ /* 0x0003e8000c101d12 */
[----:B------:R1:W-:Y:S02]  /*83b0*/  @!P1 STG.E.128 [R4.64+0x80], RZ ;  /* 0x000080ff04009986 */ /* 0x0003e4000c101d12 */
.L_x_179:
[----:B------:R-:W-:Y:S05]  /*83c0*/  BSYNC B0 ;  /* 0x0000000000007941 */ /* 0x000fea0003800000 */
.L_x_178:
        /* <DEDUP_REMOVED lines=19> */
.L_x_181:
[----:B------:R-:W-:Y:S05]  /*8500*/  BSYNC B0 ;  /* 0x0000000000007941 */ /* 0x000fea0003800000 */
.L_x_180:
        /* <DEDUP_REMOVED lines=23> */
.L_x_183:
[----:B------:R-:W-:Y:S05]  /*8680*/  BSYNC B0 ;  /* 0x0000000000007941 */ /* 0x000fea0003800000 */
.L_x_182:
        /* <DEDUP_REMOVED lines=18> */
.L_x_184:
        /* <DEDUP_REMOVED lines=13> */
.L_x_1391:


//--------------------- .text._ZN7cutlass13device_kernelIN5flash19enable_sm80_to_sm89INS1_16FlashAttnBwdSm80INS1_25CollectiveMainloopBwdSm80ILi2ELi1EN4cute5tupleIJNS5_1CILi64EEENS7_ILi128EEENS7_ILi96EEEEEENS_6half_tEfNS_4arch4Sm80ELb0ELb1ELb1ELb0ELb1ELb0ELb0ELb0ELi2ELi2ELi4ELi2ELb1EEENS1_21CollectiveEpilogueBwdISB_SC_SE_Li256ELb0ELb0ELi2EEENS1_19SingleTileSchedulerILb0ELb0ELb0ELi128EEEEEEEEEvNT_6ParamsE --------------------------
	.section	.text._ZN7cutlass13device_kernelIN5flash19enable_sm80_to_sm89INS1_16FlashAttnBwdSm80INS1_25CollectiveMainloopBwdSm80ILi2ELi1EN4cute5tupleIJNS5_1CILi64EEENS7_ILi128EEENS7_ILi96EEEEEENS_6half_tEfNS_4arch4Sm80ELb0ELb1ELb1ELb0ELb1ELb0ELb0ELb0ELi2ELi2ELi4ELi2ELb1EEENS1_21CollectiveEpilogueBwdISB_SC_SE_Li256ELb0ELb0ELi2EEENS1_19SingleTileSchedulerILb0ELb0ELb0ELi128EEEEEEEEEvNT_6ParamsE,"ax",@progbits
	.sectioninfo	@"SHI_REGISTERS=255"
	.align	128
.text._ZN7cutlass13device_kernelIN5flash19enable_sm80_to_sm89INS1_16FlashAttnBwdSm80INS1_25CollectiveMainloopBwdSm80ILi2ELi1EN4cute5tupleIJNS5_1CILi64EEENS7_ILi128EEENS7_ILi96EEEEEENS_6half_tEfNS_4arch4Sm80ELb0ELb1ELb1ELb0ELb1ELb0ELb0ELb0ELi2ELi2ELi4ELi2ELb1EEENS1_21CollectiveEpilogueBwdISB_SC_SE_Li256ELb0ELb0ELi2EEENS1_19SingleTileSchedulerILb0ELb0ELb0ELi128EEEEEEEEEvNT_6ParamsE:
        .type           _ZN7cutlass13device_kernelIN5flash19enable_sm80_to_sm89INS1_16FlashAttnBwdSm80INS1_25CollectiveMainloopBwdSm80ILi2ELi1EN4cute5tupleIJNS5_1CILi64EEENS7_ILi128EEENS7_ILi96EEEEEENS_6half_tEfNS_4arch4Sm80ELb0ELb1ELb1ELb0ELb1ELb0ELb0ELb0ELi2ELi2ELi4ELi2ELb1EEENS1_21CollectiveEpilogueBwdISB_SC_SE_Li256ELb0ELb0ELi2EEENS1_19SingleTileSchedulerILb0ELb0ELb0ELi128EEEEEEEEEvNT_6ParamsE,@function
        .size           _ZN7cutlass13device_kernelIN5flash19enable_sm80_to_sm89INS1_16FlashAttnBwdSm80INS1_25CollectiveMainloopBwdSm80ILi2ELi1EN4cute5tupleIJNS5_1CILi64EEENS7_ILi128EEENS7_ILi96EEEEEENS_6half_tEfNS_4arch4Sm80ELb0ELb1ELb1ELb0ELb1ELb0ELb0ELb0ELi2ELi2ELi4ELi2ELb1EEENS1_21CollectiveEpilogueBwdISB_SC_SE_Li256ELb0ELb0ELi2EEENS1_19SingleTileSchedulerILb0ELb0ELb0ELi128EEEEEEEEEvNT_6ParamsE,(.L_x_1392 - _ZN7cutlass13device_kernelIN5flash19enable_sm80_to_sm89INS1_16FlashAttnBwdSm80INS1_25CollectiveMainloopBwdSm80ILi2ELi1EN4cute5tupleIJNS5_1CILi64EEENS7_ILi128EEENS7_ILi96EEEEEENS_6half_tEfNS_4arch4Sm80ELb0ELb1ELb1ELb0ELb1ELb0ELb0ELb0ELi2ELi2ELi4ELi2ELb1EEENS1_21CollectiveEpilogueBwdISB_SC_SE_Li256ELb0ELb0ELi2EEENS1_19SingleTileSchedulerILb0ELb0ELb0ELi128EEEEEEEEEvNT_6ParamsE)
        .other          _ZN7cutlass13device_kernelIN5flash19enable_sm80_to_sm89INS1_16FlashAttnBwdSm80INS1_25CollectiveMainloopBwdSm80ILi2ELi1EN4cute5tupleIJNS5_1CILi64EEENS7_ILi128EEENS7_ILi96EEEEEENS_6half_tEfNS_4arch4Sm80ELb0ELb1ELb1ELb0ELb1ELb0ELb0ELb0ELi2ELi2ELi4ELi2ELb1EEENS1_21CollectiveEpilogueBwdISB_SC_SE_Li256ELb0ELb0ELi2EEENS1_19SingleTileSchedulerILb0ELb0ELb0ELi128EEEEEEEEEvNT_6ParamsE,@"STO_CUDA_ENTRY STV_DEFAULT"
_ZN7cutlass13device_kernelIN5flash19enable_sm80_to_sm89INS1_16FlashAttnBwdSm80INS1_25CollectiveMainloopBwdSm80ILi2ELi1EN4cute5tupleIJNS5_1CILi64EEENS7_ILi128EEENS7_ILi96EEEEEENS_6half_tEfNS_4arch4Sm80ELb0ELb1ELb1ELb0ELb1ELb0ELb0ELb0ELi2ELi2ELi4ELi2ELb1EEENS1_21CollectiveEpilogueBwdISB_SC_SE_Li256ELb0ELb0ELi2EEENS1_19SingleTileSchedulerILb0ELb0ELb0ELi128EEEEEEEEEvNT_6ParamsE:
        /* <DEDUP_REMOVED lines=28> */
.L_x_185:
        /* <DEDUP_REMOVED lines=580> */
.L_x_205:
        /* <DEDUP_REMOVED lines=190> */
.L_x_189:
[----:B------:R-:W-:Y:S04]  /*31e0*/  MOV R3, 0x1 ;  /* 0x0000000100037802 */ /* 0x000fe80000000f00 */
[----:B------:R-:W-:Y:S11]  /*31f0*/  ISETP.NE.AND P2, PT, R3, c[0x0][0x2a8], PT ;  /* 0x0000aa0003007a0c */ /* 0x000ff60003f45270 */
[----:B------:R-:W-:Y:S02]  /*3200*/  @!UPT UIADD3 URZ, URZ, URZ, URZ ;  /* 0x0000003f3f3ff290 */ /* 0x000fe4000fffe03f */
[----:B------:R-:W-:Y:S05]  /*3210*/  @P2 IMAD.HI.U32 R3, R2, c[0x0][0x2ac], RZ ;  /* 0x0000ab0002032a27 */ /* 0x000fea00078e00ff */
[----:B------:R-:W-:Y:S02]  /*3220*/  @P2 SHF.R.U32.HI R2, RZ, c[0x0][0x2b0], R3 ;  /* 0x0000ac00ff022a19 */ /* 0x000fe40000011603 */
.L_x_190:
[----:B------:R-:W-:Y:S05]  /*3230*/  BSYNC B0 ;  /* 0x0000000000007941 */ /* 0x000fea0003800000 */
.L_x_188:
        /* <DEDUP_REMOVED lines=10> */
.L_x_187:
        /* <DEDUP_REMOVED lines=19> */
.L_x_193:
[----:B------:R-:W-:Y:S04]  /*3410*/  MOV R3, 0x1 ;  /* 0x0000000100037802 */ /* 0x000fe80000000f00 */
[----:B------:R-:W-:Y:S11]  /*3420*/  ISETP.NE.AND P2, PT, R3, c[0x0][0x2a8], PT ;  /* 0x0000aa0003007a0c */ /* 0x000ff60003f45270 */
[----:B------:R-:W-:Y:S02]  /*3430*/  @!UPT UIADD3 URZ, URZ, URZ, URZ ;  /* 0x0000003f3f3ff290 */ /* 0x000fe4000fffe03f */
[----:B------:R-:W-:Y:S05]  /*3440*/  @P2 IMAD.HI.U32 R3, R2, c[0x0][0x2ac], RZ ;  /* 0x0000ab0002032a27 */ /* 0x000fea00078e00ff */
[----:B------:R-:W-:Y:S02]  /*3450*/  @P2 SHF.R.U32.HI R2, RZ, c[0x0][0x2b0], R3 ;  /* 0x0000ac00ff022a19 */ /* 0x000fe40000011603 */
.L_x_194:
[----:B------:R-:W-:Y:S05]  /*3460*/  BSYNC B0 ;  /* 0x0000000000007941 */ /* 0x000fea0003800000 */
.L_x_192:
[----:B------:R-:W2:Y:S01]  /*3470*/  LDL R5, [R1+0x44] ;  /* 0x0000440001057983 */ /* 0x000ea20000100800 */
[----:B------:R-:W-:Y:S04]  /*3480*/  IMAD.MOV.U32 R3, RZ, RZ, c[0x0][0x2a8] ;  /* 0x0000aa00ff037624 */ /* 0x000fe800078e00ff */
[----:B------:R-:W-:Y:S04]  /*3490*/  IMAD R2, R2, R3, -UR5 ;  /* 0x8000000502027e24 */ /* 0x000fe8000f8e0203 */
[----:B--2---:R-:W-:Y:S05]  /*34a0*/  IMAD.IADD R2, R2, 0x1, -R5 ;  /* 0x0000000102027824 */ /* 0x004fea00078e0a05 */
[----:B------:R-:W-:Y:S02]  /*34b0*/  IADD3 R3, R2, c[0x0][0x2a8], RZ ;  /* 0x0000aa0002037a10 */ /* 0x000fe40007ffe0ff */
[----:B------:R-:W-:Y:S02]  /*34c0*/  IMNMX R140, R140, R2, !PT ;  /* 0x000000028c8c7217 */ /* 0x000fe40007800200 */
[----:B------:R-:W-:Y:S02]  /*34d0*/  IMNMX R144, R144, R3, PT ;  /* 0x0000000390907217 */ /* 0x000fe40003800200 */
.L_x_191:
        /* <DEDUP_REMOVED lines=19> */
.L_x_197:
[----:B------:R-:W-:Y:S04]  /*3610*/  MOV R3, 0x1 ;  /* 0x0000000100037802 */ /* 0x000fe80000000f00 */
[----:B------:R-:W-:Y:S11]  /*3620*/  ISETP.NE.AND P2, PT, R3, c[0x0][0x2a8], PT ;  /* 0x0000aa0003007a0c */ /* 0x000ff60003f45270 */
[----:B------:R-:W-:Y:S02]  /*3630*/  @!UPT UIADD3 URZ, URZ, URZ, URZ ;  /* 0x0000003f3f3ff290 */ /* 0x000fe4000fffe03f */
[----:B------:R-:W-:Y:S05]  /*3640*/  @P2 IMAD.HI.U32 R3, R2, c[0x0][0x2ac], RZ ;  /* 0x0000ab0002032a27 */ /* 0x000fea00078e00ff */
[----:B------:R-:W-:Y:S02]  /*3650*/  @P2 SHF.R.U32.HI R2, RZ, c[0x0][0x2b0], R3 ;  /* 0x0000ac00ff022a19 */ /* 0x000fe40000011603 */
.L_x_198:
[----:B------:R-:W-:Y:S05]  /*3660*/  BSYNC B0 ;  /* 0x0000000000007941 */ /* 0x000fea0003800000 */
.L_x_196:
[----:B------:R-:W2:Y:S01]  /*3670*/  LDL R5, [R1+0x44] ;  /* 0x0000440001057983 */ /* 0x000ea20000100800 */
[----:B------:R-:W-:Y:S04]  /*3680*/  IMAD.MOV.U32 R3, RZ, RZ, c[0x0][0x2a8] ;  /* 0x0000aa00ff037624 */ /* 0x000fe800078e00ff */
[----:B------:R-:W-:Y:S04]  /*3690*/  IMAD R2, R2, R3, -UR5 ;  /* 0x8000000502027e24 */ /* 0x000fe8000f8e0203 */
[----:B--2---:R-:W-:Y:S05]  /*36a0*/  IMAD.IADD R2, R2, 0x1, -R5 ;  /* 0x0000000102027824 */ /* 0x004fea00078e0a05 */
[----:B------:R-:W-:Y:S02]  /*36b0*/  IADD3 R3, R2, c[0x0][0x2a8], RZ ;  /* 0x0000aa0002037a10 */ /* 0x000fe40007ffe0ff */
[----:B------:R-:W-:Y:S02]  /*36c0*/  IMNMX R141, R141, R2, !PT ;  /* 0x000000028d8d7217 */ /* 0x000fe40007800200 */
[----:B------:R-:W-:Y:S02]  /*36d0*/  IMNMX R145, R145, R3, PT ;  /* 0x0000000391917217 */ /* 0x000fe40003800200 */
.L_x_195:
        /* <DEDUP_REMOVED lines=19> */
.L_x_201:
[----:B------:R-:W-:Y:S04]  /*3810*/  MOV R2, 0x1 ;  /* 0x0000000100027802 */ /* 0x000fe80000000f00 */
[----:B------:R-:W-:Y:S11]  /*3820*/  ISETP.NE.AND P0, PT, R2, c[0x0][0x2a8], PT ;  /* 0x0000aa0002007a0c */ /* 0x000ff60003f05270 */
[----:B------:R-:W-:Y:S02]  /*3830*/  @!UPT UIADD3 URZ, URZ, URZ, URZ ;  /* 0x0000003f3f3ff290 */ /* 0x000fe4000fffe03f */
[----:B------:R-:W-:Y:S05]  /*3840*/  @P0 IMAD.HI.U32 R2, R0, c[0x0][0x2ac], RZ ;  /* 0x0000ab0000020a27 */ /* 0x000fea00078e00ff */
[----:B------:R-:W-:Y:S02]  /*3850*/  @P0 SHF.R.U32.HI R0, RZ, c[0x0][0x2b0], R2 ;  /* 0x0000ac00ff000a19 */ /* 0x000fe40000011602 */
.L_x_202:
[----:B------:R-:W-:Y:S05]  /*3860*/  BSYNC B0 ;  /* 0x0000000000007941 */ /* 0x000fea0003800000 */
.L_x_200:
[----:B------:R-:W2:Y:S01]  /*3870*/  LDL R3, [R1+0x44] ;  /* 0x0000440001037983 */ /* 0x000ea20000100800 */
[----:B------:R-:W-:Y:S04]  /*3880*/  IMAD.MOV.U32 R2, RZ, RZ, c[0x0][0x2a8] ;  /* 0x0000aa00ff027624 */ /* 0x000fe800078e00ff */
[----:B------:R-:W-:Y:S04]  /*3890*/  IMAD R0, R0, R2, -UR5 ;  /* 0x8000000500007e24 */ /* 0x000fe8000f8e0202 */
[----:B--2---:R-:W-:Y:S05]  /*38a0*/  IMAD.IADD R0, R0, 0x1, -R3 ;  /* 0x0000000100007824 */ /* 0x004fea00078e0a03 */
[----:B------:R-:W-:Y:S02]  /*38b0*/  IADD3 R2, R0, c[0x0][0x2a8], RZ ;  /* 0x0000aa0000027a10 */ /* 0x000fe40007ffe0ff */
[----:B------:R-:W-:Y:S02]  /*38c0*/  IMNMX R142, R142, R0, !PT ;  /* 0x000000008e8e7217 */ /* 0x000fe40007800200 */
[----:B------:R-:W-:Y:S02]  /*38d0*/  IMNMX R143, R143, R2, PT ;  /* 0x000000028f8f7217 */ /* 0x000fe40003800200 */
.L_x_199:
        /* <DEDUP_REMOVED lines=64> */
.L_x_203:
        /* <DEDUP_REMOVED lines=586> */
.L_x_204:
        /* <DEDUP_REMOVED lines=241> */
.L_x_186:
        /* <DEDUP_REMOVED lines=197> */
.L_x_208:
[----:B------:R-:W-:Y:S05]  /*7ce0*/  BSYNC B0 ;  /* 0x0000000000007941 */ /* 0x000fea0003800000 */
.L_x_207:
        /* <DEDUP_REMOVED lines=21> */
.L_x_210:
[----:B------:R-:W-:Y:S05]  /*7e40*/  BSYNC B0 ;  /* 0x0000000000007941 */ /* 0x000fea0003800000 */
.L_x_209:
        /* <DEDUP_REMOVED lines=24> */
.L_x_212:
[----:B------:R-:W-:Y:S05]  /*7fd0*/  BSYNC B0 ;  /* 0x0000000000007941 */ /* 0x000fea0003800000 */
.L_x_211:
        /* <DEDUP_REMOVED lines=19> */
.L_x_206:
        /* <DEDUP_REMOVED lines=43> */
.L_x_214:
[----:B------:R-:W-:Y:S05]  /*83c0*/  BSYNC B0 ;  /* 0x0000000000007941 */ /* 0x000fea0003800000 */
.L_x_213:
        /* <DEDUP_REMOVED lines=19> */
.L_x_216:
[----:B------:R-:W-:Y:S05]  /*8500*/  BSYNC B0 ;  /* 0x0000000000007941 */ /* 0x000fea0003800000 */
.L_x_215:
        /* <DEDUP_REMOVED lines=23> */
.L_x_218:
[----:B------:R-:W-:Y:S05]  /*8680*/  BSYNC B0 ;  /* 0x0000000000007941 */ /* 0x000fea0003800000 */
.L_x_217:
        /* <DEDUP_REMOVED lines=18> */
.L_x_219:
        /* <DEDUP_REMOVED lines=13> */
.L_x_1392:


//--------------------- .text._ZN7cutlass13device_kernelIN5flash19enable_sm80_to_sm89INS1_16FlashAttnBwdSm80INS1_25CollectiveMainloopBwdSm80ILi2ELi1EN4cute5tupleIJNS5_1CILi64EEENS7_ILi128EEENS7_ILi96EEEEEENS_6half_tEfNS_4arch4Sm80ELb0ELb1ELb1ELb0ELb0ELb0ELb0ELb0ELi2ELi2ELi4ELi2ELb1EEENS1_24CollectiveEpilogueBwdGQAISB_fSE_Li256ELb0ELb0EEENS1_19SingleTileSchedulerILb0ELb0ELb0ELi128EEEEEEEEEvNT_6ParamsE --------------------------
	.section	.text._ZN7cutlass13device_kernelIN5flash19enable_sm80_to_sm89INS1_16FlashAttnBwdSm80INS1_25CollectiveMainloopBwdSm80ILi2ELi1EN4cute5tupleIJNS5_1CILi64EEENS7_ILi128EEENS7_ILi96EEEEEENS_6half_tEfNS_4arch4Sm80ELb0ELb1ELb1ELb0ELb0ELb0ELb0ELb0ELi2ELi2ELi4ELi2ELb1EEENS1_24CollectiveEpilogueBwdGQAISB_fSE_Li256ELb0ELb0EEENS1_19SingleTileSchedulerILb0ELb0ELb0ELi128EEEEEEEEEvNT_6ParamsE,"ax",@progbits
	.sectioninfo	@"SHI_REGISTERS=255"
	.align	128
.text._ZN7cutlass13device_kernelIN5flash19enable_sm80_to_sm89INS1_16FlashAttnBwdSm80INS1_25CollectiveMainloopBwdSm80ILi2ELi1EN4cute5tupleIJNS5_1CILi64EEENS7_ILi128EEENS7_ILi96EEEEEENS_6half_tEfNS_4arch4Sm80ELb0ELb1ELb1ELb0ELb0ELb0ELb0ELb0ELi2ELi2ELi4ELi2ELb1EEENS1_24CollectiveEpilogueBwdGQAISB_fSE_Li256ELb0ELb0EEENS1_19SingleTileSchedulerILb0ELb0ELb0ELi128EEEEEEEEEvNT_6ParamsE:
        .type           _ZN7cutlass13device_kernelIN5flash19enable_sm80_to_sm89INS1_16FlashAttnBwdSm80INS1_25CollectiveMainloopBwdSm80ILi2ELi1EN4cute5tupleIJNS5_1CILi64EEENS7_ILi128EEENS7_ILi96EEEEEENS_6half_tEfNS_4arch4Sm80ELb0ELb1ELb1ELb0ELb0ELb0ELb0ELb0ELi2ELi2ELi4ELi2ELb1EEENS1_24CollectiveEpilogueBwdGQAISB_fSE_Li256ELb0ELb0EEENS1_19SingleTileSchedulerILb0ELb0ELb0ELi128EEEEEEEEEvNT_6ParamsE,@function
        .size           _ZN7cutlass13device_kernelIN5flash19enable_sm80_to_sm89INS1_16FlashAttnBwdSm80INS1_25CollectiveMainloopBwdSm80ILi2ELi1EN4cute5tupleIJNS5_1CILi64EEENS7_ILi128EEENS7_ILi96EEEEEENS_6half_tEfNS_4arch4Sm80ELb0ELb1ELb1ELb0ELb0ELb0ELb0ELb0ELi2ELi2ELi4ELi2ELb1EEENS1_24CollectiveEpilogueBwdGQAISB_fSE_Li256ELb0ELb0EEENS1_19SingleTileSchedulerILb0ELb0ELb0ELi128EEEEEEEEEvNT_6ParamsE,(.L_x_1393 - _ZN7cutlass13device_kernelIN5flash19enable_sm80_to_sm89INS1_16FlashAttnBwdSm80INS1_25CollectiveMainloopBwdSm80ILi2ELi1EN4cute5tupleIJNS5_1CILi64EEENS7_ILi128EEENS7_ILi96EEEEEENS_6half_tEfNS_4arch4Sm80ELb0ELb1ELb1ELb0ELb0ELb0ELb0ELb0ELi2ELi2ELi4ELi2ELb1EEENS1_24CollectiveEpilogueBwdGQAISB_fSE_Li256ELb0ELb0EEENS1_19SingleTileSchedulerILb0ELb0ELb0ELi128EEEEEEEEEvNT_6ParamsE)
        .other          _ZN7cutlass13device_kernelIN5flash19enable_sm80_to_sm89INS1_16FlashAttnBwdSm80INS1_25CollectiveMainloopBwdSm80ILi2ELi1EN4cute5tupleIJNS5_1CILi64EEENS7_ILi128EEENS7_ILi96EEEEEENS_6half_tEfNS_4arch4Sm80ELb0ELb1ELb1ELb0ELb0ELb0ELb0ELb0ELi2ELi2ELi4ELi2ELb1EEENS1_24CollectiveEpilogueBwdGQAISB_fSE_Li256ELb0ELb0EEENS1_19SingleTileSchedulerILb0ELb0ELb0ELi128EEEEEEEEEvNT_6ParamsE,@"STO_CUDA_ENTRY STV_DEFAULT"
_ZN7cutlass13device_kernelIN5flash19enable_sm80_to_sm89INS1_16FlashAttnBwdSm80INS1_25CollectiveMainloopBwdSm80ILi2ELi1EN4cute5tupleIJNS5_1CILi64EEENS7_ILi128EEENS7_ILi96EEEEEENS_6half_tEfNS_4arch4Sm80ELb0ELb1ELb1ELb0ELb0ELb0ELb0ELb0ELi2ELi2ELi4ELi2ELb1EEENS1_24CollectiveEpilogueBwdGQAISB_fSE_Li256ELb0ELb0EEENS1_19SingleTileSchedulerILb0ELb0ELb0ELi128EEEEEEEEEvNT_6ParamsE:
        /* <DEDUP_REMOVED lines=28> */
.L_x_220:
        /* <DEDUP_REMOVED lines=11> */
[----:B------:R-:W-:Y:S01]  /*0270*/  CS2R R122, SRZ ;  /* 0x00000000007a7805 */ /* 0x000fe2000001ff00 */
[----:B------:R-:W-:Y:S01]  /*0280*/  CS2R R120, SRZ ;  /* 0x0000000000787805 */ /* 0x000fe2000001ff00 */
[----:B------:R-:W-:Y:S01]  /*0290*/  CS2R R118, SRZ ;  /* 0x0000000000767805 */ /* 0x000fe2000001ff00 */
[----:B------:R-:W-:Y:S01]  /*02a0*/  IMAD.U32 R0, RZ, RZ, UR4 ;  /* 0x00000004ff007e24 */ /* 0x000fe2000f8e00ff */
[----:B------:R-:W-:Y:S01]  /*02b0*/  CS2R R116, SRZ ;  /* 0x0000000000747805 */ /* 0x000fe2000001ff00 */
[----:B------:R-:W-:Y:S01]  /*02c0*/  CS2R R110, SRZ ;  /* 0x00000000006e7805 */ /* 0x000fe2000001ff00 */
[----:B------:R-:W-:Y:S01]  /*02d0*/  CS2R R108, SRZ ;  /* 0x00000000006c7805 */ /* 0x000fe2000001ff00 */
[----:B------:R-:W-:Y:S01]  /*02e0*/  CS2R R114, SRZ ;  /* 0x0000000000727805 */ /* 0x000fe2000001ff00 */
[----:B------:R-:W-:Y:S01]  /*02f0*/  IADD3 R0, R0, -c[0x0][0x2a4], RZ ;  /* 0x8000a90000007a10 */ /* 0x000fe20007ffe0ff */
[----:B------:R-:W-:Y:S01]  /*0300*/  CS2R R112, SRZ ;  /* 0x0000000000707805 */ /* 0x000fe2000001ff00 */
[----:B------:R-:W-:Y:S01]  /*0310*/  CS2R R106, SRZ ;  /* 0x00000000006a7805 */ /* 0x000fe2000001ff00 */
[----:B------:R-:W-:Y:S01]  /*0320*/  CS2R R104, SRZ ;  /* 0x0000000000687805 */ /* 0x000fe2000001ff00 */
[----:B------:R-:W-:Y:S01]  /*0330*/  SHF.R.S32.HI R2, RZ, 0x1f, R0 ;  /* 0x0000001fff027819 */ /* 0x000fe20000011400 */
[----:B------:R-:W-:Y:S01]  /*0340*/  CS2R R102, SRZ ;  /* 0x0000000000667805 */ /* 0x000fe2000001ff00 */
[----:B------:R-:W-:Y:S01]  /*0350*/  CS2R R100, SRZ ;  /* 0x0000000000647805 */ /* 0x000fe2000001ff00 */
[----:B------:R-:W-:Y:S01]  /*0360*/  CS2R R94, SRZ ;  /* 0x00000000005e7805 */ /* 0x000fe2000001ff00 */
[----:B------:R-:W-:Y:S01]  /*0370*/  LEA.HI R0, R2, R0, RZ, 0x6 ;  /* 0x0000000002007211 */ /* 0x000fe200078f30ff */
[----:B------:R-:W-:Y:S01]  /*0380*/  CS2R R92, SRZ ;  /* 0x00000000005c7805 */ /* 0x000fe2000001ff00 */
[----:B------:R-:W-:Y:S01]  /*0390*/  CS2R R98, SRZ ;  /* 0x0000000000627805 */ /* 0x000fe2000001ff00 */
[----:B------:R-:W-:Y:S01]  /*03a0*/  CS2R R96, SRZ ;  /* 0x0000000000607805 */ /* 0x000fe2000001ff00 */
[----:B------:R-:W2:Y:S01]  /*03b0*/  R2UR UR10, R0 ;  /* 0x00000000000a73c2 */ /* 0x000ea200000e0000 */
        /* <DEDUP_REMOVED lines=29> */
[----:B------:R-:W-:-:S02]  /*0590*/  CS2R R36, SRZ ;  /* 0x0000000000247805 */ /* 0x000fc4000001ff00 */
[----:B------:R-:W-:-:S04]  /*05a0*/  USEL UR10, URZ, UR10, !UP0 ;  /* 0x0000000a3f0a7287 */ /* 0x000fc8000c000000 */
[----:B------:R-:W-:-:S06]  /*05b0*/  UISETP.GT.AND UP0, UPT, UR12, UR10, UPT ;  /* 0x0000000a0c00728c */ /* 0x000fcc000bf04270 */
[----:B------:R-:W-:-:S13]  /*05c0*/  PLOP3.LUT P0, PT, PT, PT, UP0, 0x80, 0x0 ;  /* 0x000000000000781c */ /* 0x000fda0003f0f008 */
[----:B------:R-:W-:Y:S05]  /*05d0*/  @!P0 BRA `(.L_x_221) ;  /* 0x0000694000008947 */ /* 0x000fea0003800000 */
[----:B------:R-:W-:Y:S01]  /*05e0*/  IMAD.MOV.U32 R136, RZ, RZ, R4 ;  /* 0x000000ffff887224 */ /* 0x000fe200078e0004 */
[----:B------:R-:W-:Y:S01]  /*05f0*/  SHF.R.S32.HI R27, RZ, 0x1f, R28 ;  /* 0x0000001fff1b7819 */ /* 0x000fe2000001141c */
[----:B------:R-:W-:Y:S01]  /*0600*/  IMAD.MOV.U32 R136, RZ, RZ, R4 ;  /* 0x000000ffff887224 */ /* 0x000fe200078e0004 */
[----:B------:R-:W-:Y:S01]  /*0610*/  USHF.L.U32 UR13, UR10, 0x6, URZ ;  /* 0x000000060a0d7899 */ /* 0x000fe2000800063f */
[----:B------:R-:W-:Y:S01]  /*0620*/  IMAD.MOV.U32 R0, RZ, RZ, c[0x0][0x248] ;  /* 0x00009200ff007624 */ /* 0x000fe200078e00ff */
[----:B------:R-:W-:Y:S01]  /*0630*/  ULDC.64 UR6, c[0x0][0x278] ;  /* 0x00009e0000067ab9 */ /* 0x000fe20000000a00 */
[C---:B------:R-:W-:Y:S01]  /*0640*/  IMAD.SHL.U32 R10, R136.reuse, 0x4, RZ ;  /* 0x00000004880a7824 */ /* 0x040fe200078e00ff */
[----:B------:R-:W-:Y:S01]  /*0650*/  ISETP.GT.AND P1, PT, R136, 0xf, PT ;  /* 0x0000000f8800780c */ /* 0x000fe20003f24270 */
[----:B------:R-:W-:Y:S01]  /*0660*/  UIMAD.WIDE.U32 UR14, UR9, UR6, URZ ;  /* 0x00000006090e72a5 */ /* 0x000fe2000f8e003f */
[----:B------:R-:W-:Y:S01]  /*0670*/  ISETP.NE.AND P0, PT, R0, 0x1, PT ;  /* 0x000000010000780c */ /* 0x000fe20003f05270 */
[----:B------:R-:W-:Y:S01]  /*0680*/  IMAD R0, R27, c[0x0][0x270], RZ ;  /* 0x00009c001b007a24 */ /* 0x000fe200078e02ff */
[----:B------:R-:W-:Y:S01]  /*0690*/  SHF.R.S32.HI R11, RZ, 0x1f, R10 ;  /* 0x0000001fff0b7819 */ /* 0x000fe2000001140a */
[----:B------:R-:W-:Y:S01]  /*06a0*/  IMAD.MOV.U32 R137, RZ, RZ, R5 ;  /* 0x000000ffff897224 */ /* 0x000fe200078e0005 */
[----:B------:R-:W-:Y:S01]  /*06b0*/  SHF.R.S32.HI R25, RZ, 0x1f, R136 ;  /* 0x0000001fff197819 */ /* 0x000fe20000011488 */
[C---:B------:R-:W-:Y:S01]  /*06c0*/  IMAD R0, R28.reuse, c[0x0][0x274], R0 ;  /* 0x00009d001c007a24 */ /* 0x040fe200078e0200 */
[----:B------:R-:W-:Y:S01]  /*06d0*/  SHF.R.S32.HI R137, RZ, 0x1f, R136 ;  /* 0x0000001fff897819 */ /* 0x000fe20000011488 */
[----:B------:R-:W-:Y:S01]  /*06e0*/  IMAD.WIDE.U32 R2, R28, c[0x0][0x270], R10 ;  /* 0x00009c001c027a25 */ /* 0x000fe200078e000a */
[-C--:B------:R-:W-:Y:S01]  /*06f0*/  LEA.HI R7, R25, R136.reuse, RZ, 0x2 ;  /* 0x0000008819077211 */ /* 0x080fe200078f10ff */
[----:B------:R-:W-:Y:S01]  /*0700*/  ULDC.64 UR4, c[0x0][0x290] ;  /* 0x0000a40000047ab9 */ /* 0x000fe20000000a00 */
[----:B------:R2:W-:Y:S01]  /*0710*/  STL.64 [R1+0x50], R10 ;  /* 0x0000500a01007387 */ /* 0x0005e20000100a00 */
[----:B-1----:R-:W-:Y:S01]  /*0720*/  IMAD.U32 R4, RZ, RZ, UR13 ;  /* 0x0000000dff047e24 */ /* 0x002fe2000f8e00ff */
[----:B------:R-:W-:Y:S01]  /*0730*/  UIMAD.WIDE.U32 UR16, UR9, UR4, URZ ;  /* 0x00000004091072a5 */ /* 0x000fe2000f8e003f */
[----:B------:R-:W-:Y:S01]  /*0740*/  IMAD.IADD R12, R3, 0x1, R0 ;  /* 0x00000001030c7824 */ /* 0x000fe200078e0200 */
[----:B------:R-:W-:Y:S01]  /*0750*/  SHF.R.S32.HI R38, RZ, 0x2, R7 ;  /* 0x00000002ff267819 */ /* 0x000fe20000011407 */
[----:B------:R-:W-:Y:S01]  /*0760*/  IMAD R0, R27, c[0x0][0x238], RZ ;  /* 0x00008e001b007a24 */ /* 0x000fe200078e02ff */
[----:B------:R-:W-:Y:S01]  /*0770*/  @!P1 IADD3 R29, P4, P3, R4, UR14, R2 ;  /* 0x0000000e041d9c10 */ /* 0x000fe2000fb9e002 */
[C---:B------:R-:W-:Y:S01]  /*0780*/  @P0 IMAD.HI.U32 R5, R28.reuse, c[0x0][0x24c], RZ ;  /* 0x000093001c050a27 */ /* 0x040fe200078e00ff */
[----:B------:R-:W-:Y:S01]  /*0790*/  SHF.R.S32.HI R39, RZ, 0x1f, R38 ;  /* 0x0000001fff277819 */ /* 0x000fe20000011426 */
[----:B------:R-:W-:Y:S01]  /*07a0*/  UMOV UR20, 0x6 ;  /* 0x0000000600147882 */ /* 0x000fe20000000000 */
[CC--:B------:R-:W-:Y:S01]  /*07b0*/  LEA.HI R30, R25.reuse, R136.reuse, RZ, 0x3 ;  /* 0x00000088191e7211 */ /* 0x0c0fe200078f18ff */
[C---:B------:R-:W-:Y:S01]  /*07c0*/  IMAD.WIDE.U32 R2, R28.reuse, c[0x0][0x238], R136 ;  /* 0x00008e001c027a25 */ /* 0x040fe200078e0088 */
[----:B------:R-:W-:Y:S01]  /*07d0*/  LEA.HI R26, R25, R136, RZ, 0x5 ;  /* 0x00000088191a7211 */ /* 0x000fe200078f28ff */
[----:B------:R-:W-:Y:S01]  /*07e0*/  USHF.R.S32.HI UR22, URZ, 0x1f, UR10 ;  /* 0x0000001f3f167899 */ /* 0x000fe2000801140a */
[----:B------:R-:W-:Y:S01]  /*07f0*/  STL [R1+0x4c], R137 ;  /* 0x00004c8901007387 */ /* 0x000fe20000100800 */
[C---:B------:R-:W-:Y:S01]  /*0800*/  IMAD R0, R28.reuse, c[0x0][0x23c], R0 ;  /* 0x00008f001c007a24 */ /* 0x040fe200078e0200 */
[----:B------:R-:W-:Y:S01]  /*0810*/  SHF.R.S32.HI R24, RZ, 0x5, R26 ;  /* 0x00000005ff187819 */ /* 0x000fe2000001141a */
[----:B------:R-:W-:Y:S01]  /*0820*/  IMAD.MOV.U32 R8, RZ, RZ, R28 ;  /* 0x000000ffff087224 */ /* 0x000fe200078e001c */
[----:B------:R-:W-:Y:S01]  /*0830*/  @P0 SHF.R.U32.HI R8, RZ, c[0x0][0x250], R5 ;  /* 0x00009400ff080a19 */ /* 0x000fe20000011605 */
[----:B------:R-:W-:Y:S01]  /*0840*/  IMAD.IADD R23, R3, 0x1, R0 ;  /* 0x0000000103177824 */ /* 0x000fe200078e0200 */
[C---:B------:R-:W-:Y:S01]  /*0850*/  LEA.HI R3, R7.reuse, R38, RZ, 0x1 ;  /* 0x0000002607037211 */ /* 0x040fe200078f08ff */
[----:B------:R-:W-:Y:S01]  /*0860*/  IMAD.MOV.U32 R22, RZ, RZ, R2 ;  /* 0x000000ffff167224 */ /* 0x000fe200078e0002 */
[----:B------:R-:W-:Y:S01]  /*0870*/  LOP3.LUT R2, R7, 0xfffffffc, RZ, 0xc0, !PT ;  /* 0xfffffffc07027812 */ /* 0x000fe200078ec0ff */
[----:B------:R-:W-:Y:S01]  /*0880*/  IMAD.WIDE.U32 R4, R28, c[0x0][0x288], R10 ;  /* 0x0000a2001c047a25 */ /* 0x000fe200078e000a */
[----:B------:R-:W-:Y:S01]  /*0890*/  LOP3.LUT R3, R3, 0x7fffffe, RZ, 0xc0, !PT ;  /* 0x07fffffe03037812 */ /* 0x000fe200078ec0ff */
[----:B------:R-:W-:Y:S01]  /*08a0*/  STL.64 [R1+0x20], R38 ;  /* 0x0000202601007387 */ /* 0x000fe20000100a00 */
[----:B------:R-:W-:Y:S01]  /*08b0*/  CS2R R130, SRZ ;  /* 0x0000000000827805 */ /* 0x000fe2000001ff00 */
[----:B------:R-:W-:Y:S01]  /*08c0*/  IMAD.U32 R0, RZ, RZ, UR8 ;  /* 0x00000008ff007e24 */ /* 0x000fe2000f8e00ff */
[----:B------:R-:W-:Y:S01]  /*08d0*/  CS2R R128, SRZ ;  /* 0x0000000000807805 */ /* 0x000fe2000001ff00 */
[----:B--2---:R-:W-:Y:S01]  /*08e0*/  IMAD.U32 R10, RZ, RZ, UR16 ;  /* 0x00000010ff0a7e24 */ /* 0x004fe2000f8e00ff */
[----:B------:R-:W-:Y:S01]  /*08f0*/  USHF.R.S32.HI UR16, URZ, 0x1f, UR9 ;  /* 0x0000001f3f107899 */ /* 0x000fe20008011409 */
[----:B------:R-:W-:Y:S01]  /*0900*/  IMAD.WIDE R18, R0, 0x80, R38 ;  /* 0x0000008000127825 */ /* 0x000fe200078e0226 */
[----:B------:R-:W-:Y:S01]  /*0910*/  CS2R R126, SRZ ;  /* 0x00000000007e7805 */ /* 0x000fe2000001ff00 */
[----:B------:R-:W-:Y:S01]  /*0920*/  CS2R R124, SRZ ;  /* 0x00000000007c7805 */ /* 0x000fe2000001ff00 */
[----:B------:R-:W-:Y:S01]  /*0930*/  UIMAD UR4, UR16, UR4, URZ ;  /* 0x00000004100472a4 */ /* 0x000fe2000f8e023f */
[----:B------:R-:W-:Y:S01]  /*0940*/  IMAD R6, R27, c[0x0][0x288], RZ ;  /* 0x0000a2001b067a24 */ /* 0x000fe200078e02ff */
[----:B------:R-:W-:Y:S01]  /*0950*/  UIMAD UR6, UR16, UR6, URZ ;  /* 0x00000006100672a4 */ /* 0x000fe2000f8e023f */
[----:B------:R-:W-:Y:S01]  /*0960*/  IMAD.SHL.U32 R0, R30, 0x8, RZ ;  /* 0x000000081e007824 */ /* 0x000fe200078e00ff */
[----:B------:R-:W-:Y:S01]  /*0970*/  UIMAD UR5, UR9, UR5, UR4 ;  /* 0x00000005090572a4 */ /* 0x000fe2000f8e0204 */
[----:B------:R-:W-:Y:S01]  /*0980*/  IMAD.IADD R20, R136, 0x1, -R2 ;  /* 0x0000000188147824 */ /* 0x000fe200078e0a02 */
[----:B------:R-:W-:Y:S01]  /*0990*/  USHF.R.S32.HI UR4, URZ, 0x1f, UR13 ;  /* 0x0000001f3f047899 */ /* 0x000fe2000801140d */
[----:B------:R-:W-:Y:S01]  /*09a0*/  IMAD R6, R28, c[0x0][0x28c], R6 ;  /* 0x0000a3001c067a24 */ /* 0x000fe200078e0206 */
[----:B------:R-:W-:Y:S01]  /*09b0*/  LOP3.LUT R0, R0, 0xc0, RZ, 0xc0, !PT ;  /* 0x000000c000007812 */ /* 0x000fe200078ec0ff */
[----:B------:R-:W-:Y:S01]  /*09c0*/  IMAD.SHL.U32 R2, R20, 0x8, RZ ;  /* 0x0000000814027824 */ /* 0x000fe200078e00ff */
[----:B------:R-:W-:Y:S01]  /*09d0*/  UIMAD UR6, UR9, UR7, UR6 ;  /* 0x00000007090672a4 */ /* 0x000fe2000f8e0206 */
[----:B------:R-:W-:Y:S01]  /*09e0*/  IADD3 R31, P2, P0, R4, UR13, R10 ;  /* 0x0000000d041f7c10 */ /* 0x000fe2000f85e00a */
[----:B------:R-:W-:Y:S01]  /*09f0*/  IMAD.IADD R9, R5, 0x1, R6 ;  /* 0x0000000105097824 */ /* 0x000fe200078e0206 */
[----:B------:R-:W-:Y:S01]  /*0a00*/  SHF.R.U32.HI R6, RZ, 0x3, R0 ;  /* 0x00000003ff067819 */ /* 0x000fe20000011600 */
[----:B------:R-:W-:Y:S01]  /*0a10*/  UIADD3 UR6, UR15, UR6, URZ ;  /* 0x000000060f067290 */ /* 0x000fe2000fffe03f */
[----:B------:R-:W-:Y:S01]  /*0a20*/  LOP3.LUT R4, R0, 0x18, R2, 0xf8, !PT ;  /* 0x0000001800047812 */ /* 0x000fe200078ef802 */
[----:B------:R-:W-:Y:S01]  /*0a30*/  IMAD.IADD R0, R38, 0x1, -R3 ;  /* 0x0000000126007824 */ /* 0x000fe200078e0a03 */
[----:B------:R-:W-:Y:S01]  /*0a40*/  UIADD3 UR7, UR17, UR5, URZ ;  /* 0x0000000511077290 */ /* 0x000fe2000fffe03f */
[----:B------:R-:W-:Y:S01]  /*0a50*/  IMAD.U32 R5, RZ, RZ, UR4 ;  /* 0x00000004ff057e24 */ /* 0x000fe2000f8e00ff */
[----:B------:R-:W-:Y:S01]  /*0a60*/  LOP3.LUT R3, R4, R6, RZ, 0x3c, !PT ;  /* 0x0000000604037212 */ /* 0x000fe200078e3cff */
[----:B------:R-:W-:Y:S01]  /*0a70*/  IMAD R0, R24, 0x8, R0 ;  /* 0x0000000818007824 */ /* 0x000fe200078e0200 */
[----:B------:R-:W-:Y:S01]  /*0a80*/  SHF.R.S32.HI R6, RZ, 0x1f, R8 ;  /* 0x0000001fff067819 */ /* 0x000fe20000011408 */
[----:B------:R-:W-:Y:S01]  /*0a90*/  IMAD R4, R39, c[0x0][0x178], RZ ;  /* 0x00005e0027047a24 */ /* 0x000fe200078e02ff */
[C---:B------:R-:W-:Y:S01]  /*0aa0*/  @!P1 IADD3.X R33, R5.reuse, UR6, R12, P4, P3 ;  /* 0x0000000605219c10 */ /* 0x040fe2000a7e640c */
[----:B------:R-:W-:Y:S01]  /*0ab0*/  IMAD.U32 R21, R0, 0x20, R3 ;  /* 0x0000002000157824 */ /* 0x000fe200078e0003 */
[----:B------:R-:W-:Y:S01]  /*0ac0*/  IADD3.X R34, R5, UR7, R9, P2, P0 ;  /* 0x0000000705227c10 */ /* 0x000fe200097e0409 */
[----:B------:R-:W-:Y:S01]  /*0ad0*/  IMAD R0, R6, c[0x0][0x1e0], RZ ;  /* 0x0000780006007a24 */ /* 0x000fe200078e02ff */
[----:B------:R-:W-:Y:S01]  /*0ae0*/  SHF.R.S32.HI R5, RZ, 0x1f, R7 ;  /* 0x0000001fff057819 */ /* 0x000fe20000011407 */
[----:B------:R-:W-:Y:S01]  /*0af0*/  IMAD R12, R38, c[0x0][0x17c], R4 ;  /* 0x00005f00260c7a24 */ /* 0x000fe200078e0204 */
[----:B------:R-:W-:Y:S01]  /*0b00*/  SHF.R.S32.HI R3, RZ, 0x1f, R2 ;  /* 0x0000001fff037819 */ /* 0x000fe20000011402 */
[C---:B------:R-:W-:Y:S01]  /*0b10*/  IMAD R0, R8.reuse, c[0x0][0x1e4], R0 ;  /* 0x0000790008007a24 */ /* 0x040fe200078e0200 */
[----:B------:R-:W-:Y:S01]  /*0b20*/  LEA.HI R7, R5, R38, RZ, 0x3 ;  /* 0x0000002605077211 */ /* 0x000fe200078f18ff */
[----:B------:R-:W-:Y:S01]  /*0b30*/  IMAD R9, R39, c[0x0][0x208], RZ ;  /* 0x0000820027097a24 */ /* 0x000fe200078e02ff */
[----:B------:R-:W-:Y:S01]  /*0b40*/  ULDC.64 UR4, c[0x0][0x1e8] ;  /* 0x00007a0000047ab9 */ /* 0x000fe20000000a00 */
[----:B------:R-:W-:Y:S01]  /*0b50*/  IMAD.WIDE.U32 R4, R8, c[0x0][0x1e0], R2 ;  /* 0x0000780008047a25 */ /* 0x000fe200078e0002 */
[----:B------:R-:W-:Y:S01]  /*0b60*/  LOP3.LUT R17, R7, 0xfffffff8, RZ, 0xc0, !PT ;  /* 0xfffffff807117812 */ /* 0x000fe200078ec0ff */
[----:B------:R-:W-:Y:S01]  /*0b70*/  UIMAD UR4, UR16, UR4, URZ ;  /* 0x00000004100472a4 */ /* 0x000fe2000f8e023f */
[----:B------:R-:W-:Y:S01]  /*0b80*/  ISETP.GE.AND P5, PT, R2, c[0x0][0x1cc], PT ;  /* 0x0000730002007a0c */ /* 0x000fe20003fa6270 */
[----:B------:R-:W-:Y:S01]  /*0b90*/  IMAD R6, R6, c[0x0][0x1b0], RZ ;  /* 0x00006c0006067a24 */ /* 0x000fe200078e02ff */
[----:B------:R-:W-:Y:S01]  /*0ba0*/  IADD3 R37, R2, 0x40, RZ ;  /* 0x0000004002257810 */ /* 0x000fe20007ffe0ff */
[----:B------:R-:W-:Y:S01]  /*0bb0*/  IMAD.U32 R11, RZ, RZ, UR17 ;  /* 0x00000011ff0b7e24 */ /* 0x000fe2000f8e00ff */
[----:B------:R-:W-:Y:S01]  /*0bc0*/  UIMAD UR17, UR9, UR5, UR4 ;  /* 0x00000005091172a4 */ /* 0x000fe2000f8e0204 */
[----:B------:R-:W-:Y:S01]  /*0bd0*/  IMAD.IADD R7, R5, 0x1, R0 ;  /* 0x0000000105077824 */ /* 0x000fe200078e0200 */
[----:B------:R-:W-:Y:S01]  /*0be0*/  CS2R R122, SRZ ;  /* 0x00000000007a7805 */ /* 0x000fe2000001ff00 */
[----:B------:R-:W-:Y:S01]  /*0bf0*/  IMAD R16, R38, c[0x0][0x20c], R9 ;  /* 0x0000830026107a24 */ /* 0x000fe200078e0209 */
[----:B------:R-:W-:Y:S01]  /*0c00*/  ULDC.64 UR4, c[0x0][0x1b8] ;  /* 0x00006e0000047ab9 */ /* 0x000fe20000000a00 */
[C---:B------:R-:W-:Y:S01]  /*0c10*/  IMAD R5, R8.reuse, c[0x0][0x1b4], R6 ;  /* 0x00006d0008057a24 */ /* 0x040fe200078e0206 */
[----:B------:R-:W-:Y:S01]  /*0c20*/  UIMAD UR4, UR16, UR4, URZ ;  /* 0x00000004100472a4 */ /* 0x000fe2000f8e023f */
[--C-:B------:R-:W-:Y:S01]  /*0c30*/  IMAD.WIDE.U32 R14, R8, c[0x0][0x1b0], R2.reuse ;  /* 0x00006c00080e7a25 */ /* 0x100fe200078e0002 */
[----:B------:R-:W-:Y:S01]  /*0c40*/  CS2R R120, SRZ ;  /* 0x0000000000787805 */ /* 0x000fe2000001ff00 */
[----:B------:R-:W-:Y:S01]  /*0c50*/  CS2R R118, SRZ ;  /* 0x0000000000767805 */ /* 0x000fe2000001ff00 */
[----:B------:R-:W-:Y:S01]  /*0c60*/  UIMAD UR4, UR9, UR5, UR4 ;  /* 0x00000005090472a4 */ /* 0x000fe2000f8e0204 */
[C-C-:B------:R-:W-:Y:S01]  /*0c70*/  IMAD.WIDE.U32 R10, R38.reuse, c[0x0][0x178], R2.reuse ;  /* 0x00005e00260a7a25 */ /* 0x140fe200078e0002 */
[----:B------:R-:W-:Y:S01]  /*0c80*/  CS2R R116, SRZ ;  /* 0x0000000000747805 */ /* 0x000fe2000001ff00 */
[----:B------:R-:W-:Y:S01]  /*0c90*/  CS2R R114, SRZ ;  /* 0x0000000000727805 */ /* 0x000fe2000001ff00 */
[----:B------:R-:W-:Y:S01]  /*0ca0*/  CS2R R112, SRZ ;  /* 0x0000000000707805 */ /* 0x000fe2000001ff00 */
[C---:B------:R-:W-:Y:S01]  /*0cb0*/  IMAD.WIDE.U32 R8, R38.reuse, c[0x0][0x208], R2 ;  /* 0x0000820026087a25 */ /* 0x040fe200078e0002 */
[----:B------:R-:W-:Y:S01]  /*0cc0*/  LEA.HI R3, R25, R136, RZ, 0x6 ;  /* 0x0000008819037211 */ /* 0x000fe200078f30ff */
[----:B------:R-:W-:Y:S01]  /*0cd0*/  CS2R R110, SRZ ;  /* 0x00000000006e7805 */ /* 0x000fe2000001ff00 */
[----:B------:R-:W-:Y:S01]  /*0ce0*/  CS2R R108, SRZ ;  /* 0x00000000006c7805 */ /* 0x000fe2000001ff00 */
[----:B------:R-:W-:Y:S01]  /*0cf0*/  IMAD.IADD R0, R38, 0x1, -R17 ;  /* 0x0000000126007824 */ /* 0x000fe200078e0a11 */
[----:B------:R-:W-:Y:S01]  /*0d00*/  SHF.R.S32.HI R17, RZ, 0x6, R3 ;  /* 0x00000006ff117819 */ /* 0x000fe20000011403 */
[----:B------:R-:W-:Y:S01]  /*0d10*/  IMAD.IADD R13, R11, 0x1, R12 ;  /* 0x000000010b0d7824 */ /* 0x000fe200078e020c */
[----:B------:R-:W-:Y:S01]  /*0d20*/  CS2R R106, SRZ ;  /* 0x00000000006a7805 */ /* 0x000fe2000001ff00 */
[----:B------:R-:W-:Y:S01]  /*0d30*/  IMAD.MOV.U32 R12, RZ, RZ, R10 ;  /* 0x000000ffff0c7224 */ /* 0x000fe200078e000a */
[C---:B------:R-:W-:Y:S01]  /*0d40*/  LOP3.LUT P0, RZ, R0.reuse, 0x4, RZ, 0xc0, !PT ;  /* 0x0000000400ff7812 */ /* 0x040fe2000780c0ff */
[----:B------:R-:W-:Y:S01]  /*0d50*/  IMAD.SHL.U32 R0, R0, 0x40, RZ ;  /* 0x0000004000007824 */ /* 0x000fe200078e00ff */
[----:B------:R-:W-:Y:S01]  /*0d60*/  LEA.HI R10, R26, R24, RZ, 0x1 ;  /* 0x000000181a0a7211 */ /* 0x000fe200078f08ff */
[----:B------:R-:W-:Y:S01]  /*0d70*/  IMAD.SHL.U32 R3, R17, 0x8, RZ ;  /* 0x0000000811037824 */ /* 0x000fe200078e00ff */
[----:B------:R-:W-:Y:S01]  /*0d80*/  CS2R R104, SRZ ;  /* 0x0000000000687805 */ /* 0x000fe2000001ff00 */
[----:B------:R-:W-:Y:S01]  /*0d90*/  IMAD.IADD R9, R9, 0x1, R16 ;  /* 0x0000000109097824 */ /* 0x000fe200078e0210 */
[----:B------:R-:W-:Y:S01]  /*0da0*/  LOP3.LUT R0, R0, 0x1c0, RZ, 0xc0, !PT ;  /* 0x000001c000007812 */ /* 0x000fe200078ec0ff */
[----:B------:R-:W-:Y:S01]  /*0db0*/  IMAD R16, R27, c[0x0][0x210], RZ ;  /* 0x000084001b107a24 */ /* 0x000fe200078e02ff */
[----:B------:R-:W-:Y:S01]  /*0dc0*/  LOP3.LUT R212, R3, 0x18, RZ, 0xc0, !PT ;  /* 0x0000001803d47812 */ /* 0x000fe200078ec0ff */
[----:B------:R-:W-:Y:S01]  /*0dd0*/  IMAD.MOV.U32 R6, RZ, RZ, R4 ;  /* 0x000000ffff067224 */ /* 0x000fe200078e0004 */
[----:B------:R-:W-:Y:S01]  /*0de0*/  SHF.R.U32.HI R3, RZ, 0x3, R0 ;  /* 0x00000003ff037819 */ /* 0x000fe20000011600 */
[----:B------:R-:W-:Y:S01]  /*0df0*/  IMAD.MOV.U32 R4, RZ, RZ, R14 ;  /* 0x000000ffff047224 */ /* 0x000fe200078e000e */
[----:B------:R-:W-:Y:S01]  /*0e00*/  CS2R R102, SRZ ;  /* 0x0000000000667805 */ /* 0x000fe2000001ff00 */
[----:B------:R-:W-:Y:S01]  /*0e10*/  IMAD.IADD R5, R15, 0x1, R5 ;  /* 0x000000010f057824 */ /* 0x000fe200078e0205 */
[----:B------:R-:W-:Y:S01]  /*0e20*/  LOP3.LUT R227, R3, R0, R212, 0x1e, !PT ;  /* 0x0000000003e37212 */ /* 0x000fe200078e1ed4 */
[----:B------:R-:W-:Y:S01]  /*0e30*/  IMAD.U32 R11, RZ, RZ, UR9 ;  /* 0x00000009ff0b7e24 */ /* 0x000fe2000f8e00ff */
[----:B------:R-:W-:Y:S01]  /*0e40*/  LOP3.LUT R0, R10, 0xfffffffe, RZ, 0xc0, !PT ;  /* 0xfffffffe0a007812 */ /* 0x000fe200078ec0ff */
[----:B------:R-:W-:Y:S01]  /*0e50*/  IMAD.U32 R14, RZ, RZ, UR9 ;  /* 0x00000009ff0e7e24 */ /* 0x000fe2000f8e00ff */
[----:B------:R-:W-:Y:S01]  /*0e60*/  CS2R R100, SRZ ;  /* 0x0000000000647805 */ /* 0x000fe2000001ff00 */
[----:B------:R-:W-:Y:S01]  /*0e70*/  IMAD.WIDE.U32 R6, R11, c[0x0][0x1e8], R6 ;  /* 0x00007a000b067a25 */ /* 0x000fe200078e0006 */
[----:B------:R-:W-:Y:S01]  /*0e80*/  CS2R R98, SRZ ;  /* 0x0000000000627805 */ /* 0x000fe2000001ff00 */
[----:B------:R-:W-:Y:S01]  /*0e90*/  CS2R R96, SRZ ;  /* 0x0000000000607805 */ /* 0x000fe2000001ff00 */
[----:B------:R-:W-:Y:S01]  /*0ea0*/  CS2R R94, SRZ ;  /* 0x00000000005e7805 */ /* 0x000fe2000001ff00 */
[----:B------:R-:W-:Y:S01]  /*0eb0*/  IMAD.IADD R32, R24, 0x1, -R0 ;  /* 0x0000000118207824 */ /* 0x000fe200078e0a00 */
[----:B------:R-:W-:Y:S01]  /*0ec0*/  IADD3 R11, R7, UR17, RZ ;  /* 0x00000011070b7c10 */ /* 0x000fe2000fffe0ff */
[----:B------:R-:W-:Y:S01]  /*0ed0*/  IMAD R0, R27, c[0x0][0x180], RZ ;  /* 0x000060001b007a24 */ /* 0x000fe200078e02ff */
[----:B------:R-:W-:Y:S01]  /*0ee0*/  ULDC UR17, c[0x0][0x198] ;  /* 0x0000660000117ab9 */ /* 0x000fe20000000800 */
[----:B------:R-:W-:Y:S01]  /*0ef0*/  IMAD.SHL.U32 R27, R32, 0x400, RZ ;  /* 0x00000400201b7824 */ /* 0x000fe200078e00ff */
[----:B------:R-:W-:Y:S01]  /*0f00*/  UIADD3 UR17, -UR11, UR17, URZ ;  /* 0x000000110b117290 */ /* 0x000fe2000fffe13f */
[----:B------:R-:W-:Y:S01]  /*0f10*/  IMAD.WIDE.U32 R4, R14, c[0x0][0x1b8], R4 ;  /* 0x00006e000e047a25 */ /* 0x000fe200078e0004 */
[----:B------:R-:W-:Y:S01]  /*0f20*/  CS2R R92, SRZ ;  /* 0x00000000005c7805 */ /* 0x000fe2000001ff00 */
[----:B------:R-:W-:Y:S01]  /*0f30*/  CS2R R90, SRZ ;  /* 0x00000000005a7805 */ /* 0x000fe2000001ff00 */
[----:B------:R-:W-:Y:S01]  /*0f40*/  CS2R R88, SRZ ;  /* 0x0000000000587805 */ /* 0x000fe2000001ff00 */
[----:B------:R-:W-:Y:S01]  /*0f50*/  IMAD R3, R20, 0x2, R27 ;  /* 0x0000000214037824 */ /* 0x000fe200078e021b */
[----:B------:R-:W-:Y:S01]  /*0f60*/  IADD3 R5, R5, UR4, RZ ;  /* 0x0000000405057c10 */ /* 0x000fe2000fffe0ff */
[C---:B------:R-:W-:Y:S01]  /*0f70*/  IMAD R0, R28.reuse, c[0x0][0x184], R0 ;  /* 0x000061001c007a24 */ /* 0x040fe200078e0200 */
[----:B------:R-:W-:Y:S01]  /*0f80*/  ULDC.64 UR4, c[0x0][0x208] ;  /* 0x0000820000047ab9 */ /* 0x000fe20000000a00 */
[C---:B------:R-:W-:Y:S01]  /*0f90*/  IMAD.WIDE.U32 R14, R28.reuse, c[0x0][0x180], R12 ;  /* 0x000060001c0e7a25 */ /* 0x040fe200078e000c */
[----:B------:R-:W-:Y:S01]  /*0fa0*/  USHF.L.U64.HI UR20, UR4, UR20, UR5 ;  /* 0x0000001404147299 */ /* 0x000fe20008010205 */
[----:B------:R-:W-:Y:S01]  /*0fb0*/  CS2R R86, SRZ ;  /* 0x0000000000567805 */ /* 0x000fe2000001ff00 */
[----:B------:R-:W-:Y:S01]  /*0fc0*/  USHF.L.U32 UR21, UR4, 0x6, URZ ;  /* 0x0000000604157899 */ /* 0x000fe2000800063f */
[----:B------:R-:W-:Y:S01]  /*0fd0*/  IMAD.IADD R227, R3, 0x1, R227 ;  /* 0x0000000103e37824 */ /* 0x000fe200078e02e3 */
[----:B------:R-:W-:Y:S01]  /*0fe0*/  UIMAD UR20, UR20, UR10, URZ ;  /* 0x0000000a141472a4 */ /* 0x000fe2000f8e023f */
[C---:B------:R-:W-:Y:S01]  /*0ff0*/  IMAD.WIDE.U32 R12, R28.reuse, c[0x0][0x210], R8 ;  /* 0x000084001c0c7a25 */ /* 0x040fe200078e0008 */
[----:B------:R-:W-:Y:S01]  /*1000*/  ULDC.64 UR4, c[0x0][0x188] ;  /* 0x0000620000047ab9 */ /* 0x000fe20000000a00 */
[----:B------:R-:W-:Y:S01]  /*1010*/  CS2R R84, SRZ ;  /* 0x0000000000547805 */ /* 0x000fe2000001ff00 */
[----:B------:R-:W-:Y:S01]  /*1020*/  UIMAD UR4, UR16, UR4, URZ ;  /* 0x00000004100472a4 */ /* 0x000fe2000f8e023f */
[----:B------:R-:W-:Y:S01]  /*1030*/  IMAD R16, R28, c[0x0][0x214], R16 ;  /* 0x000085001c107a24 */ /* 0x000fe200078e0210 */
[----:B------:R-:W-:Y:S01]  /*1040*/  UIMAD UR20, UR22, UR21, UR20 ;  /* 0x00000015161472a4 */ /* 0x000fe2000f8e0214 */
[----:B------:R-:W-:Y:S01]  /*1050*/  IMAD.IADD R9, R15, 0x1, R0 ;  /* 0x000000010f097824 */ /* 0x000fe200078e0200 */
[----:B------:R-:W-:Y:S01]  /*1060*/  UIMAD UR24, UR9, UR5, UR4 ;  /* 0x00000005091872a4 */ /* 0x000fe2000f8e0204 */
[----:B------:R-:W-:Y:S01]  /*1070*/  IMAD.MOV.U32 R10, RZ, RZ, R6 ;  /* 0x000000ffff0a7224 */ /* 0x000fe200078e0006 */
[----:B------:R-:W-:Y:S01]  /*1080*/  IADD3 R15, R2, 0x20, RZ ;  /* 0x00000020020f7810 */ /* 0x000fe20007ffe0ff */
[----:B------:R-:W-:Y:S01]  /*1090*/  IMAD R0, R19, c[0x0][0x1a8], RZ ;  /* 0x00006a0013007a24 */ /* 0x000fe200078e02ff */
[----:B------:R-:W-:Y:S01]  /*10a0*/  ULDC.64 UR4, c[0x0][0x178] ;  /* 0x00005e0000047ab9 */ /* 0x000fe20000000a00 */
[----:B------:R-:W-:Y:S01]  /*10b0*/  IMAD.SHL.U32 R227, R227, 0x2, RZ ;  /* 0x00000002e3e37824 */ /* 0x000fe200078e00ff */
[----:B------:R-:W-:Y:S01]  /*10c0*/  UIMAD UR23, UR22, UR4, URZ ;  /* 0x00000004161772a4 */ /* 0x000fe2000f8e023f */
[----:B------:R-:W-:Y:S01]  /*10d0*/  IMAD R3, R19, c[0x0][0x1d8], RZ ;  /* 0x0000760013037a24 */ /* 0x000fe200078e02ff */
[----:B------:R-:W-:Y:S01]  /*10e0*/  UIMAD.WIDE.U32 UR26, UR10, UR4, URZ ;  /* 0x000000040a1a72a5 */ /* 0x000fe2000f8e003f */
[----:B------:R-:W-:Y:S01]  /*10f0*/  IMAD.IADD R7, R13, 0x1, R16 ;  /* 0x000000010d077824 */ /* 0x000fe200078e0210 */
[----:B------:R-:W-:Y:S01]  /*1100*/  IADD3 R228, R227, 0xf4c0, RZ ;  /* 0x0000f4c0e3e47810 */ /* 0x000fe20007ffe0ff */
[----:B------:R-:W-:Y:S01]  /*1110*/  IMAD.MOV.U32 R8, RZ, RZ, R14 ;  /* 0x000000ffff087224 */ /* 0x000fe200078e000e */
[----:B------:R-:W-:Y:S01]  /*1120*/  UIMAD UR5, UR10, UR5, UR23 ;  /* 0x000000050a0572a4 */ /* 0x000fe2000f8e0217 */
[----:B------:R-:W-:Y:S01]  /*1130*/  IMAD.MOV.U32 R6, RZ, RZ, R12 ;  /* 0x000000ffff067224 */ /* 0x000fe200078e000c */
[----:B------:R-:W-:Y:S01]  /*1140*/  ISETP.GE.AND P4, PT, R15, c[0x0][0x1cc], PT ;  /* 0x000073000f007a0c */ /* 0x000fe20003f86270 */
[C---:B------:R-:W-:Y:S01]  /*1150*/  IMAD R14, R18.reuse, c[0x0][0x1ac], R0 ;  /* 0x00006b00120e7a24 */ /* 0x040fe200078e0200 */
[----:B------:R-:W-:Y:S01]  /*1160*/  IADD3 R0, R227, 0xf480, RZ ;  /* 0x0000f480e3007810 */ /* 0x000fe20007ffe0ff */
[----:B------:R-:W-:Y:S01]  /*1170*/  IMAD.WIDE.U32 R12, R18, c[0x0][0x1d8], R10 ;  /* 0x00007600120c7a25 */ /* 0x000fe200078e000a */
[----:B------:R-:W-:Y:S01]  /*1180*/  UIADD3 UR5, UR27, UR5, URZ ;  /* 0x000000051b057290 */ /* 0x000fe2000fffe03f */
[----:B------:R-:W-:Y:S01]  /*1190*/  CS2R R82, SRZ ;  /* 0x0000000000527805 */ /* 0x000fe2000001ff00 */
[----:B------:R-:W-:Y:S01]  /*11a0*/  @P0 IADD3 R228, R0, -0x40, RZ ;  /* 0xffffffc000e40810 */ /* 0x000fe20007ffe0ff */
[C---:B------:R-:W-:Y:S01]  /*11b0*/  IMAD.WIDE.U32 R10, R18.reuse, c[0x0][0x1a8], R4 ;  /* 0x00006a00120a7a25 */ /* 0x040fe200078e0004 */
[----:B------:R-:W-:Y:S01]  /*11c0*/  ULDC UR23, c[0x0][0x198] ;  /* 0x0000660000177ab9 */ /* 0x000fe20000000800 */
[----:B------:R-:W-:Y:S01]  /*11d0*/  CS2R R80, SRZ ;  /* 0x0000000000507805 */ /* 0x000fe2000001ff00 */
[----:B------:R-:W-:Y:S01]  /*11e0*/  ULDC UR22, c[0x0][0x2a0] ;  /* 0x0000a80000167ab9 */ /* 0x000fe20000000800 */
[----:B------:R-:W-:Y:S01]  /*11f0*/  IMAD R3, R18, c[0x0][0x1dc], R3 ;  /* 0x0000770012037a24 */ /* 0x000fe200078e0203 */
[----:B------:R-:W-:Y:S01]  /*1200*/  ULOP3.LUT UR22, URZ, UR22, URZ, 0x33, !UPT ;  /* 0x000000163f167292 */ /* 0x000fe2000f8e333f */
[----:B------:R-:W-:Y:S01]  /*1210*/  IMAD.U32 R4, RZ, RZ, UR9 ;  /* 0x00000009ff047e24 */ /* 0x000fe2000f8e00ff */
[----:B------:R-:W-:Y:S01]  /*1220*/  CS2R R78, SRZ ;  /* 0x00000000004e7805 */ /* 0x000fe2000001ff00 */
[----:B------:R-:W-:Y:S01]  /*1230*/  IMAD.IADD R0, R13, 0x1, R3 ;  /* 0x000000010d007824 */ /* 0x000fe200078e0203 */
[----:B------:R-:W-:Y:S01]  /*1240*/  CS2R R76, SRZ ;  /* 0x00000000004c7805 */ /* 0x000fe2000001ff00 */
[----:B------:R-:W-:Y:S01]  /*1250*/  IMAD.WIDE.U32 R40, R4, c[0x0][0x218], R6 ;  /* 0x0000860004287a25 */ /* 0x000fe200078e0006 */
[----:B------:R-:W-:Y:S01]  /*1260*/  LEA R6, P2, R12, c[0x0][0x1c0], 0x1 ;  /* 0x000070000c067a11 */ /* 0x000fe200078408ff */
[----:B------:R-:W-:Y:S01]  /*1270*/  CS2R R74, SRZ ;  /* 0x00000000004a7805 */ /* 0x000fe2000001ff00 */
[----:B------:R-:W-:Y:S01]  /*1280*/  LEA R4, P0, R10, c[0x0][0x190], 0x1 ;  /* 0x000064000a047a11 */ /* 0x000fe200078008ff */
[----:B------:R-:W-:Y:S01]  /*1290*/  IMAD.U32 R5, RZ, RZ, UR9 ;  /* 0x00000009ff057e24 */ /* 0x000fe2000f8e00ff */
[----:B------:R-:W-:Y:S01]  /*12a0*/  LEA.HI.X R7, R12, c[0x0][0x1c4], R0, 0x1, P2 ;  /* 0x000071000c077a11 */ /* 0x000fe200010f0c00 */
[----:B------:R-:W-:Y:S01]  /*12b0*/  IMAD.IADD R3, R11, 0x1, R14 ;  /* 0x000000010b037824 */ /* 0x000fe200078e020e */
[----:B------:R-:W-:Y:S01]  /*12c0*/  IADD3 R0, -R38, UR17, RZ ;  /* 0x0000001126007c10 */ /* 0x000fe2000fffe1ff */
[----:B------:R-:W-:Y:S01]  /*12d0*/  IMAD.MOV.U32 R11, RZ, RZ, c[0x0][0x1a8] ;  /* 0x00006a00ff0b7624 */ /* 0x000fe200078e00ff */
[----:B------:R-:W-:Y:S01]  /*12e0*/  CS2R R72, SRZ ;  /* 0x0000000000487805 */ /* 0x000fe2000001ff00 */
[----:B------:R-:W-:Y:S01]  /*12f0*/  IMAD.WIDE.U32 R42, R5, c[0x0][0x188], R8 ;  /* 0x00006200052a7a25 */ /* 0x000fe200078e0008 */
[----:B------:R-:W-:Y:S01]  /*1300*/  ISETP.LT.OR P2, PT, R0, 0x1, P5 ;  /* 0x000000010000780c */ /* 0x000fe20002f41670 */
[----:B------:R-:W-:Y:S01]  /*1310*/  CS2R R70, SRZ ;  /* 0x0000000000467805 */ /* 0x000fe2000001ff00 */
[----:B------:R-:W-:Y:S01]  /*1320*/  LEA.HI.X R5, R10, c[0x0][0x194], R3, 0x1, P0 ;  /* 0x000065000a057a11 */ /* 0x000fe200000f0c03 */
[----:B------:R-:W-:Y:S01]  /*1330*/  IMAD.MOV.U32 R12, RZ, RZ, c[0x0][0x1ac] ;  /* 0x00006b00ff0c7624 */ /* 0x000fe200078e00ff */
[----:B------:R-:W-:Y:S01]  /*1340*/  LEA R10, P0, R11, R4, 0x7 ;  /* 0x000000040b0a7211 */ /* 0x000fe200078038ff */
[----:B------:R-:W-:Y:S01]  /*1350*/  IMAD.SHL.U32 R132, R21, 0x2, RZ ;  /* 0x0000000215847824 */ /* 0x000fe200078e00ff */
[C---:B------:R-:W-:Y:S01]  /*1360*/  ISETP.LT.OR P6, PT, R0.reuse, 0x1, P4 ;  /* 0x000000010000780c */ /* 0x040fe200027c1670 */
[----:B------:R-:W-:Y:S01]  /*1370*/  IMAD.MOV.U32 R3, RZ, RZ, c[0x0][0x1d8] ;  /* 0x00007600ff037624 */ /* 0x000fe200078e00ff */
[----:B------:R-:W-:Y:S01]  /*1380*/  LEA.HI.X R11, R11, R5, R12, 0x7, P0 ;  /* 0x000000050b0b7211 */ /* 0x000fe200000f3c0c */
[----:B------:R-:W-:Y:S01]  /*1390*/  IMAD.MOV.U32 R9, RZ, RZ, c[0x0][0x1dc] ;  /* 0x00007700ff097624 */ /* 0x000fe200078e00ff */
[----:B------:R-:W-:Y:S01]  /*13a0*/  ISETP.GE.AND P0, PT, R37, c[0x0][0x1cc], PT ;  /* 0x0000730025007a0c */ /* 0x000fe20003f06270 */
[----:B------:R-:W-:Y:S01]  /*13b0*/  IMAD.U32 R12, RZ, RZ, UR26 ;  /* 0x0000001aff0c7e24 */ /* 0x000fe2000f8e00ff */
[C---:B------:R-:W-:Y:S01]  /*13c0*/  LEA R8, P3, R3.reuse, R6, 0x7 ;  /* 0x0000000603087211 */ /* 0x040fe200078638ff */
[----:B------:R-:W-:Y:S01]  /*13d0*/  @!PT LDS RZ, [RZ] ;  /* 0x00000000fffff984 */ /* 0x000fe20000000800 */
[----:B------:R-:W-:Y:S01]  /*13e0*/  @!PT LDS RZ, [RZ] ;  /* 0x00000000fffff984 */ /* 0x000fe20000000800 */
[----:B------:R-:W-:Y:S01]  /*13f0*/  @!PT LDS RZ, [RZ] ;  /* 0x00000000fffff984 */ /* 0x000fe20000000800 */
[----:B------:R1:W-:Y:S01]  /*1400*/  LDGSTS.E.BYPASS.LTC128B.128 [R132+0x6080], [R6.64], !P2 ;  /* 0x0608000006847fae */ /* 0x0003e2000d101d52 */
[C---:B------:R-:W-:Y:S01]  /*1410*/  ISETP.LT.OR P2, PT, R0.reuse, 0x1, P0 ;  /* 0x000000010000780c */ /* 0x040fe20000741670 */
[----:B------:R-:W-:Y:S01]  /*1420*/  IMAD.U32 R13, RZ, RZ, UR27 ;  /* 0x0000001bff0d7e24 */ /* 0x000fe2000f8e00ff */
[C---:B------:R-:W-:Y:S01]  /*1430*/  ISETP.LT.OR P5, PT, R0.reuse, 0x41, P5 ;  /* 0x000000410000780c */ /* 0x040fe20002fa1670 */
[----:B------:R-:W-:Y:S01]  /*1440*/  IMAD.MOV.U32 R18, RZ, RZ, R40 ;  /* 0x000000ffff127224 */ /* 0x000fe200078e0028 */
[C---:B------:R-:W-:Y:S01]  /*1450*/  ISETP.LT.OR P4, PT, R0.reuse, 0x41, P4 ;  /* 0x000000410000780c */ /* 0x040fe20002781670 */
[----:B------:R1:W-:Y:S01]  /*1460*/  LDGSTS.E.BYPASS.LTC128B.128 [R132+0x8080], [R6.64+0x40], !P6 ;  /* 0x0808004006847fae */ /* 0x0003e2000f101d52 */
[----:B------:R-:W-:Y:S01]  /*1470*/  ISETP.LT.OR P0, PT, R0, 0x41, P0 ;  /* 0x000000410000780c */ /* 0x000fe20000701670 */
[----:B------:R-:W-:Y:S01]  /*1480*/  IMAD.MOV.U32 R223, RZ, RZ, 0x20 ;  /* 0x00000020ffdf7424 */ /* 0x000fe200078e00ff */
[----:B------:R-:W-:Y:S01]  /*1490*/  LEA.HI.X R9, R3, R7, R9, 0x7, P3 ;  /* 0x0000000703097211 */ /* 0x000fe200018f3c09 */
[----:B------:R-:W-:Y:S01]  /*14a0*/  IMAD.U32 R3, RZ, RZ, UR5 ;  /* 0x00000005ff037e24 */ /* 0x000fe2000f8e00ff */
[----:B------:R-:W-:Y:S01]  /*14b0*/  IADD3 R35, R43, UR24, RZ ;  /* 0x000000182b237c10 */ /* 0x000fe2000fffe0ff */
[----:B------:R-:W-:Y:S01]  /*14c0*/  ULDC.64 UR4, c[0x0][0x218] ;  /* 0x0000860000047ab9 */ /* 0x000fe20000000a00 */
[C---:B------:R-:W-:Y:S01]  /*14d0*/  LEA R13, P3, R12.reuse, R42, 0x6 ;  /* 0x0000002a0c0d7211 */ /* 0x040fe200078630ff */
[----:B------:R-:W-:Y:S01]  /*14e0*/  UIMAD UR4, UR16, UR4, URZ ;  /* 0x00000004100472a4 */ /* 0x000fe2000f8e023f */
[----:B------:R1:W-:Y:S01]  /*14f0*/  LDGSTS.E.BYPASS.LTC128B.128 [R132+0xa080], [R6.64+0x80], !P2 ;  /* 0x0a08008006847fae */ /* 0x0003e2000d101d52 */
[----:B------:R-:W-:Y:S01]  /*1500*/  UMOV UR24, 0x1 ;  /* 0x0000000100187882 */ /* 0x000fe20000000000 */
[----:B------:R-:W-:Y:S01]  /*1510*/  LEA.HI.X R14, R12, R35, R3, 0x6, P3 ;  /* 0x000000230c0e7211 */ /* 0x000fe200018f3403 */
[----:B------:R-:W-:Y:S01]  /*1520*/  UIMAD UR4, UR9, UR5, UR4 ;  /* 0x00000005090472a4 */ /* 0x000fe2000f8e0204 */
[----:B------:R-:W-:Y:S01]  /*1530*/  ISETP.GE.AND P3, PT, R2, c[0x0][0x19c], PT ;  /* 0x0000670002007a0c */ /* 0x000fe20003f66270 */
[----:B------:R2:W-:Y:S01]  /*1540*/  LDGSTS.E.BYPASS.LTC128B.128 [R132+0x7080], [R8.64], !P5 ;  /* 0x0708000008847fae */ /* 0x0005e2000e901d52 */
[----:B------:R-:W-:Y:S01]  /*1550*/  ISETP.GE.AND P5, PT, R37, c[0x0][0x19c], PT ;  /* 0x0000670025007a0c */ /* 0x000fe20003fa6270 */
[----:B------:R-:W-:Y:S01]  /*1560*/  UIADD3 UR23, -UR11, UR23, UR24 ;  /* 0x000000170b177290 */ /* 0x000fe2000fffe118 */
[C---:B------:R-:W-:Y:S01]  /*1570*/  ISETP.LT.OR P2, PT, R0.reuse, 0x1, P3 ;  /* 0x000000010000780c */ /* 0x040fe20001f41670 */
[----:B------:R2:W-:Y:S01]  /*1580*/  LDGSTS.E.BYPASS.LTC128B.128 [R132+0x9080], [R8.64+0x40], !P4 ;  /* 0x0908004008847fae */ /* 0x0005e2000e101d52 */
[----:B------:R-:W-:Y:S01]  /*1590*/  IADD3 R19, R41, UR4, RZ ;  /* 0x0000000429137c10 */ /* 0x000fe2000fffe0ff */
[----:B------:R-:W-:Y:S01]  /*15a0*/  ULDC UR4, c[0x0][0x168] ;  /* 0x00005a0000047ab9 */ /* 0x000fe20000000800 */
[C---:B------:R-:W-:Y:S01]  /*15b0*/  ISETP.LT.OR P4, PT, R0.reuse, 0x1, P5 ;  /* 0x000000010000780c */ /* 0x040fe20002f81670 */
[----:B------:R2:W-:Y:S01]  /*15c0*/  LDGSTS.E.BYPASS.LTC128B.128 [R132+0xb080], [R8.64+0x80], !P0 ;  /* 0x0b08008008847fae */ /* 0x0005e2000c101d52 */
[----:B------:R-:W-:Y:S01]  /*15d0*/  ISETP.GE.AND P0, PT, R15, c[0x0][0x19c], PT ;  /* 0x000067000f007a0c */ /* 0x000fe20003f06270 */
[----:B------:R-:W-:Y:S01]  /*15e0*/  UIADD3 UR4, -UR13, UR4, URZ ;  /* 0x000000040d047290 */ /* 0x000fe2000fffe13f */
[C---:B------:R-:W-:Y:S01]  /*15f0*/  ISETP.LT.OR P3, PT, R0.reuse, 0x41, P3 ;  /* 0x000000410000780c */ /* 0x040fe20001f61670 */
[----:B------:R-:W0:Y:S01]  /*1600*/  LDGDEPBAR ;  /* 0x00000000000079af */ /* 0x000e220000000000 */
[C---:B------:R-:W-:Y:S01]  /*1610*/  ISETP.LT.OR P6, PT, R0.reuse, 0x1, P0 ;  /* 0x000000010000780c */ /* 0x040fe200007c1670 */
[----:B------:R-:W-:Y:S01]  /*1620*/  IMAD.MOV.U32 R225, RZ, RZ, 0x10 ;  /* 0x00000010ffe17424 */ /* 0x000fe200078e00ff */
[C---:B------:R-:W-:Y:S01]  /*1630*/  ISETP.LT.OR P0, PT, R0.reuse, 0x41, P0 ;  /* 0x000000410000780c */ /* 0x040fe20000701670 */
[----:B------:R3:W-:Y:S01]  /*1640*/  LDGSTS.E.BYPASS.LTC128B.128 [R132+0x80], [R4.64], !P2 ;  /* 0x0008000004847fae */ /* 0x0007e2000d101d52 */
[CC--:B------:R-:W-:Y:S01]  /*1650*/  LEA.HI R12, R25.reuse, R136.reuse, RZ, 0x4 ;  /* 0x00000088190c7211 */ /* 0x0c0fe200078f20ff */
[----:B------:R-:W-:Y:S01]  /*1660*/  CS2R R68, SRZ ;  /* 0x0000000000447805 */ /* 0x000fe2000001ff00 */
[----:B------:R-:W-:Y:S01]  /*1670*/  ISETP.LT.OR P5, PT, R0, 0x41, P5 ;  /* 0x000000410000780c */ /* 0x000fe20002fa1670 */
[----:B------:R-:W-:Y:S01]  /*1680*/  IMAD.U32 R0, RZ, RZ, UR9 ;  /* 0x00000009ff007e24 */ /* 0x000fe2000f8e00ff */
[----:B------:R-:W-:Y:S01]  /*1690*/  STL.64 [R1+0x70], R42 ;  /* 0x0000702a01007387 */ /* 0x000fe20000100a00 */
[----:B-1----:R-:W-:Y:S01]  /*16a0*/  IMAD.U32 R6, RZ, RZ, UR21 ;  /* 0x00000015ff067e24 */ /* 0x002fe2000f8e00ff */
[----:B------:R-:W-:Y:S01]  /*16b0*/  SHF.R.S32.HI R3, RZ, 0x4, R12 ;  /* 0x00000004ff037819 */ /* 0x000fe2000001140c */
[----:B------:R-:W-:Y:S01]  /*16c0*/  IMAD.WIDE.U32 R134, R0, c[0x0][0x240], R22 ;  /* 0x0000900000867a25 */ /* 0x000fe200078e0016 */
[----:B------:R-:W-:Y:S01]  /*16d0*/  STL.64 [R1+0x68], R40 ;  /* 0x0000682801007387 */ /* 0x000fe20000100a00 */
[----:B------:R-:W-:Y:S01]  /*16e0*/  SHF.R.S32.HI R0, RZ, 0x1f, R17 ;  /* 0x0000001fff007819 */ /* 0x000fe20000011411 */
[----:B------:R-:W-:Y:S01]  /*16f0*/  ULDC UR21, c[0x0][0x2a8] ;  /* 0x0000aa0000157ab9 */ /* 0x000fe20000000800 */
[----:B------:R-:W-:Y:S01]  /*1700*/  IMAD.WIDE.U32 R6, R6, UR10, R18 ;  /* 0x0000000a06067c25 */ /* 0x000fe2000f8e0012 */
[----:B------:R3:W-:Y:S01]  /*1710*/  LDGSTS.E.BYPASS.LTC128B.128 [R132+0x2080], [R4.64+0x40], !P6 ;  /* 0x0208004004847fae */ /* 0x0007e2000f101d52 */
[----:B------:R-:W-:Y:S01]  /*1720*/  LEA.HI R0, R0, R17, RZ, 0x2 ;  /* 0x0000001100007211 */ /* 0x000fe200078f10ff */
[----:B------:R-:W-:Y:S01]  /*1730*/  CS2R R66, SRZ ;  /* 0x0000000000427805 */ /* 0x000fe2000001ff00 */
[----:B------:R-:W-:Y:S01]  /*1740*/  LEA.HI R25, R25, R136, RZ, 0x7 ;  /* 0x0000008819197211 */ /* 0x000fe200078f38ff */
[----:B------:R3:W-:Y:S01]  /*1750*/  LDGSTS.E.BYPASS.LTC128B.128 [R132+0x4080], [R4.64+0x80], !P4 ;  /* 0x0408008004847fae */ /* 0x0007e2000e101d52 */
[----:B------:R-:W-:Y:S01]  /*1760*/  IADD3 R7, R7, UR20, RZ ;  /* 0x0000001407077c10 */ /* 0x000fe2000fffe0ff */
[----:B------:R-:W-:Y:S01]  /*1770*/  CS2R R64, SRZ ;  /* 0x0000000000407805 */ /* 0x000fe2000001ff00 */
[----:B------:R-:W-:Y:S01]  /*1780*/  LEA R20, P2, R6, c[0x0][0x1f0], 0x1 ;  /* 0x00007c0006147a11 */ /* 0x000fe200078408ff */
[----:B------:R1:W-:Y:S01]  /*1790*/  LDGSTS.E.BYPASS.LTC128B.128 [R132+0x1080], [R10.64], !P3 ;  /* 0x010800000a847fae */ /* 0x0003e2000d901d52 */
[----:B------:R-:W-:Y:S01]  /*17a0*/  ISETP.GE.AND P4, PT, R2, c[0x0][0x16c], PT ;  /* 0x00005b0002007a0c */ /* 0x000fe20003f86270 */
[----:B------:R-:W-:Y:S01]  /*17b0*/  CS2R R62, SRZ ;  /* 0x00000000003e7805 */ /* 0x000fe2000001ff00 */
[----:B------:R-:W-:Y:S01]  /*17c0*/  LEA.HI.X R21, R6, c[0x0][0x1f4], R7, 0x1, P2 ;  /* 0x00007d0006157a11 */ /* 0x000fe200010f0c07 */
[----:B------:R1:W-:Y:S01]  /*17d0*/  LDGSTS.E.BYPASS.LTC128B.128 [R132+0x3080], [R10.64+0x40], !P0 ;  /* 0x030800400a847fae */ /* 0x0003e2000c101d52 */
[----:B------:R-:W-:Y:S01]  /*17e0*/  ISETP.LT.AND P2, PT, R38, UR4, PT ;  /* 0x0000000426007c0c */ /* 0x000fe2000bf41270 */
[----:B------:R-:W-:Y:S01]  /*17f0*/  CS2R R60, SRZ ;  /* 0x00000000003c7805 */ /* 0x000fe2000001ff00 */
[C---:B------:R-:W-:Y:S01]  /*1800*/  ISETP.GE.AND P0, PT, R2.reuse, c[0x0][0x1fc], PT ;  /* 0x00007f0002007a0c */ /* 0x040fe20003f06270 */
[----:B------:R-:W-:Y:S01]  /*1810*/  STL [R1+0x58], R37 ;  /* 0x0000582501007387 */ /* 0x000fe20000100800 */
[----:B------:R-:W-:Y:S01]  /*1820*/  ISETP.GE.OR P6, PT, R2, c[0x0][0x1fc], !P2 ;  /* 0x00007f0002007a0c */ /* 0x000fe200057c6670 */
[----:B------:R-:W-:Y:S01]  /*1830*/  CS2R R58, SRZ ;  /* 0x00000000003a7805 */ /* 0x000fe2000001ff00 */
[----:B------:R-:W-:Y:S01]  /*1840*/  LOP3.LUT R2, R30, 0xfffffff8, RZ, 0xc0, !PT ;  /* 0xfffffff81e027812 */ /* 0x000fe200078ec0ff */
[----:B------:R-:W-:Y:S01]  /*1850*/  STL [R1+0x34], R132 ;  /* 0x0000348401007387 */ /* 0x000fe20000100800 */
[----:B--2---:R-:W-:Y:S01]  /*1860*/  LEA.HI R8, R12, R3, RZ, 0x1 ;  /* 0x000000030c087211 */ /* 0x004fe200078f08ff */
[----:B------:R-:W-:Y:S01]  /*1870*/  CS2R R56, SRZ ;  /* 0x0000000000387805 */ /* 0x000fe2000001ff00 */
[----:B------:R-:W-:Y:S01]  /*1880*/  LOP3.LUT R0, R0, 0x1ffffffc, RZ, 0xc0, !PT ;  /* 0x1ffffffc00007812 */ /* 0x000fe200078ec0ff */
[----:B------:R2:W-:Y:S01]  /*1890*/  STL [R1+0x84], R35 ;  /* 0x0000842301007387 */ /* 0x0005e20000100800 */
[----:B------:R-:W-:Y:S01]  /*18a0*/  LOP3.LUT R8, R8, 0xfffffffe, RZ, 0xc0, !PT ;  /* 0xfffffffe08087812 */ /* 0x000fe200078ec0ff */
[----:B------:R-:W-:Y:S01]  /*18b0*/  CS2R R54, SRZ ;  /* 0x0000000000367805 */ /* 0x000fe2000001ff00 */
[----:B------:R-:W-:Y:S01]  /*18c0*/  LOP3.LUT R6, R12, 0xfffffff0, RZ, 0xc0, !PT ;  /* 0xfffffff00c067812 */ /* 0x000fe200078ec0ff */
[----:B------:R4:W-:Y:S01]  /*18d0*/  STL.64 [R1+0x60], R18 ;  /* 0x0000601201007387 */ /* 0x0009e20000100a00 */
[----:B------:R-:W-:Y:S01]  /*18e0*/  SEL R36, RZ, 0x1, P0 ;  /* 0x00000001ff247807 */ /* 0x000fe20000000000 */
[----:B------:R-:W-:Y:S01]  /*18f0*/  IMAD.IADD R16, R3, 0x1, -R8 ;  /* 0x0000000103107824 */ /* 0x000fe200078e0a08 */
[----:B------:R-:W-:Y:S01]  /*1900*/  LOP3.LUT R3, R26, 0xffffffe0, RZ, 0xc0, !PT ;  /* 0xffffffe01a037812 */ /* 0x000fe200078ec0ff */
[C---:B---3--:R-:W-:Y:S01]  /*1910*/  IMAD.IADD R5, R136.reuse, 0x1, -R2 ;  /* 0x0000000188057824 */ /* 0x048fe200078e0a02 */
[----:B------:R1:W-:Y:S01]  /*1920*/  LDGSTS.E.BYPASS.LTC128B.128 [R132+0x5080], [R10.64+0x80], !P5 ;  /* 0x050800800a847fae */ /* 0x0003e2000e901d52 */
[----:B------:R-:W-:Y:S01]  /*1930*/  ISETP.GE.AND P5, PT, R15, c[0x0][0x16c], PT ;  /* 0x00005b000f007a0c */ /* 0x000fe20003fa6270 */
[----:B------:R-:W-:Y:S01]  /*1940*/  CS2R R52, SRZ ;  /* 0x0000000000347805 */ /* 0x000fe2000001ff00 */
[----:B------:R-:W-:Y:S01]  /*1950*/  IMAD.IADD R7, R136, 0x1, -R3 ;  /* 0x0000000188077824 */ /* 0x000fe200078e0a03 */
[C---:B------:R-:W-:Y:S01]  /*1960*/  LEA.HI R9, R5.reuse, R5, RZ, 0x1 ;  /* 0x0000000505097211 */ /* 0x040fe200078f08ff */
[----:B------:R-:W0:Y:S01]  /*1970*/  LDGDEPBAR ;  /* 0x00000000000079af */ /* 0x000e220000000000 */
[----:B------:R-:W-:Y:S01]  /*1980*/  IMAD.SHL.U32 R3, R5, 0x40, RZ ;  /* 0x0000004005037824 */ /* 0x000fe200078e00ff */
[----:B------:R-:W-:Y:S01]  /*1990*/  LEA R22, P0, R31, c[0x0][0x280], 0x2 ;  /* 0x0000a0001f167a11 */ /* 0x000fe200078010ff */
[----:B------:R-:W-:Y:S01]  /*19a0*/  CS2R R50, SRZ ;  /* 0x0000000000327805 */ /* 0x000fe2000001ff00 */
[----:B------:R-:W-:Y:S01]  /*19b0*/  LOP3.LUT R2, R9, 0x7fffffe, RZ, 0xc0, !PT ;  /* 0x07fffffe09027812 */ /* 0x000fe200078ec0ff */
[----:B------:R-:W-:Y:S01]  /*19c0*/  STL.64 [R1+0x78], R134 ;  /* 0x0000788601007387 */ /* 0x000fe20000100a00 */
[----:B------:R-:W-:Y:S01]  /*19d0*/  LEA.HI.X R23, R31, c[0x0][0x284], R34, 0x2, P0 ;  /* 0x0000a1001f177a11 */ /* 0x000fe200000f1422 */
[----:B------:R-:W-:Y:S01]  /*19e0*/  CS2R R48, SRZ ;  /* 0x0000000000307805 */ /* 0x000fe2000001ff00 */
[----:B------:R-:W-:Y:S01]  /*19f0*/  SHF.R.U32.HI R25, RZ, 0x4, R25 ;  /* 0x00000004ff197819 */ /* 0x000fe20000011619 */
[----:B------:R-:W-:Y:S01]  /*1a00*/  IMAD.IADD R4, R5, 0x1, -R2 ;  /* 0x0000000105047824 */ /* 0x000fe200078e0a02 */
[----:B------:R-:W-:Y:S01]  /*1a10*/  CS2R R46, SRZ ;  /* 0x00000000002e7805 */ /* 0x000fe2000001ff00 */
[----:B------:R-:W-:Y:S01]  /*1a20*/  IMAD R2, R16, 0x4, R17 ;  /* 0x0000000410027824 */ /* 0x000fe200078e0211 */
[----:B--2---:R-:W-:Y:S01]  /*1a30*/  SEL R35, RZ, 0x1, P4 ;  /* 0x00000001ff237807 */ /* 0x004fe20002000000 */
[----:B------:R-:W-:Y:S01]  /*1a40*/  CS2R R44, SRZ ;  /* 0x00000000002c7805 */ /* 0x000fe2000001ff00 */
[----:B------:R-:W-:Y:S01]  /*1a50*/  ISETP.GE.AND P4, PT, R15, c[0x0][0x1fc], PT ;  /* 0x00007f000f007a0c */ /* 0x000fe20003f86270 */
[----:B------:R-:W-:Y:S01]  /*1a60*/  IMAD R12, R2, 0x8, R4 ;  /* 0x00000008020c7824 */ /* 0x000fe200078e0204 */
[----:B------:R-:W-:Y:S01]  /*1a70*/  CS2R R42, SRZ ;  /* 0x00000000002a7805 */ /* 0x000fe2000001ff00 */
[----:B----4-:R-:W-:Y:S01]  /*1a80*/  LEA R18, P3, R13, c[0x0][0x160], 0x1 ;  /* 0x000058000d127a11 */ /* 0x010fe200078608ff */
[----:B------:R-:W-:Y:S01]  /*1a90*/  CS2R R40, SRZ ;  /* 0x0000000000287805 */ /* 0x000fe2000001ff00 */
[----:B------:R-:W-:-:S02]  /*1aa0*/  UISETP.LE.AND UP3, UPT, UR24, UR21, UPT ;  /* 0x000000151800728c */ /* 0x000fc4000bf63270 */
[----:B------:R-:W-:Y:S01]  /*1ab0*/  LEA.HI.X R19, R13, c[0x0][0x164], R14, 0x1, P3 ;  /* 0x000059000d137a11 */ /* 0x000fe200018f0c0e */
[----:B-1----:R-:W-:Y:S01]  /*1ac0*/  IMAD.SHL.U32 R11, R24, 0x10, RZ ;  /* 0x00000010180b7824 */ /* 0x002fe200078e00ff */
[----:B------:R-:W-:Y:S01]  /*1ad0*/  @!P1 LEA R28, P3, R29, c[0x0][0x258], 0x2 ;  /* 0x000096001d1c9a11 */ /* 0x000fe200078610ff */
[----:B------:R-:W-:-:S04]  /*1ae0*/  DEPBAR.LE SB0, 0x1 ;  /* 0x000080400000791a */ /* 0x000fc80000000000 */
[----:B------:R-:W-:Y:S01]  /*1af0*/  @!P1 LEA.HI.X R29, R29, c[0x0][0x25c], R33, 0x2, P3 ;  /* 0x000097001d1d9a11 */ /* 0x000fe200018f1421 */
[----:B------:R-:W-:Y:S01]  /*1b00*/  IMAD.IADD R33, R17, 0x1, -R0 ;  /* 0x0000000111217824 */ /* 0x000fe200078e0a00 */
[----:B------:R-:W-:Y:S01]  /*1b10*/  ISETP.GE.AND P3, PT, R37, c[0x0][0x16c], PT ;  /* 0x00005b0025007a0c */ /* 0x000fe20003f66270 */
[----:B------:R-:W-:Y:S01]  /*1b20*/  IMAD.IADD R0, R136, 0x1, -R6 ;  /* 0x0000000188007824 */ /* 0x000fe200078e0a06 */
[----:B------:R-:W-:Y:S01]  /*1b30*/  SHF.R.S32.HI R10, RZ, 0x1f, R7 ;  /* 0x0000001fff0a7819 */ /* 0x000fe20000011407 */
[----:B------:R-:W-:Y:S01]  /*1b40*/  UISETP.GT.AND UP4, UPT, UR8, -0x1, UPT ;  /* 0xffffffff0800788c */ /* 0x000fe2000bf84270 */
[----:B------:R-:W-:Y:S01]  /*1b50*/  SEL R14, RZ, 0x4, P3 ;  /* 0x00000004ff0e7807 */ /* 0x000fe20001800000 */
[----:B------:R-:W-:Y:S01]  /*1b60*/  UMOV UR20, 0x1 ;  /* 0x0000000100147882 */ /* 0x000fe20000000000 */
[----:B------:R-:W-:Y:S01]  /*1b70*/  SHF.R.S32.HI R2, RZ, 0x1f, R0 ;  /* 0x0000001fff027819 */ /* 0x000fe20000011400 */
[----:B------:R-:W-:Y:S01]  /*1b80*/  ULDC UR13, c[0x0][0x168] ;  /* 0x00005a00000d7ab9 */ /* 0x000fe20000000800 */
[-C--:B------:R-:W-:Y:S01]  /*1b90*/  LEA.HI R8, R0, R0.reuse, RZ, 0x1 ;  /* 0x0000000000087211 */ /* 0x080fe200078f08ff */
[----:B------:R-:W-:Y:S01]  /*1ba0*/  ULDC UR21, c[0x0][0x168] ;  /* 0x00005a0000157ab9 */ /* 0x000fe20000000800 */
[----:B------:R-:W-:-:S02]  /*1bb0*/  LEA.HI R5, R2, R0, RZ, 0x3 ;  /* 0x0000000002057211 */ /* 0x000fc400078f18ff */
[----:B------:R-:W-:Y:S01]  /*1bc0*/  SHF.R.S32.HI R2, RZ, 0x1, R9 ;  /* 0x00000001ff027819 */ /* 0x000fe20000011409 */
[----:B------:R-:W-:Y:S01]  /*1bd0*/  BAR.SYNC.DEFER_BLOCKING 0x0 ;  /* 0x0000000000007b1d */ /* 0x000fe20000010000 */
[----:B------:R-:W-:Y:S02]  /*1be0*/  ISETP.GE.OR P3, PT, R15, c[0x0][0x1fc], !P2 ;  /* 0x00007f000f007a0c */ /* 0x000fe40005766670 */
[----:B------:R-:W-:Y:S01]  /*1bf0*/  LOP3.LUT R15, R3, 0x1c0, RZ, 0xc0, !PT ;  /* 0x000001c0030f7812 */ /* 0x000fe200078ec0ff */
[----:B------:R-:W-:Y:S01]  /*1c00*/  IMAD.SHL.U32 R4, R2, 0x40, RZ ;  /* 0x0000004002047824 */ /* 0x000fe200078e00ff */
[----:B------:R-:W-:Y:S02]  /*1c10*/  LOP3.LUT R6, R8, 0x7fffffe, RZ, 0xc0, !PT ;  /* 0x07fffffe08067812 */ /* 0x000fe400078ec0ff */
[----:B------:R-:W-:Y:S02]  /*1c20*/  LOP3.LUT R3, R5, 0xfffffff8, RZ, 0xc0, !PT ;  /* 0xfffffff805037812 */ /* 0x000fe400078ec0ff */
[----:B------:R-:W-:Y:S01]  /*1c30*/  LOP3.LUT P0, RZ, R2, 0x2, RZ, 0xc0, !PT ;  /* 0x0000000202ff7812 */ /* 0x000fe2000780c0ff */
[C---:B------:R-:W-:Y:S01]  /*1c40*/  IMAD.IADD R6, R0.reuse, 0x1, -R6 ;  /* 0x0000000100067824 */ /* 0x040fe200078e0a06 */
[----:B------:R-:W-:Y:S01]  /*1c50*/  LOP3.LUT R2, R15, 0x30, R11, 0xf8, !PT ;  /* 0x000000300f027812 */ /* 0x000fe200078ef80b */
[----:B------:R-:W-:Y:S01]  /*1c60*/  IMAD.IADD R13, R0, 0x1, -R3 ;  /* 0x00000001000d7824 */ /* 0x000fe200078e0a03 */
[----:B------:R-:W-:-:S02]  /*1c70*/  LOP3.LUT R0, R4, 0xc0, RZ, 0xc0, !PT ;  /* 0x000000c004007812 */ /* 0x000fc400078ec0ff */
[----:B------:R-:W-:Y:S02]  /*1c80*/  SHF.R.S32.HI R3, RZ, 0x3, R5 ;  /* 0x00000003ff037819 */ /* 0x000fe40000011405 */
[--C-:B------:R-:W-:Y:S02]  /*1c90*/  LOP3.LUT R5, R2, 0x8, R30.reuse, 0xf8, !PT ;  /* 0x0000000802057812 */ /* 0x100fe400078ef81e */
[----:B------:R-:W-:Y:S01]  /*1ca0*/  LOP3.LUT R4, R0, 0x8, R30, 0xf8, !PT ;  /* 0x0000000800047812 */ /* 0x000fe200078ef81e */
[C---:B------:R-:W-:Y:S01]  /*1cb0*/  IMAD R11, R3.reuse, 0x8, R6 ;  /* 0x00000008030b7824 */ /* 0x040fe200078e0206 */
[----:B------:R-:W-:Y:S01]  /*1cc0*/  SHF.R.U32.HI R2, RZ, 0x3, R0 ;  /* 0x00000003ff027819 */ /* 0x000fe20000011600 */
[----:B------:R-:W-:Y:S01]  /*1cd0*/  IMAD R218, R3, 0x200, R27 ;  /* 0x0000020003da7824 */ /* 0x000fe200078e021b */
[----:B------:R-:W-:Y:S02]  /*1ce0*/  LEA.HI R10, R10, R7, RZ, 0x2 ;  /* 0x000000070a0a7211 */ /* 0x000fe400078f10ff */
[----:B------:R-:W-:-:S02]  /*1cf0*/  LOP3.LUT R2, R4, R2, RZ, 0x3c, !PT ;  /* 0x0000000204027212 */ /* 0x000fc400078e3cff */
[----:B------:R-:W-:Y:S02]  /*1d00*/  LOP3.LUT R0, R10, 0x7ffffffc, RZ, 0xc0, !PT ;  /* 0x7ffffffc0a007812 */ /* 0x000fe400078ec0ff */
[----:B------:R-:W-:Y:S01]  /*1d10*/  SEL R9, RZ, 0x2, P5 ;  /* 0x00000002ff097807 */ /* 0x000fe20002800000 */
[----:B------:R-:W-:Y:S01]  /*1d20*/  IMAD.U32 R2, R12, 0x20, R2 ;  /* 0x000000200c027824 */ /* 0x000fe200078e0002 */
[----:B------:R-:W-:Y:S01]  /*1d30*/  SHF.R.S32.HI R4, RZ, 0x1, R8 ;  /* 0x00000001ff047819 */ /* 0x000fe20000011408 */
[----:B------:R-:W-:Y:S01]  /*1d40*/  IMAD.IADD R7, R7, 0x1, -R0 ;  /* 0x0000000107077824 */ /* 0x000fe200078e0a00 */
[----:B------:R-:W-:Y:S01]  /*1d50*/  SEL R0, R223, 0xffffffe0, !P0 ;  /* 0xffffffe0df007807 */ /* 0x000fe20004000000 */
[----:B------:R-:W-:Y:S01]  /*1d60*/  IMAD.SHL.U32 R214, R2, 0x2, RZ ;  /* 0x0000000202d67824 */ /* 0x000fe200078e00ff */
[----:B------:R-:W-:Y:S01]  /*1d70*/  IADD3 R3, R14, R9, R35 ;  /* 0x000000090e037210 */ /* 0x000fe20007ffe023 */
[----:B------:R-:W-:Y:S01]  /*1d80*/  IMAD R33, R33, 0x4, R7 ;  /* 0x0000000421217824 */ /* 0x000fe200078e0207 */
[----:B------:R-:W-:Y:S01]  /*1d90*/  SHF.R.S32.HI R8, RZ, 0x1f, R8 ;  /* 0x0000001fff087819 */ /* 0x000fe20000011408 */
[----:B------:R-:W-:Y:S01]  /*1da0*/  IMAD.IADD R215, R214, 0x1, R0 ;  /* 0x00000001d6d77824 */ /* 0x000fe200078e0200 */
[----:B------:R-:W1:Y:S01]  /*1db0*/  LDSM.16.M88.4 R164, [R214+0x6080] ;  /* 0x00608000d6a4783b */ /* 0x000e620000000200 */
[----:B------:R-:W-:Y:S01]  /*1dc0*/  LOP3.LUT P0, RZ, R3, 0x1, RZ, 0xc0, !PT ;  /* 0x0000000103ff7812 */ /* 0x000fe2000780c0ff */
[----:B------:R-:W-:Y:S01]  /*1dd0*/  IMAD.SHL.U32 R0, R16, 0x10, RZ ;  /* 0x0000001010007824 */ /* 0x000fe200078e00ff */
[----:B------:R-:W-:Y:S01]  /*1de0*/  SEL R6, RZ, 0xffffffff, P4 ;  /* 0xffffffffff067807 */ /* 0x000fe20002000000 */
[----:B------:R-:W2:Y:S01]  /*1df0*/  LDSM.16.M88.4 R168, [R214+0x7080] ;  /* 0x00708000d6a8783b */ /* 0x000ea20000000200 */
[----:B------:R-:W-:-:S02]  /*1e00*/  ISETP.GE.OR P0, PT, R38, UR4, !P0 ;  /* 0x0000000426007c0c */ /* 0x000fc4000c706670 */
[----:B------:R-:W-:Y:S01]  /*1e10*/  LOP3.LUT P4, RZ, R3, 0x2, RZ, 0xc0, !PT ;  /* 0x0000000203ff7812 */ /* 0x000fe2000788c0ff */
[----:B------:R-:W3:Y:S01]  /*1e20*/  LDSM.16.M88.4 R172, [R215+0x6080] ;  /* 0x00608000d7ac783b */ /* 0x000ee20000000200 */
[----:B------:R-:W-:Y:S02]  /*1e30*/  SEL R17, RZ, 0xffffffff, P5 ;  /* 0xffffffffff117807 */ /* 0x000fe40002800000 */
[----:B------:R-:W-:Y:S01]  /*1e40*/  ISETP.GE.OR P4, PT, R38, UR4, !P4 ;  /* 0x0000000426007c0c */ /* 0x000fe2000e786670 */
[----:B------:R-:W4:Y:S01]  /*1e50*/  LDSM.16.M88.4 R176, [R215+0x7080] ;  /* 0x00708000d7b0783b */ /* 0x000f220000000200 */
[----:B------:R-:W-:Y:S02]  /*1e60*/  LOP3.LUT R2, R0, 0x10, RZ, 0xc0, !PT ;  /* 0x0000001000027812 */ /* 0x000fe400078ec0ff */
[----:B------:R-:W-:Y:S01]  /*1e70*/  SHF.R.U32.HI R15, RZ, 0x3, R15 ;  /* 0x00000003ff0f7819 */ /* 0x000fe2000001160f */
[----:B------:R-:W1:Y:S01]  /*1e80*/  LDSM.16.M88.4 R180, [R214+0x8080] ;  /* 0x00808000d6b4783b */ /* 0x000e620000000200 */
[----:B------:R-:W-:-:S02]  /*1e90*/  ISETP.GE.OR P2, PT, R37, c[0x0][0x1fc], !P2 ;  /* 0x00007f0025007a0c */ /* 0x000fc40005746670 */
[----:B------:R-:W-:Y:S01]  /*1ea0*/  LOP3.LUT R15, R5, R15, RZ, 0x3c, !PT ;  /* 0x0000000f050f7212 */ /* 0x000fe200078e3cff */
[----:B------:R-:W1:Y:S01]  /*1eb0*/  LDSM.16.M88.4 R184, [R214+0x9080] ;  /* 0x00908000d6b8783b */ /* 0x000e620000000200 */
[----:B------:R-:W-:-:S03]  /*1ec0*/  LOP3.LUT P5, RZ, R13, 0x4, RZ, 0xc0, !PT ;  /* 0x000000040dff7812 */ /* 0x000fc600078ac0ff */
[----:B------:R-:W1:Y:S01]  /*1ed0*/  LDSM.16.M88.4 R188, [R215+0x8080] ;  /* 0x00808000d7bc783b */ /* 0x000e620000000200 */
[----:B------:R-:W-:Y:S01]  /*1ee0*/  SEL R223, R223, 0xffffffe0, !P5 ;  /* 0xffffffe0dfdf7807 */ /* 0x000fe20006800000 */
[----:B------:R-:W-:Y:S02]  /*1ef0*/  IMAD R213, R16, 0x200, R15 ;  /* 0x0000020010d57824 */ /* 0x000fe400078e020f */
[----:B------:R-:W1:Y:S02]  /*1f00*/  LDSM.16.M88.4 R192, [R215+0x9080] ;  /* 0x00908000d7c0783b */ /* 0x000e640000000200 */
[----:B------:R-:W-:Y:S02]  /*1f10*/  IMAD.SHL.U32 R213, R213, 0x2, RZ ;  /* 0x00000002d5d57824 */ /* 0x000fe400078e00ff */
        /* <DEDUP_REMOVED lines=10> */
[----:B------:R-:W-:Y:S01]  /*1fc0*/  LEA.HI R3, R8, R4, RZ, 0x2 ;  /* 0x0000000408037211 */ /* 0x000fe200078f10ff */
[----:B------:R1:W-:Y:S01]  /*1fd0*/  LDGSTS.E.BYPASS.LTC128B.128 [R132+0x7080], [R18.64+0x40], !P4 ;  /* 0x0708004012847fae */ /* 0x0003e2000e101d52 */
[----:B------:R-:W-:Y:S01]  /*1fe0*/  ISETP.GE.OR P0, PT, R38, UR4, !P0 ;  /* 0x0000000426007c0c */ /* 0x000fe2000c706670 */
[----:B------:R-:W-:Y:S01]  /*1ff0*/  ULDC.64 UR4, c[0x0][0x240] ;  /* 0x0000900000047ab9 */ /* 0x000fe20000000a00 */
[----:B------:R-:W-:Y:S01]  /*2000*/  LOP3.LUT R3, R3, 0xfffffffc, RZ, 0xc0, !PT ;  /* 0xfffffffc03037812 */ /* 0x000fe200078ec0ff */
[----:B------:R-:W-:Y:S01]  /*2010*/  UIMAD UR4, UR16, UR4, URZ ;  /* 0x00000004100472a4 */ /* 0x000fe2000f8e023f */
[----:B------:R-:W-:Y:S01]  /*2020*/  LOP3.LUT P4, RZ, R13, 0x2, RZ, 0xc0, !PT ;  /* 0x000000020dff7812 */ /* 0x000fe2000788c0ff */
[----:B------:R-:W-:Y:S01]  /*2030*/  CS2R R38, SRZ ;  /* 0x0000000000267805 */ /* 0x000fe2000001ff00 */
[----:B------:R-:W-:Y:S01]  /*2040*/  ULDC UR16, c[0x0][0x290] ;  /* 0x0000a40000107ab9 */ /* 0x000fe20000000800 */
[----:B------:R-:W-:Y:S01]  /*2050*/  IMAD.IADD R0, R4, 0x1, -R3 ;  /* 0x0000000104007824 */ /* 0x000fe200078e0a03 */
[----:B------:R-:W-:Y:S01]  /*2060*/  UIMAD UR25, UR9, UR5, UR4 ;  /* 0x00000005091972a4 */ /* 0x000fe2000f8e0204 */
[----:B------:R-:W-:Y:S01]  /*2070*/  IMAD.SHL.U32 R4, R17, 0x2, RZ ;  /* 0x0000000211047824 */ /* 0x000fe200078e00ff */
[----:B------:R-:W-:Y:S01]  /*2080*/  SEL R224, R225, 0xfffffff0, !P4 ;  /* 0xfffffff0e1e07807 */ /* 0x000fe20006000000 */
[----:B------:R-:W-:Y:S01]  /*2090*/  IMAD.SHL.U32 R3, R6, 0x2, RZ ;  /* 0x0000000206037824 */ /* 0x000fe200078e00ff */
[----:B------:R-:W-:Y:S01]  /*20a0*/  LOP3.LUT R6, R2, 0x8, R25, 0xf8, !PT ;  /* 0x0000000802067812 */ /* 0x000fe200078ef819 */
[----:B------:R-:W-:Y:S01]  /*20b0*/  @!P1 IMAD.SHL.U32 R2, R136, 0x10, RZ ;  /* 0x0000001088029824 */ /* 0x000fe200078e00ff */
[----:B------:R-:W-:Y:S01]  /*20c0*/  LOP3.LUT R4, R4, 0x2, R35, 0xe2, !PT ;  /* 0x0000000204047812 */ /* 0x000fe200078ee223 */
[----:B------:R1:W-:Y:S01]  /*20d0*/  LDGSTS.E.BYPASS.LTC128B.128 [R132+0x8080], [R18.64+0x80], !P0 ;  /* 0x0808008012847fae */ /* 0x0003e2000c101d52 */
[----:B------:R-:W-:Y:S01]  /*20e0*/  ISETP.GE.AND P0, PT, R37, c[0x0][0x1fc], PT ;  /* 0x00007f0025007a0c */ /* 0x000fe20003f06270 */
[----:B------:R-:W-:Y:S01]  /*20f0*/  UMOV UR4, URZ ;  /* 0x0000003f00047c82 */ /* 0x000fe20008000000 */
[----:B------:R-:W-:Y:S01]  /*2100*/  LOP3.LUT R7, R3, 0x2, R36, 0xe2, !PT ;  /* 0x0000000203077812 */ /* 0x000fe200078ee224 */
[----:B------:R5:W-:Y:S01]  /*2110*/  STL [R1+0x44], R4 ;  /* 0x0000440401007387 */ /* 0x000be20000100800 */
[----:B------:R-:W-:Y:S01]  /*2120*/  IMAD.SHL.U32 R3, R16, 0x8, RZ ;  /* 0x0000000810037824 */ /* 0x000fe200078e00ff */
[----:B------:R-:W-:Y:S01]  /*2130*/  CS2R R36, SRZ ;  /* 0x0000000000247805 */ /* 0x000fe2000001ff00 */
[----:B------:R-:W-:Y:S01]  /*2140*/  USHF.L.U32 UR5, UR8, 0x7, URZ ;  /* 0x0000000708057899 */ /* 0x000fe2000800063f */
[----:B------:R1:W-:Y:S01]  /*2150*/  @!P1 LDGSTS.E.BYPASS.LTC128B.128 [R2+0xf080], [R28.64] ;  /* 0x0f0800001c029fae */ /* 0x0003e2000b901d52 */
[----:B------:R-:W-:Y:S01]  /*2160*/  UIMAD UR11, UR9, UR16, URZ ;  /* 0x00000010090b72a4 */ /* 0x000fe2000f8e023f */
[----:B------:R-:W-:-:S02]  /*2170*/  LOP3.LUT R3, R3, 0x8, RZ, 0xc0, !PT ;  /* 0x0000000803037812 */ /* 0x000fc400078ec0ff */
[----:B------:R-:W0:Y:S04]  /*2180*/  LDGDEPBAR ;  /* 0x00000000000079af */ /* 0x000e280000000000 */
[----:B------:R2:W-:Y:S04]  /*2190*/  LDGSTS.E.BYPASS.LTC128B.128 [R132+0xc080], [R20.64], !P6 ;  /* 0x0c08000014847fae */ /* 0x0005e8000f101d52 */
[----:B------:R2:W-:Y:S01]  /*21a0*/  LDGSTS.E.BYPASS.LTC128B.128 [R132+0xd080], [R20.64+0x40], !P3 ;  /* 0x0d08004014847fae */ /* 0x0005e2000d901d52 */
[----:B------:R-:W-:-:S03]  /*21b0*/  ISETP.GE.AND P3, PT, R136, 0x10, PT ;  /* 0x000000108800780c */ /* 0x000fc60003f66270 */
[----:B------:R2:W-:Y:S01]  /*21c0*/  LDGSTS.E.BYPASS.LTC128B.128 [R132+0xe080], [R20.64+0x80], !P2 ;  /* 0x0e08008014847fae */ /* 0x0005e2000d101d52 */
[----:B-----5:R-:W-:Y:S02]  /*21d0*/  SEL R4, RZ, 0x4, P0 ;  /* 0x00000004ff047807 */ /* 0x020fe40000000000 */
[C---:B------:R-:W-:Y:S01]  /*21e0*/  LOP3.LUT P0, RZ, R0.reuse, 0x2, RZ, 0xc0, !PT ;  /* 0x0000000200ff7812 */ /* 0x040fe2000780c0ff */
[----:B------:R-:W-:Y:S01]  /*21f0*/  IMAD.SHL.U32 R0, R0, 0x40, RZ ;  /* 0x0000004000007824 */ /* 0x000fe200078e00ff */
[----:B------:R-:W-:Y:S01]  /*2200*/  LOP3.LUT R7, R7, R4, RZ, 0xfc, !PT ;  /* 0x0000000407077212 */ /* 0x000fe200078efcff */
[----:B-1----:R-:W-:Y:S01]  /*2210*/  IMAD.SHL.U32 R2, R13, 0x40, RZ ;  /* 0x000000400d027824 */ /* 0x002fe200078e00ff */
[----:B------:R-:W-:Y:S02]  /*2220*/  SEL R225, R225, 0xfffffff0, !P0 ;  /* 0xfffffff0e1e17807 */ /* 0x000fe40004000000 */
[----:B------:R-:W-:Y:S01]  /*2230*/  LOP3.LUT R0, R0, 0xc0, RZ, 0xc0, !PT ;  /* 0x000000c000007812 */ /* 0x000fe200078ec0ff */
[----:B------:R-:W-:Y:S01]  /*2240*/  STL [R1+0x40], R7 ;  /* 0x0000400701007387 */ /* 0x000fe20000100800 */
[----:B------:R-:W-:-:S02]  /*2250*/  LOP3.LUT R2, R2, 0x1c0, RZ, 0xc0, !PT ;  /* 0x000001c002027812 */ /* 0x000fc400078ec0ff */
[----:B------:R-:W-:Y:S02]  /*2260*/  SHF.R.U32.HI R4, RZ, 0x3, R0 ;  /* 0x00000003ff047819 */ /* 0x000fe40000011600 */
[----:B------:R-:W-:Y:S02]  /*2270*/  SHF.R.U32.HI R5, RZ, 0x3, R2 ;  /* 0x00000003ff057819 */ /* 0x000fe40000011602 */
[C---:B------:R-:W-:Y:S02]  /*2280*/  LOP3.LUT R212, R4.reuse, R0, R212, 0x1e, !PT ;  /* 0x0000000004d47212 */ /* 0x040fe400078e1ed4 */
[--C-:B------:R-:W-:Y:S02]  /*2290*/  LOP3.LUT R5, R5, R2, R3.reuse, 0x1e, !PT ;  /* 0x0000000205057212 */ /* 0x100fe400078e1e03 */
[C---:B------:R-:W-:Y:S02]  /*22a0*/  LOP3.LUT R2, R4.reuse, R6, R0, 0x1e, !PT ;  /* 0x0000000604027212 */ /* 0x040fe400078e1e00 */
[----:B------:R-:W-:Y:S01]  /*22b0*/  LOP3.LUT R3, R4, R0, R3, 0x1e, !PT ;  /* 0x0000000004037212 */ /* 0x000fe200078e1e03 */
[----:B------:R-:W-:Y:S01]  /*22c0*/  IMAD.SHL.U32 R0, R11, 0x20, RZ ;  /* 0x000000200b007824 */ /* 0x000fe200078e00ff */
[----:B------:R-:W-:Y:S01]  /*22d0*/  SHF.R.S32.HI R4, RZ, 0x2, R10 ;  /* 0x00000002ff047819 */ /* 0x000fe2000001140a */
[----:B------:R-:W-:-:S02]  /*22e0*/  IMAD.IADD R218, R218, 0x1, R5 ;  /* 0x00000001dada7824 */ /* 0x000fc400078e0205 */
[----:B------:R-:W-:Y:S02]  /*22f0*/  IMAD.IADD R221, R0, 0x1, R2 ;  /* 0x0000000100dd7824 */ /* 0x000fe400078e0202 */
[----:B------:R-:W-:Y:S01]  /*2300*/  IMAD R6, R32, 0x10, R4 ;  /* 0x0000001020067824 */ /* 0x000fe200078e0204 */
[----:B------:R-:W-:Y:S01]  /*2310*/  LEA R218, R218, 0x13480, 0x1 ;  /* 0x00013480dada7811 */ /* 0x000fe200078e08ff */
[----:B------:R-:W-:Y:S02]  /*2320*/  IMAD R4, R32, 0x200, R0 ;  /* 0x0000020020047824 */ /* 0x000fe400078e0200 */
[----:B------:R-:W-:Y:S01]  /*2330*/  IMAD.IADD R212, R0, 0x1, R212 ;  /* 0x0000000100d47824 */ /* 0x000fe200078e02d4 */
[----:B------:R-:W-:Y:S01]  /*2340*/  STL [R1+0x28], R6 ;  /* 0x0000280601007387 */ /* 0x000fe20000100800 */
[----:B------:R-:W-:Y:S02]  /*2350*/  @!P3 IMAD.SHL.U32 R0, R136, 0x10, RZ ;  /* 0x000000108800b824 */ /* 0x000fe400078e00ff */
[----:B------:R-:W-:Y:S01]  /*2360*/  IMAD.IADD R222, R4, 0x1, R3 ;  /* 0x0000000104de7824 */ /* 0x000fe200078e0203 */
[----:B------:R-:W-:Y:S01]  /*2370*/  IADD3 R3, R135, UR25, RZ ;  /* 0x0000001987037c10 */ /* 0x000fe2000fffe0ff */
[----:B------:R-:W-:Y:S01]  /*2380*/  IMAD.SHL.U32 R2, R33, 0x2, RZ ;  /* 0x0000000221027824 */ /* 0x000fe200078e00ff */
[----:B------:R1:W-:Y:S01]  /*2390*/  @!P3 LDGSTS.E.BYPASS.LTC128B.128 [R0+0xf280], [R22.64] ;  /* 0x0f2800001600bfae */ /* 0x0003e2000b901d52 */
[----:B------:R-:W-:Y:S01]  /*23a0*/  IMAD.SHL.U32 R216, R222, 0x2, RZ ;  /* 0x00000002ded87824 */ /* 0x000fe200078e00ff */
[----:B------:R-:W-:Y:S01]  /*23b0*/  LEA R212, R212, 0x80, 0x1 ;  /* 0x00000080d4d47811 */ /* 0x000fe200078e08ff */
[C-C-:B------:R-:W-:Y:S01]  /*23c0*/  IMAD R219, R223.reuse, 0x2, R218.reuse ;  /* 0x00000002dfdb7824 */ /* 0x140fe200078e02da */
[----:B------:R5:W-:Y:S01]  /*23d0*/  STL [R1+0x80], R3 ;  /* 0x0000800301007387 */ /* 0x000be20000100800 */
[----:B------:R-:W-:Y:S01]  /*23e0*/  IMAD R220, R224, 0x2, R218 ;  /* 0x00000002e0dc7824 */ /* 0x000fe200078e02da */
[----:B------:R-:W-:Y:S01]  /*23f0*/  IADD3 R217, R216, 0xc080, RZ ;  /* 0x0000c080d8d97810 */ /* 0x000fe20007ffe0ff */
[----:B------:R-:W-:Y:S01]  /*2400*/  IMAD R224, R224, 0x2, R219 ;  /* 0x00000002e0e07824 */ /* 0x000fe200078e02db */
[----:B------:R-:W-:Y:S01]  /*2410*/  STL [R1+0x30], R2 ;  /* 0x0000300201007387 */ /* 0x000fe20000100800 */
[----:B------:R-:W-:-:S02]  /*2420*/  IMAD R223, R223, 0x2, R220 ;  /* 0x00000002dfdf7824 */ /* 0x000fc400078e02dc */
[----:B------:R-:W-:Y:S01]  /*2430*/  IMAD R217, R225, 0x2, R217 ;  /* 0x00000002e1d97824 */ /* 0x000fe200078e02d9 */
[----:B------:R-:W0:Y:S01]  /*2440*/  LDGDEPBAR ;  /* 0x00000000000079af */ /* 0x000e220000000000 */
[----:B------:R-:W-:-:S03]  /*2450*/  IMAD.IADD R226, R222, 0x1, R225 ;  /* 0x00000001dee27824 */ /* 0x000fc600078e02e1 */
[----:B------:R-:W0:Y:S01]  /*2460*/  LDGDEPBAR ;  /* 0x00000000000079af */ /* 0x000e220000000000 */
[----:B-1----:R-:W-:Y:S01]  /*2470*/  IMAD.U32 R0, RZ, RZ, UR23 ;  /* 0x00000017ff007e24 */ /* 0x002fe2000f8e00ff */
[----:B-----5:R-:W-:-:S04]  /*2480*/  IADD3 R3, R132, 0x6080, RZ ;  /* 0x0000608084037810 */ /* 0x020fc80007ffe0ff */
[----:B------:R-:W-:Y:S01]  /*2490*/  IADD3 R0, R0, -c[0x0][0x168], -R2 ;  /* 0x80005a0000007a10 */ /* 0x000fe20007ffe802 */
[----:B------:R1:W-:Y:S02]  /*24a0*/  STL [R1+0x5c], R3 ;  /* 0x00005c0301007387 */ /* 0x0003e40000100800 */
[----:B-1----:R-:W-:Y:S02]  /*24b0*/  IADD3 R3, -R2, UR17, RZ ;  /* 0x0000001102037c10 */ /* 0x002fe4000fffe1ff */
[C---:B------:R-:W-:Y:S02]  /*24c0*/  IADD3 R2, R0.reuse, c[0x0][0x2a4], RZ ;  /* 0x0000a90000027a10 */ /* 0x040fe40007ffe0ff */
[----:B------:R-:W-:Y:S01]  /*24d0*/  IADD3 R0, R0, UR22, RZ ;  /* 0x0000001600007c10 */ /* 0x000fe2000fffe0ff */
[----:B------:R1:W-:Y:S04]  /*24e0*/  STL [R1+0x3c], R3 ;  /* 0x00003c0301007387 */ /* 0x0003e80000100800 */
[----:B------:R1:W-:Y:S04]  /*24f0*/  STL [R1+0x2c], R2 ;  /* 0x00002c0201007387 */ /* 0x0003e80000100800 */
[----:B--234-:R1:W-:Y:S02]  /*2500*/  STL [R1+0x38], R0 ;  /* 0x0000380001007387 */ /* 0x01c3e40000100800 */
.L_x_240:
        /* <DEDUP_REMOVED lines=56> */
[-C--:B-1----:R-:W-:Y:S01]  /*2890*/  HMMA.16816.F32 R4, R136, R140.reuse, R4 ;  /* 0x0000008c8804723c */ /* 0x082fe20000001804 */
[----:B------:R-:W-:Y:S07]  /*28a0*/  LDSM.16.M88.4 R152, [R215+0x4080] ;  /* 0x00408000d798783b */ /* 0x000fee0000000200 */
[C---:B------:R-:W-:Y:S08]  /*28b0*/  HMMA.16816.F32 R8, R144.reuse, R140, R8 ;  /* 0x0000008c9008723c */ /* 0x040ff00000001808 */
        /* <DEDUP_REMOVED lines=49> */
[-C--:B-1----:R-:W-:Y:S03]  /*2bd0*/  HMMA.16816.F32 R20, R144, R4.reuse, R20 ;  /* 0x000000049014723c */ /* 0x082fe60000001814 */
[----:B------:R1:W-:Y:S05]  /*2be0*/  STL [R1+0x18], R2 ;  /* 0x0000180201007387 */ /* 0x0003ea0000100800 */
[----:B------:R-:W-:Y:S01]  /*2bf0*/  MUFU.TANH R236, R12 ;  /* 0x0000000c00ec7308 */ /* 0x000fe20000002400 */
[C---:B------:R-:W-:Y:S09]  /*2c00*/  HMMA.16816.F32 R24, R136.reuse, R4, R24 ;  /* 0x000000048818723c */ /* 0x040ff20000001818 */
[----:B------:R-:W-:Y:S01]  /*2c10*/  MUFU.TANH R230, R16 ;  /* 0x0000001000e67308 */ /* 0x000fe20000002400 */
[-C--:B------:R-:W-:Y:S08]  /*2c20*/  HMMA.16816.F32 R28, R136, R6.reuse, R28 ;  /* 0x00000006881c723c */ /* 0x080ff0000000181c */
[----:B------:R-:W-:Y:S01]  /*2c30*/  HMMA.16816.F32 R32, R144, R6, R32 ;  /* 0x000000069020723c */ /* 0x000fe20000001820 */
[----:B--2---:R-:W2:Y:S01]  /*2c40*/  MUFU.TANH R0, R15 ;  /* 0x0000000f00007308 */ /* 0x004ea20000002400 */
[----:B-1----:R-:W3:Y:S02]  /*2c50*/  LDL R2, [R1+0x28] ;  /* 0x0000280001027983 */ /* 0x002ee40000100800 */
        /* <DEDUP_REMOVED lines=12> */
[----:B--2---:R1:W-:Y:S01]  /*2d20*/  STL [R1+0x14], R0 ;  /* 0x0000140001007387 */ /* 0x0043e20000100800 */
        /* <DEDUP_REMOVED lines=11> */
[----:B-1----:R1:W-:Y:S04]  /*2de0*/  STL [R1], R0 ;  /* 0x0000000001007387 */ /* 0x0023e80000100800 */
[----:B------:R-:W-:Y:S05]  /*2df0*/  STL [R1+0x8], R3 ;  /* 0x0000080301007387 */ /* 0x000fea0000100800 */
[----:B------:R-:W-:Y:S01]  /*2e00*/  MUFU.TANH R242, R22 ;  /* 0x0000001600f27308 */ /* 0x000fe20000002400 */
[----:B------:R-:W2:Y:S04]  /*2e10*/  LDL R8, [R1+0x2c] ;  /* 0x00002c0001087983 */ /* 0x000ea80000100800 */
[----:B------:R-:W4:Y:S05]  /*2e20*/  LDL R5, [R1+0x38] ;  /* 0x0000380001057983 */ /* 0x000f2a0000100800 */
[----:B------:R-:W-:Y:S10]  /*2e30*/  MUFU.TANH R249, R23 ;  /* 0x0000001700f97308 */ /* 0x000ff40000002400 */
[----:B-1----:R-:W1:Y:S10]  /*2e40*/  MUFU.TANH R0, R27 ;  /* 0x0000001b00007308 */ /* 0x002e740000002400 */
[----:B------:R2:W2:Y:S10]  /*2e50*/  MUFU.TANH R252, R25 ;  /* 0x0000001900fc7308 */ /* 0x0004b40000002400 */
[----:B------:R2:W2:Y:S01]  /*2e60*/  MUFU.TANH R251, R28 ;  /* 0x0000001c00fb7308 */ /* 0x0004a20000002400 */
[----:B-1----:R1:W-:Y:S04]  /*2e70*/  STL [R1+0xc], R0 ;  /* 0x00000c0001007387 */ /* 0x0023e80000100800 */
[----:B------:R-:W5:Y:S05]  /*2e80*/  LDL R4, [R1+0x3c] ;  /* 0x00003c0001047983 */ /* 0x000f6a0000100800 */
[----:B------:R2:W2:Y:S10]  /*2e90*/  MUFU.TANH R250, R29 ;  /* 0x0000001d00fa7308 */ /* 0x0004b40000002400 */
[----:B------:R2:W2:Y:S01]  /*2ea0*/  MUFU.TANH R233, R30 ;  /* 0x0000001e00e97308 */ /* 0x0004a20000002400 */
[----:B-1----:R-:W-:Y:S09]  /*2eb0*/  MOV R0, UR4 ;  /* 0x0000000400007c02 */ /* 0x002ff20008000f00 */
[----:B------:R1:W1:Y:S10]  /*2ec0*/  MUFU.TANH R163, R31 ;  /* 0x0000001f00a37308 */ /* 0x0002740000002400 */
[----:B------:R1:W1:Y:S10]  /*2ed0*/  MUFU.TANH R160, R32 ;  /* 0x0000002000a07308 */ /* 0x0002740000002400 */
[----:B------:R1:W1:Y:S10]  /*2ee0*/  MUFU.TANH R159, R33 ;  /* 0x00000021009f7308 */ /* 0x0002740000002400 */
[----:B------:R1:W1:Y:S10]  /*2ef0*/  MUFU.TANH R244, R34 ;  /* 0x0000002200f47308 */ /* 0x0002740000002400 */
[----:B------:R1:W1:Y:S01]  /*2f00*/  MUFU.TANH R243, R35 ;  /* 0x0000002300f37308 */ /* 0x0002620000002400 */
[-C--:B---3--:R-:W-:Y:S05]  /*2f10*/  LEA R0, R0, R2.reuse, 0x6 ;  /* 0x0000000200007211 */ /* 0x088fea00078e30ff */
[----:B------:R-:W3:Y:S04]  /*2f20*/  LDS R149, [R0.X4+0xf080] ;  /* 0x00f0800000957984 */ /* 0x000ee80000004800 */
[----:B------:R-:W1:Y:S04]  /*2f30*/  LDS R148, [R0.X4+0xf0a0] ;  /* 0x00f0a00000947984 */ /* 0x000e680000004800 */
[----:B------:R-:W1:Y:S04]  /*2f40*/  LDS R151, [R0.X4+0xf100] ;  /* 0x00f1000000977984 */ /* 0x000e680000004800 */
[----:B------:R3:W1:Y:S02]  /*2f50*/  LDS R150, [R0.X4+0xf120] ;  /* 0x00f1200000967984 */ /* 0x0006640000004800 */
[----:B---3--:R-:W-:Y:S04]  /*2f60*/  MOV R0, UR10 ;  /* 0x0000000a00007c02 */ /* 0x008fe80008000f00 */
[----:B------:R-:W-:Y:S04]  /*2f70*/  LEA R0, R0, R2, 0x6 ;  /* 0x0000000200007211 */ /* 0x000fe800078e30ff */
[C---:B--2---:R-:W-:Y:S02]  /*2f80*/  IADD3 R144, R0.reuse, R8, RZ ;  /* 0x0000000800907210 */ /* 0x044fe40007ffe0ff */
[----:B----4-:R-:W-:Y:S02]  /*2f90*/  IADD3 R140, R0, R5, RZ ;  /* 0x00000005008c7210 */ /* 0x010fe40007ffe0ff */
        /* <DEDUP_REMOVED lines=16> */
.L_x_224:
[----:B------:R-:W-:Y:S04]  /*30a0*/  MOV R3, 0x1 ;  /* 0x0000000100037802 */ /* 0x000fe80000000f00 */
[----:B------:R-:W-:Y:S11]  /*30b0*/  ISETP.NE.AND P2, PT, R3, c[0x0][0x2a8], PT ;  /* 0x0000aa0003007a0c */ /* 0x000ff60003f45270 */
[----:B------:R-:W-:Y:S02]  /*30c0*/  @!UPT UIADD3 URZ, URZ, URZ, URZ ;  /* 0x0000003f3f3ff290 */ /* 0x000fe4000fffe03f */
[----:B------:R-:W-:Y:S05]  /*30d0*/  @P2 IMAD.HI.U32 R3, R2, c[0x0][0x2ac], RZ ;  /* 0x0000ab0002032a27 */ /* 0x000fea00078e00ff */
[----:B------:R-:W-:Y:S02]  /*30e0*/  @P2 SHF.R.U32.HI R2, RZ, c[0x0][0x2b0], R3 ;  /* 0x0000ac00ff022a19 */ /* 0x000fe40000011603 */
.L_x_225:
[----:B------:R-:W-:Y:S05]  /*30f0*/  BSYNC B0 ;  /* 0x0000000000007941 */ /* 0x000fea0003800000 */
.L_x_223:
[----:B------:R-:W2:Y:S01]  /*3100*/  LDL R6, [R1+0x30] ;  /* 0x0000300001067983 */ /* 0x000ea20000100800 */
[----:B------:R-:W-:Y:S04]  /*3110*/  IMAD.MOV.U32 R3, RZ, RZ, c[0x0][0x2a8] ;  /* 0x0000aa00ff037624 */ /* 0x000fe800078e00ff */
[----:B------:R-:W-:Y:S04]  /*3120*/  IMAD R2, R2, R3, -UR5 ;  /* 0x8000000502027e24 */ /* 0x000fe8000f8e0203 */
[----:B--2---:R-:W-:Y:S05]  /*3130*/  IMAD.IADD R2, R2, 0x1, -R6 ;  /* 0x0000000102027824 */ /* 0x004fea00078e0a06 */
[----:B------:R-:W-:Y:S02]  /*3140*/  IADD3 R3, R2, c[0x0][0x2a8], RZ ;  /* 0x0000aa0002037a10 */ /* 0x000fe40007ffe0ff */
[----:B------:R-:W-:Y:S02]  /*3150*/  IMNMX R140, R140, R2, !PT ;  /* 0x000000028c8c7217 */ /* 0x000fe40007800200 */
[----:B------:R-:W-:Y:S02]  /*3160*/  IMNMX R144, R144, R3, PT ;  /* 0x0000000390907217 */ /* 0x000fe40003800200 */
.L_x_222:
[----:B-1----:R-:W-:Y:S05]  /*3170*/  IADD3 R2, R0, 0x8, RZ ;  /* 0x0000000800027810 */ /* 0x002fea0007ffe0ff */
[--C-:B------:R-:W-:Y:S02]  /*3180*/  IMAD.IADD R146, R8, 0x1, R2.reuse ;  /* 0x0000000108927824 */ /* 0x100fe400078e0202 */
[----:B------:R-:W-:Y:S03]  /*3190*/  IMAD.IADD R141, R5, 0x1, R2 ;  /* 0x00000001058d7824 */ /* 0x000fe600078e0202 */
        /* <DEDUP_REMOVED lines=16> */
.L_x_228:
[----:B------:R-:W-:Y:S04]  /*32a0*/  MOV R3, 0x1 ;  /* 0x0000000100037802 */ /* 0x000fe80000000f00 */
[----:B------:R-:W-:Y:S11]  /*32b0*/  ISETP.NE.AND P2, PT, R3, c[0x0][0x2a8], PT ;  /* 0x0000aa0003007a0c */ /* 0x000ff60003f45270 */
[----:B------:R-:W-:Y:S02]  /*32c0*/  @!UPT UIADD3 URZ, URZ, URZ, URZ ;  /* 0x0000003f3f3ff290 */ /* 0x000fe4000fffe03f */
[----:B------:R-:W-:Y:S05]  /*32d0*/  @P2 IMAD.HI.U32 R3, R2, c[0x0][0x2ac], RZ ;  /* 0x0000ab0002032a27 */ /* 0x000fea00078e00ff */
[----:B------:R-:W-:Y:S02]  /*32e0*/  @P2 SHF.R.U32.HI R2, RZ, c[0x0][0x2b0], R3 ;  /* 0x0000ac00ff022a19 */ /* 0x000fe40000011603 */
.L_x_229:
[----:B------:R-:W-:Y:S05]  /*32f0*/  BSYNC B0 ;  /* 0x0000000000007941 */ /* 0x000fea0003800000 */
.L_x_227:
[----:B------:R-:W2:Y:S01]  /*3300*/  LDL R6, [R1+0x30] ;  /* 0x0000300001067983 */ /* 0x000ea20000100800 */
[----:B------:R-:W-:Y:S04]  /*3310*/  IMAD.MOV.U32 R3, RZ, RZ, c[0x0][0x2a8] ;  /* 0x0000aa00ff037624 */ /* 0x000fe800078e00ff */
[----:B------:R-:W-:Y:S04]  /*3320*/  IMAD R2, R2, R3, -UR5 ;  /* 0x8000000502027e24 */ /* 0x000fe8000f8e0203 */
[----:B--2---:R-:W-:Y:S05]  /*3330*/  IMAD.IADD R2, R2, 0x1, -R6 ;  /* 0x0000000102027824 */ /* 0x004fea00078e0a06 */
[----:B------:R-:W-:Y:S02]  /*3340*/  IADD3 R3, R2, c[0x0][0x2a8], RZ ;  /* 0x0000aa0002037a10 */ /* 0x000fe40007ffe0ff */
[----:B------:R-:W-:Y:S02]  /*3350*/  IMNMX R141, R141, R2, !PT ;  /* 0x000000028d8d7217 */ /* 0x000fe40007800200 */
[----:B------:R-:W-:Y:S02]  /*3360*/  IMNMX R146, R146, R3, PT ;  /* 0x0000000392927217 */ /* 0x000fe40003800200 */
.L_x_226:
[----:B------:R-:W-:Y:S05]  /*3370*/  IADD3 R2, R0, 0x20, RZ ;  /* 0x0000002000027810 */ /* 0x000fea0007ffe0ff */
        /* <DEDUP_REMOVED lines=18> */
.L_x_232:
[----:B------:R-:W-:Y:S04]  /*34a0*/  MOV R3, 0x1 ;  /* 0x0000000100037802 */ /* 0x000fe80000000f00 */
[----:B------:R-:W-:Y:S11]  /*34b0*/  ISETP.NE.AND P2, PT, R3, c[0x0][0x2a8], PT ;  /* 0x0000aa0003007a0c */ /* 0x000ff60003f45270 */
[----:B------:R-:W-:Y:S02]  /*34c0*/  @!UPT UIADD3 URZ, URZ, URZ, URZ ;  /* 0x0000003f3f3ff290 */ /* 0x000fe4000fffe03f */
[----:B------:R-:W-:Y:S05]  /*34d0*/  @P2 IMAD.HI.U32 R3, R2, c[0x0][0x2ac], RZ ;  /* 0x0000ab0002032a27 */ /* 0x000fea00078e00ff */
[----:B------:R-:W-:Y:S02]  /*34e0*/  @P2 SHF.R.U32.HI R2, RZ, c[0x0][0x2b0], R3 ;  /* 0x0000ac00ff022a19 */ /* 0x000fe40000011603 */
.L_x_233:
[----:B------:R-:W-:Y:S05]  /*34f0*/  BSYNC B0 ;  /* 0x0000000000007941 */ /* 0x000fea0003800000 */
.L_x_231:
[----:B------:R-:W2:Y:S01]  /*3500*/  LDL R6, [R1+0x30] ;  /* 0x0000300001067983 */ /* 0x000ea20000100800 */
[----:B------:R-:W-:Y:S04]  /*3510*/  IMAD.MOV.U32 R3, RZ, RZ, c[0x0][0x2a8] ;  /* 0x0000aa00ff037624 */ /* 0x000fe800078e00ff */
[----:B------:R-:W-:Y:S04]  /*3520*/  IMAD R2, R2, R3, -UR5 ;  /* 0x8000000502027e24 */ /* 0x000fe8000f8e0203 */
[----:B--2---:R-:W-:Y:S05]  /*3530*/  IMAD.IADD R2, R2, 0x1, -R6 ;  /* 0x0000000102027824 */ /* 0x004fea00078e0a06 */
[----:B------:R-:W-:Y:S02]  /*3540*/  IADD3 R3, R2, c[0x0][0x2a8], RZ ;  /* 0x0000aa0002037a10 */ /* 0x000fe40007ffe0ff */
[----:B------:R-:W-:Y:S02]  /*3550*/  IMNMX R142, R142, R2, !PT ;  /* 0x000000028e8e7217 */ /* 0x000fe40007800200 */
[----:B------:R-:W-:Y:S02]  /*3560*/  IMNMX R147, R147, R3, PT ;  /* 0x0000000393937217 */ /* 0x000fe40003800200 */
.L_x_230:
        /* <DEDUP_REMOVED lines=19> */
.L_x_236:
[----:B------:R-:W-:Y:S04]  /*36a0*/  MOV R2, 0x1 ;  /* 0x0000000100027802 */ /* 0x000fe80000000f00 */
[----:B------:R-:W-:Y:S11]  /*36b0*/  ISETP.NE.AND P0, PT, R2, c[0x0][0x2a8], PT ;  /* 0x0000aa0002007a0c */ /* 0x000ff60003f05270 */
[----:B------:R-:W-:Y:S02]  /*36c0*/  @!UPT UIADD3 URZ, URZ, URZ, URZ ;  /* 0x0000003f3f3ff290 */ /* 0x000fe4000fffe03f */
[----:B------:R-:W-:Y:S05]  /*36d0*/  @P0 IMAD.HI.U32 R2, R0, c[0x0][0x2ac], RZ ;  /* 0x0000ab0000020a27 */ /* 0x000fea00078e00ff */
[----:B------:R-:W-:Y:S02]  /*36e0*/  @P0 SHF.R.U32.HI R0, RZ, c[0x0][0x2b0], R2 ;  /* 0x0000ac00ff000a19 */ /* 0x000fe40000011602 */
.L_x_237:
[----:B------:R-:W-:Y:S05]  /*36f0*/  BSYNC B0 ;  /* 0x0000000000007941 */ /* 0x000fea0003800000 */
.L_x_235:
[----:B------:R-:W2:Y:S01]  /*3700*/  LDL R3, [R1+0x30] ;  /* 0x0000300001037983 */ /* 0x000ea20000100800 */
[----:B------:R-:W-:Y:S04]  /*3710*/  IMAD.MOV.U32 R2, RZ, RZ, c[0x0][0x2a8] ;  /* 0x0000aa00ff027624 */ /* 0x000fe800078e00ff */
[----:B------:R-:W-:Y:S04]  /*3720*/  IMAD R0, R0, R2, -UR5 ;  /* 0x8000000500007e24 */ /* 0x000fe8000f8e0202 */
[----:B--2---:R-:W-:Y:S05]  /*3730*/  IMAD.IADD R0, R0, 0x1, -R3 ;  /* 0x0000000100007824 */ /* 0x004fea00078e0a03 */
[----:B------:R-:W-:Y:S02]  /*3740*/  IADD3 R2, R0, c[0x0][0x2a8], RZ ;  /* 0x0000aa0000027a10 */ /* 0x000fe40007ffe0ff */
[----:B------:R-:W-:Y:S02]  /*3750*/  IMNMX R143, R143, R0, !PT ;  /* 0x000000008f8f7217 */ /* 0x000fe40007800200 */
[----:B------:R-:W-:Y:S02]  /*3760*/  IMNMX R145, R145, R2, PT ;  /* 0x0000000291917217 */ /* 0x000fe40003800200 */
.L_x_234:
        /* <DEDUP_REMOVED lines=10> */
[----:B------:R-:W5:Y:S01]  /*3810*/  LDL R14, [R1+0x44] ;  /* 0x00004400010e7983 */ /* 0x000f620000100800 */
[----:B------:R-:W-:Y:S02]  /*3820*/  ULDC.64 UR16, c[0x0][0x178] ;  /* 0x00005e0000107ab9 */ /* 0x000fe40000000a00 */
[----:B------:R-:W-:Y:S01]  /*3830*/  UIMAD.WIDE.U32 UR24, UR22, UR16, URZ ;  /* 0x00000010161872a5 */ /* 0x000fe2000f8e003f */
[----:B----4-:R-:W4:Y:S01]  /*3840*/  LDL.64 R16, [R1+0x70] ;  /* 0x0000700001107983 */ /* 0x010f220000100a00 */
[----:B------:R-:W-:Y:S03]  /*3850*/  USHF.R.S32.HI UR23, URZ, 0x1f, UR22 ;  /* 0x0000001f3f177899 */ /* 0x000fe60008011416 */
[----:B---3--:R-:W3:Y:S01]  /*3860*/  LDL.64 R12, [R1+0x20] ;  /* 0x00002000010c7983 */ /* 0x008ee20000100a00 */
[----:B------:R-:W-:Y:S01]  /*3870*/  IMAD.U32 R2, RZ, RZ, UR24 ;  /* 0x00000018ff027e24 */ /* 0x000fe2000f8e00ff */
[----:B------:R-:W-:Y:S01]  /*3880*/  UIMAD UR23, UR23, UR16, URZ ;  /* 0x00000010171772a4 */ /* 0x000fe2000f8e023f */
[----:B------:R-:W-:Y:S01]  /*3890*/  IMAD.U32 R0, RZ, RZ, UR24 ;  /* 0x00000018ff007e24 */ /* 0x000fe2000f8e00ff */
[----:B--2---:R-:W2:Y:S01]  /*38a0*/  LDL R6, [R1+0x84] ;  /* 0x0000840001067983 */ /* 0x004ea20000100800 */
[----:B------:R-:W-:Y:S02]  /*38b0*/  UIMAD UR16, UR22, -0x40, UR13 ;  /* 0xffffffc0161078a4 */ /* 0x000fe4000f8e020d */
[----:B------:R-:W-:Y:S01]  /*38c0*/  UIMAD UR23, UR22, UR17, UR23 ;  /* 0x00000011161772a4 */ /* 0x000fe2000f8e0217 */
[----:B------:R-:W2:Y:S03]  /*38d0*/  LDL R5, [R1+0x58] ;  /* 0x0000580001057983 */ /* 0x000ea60000100800 */
[----:B------:R-:W-:Y:S01]  /*38e0*/  UIADD3 UR23, UR25, UR23, URZ ;  /* 0x0000001719177290 */ /* 0x000fe2000fffe03f */
[----:B------:R-:W2:Y:S04]  /*38f0*/  LDL R7, [R1+0x5c] ;  /* 0x00005c0001077983 */ /* 0x000ea80000100800 */
[----:B------:R-:W2:Y:S01]  /*3900*/  LDL.64 R10, [R1+0x50] ;  /* 0x00005000010a7983 */ /* 0x000ea20000100a00 */
[----:B------:R-:W-:Y:S03]  /*3910*/  IMAD.U32 R3, RZ, RZ, UR23 ;  /* 0x00000017ff037e24 */ /* 0x000fe6000f8e00ff */
[----:B------:R-:W2:Y:S04]  /*3920*/  LDL.64 R8, [R1+0x48] ;  /* 0x0000480001087983 */ /* 0x000ea80000100a00 */
[----:B------:R-:W1:Y:S01]  /*3930*/  @!P1 S2R R4, SR_CTAID.Y ;  /* 0x0000000000049919 */ /* 0x000e620000002600 */
[C---:B-----5:R-:W-:Y:S02]  /*3940*/  LOP3.LUT P5, RZ, R14.reuse, 0x1, RZ, 0xc0, !PT ;  /* 0x000000010eff7812 */ /* 0x060fe400078ac0ff */
[----:B------:R-:W-:Y:S02]  /*3950*/  LOP3.LUT P4, RZ, R14, 0x2, RZ, 0xc0, !PT ;  /* 0x000000020eff7812 */ /* 0x000fe4000788c0ff */
[----:B----4-:R-:W-:Y:S02]  /*3960*/  LEA R0, P0, R0, R16, 0x6 ;  /* 0x0000001000007211 */ /* 0x010fe400078030ff */
[C---:B---3--:R-:W-:Y:S02]  /*3970*/  ISETP.GE.OR P5, PT, R12.reuse, UR16, !P5 ;  /* 0x000000100c007c0c */ /* 0x048fe4000efa6670 */
[----:B------:R-:W-:Y:S02]  /*3980*/  ISETP.GE.OR P4, PT, R12, UR16, !P4 ;  /* 0x000000100c007c0c */ /* 0x000fe4000e786670 */
[----:B--2---:R-:W-:Y:S01]  /*3990*/  LEA.HI.X R3, R2, R6, R3, 0x6, P0 ;  /* 0x0000000602037211 */ /* 0x004fe200000f3403 */
[----:B------:R-:W-:Y:S01]  /*39a0*/  IMAD.U32 R6, RZ, RZ, UR20 ;  /* 0x00000014ff067e24 */ /* 0x000fe2000f8e00ff */
[----:B------:R-:W-:Y:S02]  /*39b0*/  LEA R2, P0, R0, c[0x0][0x160], 0x1 ;  /* 0x0000580000027a11 */ /* 0x000fe400078008ff */
[----:B------:R-:W-:Y:S02]  /*39c0*/  ISETP.LT.AND P3, PT, R12, UR16, PT ;  /* 0x000000100c007c0c */ /* 0x000fe4000bf61270 */
[----:B------:R-:W-:Y:S01]  /*39d0*/  LEA.HI.X R3, R0, c[0x0][0x164], R3, 0x1, P0 ;  /* 0x0000590000037a11 */ /* 0x000fe200000f0c03 */
[----:B------:R-:W-:Y:S01]  /*39e0*/  IMAD R0, R6, 0x3000, R7 ;  /* 0x0000300006007824 */ /* 0x000fe200078e0207 */
[----:B------:R-:W-:Y:S02]  /*39f0*/  ISETP.GE.OR P3, PT, R5, c[0x0][0x16c], !P3 ;  /* 0x00005b0005007a0c */ /* 0x000fe40005f66670 */
[----:B-1----:R-:W-:Y:S02]  /*3a00*/  @!P1 SHF.R.S32.HI R5, RZ, 0x1f, R4 ;  /* 0x0000001fff059819 */ /* 0x002fe40000011404 */
[----:B------:R-:W-:Y:S01]  /*3a10*/  @!PT LDS RZ, [RZ] ;  /* 0x00000000fffff984 */ /* 0x000fe20000000800 */
[----:B------:R-:W-:Y:S01]  /*3a20*/  @!PT LDS RZ, [RZ] ;  /* 0x00000000fffff984 */ /* 0x000fe20000000800 */
[----:B------:R-:W-:Y:S01]  /*3a30*/  @!PT LDS RZ, [RZ] ;  /* 0x00000000fffff984 */ /* 0x000fe20000000800 */
[----:B------:R1:W-:Y:S03]  /*3a40*/  LDGSTS.E.BYPASS.LTC128B.128 [R0], [R2.64], !P5 ;  /* 0x0000000002007fae */ /* 0x0003e6000e901d52 */
[----:B------:R-:W-:Y:S01]  /*3a50*/  @!P1 IMAD R5, R5, c[0x0][0x270], RZ ;  /* 0x00009c0005059a24 */ /* 0x000fe200078e02ff */
[----:B------:R1:W-:Y:S05]  /*3a60*/  LDGSTS.E.BYPASS.LTC128B.128 [R0+0x1000], [R2.64+0x40], !P4 ;  /* 0x0100004002007fae */ /* 0x0003ea000e101d52 */
[----:B------:R1:W-:Y:S02]  /*3a70*/  LDGSTS.E.BYPASS.LTC128B.128 [R0+0x2000], [R2.64+0x80], !P3 ;  /* 0x0200008002007fae */ /* 0x0003e4000d901d52 */
[----:B-1----:R-:W-:Y:S02]  /*3a80*/  IMAD.U32 R0, RZ, RZ, UR10 ;  /* 0x0000000aff007e24 */ /* 0x002fe4000f8e00ff */
[----:B------:R-:W-:Y:S02]  /*3a90*/  @!P1 IMAD.MOV.U32 R2, RZ, RZ, R10 ;  /* 0x000000ffff029224 */ /* 0x000fe400078e000a */
[----:B------:R-:W-:Y:S01]  /*3aa0*/  @!P1 IMAD.MOV.U32 R3, RZ, RZ, R11 ;  /* 0x000000ffff039224 */ /* 0x000fe200078e000b */
[----:B------:R-:W-:Y:S03]  /*3ab0*/  @!P1 LEA R0, R0, 0x40, 0x6 ;  /* 0x0000004000009811 */ /* 0x000fe600078e30ff */
[C---:B------:R-:W-:Y:S04]  /*3ac0*/  @!P1 IMAD.WIDE.U32 R2, R4.reuse, c[0x0][0x270], R2 ;  /* 0x00009c0004029a25 */ /* 0x040fe800078e0002 */
[----:B------:R-:W-:Y:S02]  /*3ad0*/  @!P1 IMAD R4, R4, c[0x0][0x274], R5 ;  /* 0x00009d0004049a24 */ /* 0x000fe400078e0205 */
[----:B------:R-:W-:Y:S02]  /*3ae0*/  IMAD.U32 R5, RZ, RZ, UR20 ;  /* 0x00000014ff057e24 */ /* 0x000fe4000f8e00ff */
[----:B------:R-:W-:Y:S01]  /*3af0*/  @!P1 IMAD.IADD R6, R3, 0x1, R4 ;  /* 0x0000000103069824 */ /* 0x000fe200078e0204 */
[----:B------:R-:W-:Y:S01]  /*3b00*/  @!P1 IADD3 R3, P3, P0, R0, UR14, R2 ;  /* 0x0000000e00039c10 */ /* 0x000fe2000f87e002 */
[----:B------:R-:W-:Y:S01]  /*3b10*/  @!P1 IMAD R4, R5, 0x10, R8 ;  /* 0x0000001005049824 */ /* 0x000fe200078e0208 */
[----:B------:R-:W-:Y:S03]  /*3b20*/  @!P1 SHF.R.S32.HI R0, RZ, 0x1f, R0 ;  /* 0x0000001fff009819 */ /* 0x000fe60000011400 */
[----:B------:R-:W-:Y:S01]  /*3b30*/  @!P1 IMAD.SHL.U32 R4, R4, 0x4, RZ ;  /* 0x0000000404049824 */ /* 0x000fe200078e00ff */
[----:B------:R-:W-:Y:S02]  /*3b40*/  @!P1 IADD3.X R0, R0, UR6, R6, P3, P0 ;  /* 0x0000000600009c10 */ /* 0x000fe40009fe0406 */
[C---:B------:R-:W-:Y:S04]  /*3b50*/  @!P1 LEA R2, P0, R3.reuse, c[0x0][0x258], 0x2 ;  /* 0x0000960003029a11 */ /* 0x040fe800078010ff */
[----:B------:R-:W-:Y:S01]  /*3b60*/  @!P1 LEA.HI.X R3, R3, c[0x0][0x25c], R0, 0x2, P0 ;  /* 0x0000970003039a11 */ /* 0x000fe200000f1400 */
[----:B------:R-:W-:Y:S05]  /*3b70*/  @!P1 IMAD.SHL.U32 R0, R4, 0x4, RZ ;  /* 0x0000000404009824 */ /* 0x000fea00078e00ff */
[----:B------:R1:W-:Y:S03]  /*3b80*/  @!P1 LDGSTS.E.BYPASS.LTC128B.128 [R0+0xf080], [R2.64] ;  /* 0x0f08000002009fae */ /* 0x0003e6000b901d52 */
.L_x_238:
[-C--:B--2---:R-:W-:Y:S01]  /*3b90*/  HMMA.16816.F32 R4, R32, R164.reuse, RZ ;  /* 0x000000a42004723c */ /* 0x084fe200000018ff */
[----:B------:R2:W-:Y:S01]  /*3ba0*/  STL [R1+0x90], R86 ;  /* 0x0000905601007387 */ /* 0x0005e20000100800 */
[----:B------:R-:W-:Y:S02]  /*3bb0*/  PLOP3.LUT P0, PT, PT, PT, UP4, 0x80, 0x0 ;  /* 0x000000000000781c */ /* 0x000fe40003f0f048 */
[----:B-1----:R-:W-:Y:S01]  /*3bc0*/  P2R R0, PR, RZ, 0x2 ;  /* 0x00000002ff007803 */ /* 0x002fe20000000000 */
[----:B------:R1:W-:Y:S01]  /*3bd0*/  STL [R1+0x8c], R85 ;  /* 0x00008c5501007387 */ /* 0x0003e20000100800 */
[----:B------:R-:W-:Y:S02]  /*3be0*/  ISETP.GT.AND P4, PT, R140, 0x21, P0 ;  /* 0x000000218c00780c */ /* 0x000fe40000784270 */
[C---:B---3--:R-:W-:Y:S01]  /*3bf0*/  HMMA.16816.F32 R8, R28.reuse, R164, RZ ;  /* 0x000000a41c08723c */ /* 0x048fe200000018ff */
[----:B------:R-:W0:Y:S01]  /*3c00*/  LDGDEPBAR ;  /* 0x00000000000079af */ /* 0x000e220000000000 */
[----:B------:R-:W-:Y:S02]  /*3c10*/  ISETP.LT.OR P4, PT, R144, 0x22, P4 ;  /* 0x000000229000780c */ /* 0x000fe40002781670 */
[C---:B------:R-:W-:Y:S02]  /*3c20*/  ISETP.GT.AND P6, PT, R140.reuse, RZ, P0 ;  /* 0x000000ff8c00720c */ /* 0x040fe400007c4270 */
[C---:B------:R-:W-:Y:S02]  /*3c30*/  ISETP.GT.AND P5, PT, R140.reuse, 0x1, P0 ;  /* 0x000000018c00780c */ /* 0x040fe400007a4270 */
[-C--:B------:R-:W-:Y:S01]  /*3c40*/  HMMA.16816.F32 R12, R28, R166.reuse, RZ ;  /* 0x000000a61c0c723c */ /* 0x080fe200000018ff */
[----:B------:R-:W-:Y:S02]  /*3c50*/  ISETP.GT.AND P3, PT, R140, 0x20, P0 ;  /* 0x000000208c00780c */ /* 0x000fe40000764270 */
[C---:B------:R-:W-:Y:S02]  /*3c60*/  ISETP.LT.OR P6, PT, R144.reuse, 0x1, P6 ;  /* 0x000000019000780c */ /* 0x040fe400037c1670 */
[C---:B------:R-:W-:Y:S02]  /*3c70*/  ISETP.LT.OR P5, PT, R144.reuse, 0x2, P5 ;  /* 0x000000029000780c */ /* 0x040fe40002fa1670 */
[----:B------:R-:W-:Y:S01]  /*3c80*/  ISETP.LT.OR P3, PT, R144, 0x21, P3 ;  /* 0x000000219000780c */ /* 0x000fe20001f61670 */
[C---:B------:R-:W-:Y:S04]  /*3c90*/  HMMA.16816.F32 R16, R32.reuse, R166, RZ ;  /* 0x000000a62010723c */ /* 0x040fe800000018ff */
[----:B--2---:R-:W-:Y:S01]  /*3ca0*/  MOV R86, R237 ;  /* 0x000000ed00567202 */ /* 0x004fe20000000f00 */
[----:B-1----:R-:W2:Y:S03]  /*3cb0*/  LDL R85, [R1+0x28] ;  /* 0x0000280001557983 */ /* 0x002ea60000100800 */
[-C--:B------:R-:W-:Y:S01]  /*3cc0*/  HMMA.16816.F32 R20, R32, R168.reuse, RZ ;  /* 0x000000a82014723c */ /* 0x080fe200000018ff */
[----:B------:R1:W-:Y:S07]  /*3cd0*/  STL [R1+0x88], R84 ;  /* 0x0000885401007387 */ /* 0x0003ee0000100800 */
[C---:B------:R-:W-:Y:S08]  /*3ce0*/  HMMA.16816.F32 R24, R28.reuse, R168, RZ ;  /* 0x000000a81c18723c */ /* 0x040ff000000018ff */
[-C--:B------:R-:W-:Y:S08]  /*3cf0*/  HMMA.16816.F32 R28, R28, R170.reuse, RZ ;  /* 0x000000aa1c1c723c */ /* 0x080ff000000018ff */
[----:B------:R-:W-:Y:S04]  /*3d00*/  HMMA.16816.F32 R32, R32, R170, RZ ;  /* 0x000000aa2020723c */ /* 0x000fe800000018ff */
[----:B-1----:R-:W-:Y:S04]  /*3d10*/  MOV R84, R236 ;  /* 0x000000ec00547202 */ /* 0x002fe80000000f00 */
[-C--:B----4-:R-:W-:Y:S08]  /*3d20*/  HMMA.16816.F32 R4, R132, R172.reuse, R4 ;  /* 0x000000ac8404723c */ /* 0x090ff00000001804 */
        /* <DEDUP_REMOVED lines=51> */
[----:B------:R-:W-:Y:S02]  /*4060*/  ISETP.LT.OR P4, PT, R144, 0x62, P4 ;  /* 0x000000629000780c */ /* 0x000fe40002781670 */
[----:B------:R-:W-:Y:S02]  /*4070*/  ISETP.GT.AND P6, PT, R140, 0x40, P0 ;  /* 0x000000408c00780c */ /* 0x000fe400007c4270 */
[----:B------:R-:W-:Y:S01]  /*4080*/  FSEL R2, R159, -INF , !P4 ;  /* 0xff8000009f027808 */ /* 0x000fe20006000000 */
[--C-:B------:R-:W-:Y:S01]  /*4090*/  FFMA.FTZ R158, R139, c[0x0][0x29c], -R149.reuse ;  /* 0x0000a7008b9e7a23 */ /* 0x100fe20000010895 */
[----:B------:R-:W-:Y:S02]  /*40a0*/  ISETP.GT.AND P4, PT, R141, 0x21, P0 ;  /* 0x000000218d00780c */ /* 0x000fe40000784270 */
[----:B------:R-:W-:Y:S01]  /*40b0*/  FSEL R138, R241, -INF , !P5 ;  /* 0xff800000f18a7808 */ /* 0x000fe20006800000 */
[----:B------:R-:W1:Y:S01]  /*40c0*/  MUFU.EX2 R240, R158 ;  /* 0x0000009e00f07308 */ /* 0x000e620000000800 */
[----:B------:R-:W-:Y:S02]  /*40d0*/  ISETP.LT.OR P1, PT, R146, 0x22, P4 ;  /* 0x000000229200780c */ /* 0x000fe40002721670 */
[----:B------:R-:W-:Y:S01]  /*40e0*/  ISETP.GT.AND P5, PT, R140, 0x41, P0 ;  /* 0x000000418c00780c */ /* 0x000fe200007a4270 */
[--C-:B------:R-:W-:Y:S01]  /*40f0*/  FFMA.FTZ R157, R138, c[0x0][0x29c], -R149.reuse ;  /* 0x0000a7008a9d7a23 */ /* 0x100fe20000010895 */
[----:B------:R-:W-:Y:S02]  /*4100*/  FSEL R152, R245, -INF , !P1 ;  /* 0xff800000f5987808 */ /* 0x000fe40004800000 */
[----:B------:R-:W-:Y:S02]  /*4110*/  ISETP.NE.AND P1, PT, R0, RZ, PT ;  /* 0x000000ff0000720c */ /* 0x000fe40003f25270 */
[----:B--2---:R-:W2:Y:S01]  /*4120*/  LDS R0, [R85.X4+0xf280] ;  /* 0x00f2800055007984 */ /* 0x004ea20000004800 */
[----:B------:R-:W-:Y:S01]  /*4130*/  FSEL R137, R230, -INF , !P3 ;  /* 0xff800000e6897808 */ /* 0x000fe20005800000 */
[----:B------:R-:W3:Y:S01]  /*4140*/  MUFU.EX2 R236, R157 ;  /* 0x0000009d00ec7308 */ /* 0x000ee20000000800 */
[----:B------:R-:W-:Y:S02]  /*4150*/  ISETP.GT.AND P3, PT, R140, 0x60, P0 ;  /* 0x000000608c00780c */ /* 0x000fe40000764270 */
[C---:B------:R-:W-:Y:S01]  /*4160*/  ISETP.LT.OR P6, PT, R144.reuse, 0x41, P6 ;  /* 0x000000419000780c */ /* 0x040fe200037c1670 */
[--C-:B------:R-:W-:Y:S01]  /*4170*/  FFMA.FTZ R156, R137, c[0x0][0x29c], -R149.reuse ;  /* 0x0000a700899c7a23 */ /* 0x100fe20000010895 */
[C---:B------:R-:W-:Y:S02]  /*4180*/  ISETP.LT.OR P5, PT, R144.reuse, 0x42, P5 ;  /* 0x000000429000780c */ /* 0x040fe40002fa1670 */
[----:B------:R-:W-:Y:S02]  /*4190*/  ISETP.LT.OR P3, PT, R144, 0x61, P3 ;  /* 0x000000619000780c */ /* 0x000fe40001f61670 */
[----:B------:R-:W-:Y:S01]  /*41a0*/  FSEL R133, R231, -INF , !P6 ;  /* 0xff800000e7857808 */ /* 0x000fe20007000000 */
[----:B------:R-:W-:Y:S01]  /*41b0*/  MUFU.EX2 R239, R156 ;  /* 0x0000009c00ef7308 */ /* 0x000fe20000000800 */
[----:B------:R-:W-:Y:S02]  /*41c0*/  FSEL R132, R161, -INF , !P5 ;  /* 0xff800000a1847808 */ /* 0x000fe40006800000 */
[C---:B------:R-:W-:Y:S02]  /*41d0*/  ISETP.GT.AND P6, PT, R141.reuse, RZ, P0 ;  /* 0x000000ff8d00720c */ /* 0x040fe400007c4270 */
[C---:B------:R-:W-:Y:S01]  /*41e0*/  ISETP.GT.AND P5, PT, R141.reuse, 0x1, P0 ;  /* 0x000000018d00780c */ /* 0x040fe200007a4270 */
[--C-:B------:R-:W-:Y:S01]  /*41f0*/  FFMA.FTZ R139, R132, c[0x0][0x29c], -R149.reuse ;  /* 0x0000a700848b7a23 */ /* 0x100fe20000010895 */
[----:B------:R-:W-:Y:S02]  /*4200*/  FSEL R3, R160, -INF , !P3 ;  /* 0xff800000a0037808 */ /* 0x000fe40005800000 */
[----:B------:R-:W-:Y:S02]  /*4210*/  ISETP.GT.AND P3, PT, R141, 0x20, P0 ;  /* 0x000000208d00780c */ /* 0x000fe40000764270 */
[C---:B------:R-:W-:Y:S01]  /*4220*/  ISETP.LT.OR P6, PT, R146.reuse, 0x1, P6 ;  /* 0x000000019200780c */ /* 0x040fe200037c1670 */
[--C-:B------:R-:W-:Y:S01]  /*4230*/  FFMA.FTZ R138, R3, c[0x0][0x29c], -R149.reuse ;  /* 0x0000a700038a7a23 */ /* 0x100fe20000010895 */
[C---:B------:R-:W-:Y:S02]  /*4240*/  ISETP.LT.OR P5, PT, R146.reuse, 0x2, P5 ;  /* 0x000000029200780c */ /* 0x040fe40002fa1670 */
[----:B------:R-:W-:Y:S01]  /*4250*/  ISETP.LT.OR P3, PT, R146, 0x21, P3 ;  /* 0x000000219200780c */ /* 0x000fe20001f61670 */
[----:B------:R4:W-:Y:S01]  /*4260*/  MUFU.EX2 R237, R138 ;  /* 0x0000008a00ed7308 */ /* 0x0009e20000000800 */
[----:B------:R-:W-:Y:S02]  /*4270*/  ISETP.GT.AND P4, PT, R141, 0x60, P0 ;  /* 0x000000608d00780c */ /* 0x000fe40000784270 */
[----:B------:R-:W-:Y:S02]  /*4280*/  FSEL R140, R248, -INF , !P6 ;  /* 0xff800000f88c7808 */ /* 0x000fe40007000000 */
[----:B------:R-:W-:Y:S02]  /*4290*/  FSEL R144, R247, -INF , !P5 ;  /* 0xff800000f7907808 */ /* 0x000fe40006800000 */
[----:B------:R-:W-:Y:S02]  /*42a0*/  ISETP.GT.AND P6, PT, R141, 0x40, P0 ;  /* 0x000000408d00780c */ /* 0x000fe400007c4270 */
[----:B------:R-:W-:Y:S02]  /*42b0*/  FSEL R153, R246, -INF , !P3 ;  /* 0xff800000f6997808 */ /* 0x000fe40005800000 */
[----:B------:R-:W-:Y:S01]  /*42c0*/  ISETP.LT.OR P4, PT, R146, 0x61, P4 ;  /* 0x000000619200780c */ /* 0x000fe20002781670 */
[----:B--2---:R-:W-:Y:S01]  /*42d0*/  FADD.FTZ R137, R5, -R0 ;  /* 0x8000000005897221 */ /* 0x004fe20000010000 */
[C---:B------:R-:W-:Y:S01]  /*42e0*/  ISETP.GT.AND P5, PT, R141.reuse, 0x41, P0 ;  /* 0x000000418d00780c */ /* 0x040fe200007a4270 */
[----:B------:R-:W-:Y:S01]  /*42f0*/  FFMA.FTZ R5, R152, c[0x0][0x29c], -R148 ;  /* 0x0000a70098057a23 */ /* 0x000fe20000010894 */
[----:B------:R-:W-:Y:S01]  /*4300*/  ISETP.GT.AND P3, PT, R141, 0x61, P0 ;  /* 0x000000618d00780c */ /* 0x000fe20000764270 */
[--C-:B------:R-:W-:Y:S01]  /*4310*/  FADD.FTZ R134, R21, -R0.reuse ;  /* 0x8000000015867221 */ /* 0x100fe20000010000 */
[----:B------:R-:W-:Y:S01]  /*4320*/  ISETP.LT.OR P6, PT, R146, 0x41, P6 ;  /* 0x000000419200780c */ /* 0x000fe200037c1670 */
[--C-:B------:R-:W-:Y:S01]  /*4330*/  FADD.FTZ R135, R16, -R0.reuse ;  /* 0x8000000010877221 */ /* 0x100fe20000010000 */
[C---:B------:R-:W-:Y:S01]  /*4340*/  ISETP.LT.OR P5, PT, R146.reuse, 0x42, P5 ;  /* 0x000000429200780c */ /* 0x040fe20002fa1670 */
[--C-:B------:R-:W-:Y:S01]  /*4350*/  FADD.FTZ R141, R33, -R0.reuse ;  /* 0x80000000218d7221 */ /* 0x100fe20000010000 */
[----:B------:R-:W-:Y:S01]  /*4360*/  ISETP.LT.OR P3, PT, R146, 0x62, P3 ;  /* 0x000000629200780c */ /* 0x000fe20001f61670 */
[--C-:B------:R-:W-:Y:S01]  /*4370*/  FFMA.FTZ R146, R133, c[0x0][0x29c], -R149.reuse ;  /* 0x0000a70085927a23 */ /* 0x100fe20000010895 */
[----:B------:R-:W-:Y:S01]  /*4380*/  FSEL R3, R249, -INF , !P5 ;  /* 0xff800000f9037808 */ /* 0x000fe20006800000 */
[----:B------:R-:W-:Y:S01]  /*4390*/  FFMA.FTZ R149, R2, c[0x0][0x29c], -R149 ;  /* 0x0000a70002957a23 */ /* 0x000fe20000010895 */
[----:B------:R-:W-:Y:S01]  /*43a0*/  FSEL R2, R244, -INF , !P4 ;  /* 0xff800000f4027808 */ /* 0x000fe20006000000 */
[--C-:B------:R-:W-:Y:S01]  /*43b0*/  FADD.FTZ R133, R4, -R0.reuse ;  /* 0x8000000004857221 */ /* 0x100fe20000010000 */
[----:B------:R-:W-:Y:S01]  /*43c0*/  FSEL R4, R242, -INF , !P6 ;  /* 0xff800000f2047808 */ /* 0x000fe20007000000 */
[----:B------:R-:W-:Y:S01]  /*43d0*/  FADD.FTZ R132, R17, -R0 ;  /* 0x8000000011847221 */ /* 0x000fe20000010000 */
[----:B----4-:R-:W-:Y:S01]  /*43e0*/  MOV R138, R84 ;  /* 0x00000054008a7202 */ /* 0x010fe20000000f00 */
[----:B------:R-:W-:Y:S01]  /*43f0*/  FFMA.FTZ R21, R2, c[0x0][0x29c], -R148 ;  /* 0x0000a70002157a23 */ /* 0x000fe20000010894 */
[----:B------:R-:W-:Y:S01]  /*4400*/  MOV R33, R235 ;  /* 0x000000eb00217202 */ /* 0x000fe20000000f00 */
[----:B------:R-:W2:Y:S01]  /*4410*/  MUFU.EX2 R2, R5 ;  /* 0x0000000500027308 */ /* 0x000ea20000000800 */
[--C-:B------:R-:W-:Y:S01]  /*4420*/  FADD.FTZ R136, R20, -R0.reuse ;  /* 0x8000000014887221 */ /* 0x100fe20000010000 */
[----:B------:R-:W-:Y:S01]  /*4430*/  ISETP.GT.AND P5, PT, R142, 0x1, P0 ;  /* 0x000000018e00780c */ /* 0x000fe200007a4270 */
[----:B------:R-:W-:Y:S01]  /*4440*/  FADD.FTZ R154, R32, -R0 ;  /* 0x80000000209a7221 */ /* 0x000fe20000010000 */
[----:B------:R-:W-:Y:S01]  /*4450*/  FSEL R0, R243, -INF , !P3 ;  /* 0xff800000f3007808 */ /* 0x000fe20005800000 */
[--C-:B------:R-:W-:Y:S01]  /*4460*/  FFMA.FTZ R16, R153, c[0x0][0x29c], -R148.reuse ;  /* 0x0000a70099107a23 */ /* 0x100fe20000010894 */
[----:B------:R-:W-:Y:S01]  /*4470*/  ISETP.LT.OR P5, PT, R147, 0x2, P5 ;  /* 0x000000029300780c */ /* 0x000fe20002fa1670 */
[----:B-1----:R-:W-:Y:S01]  /*4480*/  FMUL.FTZ R133, R240, R133 ;  /* 0x00000085f0857220 */ /* 0x002fe20000410000 */
[----:B------:R-:W-:Y:S01]  /*4490*/  MOV R156, R33 ;  /* 0x00000021009c7202 */ /* 0x000fe20000000f00 */
[--C-:B------:R-:W-:Y:S01]  /*44a0*/  FFMA.FTZ R20, R140, c[0x0][0x29c], -R148.reuse ;  /* 0x0000a7008c147a23 */ /* 0x100fe20000010894 */
[----:B------:R-:W1:Y:S01]  /*44b0*/  MUFU.EX2 R235, R155 ;  /* 0x0000009b00eb7308 */ /* 0x000e620000000800 */
[--C-:B------:R-:W-:Y:S01]  /*44c0*/  FFMA.FTZ R17, R144, c[0x0][0x29c], -R148.reuse ;  /* 0x0000a70090117a23 */ /* 0x100fe20000010894 */
[----:B------:R-:W-:Y:S01]  /*44d0*/  MOV R153, R232 ;  /* 0x000000e800997202 */ /* 0x000fe20000000f00 */
[--C-:B------:R-:W-:Y:S01]  /*44e0*/  FFMA.FTZ R4, R4, c[0x0][0x29c], -R148.reuse ;  /* 0x0000a70004047a23 */ /* 0x100fe20000010894 */
[----:B------:R-:W-:Y:S01]  /*44f0*/  MOV R144, R233 ;  /* 0x000000e900907202 */ /* 0x000fe20000000f00 */
[--C-:B------:R-:W-:Y:S01]  /*4500*/  FFMA.FTZ R32, R3, c[0x0][0x29c], -R148.reuse ;  /* 0x0000a70003207a23 */ /* 0x100fe20000010894 */
[----:B------:R-:W-:Y:S01]  /*4510*/  MOV R3, R163 ;  /* 0x000000a300037202 */ /* 0x000fe20000000f00 */
[----:B------:R-:W-:Y:S01]  /*4520*/  FFMA.FTZ R148, R0, c[0x0][0x29c], -R148 ;  /* 0x0000a70000947a23 */ /* 0x000fe20000010894 */
[----:B------:R-:W-:Y:S01]  /*4530*/  MOV R140, R234 ;  /* 0x000000ea008c7202 */ /* 0x000fe20000000f00 */
[----:B------:R-:W-:Y:S01]  /*4540*/  FFMA.FTZ R0, -R162, R162, 1 ;  /* 0x3f800000a2007423 */ /* 0x000fe200000101a2 */
[----:B------:R4:W4:Y:S01]  /*4550*/  MUFU.EX2 R233, R149 ;  /* 0x0000009500e97308 */ /* 0x0009220000000800 */
[----:B---3--:R-:W-:Y:S01]  /*4560*/  FMUL.FTZ R137, R236, R137 ;  /* 0x00000089ec897220 */ /* 0x008fe20000410000 */
[----:B------:R-:W-:Y:S01]  /*4570*/  ISETP.GT.AND P6, PT, R142, RZ, P0 ;  /* 0x000000ff8e00720c */ /* 0x000fe200007c4270 */
[----:B------:R-:W-:Y:S01]  /*4580*/  FMUL.FTZ R232, R133, R0 ;  /* 0x0000000085e87220 */ /* 0x000fe20000410000 */
[----:B--2---:R2:W-:Y:S01]  /*4590*/  STL [R1+0x10], R2 ;  /* 0x0000100201007387 */ /* 0x0045e20000100800 */
[----:B------:R-:W-:Y:S01]  /*45a0*/  MOV R133, R86 ;  /* 0x0000005600857202 */ /* 0x000fe20000000f00 */
[----:B------:R-:W-:Y:S01]  /*45b0*/  FFMA.FTZ R0, -R241, R241, 1 ;  /* 0x3f800000f1007423 */ /* 0x000fe200000101f1 */
[----:B------:R-:W-:Y:S01]  /*45c0*/  ISETP.LT.OR P6, PT, R147, 0x1, P6 ;  /* 0x000000019300780c */ /* 0x000fe200037c1670 */
[----:B------:R-:W3:Y:S01]  /*45d0*/  LDL.LU R86, [R1+0x4] ;  /* 0x0000040001567983 */ /* 0x000ee20000300800 */
[----:B------:R-:W-:Y:S01]  /*45e0*/  MOV R241, R3 ;  /* 0x0000000300f17202 */ /* 0x000fe20000000f00 */
[----:B------:R2:W2:Y:S01]  /*45f0*/  MUFU.EX2 R238, R146 ;  /* 0x0000009200ee7308 */ /* 0x0004a20000000800 */
[----:B------:R-:W-:Y:S01]  /*4600*/  FFMA.FTZ R3, -R230, R230, 1 ;  /* 0x3f800000e6037423 */ /* 0x000fe200000101e6 */
[----:B------:R-:W3:Y:S01]  /*4610*/  LDL.LU R84, [R1] ;  /* 0x0000000001547983 */ /* 0x000ee20000300800 */
[----:B------:R-:W-:Y:S01]  /*4620*/  FMUL.FTZ R135, R239, R135 ;  /* 0x00000087ef877220 */ /* 0x000fe20000410000 */
[----:B------:R-:W-:Y:S01]  /*4630*/  FSEL R5, R133, -INF , !P5 ;  /* 0xff80000085057808 */ /* 0x000fe20006800000 */
[----:B-1----:R-:W-:Y:S01]  /*4640*/  FMUL.FTZ R132, R235, R132 ;  /* 0x00000084eb847220 */ /* 0x002fe20000410000 */
[----:B------:R-:W-:Y:S01]  /*4650*/  MOV R230, R144 ;  /* 0x0000009000e67202 */ /* 0x000fe20000000f00 */
[----:B------:R-:W-:Y:S01]  /*4660*/  FMUL.FTZ R154, R237, R154 ;  /* 0x0000009aed9a7220 */ /* 0x000fe20000410000 */
[C---:B------:R-:W-:Y:S02]  /*4670*/  ISETP.GT.AND P4, PT, R142.reuse, 0x20, P0 ;  /* 0x000000208e00780c */ /* 0x040fe40000784270 */
[----:B------:R1:W-:Y:S01]  /*4680*/  MUFU.EX2 R162, R16 ;  /* 0x0000001000a27308 */ /* 0x0003e20000000800 */
[C---:B------:R-:W-:Y:S02]  /*4690*/  ISETP.GT.AND P3, PT, R142.reuse, 0x21, P0 ;  /* 0x000000218e00780c */ /* 0x040fe40000764270 */
[----:B------:R-:W-:Y:S01]  /*46a0*/  ISETP.LT.OR P4, PT, R147, 0x21, P4 ;  /* 0x000000219300780c */ /* 0x000fe20002781670 */
[----:B----4-:R-:W-:Y:S01]  /*46b0*/  FMUL.FTZ R149, R137, R0 ;  /* 0x0000000089957220 */ /* 0x010fe20000410000 */
[----:B------:R-:W-:Y:S01]  /*46c0*/  ISETP.LT.OR P3, PT, R147, 0x22, P3 ;  /* 0x000000229300780c */ /* 0x000fe20001f61670 */
[----:B------:R-:W4:Y:S01]  /*46d0*/  LDS R0, [R85.X4+0xf2a0] ;  /* 0x00f2a00055007984 */ /* 0x000f220000004800 */
[----:B------:R-:W-:Y:S01]  /*46e0*/  FMUL.FTZ R141, R233, R141 ;  /* 0x0000008de98d7220 */ /* 0x000fe20000410000 */
[----:B------:R-:W-:Y:S01]  /*46f0*/  ISETP.GT.AND P5, PT, R142, 0x41, P0 ;  /* 0x000000418e00780c */ /* 0x000fe200007a4270 */
[----:B--2---:R-:W-:Y:S01]  /*4700*/  FFMA.FTZ R2, -R229, R229, 1 ;  /* 0x3f800000e5027423 */ /* 0x004fe200000101e5 */
[----:B------:R4:W-:Y:S02]  /*4710*/  MUFU.EX2 R157, R21 ;  /* 0x00000015009d7308 */ /* 0x0009e40000000800 */
[----:B------:R-:W-:Y:S01]  /*4720*/  ISETP.LT.OR P5, PT, R147, 0x42, P5 ;  /* 0x000000429300780c */ /* 0x000fe20002fa1670 */
[----:B------:R-:W-:Y:S02]  /*4730*/  FMUL.FTZ R132, R132, R2 ;  /* 0x0000000284847220 */ /* 0x000fe40000410000 */
[----:B------:R-:W-:Y:S02]  /*4740*/  FMUL.FTZ R146, R135, R3 ;  /* 0x0000000387927220 */ /* 0x000fe40000410000 */
[----:B------:R-:W-:Y:S02]  /*4750*/  FFMA.FTZ R3, -R231, R231, 1 ;  /* 0x3f800000e7037423 */ /* 0x000fe400000101e7 */
[----:B------:R-:W2:Y:S01]  /*4760*/  LDL.LU R231, [R1+0xc] ;  /* 0x00000c0001e77983 */ /* 0x000ea20000300800 */
[----:B------:R-:W-:Y:S01]  /*4770*/  FFMA.FTZ R2, -R161, R161, 1 ;  /* 0x3f800000a1027423 */ /* 0x000fe200000101a1 */
[----:B------:R-:W-:Y:S01]  /*4780*/  F2FP.PACK_AB R132, R132, R146 ;  /* 0x000000928484723e */ /* 0x000fe200000000ff */
[----:B------:R4:W4:Y:S01]  /*4790*/  MUFU.EX2 R234, R139 ;  /* 0x0000008b00ea7308 */ /* 0x0009220000000800 */
[----:B------:R-:W2:Y:S01]  /*47a0*/  LDL.LU R161, [R1+0x8] ;  /* 0x0000080001a17983 */ /* 0x000ea20000300800 */
[----:B-1----:R-:W-:Y:S02]  /*47b0*/  FFMA.FTZ R16, -R248, R248, 1 ;  /* 0x3f800000f8107423 */ /* 0x002fe400000101f8 */
[----:B------:R-:W-:Y:S01]  /*47c0*/  FMUL.FTZ R136, R238, R136 ;  /* 0x00000088ee887220 */ /* 0x000fe20000410000 */
[----:B------:R-:W2:Y:S03]  /*47d0*/  LDL.LU R248, [R1+0x14] ;  /* 0x0000140001f87983 */ /* 0x000ea60000300800 */
[----:B------:R-:W-:Y:S02]  /*47e0*/  FMUL.FTZ R144, R136, R3 ;  /* 0x0000000388907220 */ /* 0x000fe40000410000 */
[----:B------:R1:W1:Y:S01]  /*47f0*/  MUFU.EX2 R229, R4 ;  /* 0x0000000400e57308 */ /* 0x0002620000000800 */
[----:B------:R-:W-:Y:S04]  /*4800*/  FFMA.FTZ R3, -R160, R160, 1 ;  /* 0x3f800000a0037423 */ /* 0x000fe800000101a0 */
[----:B------:R-:W-:Y:S05]  /*4810*/  FMUL.FTZ R154, R154, R3 ;  /* 0x000000039a9a7220 */ /* 0x000fea0000410000 */
[----:B------:R1:W-:Y:S01]  /*4820*/  MUFU.EX2 R158, R32 ;  /* 0x00000020009e7308 */ /* 0x0003e20000000800 */
[--C-:B----4-:R-:W-:Y:S01]  /*4830*/  FADD.FTZ R21, R6, -R0.reuse ;  /* 0x8000000006157221 */ /* 0x110fe20000010000 */
[----:B------:R-:W-:Y:S01]  /*4840*/  MOV R139, R153 ;  /* 0x00000099008b7202 */ /* 0x000fe20000000f00 */
[----:B------:R-:W-:Y:S02]  /*4850*/  FFMA.FTZ R6, -R247, R247, 1 ;  /* 0x3f800000f7067423 */ /* 0x000fe400000101f7 */
[----:B------:R-:W2:Y:S01]  /*4860*/  LDL.LU R247, [R1+0x18] ;  /* 0x0000180001f77983 */ /* 0x000ea20000300800 */
[----:B------:R-:W-:Y:S04]  /*4870*/  FMUL.FTZ R134, R234, R134 ;  /* 0x00000086ea867220 */ /* 0x000fe80000410000 */
[----:B------:R1:W1:Y:S01]  /*4880*/  MUFU.EX2 R163, R20 ;  /* 0x0000001400a37308 */ /* 0x0002620000000800 */
[--C-:B------:R-:W-:Y:S02]  /*4890*/  FADD.FTZ R7, R7, -R0.reuse ;  /* 0x8000000007077221 */ /* 0x100fe40000010000 */
[----:B------:R-:W-:Y:S01]  /*48a0*/  FMUL.FTZ R135, R134, R2 ;  /* 0x0000000286877220 */ /* 0x000fe20000410000 */
[----:B-1----:R-:W-:Y:S01]  /*48b0*/  FSEL R4, R139, -INF , !P6 ;  /* 0xff8000008b047808 */ /* 0x002fe20007000000 */
[----:B------:R-:W-:Y:S01]  /*48c0*/  FFMA.FTZ R2, -R159, R159, 1 ;  /* 0x3f8000009f027423 */ /* 0x000fe2000001019f */
[----:B------:R-:W-:Y:S01]  /*48d0*/  ISETP.GT.AND P6, PT, R142, 0x40, P0 ;  /* 0x000000408e00780c */ /* 0x000fe200007c4270 */
[--C-:B------:R-:W-:Y:S01]  /*48e0*/  FADD.FTZ R22, R22, -R0.reuse ;  /* 0x8000000016167221 */ /* 0x100fe20000010000 */
[----:B------:R-:W-:Y:S01]  /*48f0*/  F2FP.PACK_AB R135, R135, R144 ;  /* 0x000000908787723e */ /* 0x000fe200000000ff */
[----:B------:R-:W-:Y:S01]  /*4900*/  FMUL.FTZ R134, R141, R2 ;  /* 0x000000028d867220 */ /* 0x000fe20000410000 */
[----:B------:R1:W1:Y:S01]  /*4910*/  MUFU.EX2 R152, R17 ;  /* 0x0000001100987308 */ /* 0x0002620000000800 */
[--C-:B------:R-:W-:Y:S01]  /*4920*/  FFMA.FTZ R2, R5, c[0x0][0x29c], -R151.reuse ;  /* 0x0000a70005027a23 */ /* 0x100fe20000010897 */
[----:B------:R-:W-:Y:S01]  /*4930*/  ISETP.LT.OR P6, PT, R147, 0x41, P6 ;  /* 0x000000419300780c */ /* 0x000fe200037c1670 */
[--C-:B------:R-:W-:Y:S01]  /*4940*/  FFMA.FTZ R4, R4, c[0x0][0x29c], -R151.reuse ;  /* 0x0000a70004047a23 */ /* 0x100fe20000010897 */
[----:B------:R-:W-:Y:S01]  /*4950*/  FSEL R32, R138, -INF , !P4 ;  /* 0xff8000008a207808 */ /* 0x000fe20006000000 */
[----:B------:R-:W-:Y:S01]  /*4960*/  FMUL.FTZ R22, R229, R22 ;  /* 0x00000016e5167220 */ /* 0x000fe20000410000 */
[----:B------:R-:W-:Y:S01]  /*4970*/  ISETP.GT.AND P4, PT, R142, 0x60, P0 ;  /* 0x000000608e00780c */ /* 0x000fe20000784270 */
[--C-:B------:R-:W-:Y:S01]  /*4980*/  FADD.FTZ R18, R18, -R0.reuse ;  /* 0x8000000012127221 */ /* 0x100fe20000010000 */
[----:B------:R-:W-:Y:S01]  /*4990*/  F2FP.PACK_AB R134, R134, R154 ;  /* 0x0000009a8686723e */ /* 0x000fe200000000ff */
[--C-:B------:R-:W-:Y:S01]  /*49a0*/  FFMA.FTZ R5, R32, c[0x0][0x29c], -R151.reuse ;  /* 0x0000a70020057a23 */ /* 0x100fe20000010897 */
[----:B------:R-:W-:Y:S01]  /*49b0*/  MUFU.EX2 R153, R2 ;  /* 0x0000000200997308 */ /* 0x000fe20000000800 */
[----:B------:R-:W-:Y:S01]  /*49c0*/  ISETP.LT.OR P4, PT, R147, 0x61, P4 ;  /* 0x000000619300780c */ /* 0x000fe20002781670 */
[----:B------:R-:W-:Y:S01]  /*49d0*/  FMUL.FTZ R18, R162, R18 ;  /* 0x00000012a2127220 */ /* 0x000fe20000410000 */
[----:B------:R-:W-:Y:S01]  /*49e0*/  FSEL R20, R252, -INF , !P5 ;  /* 0xff800000fc147808 */ /* 0x000fe20006800000 */
[----:B------:R-:W-:Y:S01]  /*49f0*/  FMUL.FTZ R21, R163, R21 ;  /* 0x00000015a3157220 */ /* 0x000fe20000410000 */
[----:B------:R-:W-:Y:S01]  /*4a00*/  ISETP.GT.AND P5, PT, R143, RZ, P0 ;  /* 0x000000ff8f00720c */ /* 0x000fe200007a4270 */
[--C-:B------:R-:W-:Y:S02]  /*4a10*/  FADD.FTZ R35, R35, -R0.reuse ;  /* 0x8000000023237221 */ /* 0x100fe40000010000 */
[--C-:B------:R-:W-:Y:S02]  /*4a20*/  FFMA.FTZ R20, R20, c[0x0][0x29c], -R151.reuse ;  /* 0x0000a70014147a23 */ /* 0x100fe40000010897 */
[----:B------:R3:W-:Y:S01]  /*4a30*/  MUFU.EX2 R160, R4 ;  /* 0x0000000400a07308 */ /* 0x0007e20000000800 */
[----:B------:R-:W-:Y:S01]  /*4a40*/  ISETP.LT.OR P5, PT, R145, 0x1, P5 ;  /* 0x000000019100780c */ /* 0x000fe20002fa1670 */
[--C-:B------:R-:W-:Y:S01]  /*4a50*/  FADD.FTZ R34, R34, -R0.reuse ;  /* 0x8000000022227221 */ /* 0x100fe20000010000 */
[----:B-1----:R-:W-:Y:S01]  /*4a60*/  FSEL R17, R251, -INF , !P4 ;  /* 0xff800000fb117808 */ /* 0x002fe20006000000 */
[----:B------:R-:W-:Y:S01]  /*4a70*/  FMUL.FTZ R7, R152, R7 ;  /* 0x0000000798077220 */ /* 0x000fe20000410000 */
[----:B------:R-:W-:Y:S01]  /*4a80*/  ISETP.GT.AND P4, PT, R143, 0x1, P0 ;  /* 0x000000018f00780c */ /* 0x000fe20000784270 */
[----:B------:R-:W-:Y:S02]  /*4a90*/  FMUL.FTZ R34, R157, R34 ;  /* 0x000000229d227220 */ /* 0x000fe40000410000 */
[--C-:B------:R-:W-:Y:S01]  /*4aa0*/  FFMA.FTZ R17, R17, c[0x0][0x29c], -R151.reuse ;  /* 0x0000a70011117a23 */ /* 0x100fe20000010897 */
[----:B------:R-:W-:Y:S01]  /*4ab0*/  ISETP.LT.OR P4, PT, R145, 0x2, P4 ;  /* 0x000000029100780c */ /* 0x000fe20002781670 */
[----:B------:R-:W-:Y:S01]  /*4ac0*/  FMUL.FTZ R32, R7, R6 ;  /* 0x0000000607207220 */ /* 0x000fe20000410000 */
[----:B------:R-:W-:Y:S01]  /*4ad0*/  FSEL R7, R140, -INF , !P5 ;  /* 0xff8000008c077808 */ /* 0x000fe20006800000 */
[----:B------:R-:W1:Y:S01]  /*4ae0*/  MUFU.EX2 R155, R148 ;  /* 0x00000094009b7308 */ /* 0x000e620000000800 */
[----:B------:R-:W-:Y:S01]  /*4af0*/  ISETP.GT.AND P5, PT, R143, 0x40, P0 ;  /* 0x000000408f00780c */ /* 0x000fe200007a4270 */
[----:B------:R-:W-:Y:S02]  /*4b00*/  FADD.FTZ R19, R19, -R0 ;  /* 0x8000000013137221 */ /* 0x000fe40000010000 */
[----:B------:R-:W-:Y:S01]  /*4b10*/  FFMA.FTZ R7, R7, c[0x0][0x29c], -R150 ;  /* 0x0000a70007077a23 */ /* 0x000fe20000010896 */
[----:B------:R-:W-:Y:S01]  /*4b20*/  ISETP.LT.OR P5, PT, R145, 0x41, P5 ;  /* 0x000000419100780c */ /* 0x000fe20002fa1670 */
[----:B------:R-:W-:Y:S04]  /*4b30*/  FADD.FTZ R23, R23, -R0 ;  /* 0x8000000017177221 */ /* 0x000fe80000010000 */
[----:B------:R2:W-:Y:S01]  /*4b40*/  MUFU.EX2 R148, R5 ;  /* 0x0000000500947308 */ /* 0x0005e20000000800 */
[----:B---3--:R-:W-:Y:S02]  /*4b50*/  FSEL R33, R86, -INF , !P3 ;  /* 0xff80000056217808 */ /* 0x008fe40005800000 */
[----:B------:R-:W-:Y:S02]  /*4b60*/  ISETP.GT.AND P3, PT, R142, 0x61, P0 ;  /* 0x000000618e00780c */ /* 0x000fe40000764270 */
[----:B------:R-:W-:Y:S01]  /*4b70*/  FSEL R3, R84, -INF , !P6 ;  /* 0xff80000054037808 */ /* 0x000fe20007000000 */
[--C-:B------:R-:W-:Y:S01]  /*4b80*/  FFMA.FTZ R4, R33, c[0x0][0x29c], -R151.reuse ;  /* 0x0000a70021047a23 */ /* 0x100fe20000010897 */
[----:B------:R-:W-:Y:S02]  /*4b90*/  ISETP.LT.OR P3, PT, R147, 0x62, P3 ;  /* 0x000000629300780c */ /* 0x000fe40001f61670 */
[----:B------:R-:W-:Y:S01]  /*4ba0*/  MOV R33, R139 ;  /* 0x0000008b00217202 */ /* 0x000fe20000000f00 */
[--C-:B------:R-:W-:Y:S01]  /*4bb0*/  FFMA.FTZ R3, R3, c[0x0][0x29c], -R151.reuse ;  /* 0x0000a70003037a23 */ /* 0x100fe20000010897 */
[----:B------:R-:W-:Y:S01]  /*4bc0*/  FSEL R2, R250, -INF , !P3 ;  /* 0xff800000fa027808 */ /* 0x000fe20005800000 */
[----:B------:R-:W-:Y:S01]  /*4bd0*/  FMUL.FTZ R139, R21, R16 ;  /* 0x00000010158b7220 */ /* 0x000fe20000410000 */
[----:B------:R-:W-:Y:S01]  /*4be0*/  ISETP.GT.AND P3, PT, R143, 0x20, P0 ;  /* 0x000000208f00780c */ /* 0x000fe20000764270 */
[----:B------:R3:W2:Y:S01]  /*4bf0*/  MUFU.EX2 R147, R4 ;  /* 0x0000000400937308 */ /* 0x0006a20000000800 */
[----:B------:R-:W-:Y:S01]  /*4c00*/  MOV R21, R133 ;  /* 0x0000008500157202 */ /* 0x000fe20000000f00 */
[----:B------:R-:W-:Y:S01]  /*4c10*/  FFMA.FTZ R151, R2, c[0x0][0x29c], -R151 ;  /* 0x0000a70002977a23 */ /* 0x000fe20000010897 */
[----:B------:R-:W-:Y:S01]  /*4c20*/  ISETP.LT.OR P3, PT, R145, 0x21, P3 ;  /* 0x000000219100780c */ /* 0x000fe20001f61670 */
[----:B------:R-:W-:Y:S01]  /*4c30*/  FFMA.FTZ R2, -R242, R242, 1 ;  /* 0x3f800000f2027423 */ /* 0x000fe200000101f2 */
[----:B------:R-:W-:Y:S01]  /*4c40*/  F2FP.PACK_AB R32, R32, R139 ;  /* 0x0000008b2020723e */ /* 0x000fe200000000ff */
[----:B------:R-:W4:Y:S01]  /*4c50*/  LDL.LU R242, [R1+0x10] ;  /* 0x0000100001f27983 */ /* 0x000f220000300800 */
[C---:B------:R-:W-:Y:S01]  /*4c60*/  ISETP.GT.AND P6, PT, R143.reuse, 0x21, P0 ;  /* 0x000000218f00780c */ /* 0x040fe200007c4270 */
[----:B------:R-:W-:Y:S01]  /*4c70*/  FMUL.FTZ R141, R22, R2 ;  /* 0x00000002168d7220 */ /* 0x000fe20000410000 */
[----:B------:R-:W-:Y:S01]  /*4c80*/  FSEL R16, R156, -INF , !P4 ;  /* 0xff8000009c107808 */ /* 0x000fe20006000000 */
[----:B------:R-:W2:Y:S01]  /*4c90*/  LDS R2, [R85.X4+0xf300] ;  /* 0x00f3000055027984 */ /* 0x000ea20000004800 */
[----:B------:R-:W-:Y:S01]  /*4ca0*/  ISETP.GT.AND P4, PT, R143, 0x41, P0 ;  /* 0x000000418f00780c */ /* 0x000fe20000784270 */
[----:B------:R2:W-:Y:S01]  /*4cb0*/  MUFU.EX2 R159, R3 ;  /* 0x00000003009f7308 */ /* 0x0005e20000000800 */
[C---:B------:R-:W-:Y:S01]  /*4cc0*/  ISETP.LT.OR P6, PT, R145.reuse, 0x22, P6 ;  /* 0x000000229100780c */ /* 0x040fe200037c1670 */
[--C-:B------:R-:W-:Y:S01]  /*4cd0*/  FFMA.FTZ R16, R16, c[0x0][0x29c], -R150.reuse ;  /* 0x0000a70010107a23 */ /* 0x100fe20000010896 */
[----:B------:R-:W-:Y:S01]  /*4ce0*/  ISETP.LT.OR P4, PT, R145, 0x42, P4 ;  /* 0x000000429100780c */ /* 0x000fe20002781670 */
[----:B------:R-:W-:Y:S01]  /*4cf0*/  FMUL.FTZ R139, R158, R23 ;  /* 0x000000179e8b7220 */ /* 0x000fe20000410000 */
[----:B-1----:R-:W-:Y:S02]  /*4d00*/  F2FP.PACK_AB R23, R155, R157 ;  /* 0x0000009d9b17723e */ /* 0x002fe400000000ff */
[----:B--2---:R-:W-:Y:S03]  /*4d10*/  FSEL R5, R161, -INF , !P5 ;  /* 0xff800000a1057808 */ /* 0x004fe60006800000 */
[----:B------:R-:W1:Y:S01]  /*4d20*/  MUFU.EX2 R151, R151 ;  /* 0x0000009700977308 */ /* 0x000e620000000800 */
[----:B---3--:R-:W-:Y:S01]  /*4d30*/  FFMA.FTZ R4, -R246, R246, 1 ;  /* 0x3f800000f6047423 */ /* 0x008fe200000101f6 */
[----:B------:R-:W-:Y:S01]  /*4d40*/  MOV R246, R156 ;  /* 0x0000009c00f67202 */ /* 0x000fe20000000f00 */
[--C-:B------:R-:W-:Y:S01]  /*4d50*/  FFMA.FTZ R136, R5, c[0x0][0x29c], -R150.reuse ;  /* 0x0000a70005887a23 */ /* 0x100fe20000010896 */
[----:B------:R-:W-:Y:S01]  /*4d60*/  FSEL R6, R248, -INF , !P6 ;  /* 0xff800000f8067808 */ /* 0x000fe20007000000 */
[----:B------:R-:W-:Y:S04]  /*4d70*/  FFMA.FTZ R5, -R244, R244, 1 ;  /* 0x3f800000f4057423 */ /* 0x000fe800000101f4 */
[----:B------:R-:W-:Y:S01]  /*4d80*/  FMUL.FTZ R5, R34, R5 ;  /* 0x0000000522057220 */ /* 0x000fe20000410000 */
[----:B------:R2:W-:Y:S01]  /*4d90*/  MUFU.EX2 R146, R16 ;  /* 0x0000001000927308 */ /* 0x0005e20000000800 */
[--C-:B------:R-:W-:Y:S02]  /*4da0*/  FFMA.FTZ R6, R6, c[0x0][0x29c], -R150.reuse ;  /* 0x0000a70006067a23 */ /* 0x100fe40000010896 */
[----:B------:R-:W-:Y:S01]  /*4db0*/  FFMA.FTZ R3, -R245, R245, 1 ;  /* 0x3f800000f5037423 */ /* 0x000fe200000101f5 */
[----:B------:R-:W-:Y:S01]  /*4dc0*/  MOV R245, R140 ;  /* 0x0000008c00f57202 */ /* 0x000fe20000000f00 */
[----:B------:R-:W-:Y:S01]  /*4dd0*/  FMUL.FTZ R140, R18, R4 ;  /* 0x00000004128c7220 */ /* 0x000fe20000410000 */
[----:B------:R-:W-:Y:S02]  /*4de0*/  FSEL R4, R231, -INF , !P4 ;  /* 0xff800000e7047808 */ /* 0x000fe40006000000 */
[----:B------:R-:W-:Y:S02]  /*4df0*/  F2FP.PACK_AB R18, R236, R240 ;  /* 0x000000f0ec12723e */ /* 0x000fe400000000ff */
[----:B------:R-:W-:Y:S01]  /*4e00*/  MOV R236, R33 ;  /* 0x0000002100ec7202 */ /* 0x000fe20000000f00 */
[----:B------:R-:W-:Y:S01]  /*4e10*/  FFMA.FTZ R137, R4, c[0x0][0x29c], -R150 ;  /* 0x0000a70004897a23 */ /* 0x000fe20000010896 */
[----:B------:R3:W1:Y:S01]  /*4e20*/  MUFU.EX2 R156, R20 ;  /* 0x00000014009c7308 */ /* 0x0006620000000800 */
[----:B------:R-:W-:Y:S01]  /*4e30*/  FFMA.FTZ R4, -R243, R243, 1 ;  /* 0x3f800000f3047423 */ /* 0x000fe200000101f3 */
[----:B------:R-:W-:Y:S02]  /*4e40*/  F2FP.PACK_AB R33, R149, R232 ;  /* 0x000000e89521723e */ /* 0x000fe400000000ff */
[----:B------:R-:W-:Y:S01]  /*4e50*/  FSEL R133, R247, -INF , !P3 ;  /* 0xff800000f7857808 */ /* 0x000fe20005800000 */
[--C-:B------:R-:W-:Y:S01]  /*4e60*/  FADD.FTZ R8, R8, -R2.reuse ;  /* 0x8000000208087221 */ /* 0x100fe20000010000 */
[----:B------:R-:W-:Y:S01]  /*4e70*/  ISETP.GT.AND P3, PT, R143, 0x60, P0 ;  /* 0x000000608f00780c */ /* 0x000fe20000764270 */
[----:B------:R-:W-:Y:S01]  /*4e80*/  FADD.FTZ R13, R13, -R2 ;  /* 0x800000020d0d7221 */ /* 0x000fe20000010000 */
[----:B------:R-:W-:Y:S01]  /*4e90*/  ISETP.GT.AND P0, PT, R143, 0x61, P0 ;  /* 0x000000618f00780c */ /* 0x000fe20000704270 */
[----:B------:R-:W-:Y:S01]  /*4ea0*/  FFMA.FTZ R133, R133, c[0x0][0x29c], -R150 ;  /* 0x0000a70085857a23 */ /* 0x000fe20000010896 */
[C---:B------:R-:W-:Y:S01]  /*4eb0*/  ISETP.LT.OR P3, PT, R145.reuse, 0x61, P3 ;  /* 0x000000619100780c */ /* 0x040fe20001f61670 */
[----:B------:R-:W-:Y:S01]  /*4ec0*/  FMUL.FTZ R8, R160, R8 ;  /* 0x00000008a0087220 */ /* 0x000fe20000410000 */
[----:B------:R-:W-:Y:S01]  /*4ed0*/  ISETP.LT.OR P0, PT, R145, 0x62, P0 ;  /* 0x000000629100780c */ /* 0x000fe20000701670 */
[----:B------:R-:W-:Y:S01]  /*4ee0*/  MUFU.EX2 R144, R133 ;  /* 0x0000008500907308 */ /* 0x000fe20000000800 */
[----:B------:R-:W-:Y:S01]  /*4ef0*/  MOV R143, R138 ;  /* 0x0000008a008f7202 */ /* 0x000fe20000000f00 */
[----:B------:R-:W-:Y:S01]  /*4f00*/  FMUL.FTZ R13, R147, R13 ;  /* 0x0000000d930d7220 */ /* 0x000fe20000410000 */
[----:B------:R-:W-:Y:S01]  /*4f10*/  FSEL R0, R241, -INF , !P0 ;  /* 0xff800000f1007808 */ /* 0x000fe20004000000 */
[--C-:B------:R-:W-:Y:S01]  /*4f20*/  FADD.FTZ R12, R12, -R2.reuse ;  /* 0x800000020c0c7221 */ /* 0x100fe20000010000 */
[----:B--2---:R-:W-:Y:S01]  /*4f30*/  F2FP.PACK_AB R16, R153, R160 ;  /* 0x000000a09910723e */ /* 0x004fe200000000ff */
[--C-:B------:R-:W-:Y:S02]  /*4f40*/  FADD.FTZ R28, R28, -R2.reuse ;  /* 0x800000021c1c7221 */ /* 0x100fe40000010000 */
[----:B------:R-:W-:Y:S02]  /*4f50*/  FMUL.FTZ R12, R148, R12 ;  /* 0x0000000c940c7220 */ /* 0x000fe40000410000 */
[----:B------:R2:W2:Y:S01]  /*4f60*/  MUFU.EX2 R145, R17 ;  /* 0x0000001100917308 */ /* 0x0004a20000000800 */
[--C-:B------:R-:W-:Y:S01]  /*4f70*/  FADD.FTZ R29, R29, -R2.reuse ;  /* 0x800000021d1d7221 */ /* 0x100fe20000010000 */
[----:B---3--:R-:W-:Y:S01]  /*4f80*/  F2FP.PACK_AB R20, R158, R229 ;  /* 0x000000e59e14723e */ /* 0x008fe200000000ff */
[--C-:B------:R-:W-:Y:S02]  /*4f90*/  FADD.FTZ R24, R24, -R2.reuse ;  /* 0x8000000218187221 */ /* 0x100fe40000010000 */
[----:B-1----:R-:W-:Y:S02]  /*4fa0*/  FMUL.FTZ R29, R151, R29 ;  /* 0x0000001d971d7220 */ /* 0x002fe40000410000 */
[--C-:B------:R-:W-:Y:S02]  /*4fb0*/  FADD.FTZ R25, R25, -R2.reuse ;  /* 0x8000000219197221 */ /* 0x100fe40000010000 */
[----:B------:R-:W-:Y:S01]  /*4fc0*/  FADD.FTZ R9, R9, -R2 ;  /* 0x8000000209097221 */ /* 0x000fe20000010000 */
[----:B------:R-:W-:Y:S01]  /*4fd0*/  MUFU.EX2 R137, R137 ;  /* 0x0000008900897308 */ /* 0x000fe20000000800 */
[----:B------:R-:W-:Y:S02]  /*4fe0*/  FFMA.FTZ R2, -R250, R250, 1 ;  /* 0x3f800000fa027423 */ /* 0x000fe400000101fa */
[----:B------:R-:W-:Y:S02]  /*4ff0*/  FMUL.FTZ R9, R153, R9 ;  /* 0x0000000999097220 */ /* 0x000fe40000410000 */
[----:B------:R-:W-:Y:S02]  /*5000*/  FMUL.FTZ R2, R29, R2 ;  /* 0x000000021d027220 */ /* 0x000fe40000410000 */
[----:B------:R-:W-:Y:S01]  /*5010*/  FMUL.FTZ R25, R156, R25 ;  /* 0x000000199c197220 */ /* 0x000fe20000410000 */
[----:B--2---:R-:W-:Y:S02]  /*5020*/  F2FP.PACK_AB R17, R152, R163 ;  /* 0x000000a39811723e */ /* 0x004fe400000000ff */
[----:B------:R1:W-:Y:S02]  /*5030*/  MUFU.EX2 R152, R7 ;  /* 0x0000000700987308 */ /* 0x0003e40000000800 */
[----:B-1----:R-:W-:Y:S04]  /*5040*/  FMUL.FTZ R7, R155, R35 ;  /* 0x000000239b077220 */ /* 0x002fe80000410000 */
[----:B------:R-:W-:Y:S01]  /*5050*/  FMUL.FTZ R4, R7, R4 ;  /* 0x0000000407047220 */ /* 0x000fe20000410000 */
[----:B------:R-:W-:Y:S04]  /*5060*/  F2FP.PACK_AB R7, R147, R148 ;  /* 0x000000949307723e */ /* 0x000fe800000000ff */
[----:B------:R-:W-:Y:S01]  /*5070*/  F2FP.PACK_AB R34, R4, R5 ;  /* 0x000000050422723e */ /* 0x000fe200000000ff */
[----:B------:R-:W-:Y:S02]  /*5080*/  FFMA.FTZ R4, -R143, R143, 1 ;  /* 0x3f8000008f047423 */ /* 0x000fe4000001018f */
[----:B------:R1:W-:Y:S01]  /*5090*/  MUFU.EX2 R143, R136 ;  /* 0x00000088008f7308 */ /* 0x0003e20000000800 */
[C---:B----4-:R-:W-:Y:S01]  /*50a0*/  FMUL.FTZ R19, R242.reuse, R19 ;  /* 0x00000013f2137220 */ /* 0x050fe20000410000 */
[----:B------:R-:W-:Y:S02]  /*50b0*/  F2FP.PACK_AB R22, R242, R162 ;  /* 0x000000a2f216723e */ /* 0x000fe400000000ff */
[----:B------:R-:W-:Y:S01]  /*50c0*/  MOV R242, R21 ;  /* 0x0000001500f27202 */ /* 0x000fe20000000f00 */
[----:B------:R-:W-:Y:S01]  /*50d0*/  FMUL.FTZ R142, R19, R3 ;  /* 0x00000003138e7220 */ /* 0x000fe20000410000 */
[----:B------:R-:W-:Y:S02]  /*50e0*/  FSEL R3, R230, -INF , !P3 ;  /* 0xff800000e6037808 */ /* 0x000fe40005800000 */
[----:B------:R-:W-:Y:S01]  /*50f0*/  F2FP.PACK_AB R21, R234, R238 ;  /* 0x000000eeea15723e */ /* 0x000fe200000000ff */
[----:B------:R-:W-:Y:S01]  /*5100*/  FFMA.FTZ R5, -R242, R242, 1 ;  /* 0x3f800000f2057423 */ /* 0x000fe200000101f2 */
[----:B------:R-:W-:Y:S01]  /*5110*/  F2FP.PACK_AB R35, R142, R140 ;  /* 0x0000008c8e23723e */ /* 0x000fe200000000ff */
[--C-:B------:R-:W-:Y:S01]  /*5120*/  FFMA.FTZ R138, R3, c[0x0][0x29c], -R150.reuse ;  /* 0x0000a700038a7a23 */ /* 0x100fe20000010896 */
[----:B------:R-:W-:Y:S01]  /*5130*/  F2FP.PACK_AB R3, R235, R239 ;  /* 0x000000efeb03723e */ /* 0x000fe200000000ff */
[----:B------:R-:W-:Y:S01]  /*5140*/  FFMA.FTZ R150, R0, c[0x0][0x29c], -R150 ;  /* 0x0000a70000967a23 */ /* 0x000fe20000010896 */
[----:B------:R2:W3:Y:S01]  /*5150*/  MUFU.EX2 R142, R6 ;  /* 0x00000006008e7308 */ /* 0x0004e20000000800 */
[----:B------:R-:W-:Y:S01]  /*5160*/  FFMA.FTZ R0, -R249, R249, 1 ;  /* 0x3f800000f9007423 */ /* 0x000fe200000101f9 */
[----:B------:R-:W-:Y:S01]  /*5170*/  F2FP.PACK_AB R19, R233, R237 ;  /* 0x000000ede913723e */ /* 0x000fe200000000ff */
[----:B------:R-:W-:Y:S01]  /*5180*/  FMUL.FTZ R140, R9, R5 ;  /* 0x00000005098c7220 */ /* 0x000fe20000410000 */
[----:B------:R-:W-:Y:S01]  /*5190*/  F2FP.PACK_AB R5, R151, R145 ;  /* 0x000000919705723e */ /* 0x000fe200000000ff */
[----:B------:R-:W-:Y:S02]  /*51a0*/  FMUL.FTZ R0, R139, R0 ;  /* 0x000000008b007220 */ /* 0x000fe40000410000 */
[----:B------:R-:W-:Y:S01]  /*51b0*/  FMUL.FTZ R139, R12, R4 ;  /* 0x000000040c8b7220 */ /* 0x000fe20000410000 */
[----:B------:R-:W-:Y:S01]  /*51c0*/  F2FP.PACK_AB R4, R156, R159 ;  /* 0x0000009f9c04723e */ /* 0x000fe200000000ff */
[----:B------:R-:W-:Y:S01]  /*51d0*/  FMUL.FTZ R12, R145, R28 ;  /* 0x0000001c910c7220 */ /* 0x000fe20000410000 */
[----:B------:R-:W-:Y:S01]  /*51e0*/  F2FP.PACK_AB R133, R0, R141 ;  /* 0x0000008d0085723e */ /* 0x000fe200000000ff */
[----:B------:R-:W-:Y:S01]  /*51f0*/  FFMA.FTZ R0, -R236, R236, 1 ;  /* 0x3f800000ec007423 */ /* 0x000fe200000101ec */
[----:B------:R-:W4:Y:S01]  /*5200*/  MUFU.EX2 R138, R138 ;  /* 0x0000008a008a7308 */ /* 0x000f220000000800 */
[----:B------:R-:W-:Y:S02]  /*5210*/  FFMA.FTZ R9, -R84, R84, 1 ;  /* 0x3f80000054097423 */ /* 0x000fe40000010154 */
[----:B------:R-:W-:Y:S02]  /*5220*/  FMUL.FTZ R141, R8, R0 ;  /* 0x00000000088d7220 */ /* 0x000fe40000410000 */
[----:B------:R-:W-:Y:S02]  /*5230*/  FFMA.FTZ R0, -R86, R86, 1 ;  /* 0x3f80000056007423 */ /* 0x000fe40000010156 */
[----:B------:R4:W5:Y:S01]  /*5240*/  LDL.LU R86, [R1+0x90] ;  /* 0x0000900001567983 */ /* 0x0009620000300800 */
[----:B------:R-:W-:Y:S02]  /*5250*/  FFMA.FTZ R8, -R252, R252, 1 ;  /* 0x3f800000fc087423 */ /* 0x000fe400000101fc */
[----:B-1----:R-:W-:Y:S01]  /*5260*/  FMUL.FTZ R136, R13, R0 ;  /* 0x000000000d887220 */ /* 0x002fe20000410000 */
[----:B------:R-:W1:Y:S01]  /*5270*/  MUFU.EX2 R150, R150 ;  /* 0x0000009600967308 */ /* 0x000e620000000800 */
[----:B------:R1:W4:Y:S01]  /*5280*/  LDS R0, [R85.X4+0xf320] ;  /* 0x00f3200055007984 */ /* 0x0003220000004800 */
[----:B--2---:R-:W-:Y:S02]  /*5290*/  FFMA.FTZ R6, -R251, R251, 1 ;  /* 0x3f800000fb067423 */ /* 0x004fe400000101fb */
[----:B------:R-:W-:Y:S01]  /*52a0*/  FMUL.FTZ R13, R159, R24 ;  /* 0x000000189f0d7220 */ /* 0x000fe20000410000 */
[----:B------:R-:W-:Y:S01]  /*52b0*/  STS [R227+0xf480], R18 ;  /* 0x00f48012e3007388 */ /* 0x000fe20000000800 */
[----:B------:R-:W-:Y:S01]  /*52c0*/  FMUL.FTZ R12, R12, R6 ;  /* 0x000000060c0c7220 */ /* 0x000fe20000410000 */
[----:B------:R-:W-:Y:S01]  /*52d0*/  F2FP.PACK_AB R6, R140, R141 ;  /* 0x0000008d8c06723e */ /* 0x000fe200000000ff */
[----:B------:R-:W-:Y:S01]  /*52e0*/  FMUL.FTZ R13, R13, R9 ;  /* 0x000000090d0d7220 */ /* 0x000fe20000410000 */
[----:B------:R-:W-:Y:S01]  /*52f0*/  STS [R227+0xf880], R17 ;  /* 0x00f88011e3007388 */ /* 0x000fe20000000800 */
[----:B------:R-:W-:Y:S01]  /*5300*/  F2FP.PACK_AB R9, R136, R139 ;  /* 0x0000008b8809723e */ /* 0x000fe200000000ff */
[----:B------:R-:W-:Y:S01]  /*5310*/  FMUL.FTZ R8, R25, R8 ;  /* 0x0000000819087220 */ /* 0x000fe20000410000 */
[----:B------:R-:W-:Y:S01]  /*5320*/  F2FP.PACK_AB R12, R2, R12 ;  /* 0x0000000c020c723e */ /* 0x000fe200000000ff */
[----:B------:R2:W-:Y:S01]  /*5330*/  STS [R228], R3 ;  /* 0x00000003e4007388 */ /* 0x0005e20000000800 */
[----:B---3--:R-:W-:Y:S02]  /*5340*/  F2FP.PACK_AB R2, R142, R144 ;  /* 0x000000908e02723e */ /* 0x008fe400000000ff */
[----:B------:R-:W-:Y:S01]  /*5350*/  F2FP.PACK_AB R8, R8, R13 ;  /* 0x0000000d0808723e */ /* 0x000fe200000000ff */
[----:B------:R-:W-:Y:S04]  /*5360*/  STS [R228+0x400], R22 ;  /* 0x00040016e4007388 */ /* 0x000fe80000000800 */
[----:B------:R-:W-:Y:S04]  /*5370*/  STS [R227+0x10480], R16 ;  /* 0x01048010e3007388 */ /* 0x000fe80000000800 */
[----:B-1----:R1:W5:Y:S04]  /*5380*/  LDL.LU R85, [R1+0x8c] ;  /* 0x00008c0001557983 */ /* 0x0023680000300800 */
[----:B------:R1:W5:Y:S01]  /*5390*/  LDL.LU R84, [R1+0x88] ;  /* 0x0000880001547983 */ /* 0x0003620000300800 */
[----:B--2---:R-:W-:Y:S01]  /*53a0*/  F2FP.PACK_AB R3, R146, R152 ;  /* 0x000000989203723e */ /* 0x004fe200000000ff */
[--C-:B----4-:R-:W-:Y:S04]  /*53b0*/  FADD.FTZ R10, R10, -R0.reuse ;  /* 0x800000000a0a7221 */ /* 0x110fe80000010000 */
        /* <DEDUP_REMOVED lines=17> */
[----:B------:R-:W-:Y:S01]  /*54d0*/  FMUL.FTZ R30, R138, R30 ;  /* 0x0000001e8a1e7220 */ /* 0x000fe20000410000 */
[----:B------:R-:W-:Y:S01]  /*54e0*/  STS [R228+0x2400], R23 ;  /* 0x00240017e4007388 */ /* 0x000fe20000000800 */
[----:B--2---:R-:W-:Y:S02]  /*54f0*/  FFMA.FTZ R3, -R246, R246, 1 ;  /* 0x3f800000f6037423 */ /* 0x004fe400000101f6 */
[----:B------:R-:W-:Y:S01]  /*5500*/  FMUL.FTZ R31, R150, R31 ;  /* 0x0000001f961f7220 */ /* 0x000fe20000410000 */
[----:B------:R2:W-:Y:S01]  /*5510*/  STS [R227+0x12480], R4 ;  /* 0x01248004e3007388 */ /* 0x0005e20000000800 */
[----:B---3--:R-:W-:Y:S01]  /*5520*/  F2FP.PACK_AB R2, R137, R143 ;  /* 0x0000008f8902723e */ /* 0x008fe200000000ff */
[----:B----4-:R-:W-:Y:S04]  /*5530*/  FMUL.FTZ R7, R146, R11 ;  /* 0x0000000b92077220 */ /* 0x010fe80000410000 */
[----:B------:R3:W-:Y:S01]  /*5540*/  STS [R227+0x12880], R2 ;  /* 0x01288002e3007388 */ /* 0x0007e20000000800 */
[----:B------:R-:W-:Y:S03]  /*5550*/  FMUL.FTZ R7, R7, R3 ;  /* 0x0000000307077220 */ /* 0x000fe60000410000 */
[----:B------:R4:W-:Y:S01]  /*5560*/  STS [R228+0x3000], R5 ;  /* 0x00300005e4007388 */ /* 0x0009e20000000800 */
[----:B------:R-:W-:Y:S04]  /*5570*/  FFMA.FTZ R3, -R248, R248, 1 ;  /* 0x3f800000f8037423 */ /* 0x000fe800000101f8 */
[----:B------:R-:W-:Y:S02]  /*5580*/  FMUL.FTZ R3, R15, R3 ;  /* 0x000000030f037220 */ /* 0x000fe40000410000 */
[----:B--2---:R-:W-:Y:S04]  /*5590*/  FFMA.FTZ R4, -R247, R247, 1 ;  /* 0x3f800000f7047423 */ /* 0x004fe800000101f7 */
[----:B------:R-:W-:Y:S02]  /*55a0*/  FMUL.FTZ R4, R14, R4 ;  /* 0x000000040e047220 */ /* 0x000fe40000410000 */
[----:B---3--:R-:W-:Y:S03]  /*55b0*/  FFMA.FTZ R2, -R245, R245, 1 ;  /* 0x3f800000f5027423 */ /* 0x008fe600000101f5 */
[----:B------:R-:W-:Y:S01]  /*55c0*/  F2FP.PACK_AB R4, R3, R4 ;  /* 0x000000040304723e */ /* 0x000fe200000000ff */
[----:B------:R-:W-:Y:S01]  /*55d0*/  FMUL.FTZ R10, R10, R2 ;  /* 0x000000020a0a7220 */ /* 0x000fe20000410000 */
[----:B------:R-:W-:Y:S01]  /*55e0*/  F2FP.PACK_AB R2, R150, R138 ;  /* 0x0000008a9602723e */ /* 0x000fe200000000ff */
[----:B----4-:R-:W-:Y:S02]  /*55f0*/  FFMA.FTZ R5, -R231, R231, 1 ;  /* 0x3f800000e7057423 */ /* 0x010fe400000101e7 */
[----:B------:R-:W-:Y:S02]  /*5600*/  FFMA.FTZ R3, -R230, R230, 1 ;  /* 0x3f800000e6037423 */ /* 0x000fe400000101e6 */
[----:B------:R2:W-:Y:S04]  /*5610*/  STS [R228+0x3400], R2 ;  /* 0x00340002e4007388 */ /* 0x0005e80000000800 */
[----:B------:R-:W-:Y:S01]  /*5620*/  BAR.SYNC.DEFER_BLOCKING 0x0 ;  /* 0x0000000000007b1d */ /* 0x000fe20000010000 */
[----:B--2---:R-:W-:Y:S01]  /*5630*/  F2FP.PACK_AB R2, R7, R10 ;  /* 0x0000000a0702723e */ /* 0x004fe200000000ff */
        /* <DEDUP_REMOVED lines=19> */
[----:B--2---:R-:W-:Y:S02]  /*5770*/  F2FP.PACK_AB R2, R0, R5 ;  /* 0x000000050002723e */ /* 0x004fe400000000ff */
[----:B------:R-:W-:Y:S01]  /*5780*/  SHF.L.U32 R0, R221, 0x1, RZ ;  /* 0x00000001dd007819 */ /* 0x000fe200000006ff */
[----:B------:R-:W-:Y:S04]  /*5790*/  STS [R228+0x6400], R34 ;  /* 0x00640022e4007388 */ /* 0x000fe80000000800 */
[----:B------:R-:W-:Y:S04]  /*57a0*/  STS [R227+0x16480], R8 ;  /* 0x01648008e3007388 */ /* 0x000fe80000000800 */
[----:B------:R-:W-:Y:S04]  /*57b0*/  STS [R227+0x16880], R3 ;  /* 0x01688003e3007388 */ /* 0x000fe80000000800 */
[----:B------:R-:W-:Y:S04]  /*57c0*/  STS [R228+0x7000], R12 ;  /* 0x0070000ce4007388 */ /* 0x000fe80000000800 */
[----:B------:R-:W-:Y:S04]  /*57d0*/  STS [R228+0x7400], R2 ;  /* 0x00740002e4007388 */ /* 0x000fe80000000800 */
[----:B------:R-:W-:Y:S08]  /*57e0*/  LDSM.16.MT88.4 R4, [R213+0xf480] ;  /* 0x00f48000d504783b */ /* 0x000ff00000004200 */
[----:B------:R-:W2:Y:S08]  /*57f0*/  LDSM.16.MT88.4 R8, [R0+0xc080] ;  /* 0x00c080000008783b */ /* 0x000eb00000004200 */
[----:B------:R-:W3:Y:S08]  /*5800*/  LDSM.16.MT88.4 R12, [R213+0x11480] ;  /* 0x01148000d50c783b */ /* 0x000ef00000004200 */
[----:B------:R-:W4:Y:S08]  /*5810*/  LDSM.16.MT88.4 R16, [R0+0xd080] ;  /* 0x00d080000010783b */ /* 0x000f300000004200 */
[----:B------:R-:W1:Y:S08]  /*5820*/  LDSM.16.MT88.4 R20, [R0+0xe080] ;  /* 0x00e080000014783b */ /* 0x000e700000004200 */
[----:B------:R-:W-:Y:S01]  /*5830*/  LDSM.16.MT88.4 R24, [R213+0xfc80] ;  /* 0x00fc8000d518783b */ /* 0x000fe20000004200 */
[-C--:B--2---:R-:W-:Y:S07]  /*5840*/  HMMA.16816.F32 R36, R4, R8.reuse, R36 ;  /* 0x000000080424723c */ /* 0x084fee0000001824 */
[----:B------:R-:W2:Y:S01]  /*5850*/  LDSM.16.MT88.4 R28, [R0+0xc480] ;  /* 0x00c48000001c783b */ /* 0x000ea20000004200 */
[C---:B---3--:R-:W-:Y:S07]  /*5860*/  HMMA.16816.F32 R40, R12.reuse, R8, R40 ;  /* 0x000000080c28723c */ /* 0x048fee0000001828 */
[----:B------:R-:W3:Y:S01]  /*5870*/  LDSM.16.MT88.4 R32, [R213+0x11c80] ;  /* 0x011c8000d520783b */ /* 0x000ee20000004200 */
[-C--:B------:R-:W-:Y:S07]  /*5880*/  HMMA.16816.F32 R44, R12, R10.reuse, R44 ;  /* 0x0000000a0c2c723c */ /* 0x080fee000000182c */
[----:B------:R-:W1:Y:S01]  /*5890*/  LDSM.16.MT88.4 R132, [R0+0xd480] ;  /* 0x00d480000084783b */ /* 0x000e620000004200 */
[C---:B------:R-:W-:Y:S07]  /*58a0*/  HMMA.16816.F32 R48, R4.reuse, R10, R48 ;  /* 0x0000000a0430723c */ /* 0x040fee0000001830 */
[----:B------:R-:W2:Y:S01]  /*58b0*/  LDSM.16.MT88.4 R8, [R0+0xe480] ;  /* 0x00e480000008783b */ /* 0x000ea20000004200 */
[-C--:B----4-:R-:W-:Y:S07]  /*58c0*/  HMMA.16816.F32 R52, R4, R16.reuse, R52 ;  /* 0x000000100434723c */ /* 0x090fee0000001834 */
[----:B------:R-:W-:Y:S01]  /*58d0*/  LDSM.16.MT88.4 R136, [R213+0x10c80] ;  /* 0x010c8000d588783b */ /* 0x000fe20000004200 */
[C---:B------:R-:W-:Y:S07]  /*58e0*/  HMMA.16816.F32 R56, R12.reuse, R16, R56 ;  /* 0x000000100c38723c */ /* 0x040fee0000001838 */
[----:B------:R-:W-:Y:S01]  /*58f0*/  LDSM.16.MT88.4 R140, [R0+0xcc80] ;  /* 0x00cc8000008c783b */ /* 0x000fe20000004200 */
[-C--:B------:R-:W-:Y:S08]  /*5900*/  HMMA.16816.F32 R60, R12, R18.reuse, R60 ;  /* 0x000000120c3c723c */ /* 0x080ff0000000183c */
[C---:B------:R-:W-:Y:S01]  /*5910*/  HMMA.16816.F32 R64, R4.reuse, R18, R64 ;  /* 0x000000120440723c */ /* 0x040fe20000001840 */
[----:B------:R-:W-:Y:S07]  /*5920*/  LDSM.16.MT88.4 R16, [R0+0xc880] ;  /* 0x00c880000010783b */ /* 0x000fee0000004200 */
[-C--:B-1----:R-:W-:Y:S08]  /*5930*/  HMMA.16816.F32 R68, R4, R20.reuse, R68 ;  /* 0x000000140444723c */ /* 0x082ff00000001844 */
[C---:B------:R-:W-:Y:S08]  /*5940*/  HMMA.16816.F32 R72, R12.reuse, R20, R72 ;  /* 0x000000140c48723c */ /* 0x040ff00000001848 */
[-C--:B------:R-:W-:Y:S01]  /*5950*/  HMMA.16816.F32 R76, R12, R22.reuse, R76 ;  /* 0x000000160c4c723c */ /* 0x080fe2000000184c */
[----:B------:R-:W1:Y:S07]  /*5960*/  LDSM.16.MT88.4 R12, [R213+0x10480] ;  /* 0x01048000d50c783b */ /* 0x000e6e0000004200 */
[----:B------:R-:W-:Y:S01]  /*5970*/  HMMA.16816.F32 R80, R4, R22, R80 ;  /* 0x000000160450723c */ /* 0x000fe20000001850 */
[----:B------:R-:W4:Y:S07]  /*5980*/  LDSM.16.MT88.4 R4, [R213+0x12480] ;  /* 0x01248000d504783b */ /* 0x000f2e0000004200 */
[-C--:B--2---:R-:W-:Y:S01]  /*5990*/  HMMA.16816.F32 R36, R24, R28.reuse, R36 ;  /* 0x0000001c1824723c */ /* 0x084fe20000001824 */
[----:B------:R-:W2:Y:S07]  /*59a0*/  LDSM.16.MT88.4 R20, [R0+0xd880] ;  /* 0x00d880000014783b */ /* 0x000eae0000004200 */
[C---:B---3--:R-:W-:Y:S08]  /*59b0*/  HMMA.16816.F32 R40, R32.reuse, R28, R40 ;  /* 0x0000001c2028723c */ /* 0x048ff00000001828 */
[-C--:B------:R-:W-:Y:S08]  /*59c0*/  HMMA.16816.F32 R44, R32, R30.reuse, R44 ;  /* 0x0000001e202c723c */ /* 0x080ff0000000182c */
[C---:B------:R-:W-:Y:S01]  /*59d0*/  HMMA.16816.F32 R48, R24.reuse, R30, R48 ;  /* 0x0000001e1830723c */ /* 0x040fe20000001830 */
[----:B------:R-:W3:Y:S07]  /*59e0*/  LDSM.16.MT88.4 R28, [R0+0xe880] ;  /* 0x00e88000001c783b */ /* 0x000eee0000004200 */
[-C--:B------:R-:W-:Y:S08]  /*59f0*/  HMMA.16816.F32 R52, R24, R132.reuse, R52 ;  /* 0x000000841834723c */ /* 0x080ff00000001834 */
[C---:B------:R-:W-:Y:S08]  /*5a00*/  HMMA.16816.F32 R56, R32.reuse, R132, R56 ;  /* 0x000000842038723c */ /* 0x040ff00000001838 */
[-C--:B------:R-:W-:Y:S08]  /*5a10*/  HMMA.16816.F32 R60, R32, R134.reuse, R60 ;  /* 0x00000086203c723c */ /* 0x080ff0000000183c */
[C---:B------:R-:W-:Y:S01]  /*5a20*/  HMMA.16816.F32 R64, R24.reuse, R134, R64 ;  /* 0x000000861840723c */ /* 0x040fe20000001840 */
[----:B------:R-:W2:Y:S07]  /*5a30*/  LDSM.16.MT88.4 R132, [R213+0x12c80] ;  /* 0x012c8000d584783b */ /* 0x000eae0000004200 */
[-C--:B------:R-:W-:Y:S08]  /*5a40*/  HMMA.16816.F32 R68, R24, R8.reuse, R68 ;  /* 0x000000081844723c */ /* 0x080ff00000001844 */
[C---:B------:R-:W-:Y:S08]  /*5a50*/  HMMA.16816.F32 R72, R32.reuse, R8, R72 ;  /* 0x000000082048723c */ /* 0x040ff00000001848 */
[-C--:B------:R-:W-:Y:S08]  /*5a60*/  HMMA.16816.F32 R76, R32, R10.reuse, R76 ;  /* 0x0000000a204c723c */ /* 0x080ff0000000184c */
[----:B------:R-:W-:Y:S01]  /*5a70*/  HMMA.16816.F32 R80, R24, R10, R80 ;  /* 0x0000000a1850723c */ /* 0x000fe20000001850 */
[----:B------:R-:W3:Y:S07]  /*5a80*/  LDSM.16.MT88.4 R8, [R0+0xdc80] ;  /* 0x00dc80000008783b */ /* 0x000eee0000004200 */
[-C--:B-1----:R-:W-:Y:S08]  /*5a90*/  HMMA.16816.F32 R36, R12, R16.reuse, R36 ;  /* 0x000000100c24723c */ /* 0x082ff00000001824 */
[C---:B----4-:R-:W-:Y:S08]  /*5aa0*/  HMMA.16816.F32 R40, R4.reuse, R16, R40 ;  /* 0x000000100428723c */ /* 0x050ff00000001828 */
[-C--:B------:R-:W-:Y:S08]  /*5ab0*/  HMMA.16816.F32 R44, R4, R18.reuse, R44 ;  /* 0x00000012042c723c */ /* 0x080ff0000000182c */
[C---:B------:R-:W-:Y:S01]  /*5ac0*/  HMMA.16816.F32 R48, R12.reuse, R18, R48 ;  /* 0x000000120c30723c */ /* 0x040fe20000001830 */
[----:B------:R-:W1:Y:S07]  /*5ad0*/  LDSM.16.MT88.4 R16, [R0+0xec80] ;  /* 0x00ec80000010783b */ /* 0x000e6e0000004200 */
[-C--:B--2---:R-:W-:Y:S01]  /*5ae0*/  HMMA.16816.F32 R52, R12, R20.reuse, R52 ;  /* 0x000000140c34723c */ /* 0x084fe20000001834 */
[----:B------:R-:W-:Y:S07]  /*5af0*/  BAR.SYNC.DEFER_BLOCKING 0x0 ;  /* 0x0000000000007b1d */ /* 0x000fee0000010000 */
[C---:B------:R-:W-:Y:S08]  /*5b00*/  HMMA.16816.F32 R56, R4.reuse, R20, R56 ;  /* 0x000000140438723c */ /* 0x040ff00000001838 */
[-C--:B------:R-:W-:Y:S08]  /*5b10*/  HMMA.16816.F32 R60, R4, R22.reuse, R60 ;  /* 0x00000016043c723c */ /* 0x080ff0000000183c */
[C---:B------:R-:W-:Y:S01]  /*5b20*/  HMMA.16816.F32 R64, R12.reuse, R22, R64 ;  /* 0x000000160c40723c */ /* 0x040fe20000001840 */
[----:B------:R2:W4:Y:S06]  /*5b30*/  LDSM.16.MT88.2 R2, [R212] ;  /* 0x00000000d402783b */ /* 0x00052c0000004100 */
[----:B------:R2:W1:Y:S01]  /*5b40*/  LDSM.16.MT88.2 R148, [R212+0x2400] ;  /* 0x00240000d494783b */ /* 0x0004620000004100 */
[-C--:B---3--:R-:W-:Y:S05]  /*5b50*/  HMMA.16816.F32 R68, R12, R28.reuse, R68 ;  /* 0x0000001c0c44723c */ /* 0x088fea0000001844 */
[----:B------:R2:W3:Y:S03]  /*5b60*/  LDSM.16.MT88.2 R150, [R212+0x4400] ;  /* 0x00440000d496783b */ /* 0x0004e60000004100 */
        /* <DEDUP_REMOVED lines=18> */
[-C--:B-1----:R-:W-:Y:S08]  /*5c90*/  HMMA.16816.F32 R68, R136, R16.reuse, R68 ;  /* 0x000000108844723c */ /* 0x082ff00000001844 */
[C---:B------:R-:W-:Y:S08]  /*5ca0*/  HMMA.16816.F32 R72, R132.reuse, R16, R72 ;  /* 0x000000108448723c */ /* 0x040ff00000001848 */
[-C--:B------:R-:W-:Y:S08]  /*5cb0*/  HMMA.16816.F32 R76, R132, R18.reuse, R76 ;  /* 0x00000012844c723c */ /* 0x080ff0000000184c */
[----:B------:R-:W-:Y:S01]  /*5cc0*/  HMMA.16816.F32 R80, R136, R18, R80 ;  /* 0x000000128850723c */ /* 0x000fe20000001850 */
[----:B------:R-:W-:-:S07]  /*5cd0*/  @P2 BRA `(.L_x_239) ;  /* 0x0000033000002947 */ /* 0x000fce0003800000 */
[----:B--234-:R-:W2:Y:S01]  /*5ce0*/  LDL.64 R240, [R1+0x50] ;  /* 0x0000500001f07983 */ /* 0x01cea20000100a00 */
        /* <DEDUP_REMOVED lines=50> */
.L_x_239:
[-C--:B-1234-:R-:W-:Y:S01]  /*6010*/  HMMA.16816.F32 R4, R20, R2.reuse, RZ ;  /* 0x000000021404723c */ /* 0x09efe200000018ff */
        /* <DEDUP_REMOVED lines=240> */
.L_x_221:
[----:B------:R-:W-:Y:S05]  /*6f20*/  @P1 EXIT ;  /* 0x000000000000194d */ /* 0x000fea0003800000 */
[----:B-1----:R-:W2:Y:S01]  /*6f30*/  LDL.LU.64 R4, [R1+0x48] ;  /* 0x0000480001047983 */ /* 0x002ea20000300a00 */
[----:B------:R-:W-:Y:S01]  /*6f40*/  MOV R2, 0x1 ;  /* 0x0000000100027802 */ /* 0x000fe20000000f00 */
[----:B------:R-:W-:Y:S02]  /*6f50*/  UIMAD UR5, UR8, 0x3000, URZ ;  /* 0x00003000080578a4 */ /* 0x000fe4000f8e023f */
[----:B------:R-:W1:Y:S04]  /*6f60*/  S2R R0, SR_CTAID.Y ;  /* 0x0000000000007919 */ /* 0x000e680000002600 */
[----:B------:R-:W-:Y:S01]  /*6f70*/  BAR.SYNC.DEFER_BLOCKING 0x1, 0x100 ;  /* 0x0044000000007b1d */ /* 0x000fe20000010000 */
[----:B------:R-:W-:Y:S01]  /*6f80*/  ISETP.NE.AND P1, PT, R2, c[0x0][0x338], PT ;  /* 0x0000ce0002007a0c */ /* 0x000fe20003f25270 */
[----:B------:R-:W-:-:S04]  /*6f90*/  USHF.R.S32.HI UR4, URZ, 0x1f, UR5 ;  /* 0x0000001f3f047899 */ /* 0x000fc80008011405 */
[----:B------:R-:W3:Y:S08]  /*6fa0*/  S2R R11, SR_CTAID.Z ;  /* 0x00000000000b7919 */ /* 0x000ef00000002700 */
[----:B-1----:R-:W-:-:S05]  /*6fb0*/  @P1 IMAD.HI.U32 R3, R0, c[0x0][0x33c], RZ ;  /* 0x0000cf0000031a27 */ /* 0x002fca00078e00ff */
[----:B------:R-:W-:Y:S02]  /*6fc0*/  @P1 SHF.R.U32.HI R0, RZ, c[0x0][0x340], R3 ;  /* 0x0000d000ff001a19 */ /* 0x000fe40000011603 */
[----:B--2---:R-:W-:-:S04]  /*6fd0*/  IADD3 R2, P0, R4, UR5, RZ ;  /* 0x0000000504027c10 */ /* 0x004fc8000ff1e0ff */
[----:B------:R-:W-:Y:S02]  /*6fe0*/  LEA.HI.X.SX32 R3, R4, UR4, 0x1, P0 ;  /* 0x0000000404037c11 */ /* 0x000fe400080f0eff */
[----:B------:R-:W-:-:S05]  /*6ff0*/  SHF.R.S32.HI R4, RZ, 0x1f, R0 ;  /* 0x0000001fff047819 */ /* 0x000fca0000011400 */
[C---:B------:R-:W-:Y:S02]  /*7000*/  IMAD R6, R4.reuse, c[0x0][0x328], RZ ;  /* 0x0000ca0004067a24 */ /* 0x040fe400078e02ff */
[----:B------:R-:W-:Y:S02]  /*7010*/  IMAD R7, R4, c[0x0][0x300], RZ ;  /* 0x0000c00004077a24 */ /* 0x000fe400078e02ff */
[----:B------:R-:W-:-:S04]  /*7020*/  IMAD.WIDE.U32 R4, R0, c[0x0][0x328], R2 ;  /* 0x0000ca0000047a25 */ /* 0x000fc800078e0002 */
[----:B------:R-:W-:-:S04]  /*7030*/  IMAD.WIDE.U32 R2, R0, c[0x0][0x300], R2 ;  /* 0x0000c00000027a25 */ /* 0x000fc800078e0002 */
[C---:B------:R-:W-:Y:S02]  /*7040*/  IMAD R6, R0.reuse, c[0x0][0x32c], R6 ;  /* 0x0000cb0000067a24 */ /* 0x040fe400078e0206 */
[----:B------:R-:W-:Y:S01]  /*7050*/  IMAD R0, R0, c[0x0][0x304], R7 ;  /* 0x0000c10000007a24 */ /* 0x000fe200078e0207 */
[----:B---3--:R-:W-:Y:S02]  /*7060*/  SHF.R.S32.HI R7, RZ, 0x1f, R11 ;  /* 0x0000001fff077819 */ /* 0x008fe4000001140b */
[----:B------:R-:W-:Y:S02]  /*7070*/  IADD3 R5, R5, R6, RZ ;  /* 0x0000000605057210 */ /* 0x000fe40007ffe0ff */
[----:B------:R-:W-:Y:S01]  /*7080*/  IADD3 R3, R3, R0, RZ ;  /* 0x0000000003037210 */ /* 0x000fe20007ffe0ff */
[----:B------:R-:W-:Y:S02]  /*7090*/  IMAD R10, R7, c[0x0][0x330], RZ ;  /* 0x0000cc00070a7a24 */ /* 0x000fe400078e02ff */
[----:B------:R-:W-:-:S04]  /*70a0*/  IMAD.WIDE.U32 R8, R11, c[0x0][0x330], R4 ;  /* 0x0000cc000b087a25 */ /* 0x000fc800078e0004 */
[----:B------:R-:W-:Y:S01]  /*70b0*/  IMAD R10, R11, c[0x0][0x334], R10 ;  /* 0x0000cd000b0a7a24 */ /* 0x000fe200078e020a */
[----:B------:R-:W-:Y:S01]  /*70c0*/  LEA R4, P1, R8, c[0x0][0x310], 0x2 ;  /* 0x0000c40008047a11 */ /* 0x000fe200078210ff */
[----:B------:R-:W-:Y:S02]  /*70d0*/  IMAD R0, R7, c[0x0][0x308], RZ ;  /* 0x0000c20007007a24 */ /* 0x000fe400078e02ff */
[----:B------:R-:W-:Y:S01]  /*70e0*/  IMAD.WIDE.U32 R6, R11, c[0x0][0x308], R2 ;  /* 0x0000c2000b067a25 */ /* 0x000fe200078e0002 */
[----:B------:R-:W-:-:S03]  /*70f0*/  IADD3 R10, R9, R10, RZ ;  /* 0x0000000a090a7210 */ /* 0x000fc60007ffe0ff */
[----:B------:R-:W-:Y:S01]  /*7100*/  IMAD R0, R11, c[0x0][0x30c], R0 ;  /* 0x0000c3000b007a24 */ /* 0x000fe200078e0200 */
[----:B------:R-:W-:Y:S02]  /*7110*/  LEA.HI.X R5, R8, c[0x0][0x314], R10, 0x2, P1 ;  /* 0x0000c50008057a11 */ /* 0x000fe400008f140a */
[C---:B------:R-:W-:Y:S02]  /*7120*/  LEA R2, P0, R6.reuse, c[0x0][0x2e8], 0x2 ;  /* 0x0000ba0006027a11 */ /* 0x040fe400078010ff */
[----:B------:R-:W-:Y:S01]  /*7130*/  IADD3 R0, R7, R0, RZ ;  /* 0x0000000007007210 */ /* 0x000fe20007ffe0ff */
[----:B------:R-:W-:Y:S03]  /*7140*/  RED.E.ADD.F32.FTZ.RN.STRONG.GPU [R4.64], R36 ;  /* 0x000000240400798e */ /* 0x000fe6000c10e792 */
[----:B------:R-:W-:Y:S01]  /*7150*/  LEA.HI.X R3, R6, c[0x0][0x2ec], R0, 0x2, P0 ;  /* 0x0000bb0006037a11 */ /* 0x000fe200000f1400 */
        /* <DEDUP_REMOVED lines=96> */
.L_x_241:
        /* <DEDUP_REMOVED lines=10> */
.L_x_1393:


//--------------------- .text._ZN7cutlass13device_kernelIN5flash19enable_sm80_to_sm89INS1_16FlashAttnBwdSm80INS1_25CollectiveMainloopBwdSm80ILi2ELi1EN4cute5tupleIJNS5_1CILi64EEENS7_ILi128EEENS7_ILi96EEEEEENS_6half_tEfNS_4arch4Sm80ELb0ELb1ELb1ELb0ELb1ELb0ELb0ELb0ELi2ELi2ELi4ELi2ELb1EEENS1_24CollectiveEpilogueBwdGQAISB_fSE_Li256ELb0ELb1EEENS1_19SingleTileSchedulerILb0ELb0ELb0ELi128EEEEEEEEEvNT_6ParamsE --------------------------
	.section	.text._ZN7cutlass13device_kernelIN5flash19enable_sm80_to_sm89INS1_16FlashAttnBwdSm80INS1_25CollectiveMainloopBwdSm80ILi2ELi1EN4cute5tupleIJNS5_1CILi64EEENS7_ILi128EEENS7_ILi96EEEEEENS_6half_tEfNS_4arch4Sm80ELb0ELb1ELb1ELb0ELb1ELb0ELb0ELb0ELi2ELi2ELi4ELi2ELb1EEENS1_24CollectiveEpilogueBwdGQAISB_fSE_Li256ELb0ELb1EEENS1_19SingleTileSchedulerILb0ELb0ELb0ELi128EEEEEEEEEvNT_6ParamsE,"ax",@progbits
	.sectioninfo	@"SHI_REGISTERS=255"
	.align	128
.text._ZN7cutlass13device_kernelIN5flash19enable_sm80_to_sm89INS1_16FlashAttnBwdSm80INS1_25CollectiveMainloopBwdSm80ILi2ELi1EN4cute5tupleIJNS5_1CILi64EEENS7_ILi128EEENS7_ILi96EEEEEENS_6half_tEfNS_4arch4Sm80ELb0ELb1ELb1ELb0ELb1ELb0ELb0ELb0ELi2ELi2ELi4ELi2ELb1EEENS1_24CollectiveEpilogueBwdGQAISB_fSE_Li256ELb0ELb1EEENS1_19SingleTileSchedulerILb0ELb0ELb0ELi128EEEEEEEEEvNT_6ParamsE:
        .type           _ZN7cutlass13device_kernelIN5flash19enable_sm80_to_sm89INS1_16FlashAttnBwdSm80INS1_25CollectiveMainloopBwdSm80ILi2ELi1EN4cute5tupleIJNS5_1CILi64EEENS7_ILi128EEENS7_ILi96EEEEEENS_6half_tEfNS_4arch4Sm80ELb0ELb1ELb1ELb0ELb1ELb0ELb0ELb0ELi2ELi2ELi4ELi2ELb1EEENS1_24CollectiveEpilogueBwdGQAISB_fSE_Li256ELb0ELb1EEENS1_19SingleTileSchedulerILb0ELb0ELb0ELi128EEEEEEEEEvNT_6ParamsE,@function
        .size           _ZN7cutlass13device_kernelIN5flash19enable_sm80_to_sm89INS1_16FlashAttnBwdSm80INS1_25CollectiveMainloopBwdSm80ILi2ELi1EN4cute5tupleIJNS5_1CILi64EEENS7_ILi128EEENS7_ILi96EEEEEENS_6half_tEfNS_4arch4Sm80ELb0ELb1ELb1ELb0ELb1ELb0ELb0ELb0ELi2ELi2ELi4ELi2ELb1EEENS1_24CollectiveEpilogueBwdGQAISB_fSE_Li256ELb0ELb1EEENS1_19SingleTileSchedulerILb0ELb0ELb0ELi128EEEEEEEEEvNT_6ParamsE,(.L_x_1394 - _ZN7cutlass13device_kernelIN5flash19enable_sm80_to_sm89INS1_16FlashAttnBwdSm80INS1_25CollectiveMainloopBwdSm80ILi2ELi1EN4cute5tupleIJNS5_1CILi64EEENS7_ILi128EEENS7_ILi96EEEEEENS_6half_tEfNS_4arch4Sm80ELb0ELb1ELb1ELb0ELb1ELb0ELb0ELb0ELi2ELi2ELi4ELi2ELb1EEENS1_24CollectiveEpilogueBwdGQAISB_fSE_Li256ELb0ELb1EEENS1_19SingleTileSchedulerILb0ELb0ELb0ELi128EEEEEEEEEvNT_6ParamsE)
        .other          _ZN7cutlass13device_kernelIN5flash19enable_sm80_to_sm89INS1_16FlashAttnBwdSm80INS1_25CollectiveMainloopBwdSm80ILi2ELi1EN4cute5tupleIJNS5_1CILi64EEENS7_ILi128EEENS7_ILi96EEEEEENS_6half_tEfNS_4arch4Sm80ELb0ELb1ELb1ELb0ELb1ELb0ELb0ELb0ELi2ELi2ELi4ELi2ELb1EEENS1_24CollectiveEpilogueBwdGQAISB_fSE_Li256ELb0ELb1EEENS1_19SingleTileSchedulerILb0ELb0ELb0ELi128EEEEEEEEEvNT_6ParamsE,@"STO_CUDA_ENTRY STV_DEFAULT"
_ZN7cutlass13device_kernelIN5flash19enable_sm80_to_sm89INS1_16FlashAttnBwdSm80INS1_25CollectiveMainloopBwdSm80ILi2ELi1EN4cute5tupleIJNS5_1CILi64EEENS7_ILi128EEENS7_ILi96EEEEEENS_6half_tEfNS_4arch4Sm80ELb0ELb1ELb1ELb0ELb1ELb0ELb0ELb0ELi2ELi2ELi4ELi2ELb1EEENS1_24CollectiveEpilogueBwdGQAISB_fSE_Li256ELb0ELb1EEENS1_19SingleTileSchedulerILb0ELb0ELb0ELi128EEEEEEEEEvNT_6ParamsE:
        /* <DEDUP_REMOVED lines=28> */
.L_x_242:
        /* <DEDUP_REMOVED lines=324> */
[----:B------:R-:W-:Y:S01]  /*1600*/  ULDC UR23, c[0x0][0x2a8] ;  /* 0x0000aa0000177ab9 */ /* 0x000fe20000000800 */
        /* <DEDUP_REMOVED lines=36> */
[----:B------:R-:W-:Y:S01]  /*1850*/  CS2R R44, SRZ ;  /* 0x00000000002c7805 */ /* 0x000fe2000001ff00 */
[----:B------:R4:W-:Y:S01]  /*1860*/  LDGSTS.E.BYPASS.LTC128B.128 [R132+0x4080], [R4.64+0x80], !P4 ;  /* 0x0408008004847fae */ /* 0x0009e2000e101d52 */
[C---:B------:R-:W-:Y:S01]  /*1870*/  ISETP.GE.AND P4, PT, R2.reuse, c[0x0][0x16c], PT ;  /* 0x00005b0002007a0c */ /* 0x040fe20003f86270 */
[----:B-1----:R-:W-:Y:S01]  /*1880*/  CS2R R42, SRZ ;  /* 0x00000000002a7805 */ /* 0x002fe2000001ff00 */
[----:B---3--:R-:W-:Y:S01]  /*1890*/  CS2R R40, SRZ ;  /* 0x0000000000287805 */ /* 0x008fe2000001ff00 */
        /* <DEDUP_REMOVED lines=14> */
[----:B------:R-:W-:Y:S01]  /*1980*/  UISETP.LE.AND UP3, UPT, UR26, UR23, UPT ;  /* 0x000000171a00728c */ /* 0x000fe2000bf63270 */
[----:B------:R-:W-:Y:S01]  /*1990*/  LEA.HI.X R23, R12, c[0x0][0x1f4], R8, 0x1, P2 ;  /* 0x00007d000c177a11 */ /* 0x000fe200010f0c08 */
[----:B------:R-:W-:Y:S01]  /*19a0*/  STL.64 [R1+0x78], R134 ;  /* 0x0000788601007387 */ /* 0x000fe20000100a00 */
[----:B------:R-:W-:Y:S01]  /*19b0*/  LEA R18, P2, R15, c[0x0][0x160], 0x1 ;  /* 0x000058000f127a11 */ /* 0x000fe200078408ff */
[----:B------:R-:W-:Y:S01]  /*19c0*/  UISETP.GT.AND UP4, UPT, UR8, -0x1, UPT ;  /* 0xffffffff0800788c */ /* 0x000fe2000bf84270 */
[----:B------:R-:W-:Y:S01]  /*19d0*/  LOP3.LUT R8, R9, 0xfffffffe, RZ, 0xc0, !PT ;  /* 0xfffffffe09087812 */ /* 0x000fe200078ec0ff */
[----:B------:R-:W-:Y:S01]  /*19e0*/  ULDC UR13, c[0x0][0x168] ;  /* 0x00005a00000d7ab9 */ /* 0x000fe20000000800 */
        /* <DEDUP_REMOVED lines=11> */
[----:B------:R-:W-:Y:S01]  /*1aa0*/  UIMAD UR11, UR9, UR7, URZ ;  /* 0x00000007090b72a4 */ /* 0x000fe2000f8e023f */
[----:B------:R-:W-:Y:S01]  /*1ab0*/  LEA.HI R2, R2, R20, RZ, 0x2 ;  /* 0x0000001402027211 */ /* 0x000fe200078f10ff */
[----:B------:R-:W-:Y:S01]  /*1ac0*/  ULDC UR23, c[0x0][0x168] ;  /* 0x00005a0000177ab9 */ /* 0x000fe20000000800 */
        /* <DEDUP_REMOVED lines=116> */
[----:B------:R-:W-:-:S03]  /*2210*/  USHF.L.U32 UR5, UR8, 0x7, URZ ;  /* 0x0000000708057899 */ /* 0x000fc6000800063f */
        /* <DEDUP_REMOVED lines=51> */
.L_x_262:
        /* <DEDUP_REMOVED lines=129> */
[----:B------:R-:W-:Y:S01]  /*2d60*/  FMUL.FTZ R31, R31, c[0x0][0x2b4] ;  /* 0x0000ad001f1f7a20 */ /* 0x000fe20000410000 */
[----:B------:R2:W-:Y:S01]  /*2d70*/  STL [R1+0x20], R2 ;  /* 0x0000200201007387 */ /* 0x0005e20000100800 */
[----:B------:R-:W-:Y:S01]  /*2d80*/  FMUL.FTZ R32, R32, c[0x0][0x2b4] ;  /* 0x0000ad0020207a20 */ /* 0x000fe20000410000 */
[----:B------:R-:W-:Y:S01]  /*2d90*/  MUFU.TANH R232, R20 ;  /* 0x0000001400e87308 */ /* 0x000fe20000002400 */
[----:B------:R-:W-:Y:S01]  /*2da0*/  FMUL.FTZ R33, R33, c[0x0][0x2b4] ;  /* 0x0000ad0021217a20 */ /* 0x000fe20000410000 */
[----:B------:R-:W3:Y:S01]  /*2db0*/  LDL R9, [R1+0x28] ;  /* 0x0000280001097983 */ /* 0x000ee20000100800 */
[----:B------:R-:W-:Y:S02]  /*2dc0*/  FMUL.FTZ R34, R34, c[0x0][0x2b4] ;  /* 0x0000ad0022227a20 */ /* 0x000fe40000410000 */
[----:B------:R-:W-:Y:S05]  /*2dd0*/  FMUL.FTZ R35, R35, c[0x0][0x2b4] ;  /* 0x0000ad0023237a20 */ /* 0x000fea0000410000 */
        /* <DEDUP_REMOVED lines=8> */
[----:B------:R-:W-:Y:S10]  /*2e60*/  MUFU.TANH R251, R29 ;  /* 0x0000001d00fb7308 */ /* 0x000ff40000002400 */
[----:B------:R-:W-:Y:S01]  /*2e70*/  MUFU.TANH R162, R31 ;  /* 0x0000001f00a27308 */ /* 0x000fe20000002400 */
[----:B-1----:R1:W-:Y:S04]  /*2e80*/  STL [R1+0x4], R0 ;  /* 0x0000040001007387 */ /* 0x0023e80000100800 */
[----:B------:R2:W-:Y:S05]  /*2e90*/  STL [R1], R2 ;  /* 0x0000000201007387 */ /* 0x0005ea0000100800 */
[----:B------:R-:W-:Y:S01]  /*2ea0*/  MUFU.TANH R160, R32 ;  /* 0x0000002000a07308 */ /* 0x000fe20000002400 */
[----:B------:R-:W4:Y:S09]  /*2eb0*/  LDL R3, [R1+0x80] ;  /* 0x0000800001037983 */ /* 0x000f320000100800 */
[----:B------:R-:W-:Y:S10]  /*2ec0*/  MUFU.TANH R159, R33 ;  /* 0x00000021009f7308 */ /* 0x000ff40000002400 */
[----:B-1----:R-:W1:Y:S01]  /*2ed0*/  MUFU.TANH R0, R26 ;  /* 0x0000001a00007308 */ /* 0x002e620000002400 */
[----:B--2---:R-:W2:Y:S09]  /*2ee0*/  LDL R2, [R1+0x84] ;  /* 0x0000840001027983 */ /* 0x004eb20000100800 */
[----:B------:R-:W-:Y:S10]  /*2ef0*/  MUFU.TANH R245, R34 ;  /* 0x0000002200f57308 */ /* 0x000ff40000002400 */
[----:B------:R-:W-:Y:S01]  /*2f00*/  MUFU.TANH R243, R35 ;  /* 0x0000002300f37308 */ /* 0x000fe20000002400 */
[----:B-1----:R1:W-:Y:S04]  /*2f10*/  STL [R1+0x10], R0 ;  /* 0x0000100001007387 */ /* 0x0023e80000100800 */
[----:B------:R-:W5:Y:S05]  /*2f20*/  LDL R4, [R1+0x38] ;  /* 0x0000380001047983 */ /* 0x000f6a0000100800 */
[----:B-1----:R-:W1:Y:S02]  /*2f30*/  MUFU.TANH R0, R27 ;  /* 0x0000001b00007308 */ /* 0x002e640000002400 */
[----:B-1----:R1:W-:Y:S08]  /*2f40*/  STL [R1+0x14], R0 ;  /* 0x0000140001007387 */ /* 0x0023f00000100800 */
[----:B-1----:R-:W1:Y:S02]  /*2f50*/  MUFU.TANH R0, R30 ;  /* 0x0000001e00007308 */ /* 0x002e640000002400 */
[----:B-1----:R1:W-:Y:S02]  /*2f60*/  STL [R1+0xc], R0 ;  /* 0x00000c0001007387 */ /* 0x0023e40000100800 */
        /* <DEDUP_REMOVED lines=26> */
.L_x_246:
[----:B------:R-:W-:Y:S04]  /*3110*/  MOV R3, 0x1 ;  /* 0x0000000100037802 */ /* 0x000fe80000000f00 */
[----:B------:R-:W-:Y:S11]  /*3120*/  ISETP.NE.AND P2, PT, R3, c[0x0][0x2a8], PT ;  /* 0x0000aa0003007a0c */ /* 0x000ff60003f45270 */
[----:B------:R-:W-:Y:S02]  /*3130*/  @!UPT UIADD3 URZ, URZ, URZ, URZ ;  /* 0x0000003f3f3ff290 */ /* 0x000fe4000fffe03f */
[----:B------:R-:W-:Y:S05]  /*3140*/  @P2 IMAD.HI.U32 R3, R2, c[0x0][0x2ac], RZ ;  /* 0x0000ab0002032a27 */ /* 0x000fea00078e00ff */
[----:B------:R-:W-:Y:S02]  /*3150*/  @P2 SHF.R.U32.HI R2, RZ, c[0x0][0x2b0], R3 ;  /* 0x0000ac00ff022a19 */ /* 0x000fe40000011603 */
.L_x_247:
[----:B------:R-:W-:Y:S05]  /*3160*/  BSYNC B0 ;  /* 0x0000000000007941 */ /* 0x000fea0003800000 */
.L_x_245:
        /* <DEDUP_REMOVED lines=10> */
.L_x_244:
        /* <DEDUP_REMOVED lines=19> */
.L_x_250:
[----:B------:R-:W-:Y:S04]  /*3340*/  MOV R3, 0x1 ;  /* 0x0000000100037802 */ /* 0x000fe80000000f00 */
[----:B------:R-:W-:Y:S11]  /*3350*/  ISETP.NE.AND P2, PT, R3, c[0x0][0x2a8], PT ;  /* 0x0000aa0003007a0c */ /* 0x000ff60003f45270 */
[----:B------:R-:W-:Y:S02]  /*3360*/  @!UPT UIADD3 URZ, URZ, URZ, URZ ;  /* 0x0000003f3f3ff290 */ /* 0x000fe4000fffe03f */
[----:B------:R-:W-:Y:S05]  /*3370*/  @P2 IMAD.HI.U32 R3, R2, c[0x0][0x2ac], RZ ;  /* 0x0000ab0002032a27 */ /* 0x000fea00078e00ff */
[----:B------:R-:W-:Y:S02]  /*3380*/  @P2 SHF.R.U32.HI R2, RZ, c[0x0][0x2b0], R3 ;  /* 0x0000ac00ff022a19 */ /* 0x000fe40000011603 */
.L_x_251:
[----:B------:R-:W-:Y:S05]  /*3390*/  BSYNC B0 ;  /* 0x0000000000007941 */ /* 0x000fea0003800000 */
.L_x_249:
[----:B------:R-:W2:Y:S01]  /*33a0*/  LDL R5, [R1+0x3c] ;  /* 0x00003c0001057983 */ /* 0x000ea20000100800 */
[----:B------:R-:W-:Y:S04]  /*33b0*/  IMAD.MOV.U32 R3, RZ, RZ, c[0x0][0x2a8] ;  /* 0x0000aa00ff037624 */ /* 0x000fe800078e00ff */
[----:B------:R-:W-:Y:S04]  /*33c0*/  IMAD R2, R2, R3, -UR5 ;  /* 0x8000000502027e24 */ /* 0x000fe8000f8e0203 */
[----:B--2---:R-:W-:Y:S05]  /*33d0*/  IMAD.IADD R2, R2, 0x1, -R5 ;  /* 0x0000000102027824 */ /* 0x004fea00078e0a05 */
[----:B------:R-:W-:Y:S02]  /*33e0*/  IADD3 R3, R2, c[0x0][0x2a8], RZ ;  /* 0x0000aa0002037a10 */ /* 0x000fe40007ffe0ff */
[----:B------:R-:W-:Y:S02]  /*33f0*/  IMNMX R140, R140, R2, !PT ;  /* 0x000000028c8c7217 */ /* 0x000fe40007800200 */
[----:B------:R-:W-:Y:S02]  /*3400*/  IMNMX R144, R144, R3, PT ;  /* 0x0000000390907217 */ /* 0x000fe40003800200 */
.L_x_248:
        /* <DEDUP_REMOVED lines=19> */
.L_x_254:
[----:B------:R-:W-:Y:S04]  /*3540*/  MOV R3, 0x1 ;  /* 0x0000000100037802 */ /* 0x000fe80000000f00 */
[----:B------:R-:W-:Y:S11]  /*3550*/  ISETP.NE.AND P2, PT, R3, c[0x0][0x2a8], PT ;  /* 0x0000aa0003007a0c */ /* 0x000ff60003f45270 */
[----:B------:R-:W-:Y:S02]  /*3560*/  @!UPT UIADD3 URZ, URZ, URZ, URZ ;  /* 0x0000003f3f3ff290 */ /* 0x000fe4000fffe03f */
[----:B------:R-:W-:Y:S05]  /*3570*/  @P2 IMAD.HI.U32 R3, R2, c[0x0][0x2ac], RZ ;  /* 0x0000ab0002032a27 */ /* 0x000fea00078e00ff */
[----:B------:R-:W-:Y:S02]  /*3580*/  @P2 SHF.R.U32.HI R2, RZ, c[0x0][0x2b0], R3 ;  /* 0x0000ac00ff022a19 */ /* 0x000fe40000011603 */
.L_x_255:
[----:B------:R-:W-:Y:S05]  /*3590*/  BSYNC B0 ;  /* 0x0000000000007941 */ /* 0x000fea0003800000 */
.L_x_253:
[----:B------:R-:W2:Y:S01]  /*35a0*/  LDL R5, [R1+0x3c] ;  /* 0x00003c0001057983 */ /* 0x000ea20000100800 */
[----:B------:R-:W-:Y:S04]  /*35b0*/  IMAD.MOV.U32 R3, RZ, RZ, c[0x0][0x2a8] ;  /* 0x0000aa00ff037624 */ /* 0x000fe800078e00ff */
[----:B------:R-:W-:Y:S04]  /*35c0*/  IMAD R2, R2, R3, -UR5 ;  /* 0x8000000502027e24 */ /* 0x000fe8000f8e0203 */
[----:B--2---:R-:W-:Y:S05]  /*35d0*/  IMAD.IADD R2, R2, 0x1, -R5 ;  /* 0x0000000102027824 */ /* 0x004fea00078e0a05 */
[----:B------:R-:W-:Y:S02]  /*35e0*/  IADD3 R3, R2, c[0x0][0x2a8], RZ ;  /* 0x0000aa0002037a10 */ /* 0x000fe40007ffe0ff */
[----:B------:R-:W-:Y:S02]  /*35f0*/  IMNMX R141, R141, R2, !PT ;  /* 0x000000028d8d7217 */ /* 0x000fe40007800200 */
[----:B------:R-:W-:Y:S02]  /*3600*/  IMNMX R145, R145, R3, PT ;  /* 0x0000000391917217 */ /* 0x000fe40003800200 */
.L_x_252:
        /* <DEDUP_REMOVED lines=19> */
.L_x_258:
[----:B------:R-:W-:Y:S04]  /*3740*/  MOV R2, 0x1 ;  /* 0x0000000100027802 */ /* 0x000fe80000000f00 */
[----:B------:R-:W-:Y:S11]  /*3750*/  ISETP.NE.AND P0, PT, R2, c[0x0][0x2a8], PT ;  /* 0x0000aa0002007a0c */ /* 0x000ff60003f05270 */
[----:B------:R-:W-:Y:S02]  /*3760*/  @!UPT UIADD3 URZ, URZ, URZ, URZ ;  /* 0x0000003f3f3ff290 */ /* 0x000fe4000fffe03f */
[----:B------:R-:W-:Y:S05]  /*3770*/  @P0 IMAD.HI.U32 R2, R0, c[0x0][0x2ac], RZ ;  /* 0x0000ab0000020a27 */ /* 0x000fea00078e00ff */
[----:B------:R-:W-:Y:S02]  /*3780*/  @P0 SHF.R.U32.HI R0, RZ, c[0x0][0x2b0], R2 ;  /* 0x0000ac00ff000a19 */ /* 0x000fe40000011602 */
.L_x_259:
[----:B------:R-:W-:Y:S05]  /*3790*/  BSYNC B0 ;  /* 0x0000000000007941 */ /* 0x000fea0003800000 */
.L_x_257:
[----:B------:R-:W2:Y:S01]  /*37a0*/  LDL R3, [R1+0x3c] ;  /* 0x00003c0001037983 */ /* 0x000ea20000100800 */
[----:B------:R-:W-:Y:S04]  /*37b0*/  IMAD.MOV.U32 R2, RZ, RZ, c[0x0][0x2a8] ;  /* 0x0000aa00ff027624 */ /* 0x000fe800078e00ff */
[----:B------:R-:W-:Y:S04]  /*37c0*/  IMAD R0, R0, R2, -UR5 ;  /* 0x8000000500007e24 */ /* 0x000fe8000f8e0202 */
[----:B--2---:R-:W-:Y:S05]  /*37d0*/  IMAD.IADD R0, R0, 0x1, -R3 ;  /* 0x0000000100007824 */ /* 0x004fea00078e0a03 */
[----:B------:R-:W-:Y:S02]  /*37e0*/  IADD3 R2, R0, c[0x0][0x2a8], RZ ;  /* 0x0000aa0000027a10 */ /* 0x000fe40007ffe0ff */
[----:B------:R-:W-:Y:S02]  /*37f0*/  IMNMX R142, R142, R0, !PT ;  /* 0x000000008e8e7217 */ /* 0x000fe40007800200 */
[----:B------:R-:W-:Y:S02]  /*3800*/  IMNMX R143, R143, R2, PT ;  /* 0x000000028f8f7217 */ /* 0x000fe40003800200 */
.L_x_256:
        /* <DEDUP_REMOVED lines=64> */
.L_x_260:
[-C--:B--2---:R-:W-:Y:S01]  /*3c10*/  HMMA.16816.F32 R4, R32, R164.reuse, RZ ;  /* 0x000000a42004723c */ /* 0x084fe200000018ff */
[----:B------:R2:W-:Y:S01]  /*3c20*/  STL [R1+0xa4], R88 ;  /* 0x0000a45801007387 */ /* 0x0005e20000100800 */
[----:B------:R-:W-:Y:S02]  /*3c30*/  PLOP3.LUT P0, PT, PT, PT, UP4, 0x80, 0x0 ;  /* 0x000000000000781c */ /* 0x000fe40003f0f048 */
[----:B-1----:R-:W-:Y:S01]  /*3c40*/  P2R R0, PR, RZ, 0x2 ;  /* 0x00000002ff007803 */ /* 0x002fe20000000000 */
[----:B------:R1:W-:Y:S01]  /*3c50*/  STL [R1+0xa0], R87 ;  /* 0x0000a05701007387 */ /* 0x0003e20000100800 */
[C---:B------:R-:W-:Y:S02]  /*3c60*/  ISETP.GT.AND P4, PT, R146.reuse, 0x21, P0 ;  /* 0x000000219200780c */ /* 0x040fe40000784270 */
[C---:B------:R-:W-:Y:S01]  /*3c70*/  ISETP.GT.AND P6, PT, R146.reuse, RZ, P0 ;  /* 0x000000ff9200720c */ /* 0x040fe200007c4270 */
[----:B------:R-:W0:Y:S01]  /*3c80*/  LDGDEPBAR ;  /* 0x00000000000079af */ /* 0x000e220000000000 */
[C---:B------:R-:W-:Y:S02]  /*3c90*/  ISETP.LT.OR P4, PT, R147.reuse, 0x22, P4 ;  /* 0x000000229300780c */ /* 0x040fe40002781670 */
[C---:B------:R-:W-:Y:S02]  /*3ca0*/  ISETP.GT.AND P5, PT, R146.reuse, 0x1, P0 ;  /* 0x000000019200780c */ /* 0x040fe400007a4270 */
[----:B------:R-:W-:Y:S02]  /*3cb0*/  ISETP.GT.AND P3, PT, R146, 0x20, P0 ;  /* 0x000000209200780c */ /* 0x000fe40000764270 */
[C---:B------:R-:W-:Y:S02]  /*3cc0*/  ISETP.LT.OR P6, PT, R147.reuse, 0x1, P6 ;  /* 0x000000019300780c */ /* 0x040fe400037c1670 */
[C---:B------:R-:W-:Y:S02]  /*3cd0*/  ISETP.LT.OR P5, PT, R147.reuse, 0x2, P5 ;  /* 0x000000029300780c */ /* 0x040fe40002fa1670 */
[----:B------:R-:W-:Y:S02]  /*3ce0*/  ISETP.LT.OR P3, PT, R147, 0x21, P3 ;  /* 0x000000219300780c */ /* 0x000fe40001f61670 */
[----:B--2---:R-:W-:Y:S01]  /*3cf0*/  MOV R88, R234 ;  /* 0x000000ea00587202 */ /* 0x004fe20000000f00 */
[----:B-1----:R-:W2:Y:S04]  /*3d00*/  LDL R87, [R1+0x28] ;  /* 0x0000280001577983 */ /* 0x002ea80000100800 */
[----:B------:R1:W-:Y:S04]  /*3d10*/  STL [R1+0x9c], R86 ;  /* 0x00009c5601007387 */ /* 0x0003e80000100800 */
[----:B------:R4:W-:Y:S04]  /*3d20*/  STL [R1+0x98], R85 ;  /* 0x0000985501007387 */ /* 0x0009e80000100800 */
[----:B------:R3:W-:Y:S01]  /*3d30*/  STL [R1+0x94], R84 ;  /* 0x0000945401007387 */ /* 0x0007e20000100800 */
[----:B-1----:R-:W-:Y:S02]  /*3d40*/  MOV R86, R233 ;  /* 0x000000e900567202 */ /* 0x002fe40000000f00 */
[----:B----4-:R-:W-:Y:S02]  /*3d50*/  MOV R85, R8 ;  /* 0x0000000800557202 */ /* 0x010fe40000000f00 */
[C---:B---3--:R-:W-:Y:S02]  /*3d60*/  HMMA.16816.F32 R8, R28.reuse, R164, RZ ;  /* 0x000000a41c08723c */ /* 0x048fe400000018ff */
[----:B------:R-:W-:Y:S06]  /*3d70*/  MOV R84, R229 ;  /* 0x000000e500547202 */ /* 0x000fec0000000f00 */
[-C--:B------:R-:W-:Y:S08]  /*3d80*/  HMMA.16816.F32 R12, R28, R166.reuse, RZ ;  /* 0x000000a61c0c723c */ /* 0x080ff000000018ff */
[C---:B------:R-:W-:Y:S08]  /*3d90*/  HMMA.16816.F32 R16, R32.reuse, R166, RZ ;  /* 0x000000a62010723c */ /* 0x040ff000000018ff */
[-C--:B------:R-:W-:Y:S08]  /*3da0*/  HMMA.16816.F32 R20, R32, R168.reuse, RZ ;  /* 0x000000a82014723c */ /* 0x080ff000000018ff */
[C---:B------:R-:W-:Y:S08]  /*3db0*/  HMMA.16816.F32 R24, R28.reuse, R168, RZ ;  /* 0x000000a81c18723c */ /* 0x040ff000000018ff */
[-C--:B------:R-:W-:Y:S08]  /*3dc0*/  HMMA.16816.F32 R28, R28, R170.reuse, RZ ;  /* 0x000000aa1c1c723c */ /* 0x080ff000000018ff */
[----:B------:R-:W-:Y:S08]  /*3dd0*/  HMMA.16816.F32 R32, R32, R170, RZ ;  /* 0x000000aa2020723c */ /* 0x000ff000000018ff */
[-C--:B------:R-:W-:Y:S08]  /*3de0*/  HMMA.16816.F32 R4, R132, R172.reuse, R4 ;  /* 0x000000ac8404723c */ /* 0x080ff00000001804 */
        /* <DEDUP_REMOVED lines=59> */
[----:B------:R-:W-:Y:S01]  /*41a0*/  MUFU.EX2 R239, R156 ;  /* 0x0000009c00ef7308 */ /* 0x000fe20000000800 */
[----:B------:R-:W-:Y:S01]  /*41b0*/  ISETP.GT.AND P6, PT, R146, 0x40, P0 ;  /* 0x000000409200780c */ /* 0x000fe200007c4270 */
[--C-:B------:R-:W-:Y:S01]  /*41c0*/  FFMA.FTZ R158, R139, c[0x0][0x29c], -R149.reuse ;  /* 0x0000a7008b9e7a23 */ /* 0x100fe20000010895 */
[----:B------:R-:W-:Y:S02]  /*41d0*/  FSEL R152, R246, -INF , !P1 ;  /* 0xff800000f6987808 */ /* 0x000fe40004800000 */
[----:B------:R-:W-:Y:S02]  /*41e0*/  ISETP.NE.AND P1, PT, R0, RZ, PT ;  /* 0x000000ff0000720c */ /* 0x000fe40003f25270 */
[----:B--2---:R-:W1:Y:S01]  /*41f0*/  LDS R0, [R87.X4+0xf280] ;  /* 0x00f2800057007984 */ /* 0x004e620000004800 */
[----:B------:R-:W-:Y:S02]  /*4200*/  FSEL R138, R241, -INF , !P5 ;  /* 0xff800000f18a7808 */ /* 0x000fe40006800000 */
[----:B------:R-:W-:Y:S01]  /*4210*/  ISETP.GT.AND P5, PT, R146, 0x41, P0 ;  /* 0x000000419200780c */ /* 0x000fe200007a4270 */
[----:B------:R-:W2:Y:S01]  /*4220*/  MUFU.EX2 R240, R158 ;  /* 0x0000009e00f07308 */ /* 0x000ea20000000800 */
[C---:B------:R-:W-:Y:S01]  /*4230*/  ISETP.LT.OR P6, PT, R147.reuse, 0x41, P6 ;  /* 0x000000419300780c */ /* 0x040fe200037c1670 */
[--C-:B------:R-:W-:Y:S01]  /*4240*/  FFMA.FTZ R157, R138, c[0x0][0x29c], -R149.reuse ;  /* 0x0000a7008a9d7a23 */ /* 0x100fe20000010895 */
[C---:B------:R-:W-:Y:S02]  /*4250*/  ISETP.LT.OR P5, PT, R147.reuse, 0x42, P5 ;  /* 0x000000429300780c */ /* 0x040fe40002fa1670 */
[----:B------:R-:W-:Y:S02]  /*4260*/  ISETP.LT.OR P3, PT, R147, 0x61, P3 ;  /* 0x000000619300780c */ /* 0x000fe40001f61670 */
[----:B------:R-:W-:Y:S02]  /*4270*/  FSEL R133, R232, -INF , !P6 ;  /* 0xff800000e8857808 */ /* 0x000fe40007000000 */
[----:B------:R-:W-:Y:S01]  /*4280*/  FSEL R132, R163, -INF , !P5 ;  /* 0xff800000a3847808 */ /* 0x000fe20006800000 */
[----:B------:R-:W3:Y:S01]  /*4290*/  MUFU.EX2 R236, R157 ;  /* 0x0000009d00ec7308 */ /* 0x000ee20000000800 */
[C---:B------:R-:W-:Y:S02]  /*42a0*/  ISETP.GT.AND P6, PT, R140.reuse, RZ, P0 ;  /* 0x000000ff8c00720c */ /* 0x040fe400007c4270 */
[----:B------:R-:W-:Y:S01]  /*42b0*/  ISETP.GT.AND P5, PT, R140, 0x1, P0 ;  /* 0x000000018c00780c */ /* 0x000fe200007a4270 */
[--C-:B------:R-:W-:Y:S01]  /*42c0*/  FFMA.FTZ R139, R132, c[0x0][0x29c], -R149.reuse ;  /* 0x0000a700848b7a23 */ /* 0x100fe20000010895 */
[----:B------:R-:W-:Y:S02]  /*42d0*/  FSEL R3, R160, -INF , !P3 ;  /* 0xff800000a0037808 */ /* 0x000fe40005800000 */
[----:B------:R-:W-:Y:S02]  /*42e0*/  ISETP.GT.AND P3, PT, R140, 0x20, P0 ;  /* 0x000000208c00780c */ /* 0x000fe40000764270 */
[C---:B------:R-:W-:Y:S01]  /*42f0*/  ISETP.LT.OR P6, PT, R144.reuse, 0x1, P6 ;  /* 0x000000019000780c */ /* 0x040fe200037c1670 */
[--C-:B------:R-:W-:Y:S01]  /*4300*/  FFMA.FTZ R138, R3, c[0x0][0x29c], -R149.reuse ;  /* 0x0000a700038a7a23 */ /* 0x100fe20000010895 */
[C---:B------:R-:W-:Y:S01]  /*4310*/  ISETP.LT.OR P5, PT, R144.reuse, 0x2, P5 ;  /* 0x000000029000780c */ /* 0x040fe20002fa1670 */
[----:B------:R4:W-:Y:S01]  /*4320*/  MUFU.EX2 R234, R139 ;  /* 0x0000008b00ea7308 */ /* 0x0009e20000000800 */
[----:B------:R-:W-:Y:S02]  /*4330*/  ISETP.LT.OR P3, PT, R144, 0x21, P3 ;  /* 0x000000219000780c */ /* 0x000fe40001f61670 */
[----:B------:R-:W-:Y:S02]  /*4340*/  ISETP.GT.AND P4, PT, R140, 0x60, P0 ;  /* 0x000000608c00780c */ /* 0x000fe40000784270 */
[----:B------:R-:W-:Y:S02]  /*4350*/  FSEL R146, R249, -INF , !P6 ;  /* 0xff800000f9927808 */ /* 0x000fe40007000000 */
[----:B------:R-:W-:Y:S02]  /*4360*/  FSEL R147, R248, -INF , !P5 ;  /* 0xff800000f8937808 */ /* 0x000fe40006800000 */
[----:B------:R-:W-:Y:S01]  /*4370*/  FSEL R153, R247, -INF , !P3 ;  /* 0xff800000f7997808 */ /* 0x000fe20005800000 */
[----:B------:R2:W-:Y:S01]  /*4380*/  MUFU.EX2 R237, R138 ;  /* 0x0000008a00ed7308 */ /* 0x0005e20000000800 */
[----:B------:R-:W-:Y:S02]  /*4390*/  ISETP.LT.OR P4, PT, R144, 0x61, P4 ;  /* 0x000000619000780c */ /* 0x000fe40002781670 */
[C---:B------:R-:W-:Y:S01]  /*43a0*/  ISETP.GT.AND P6, PT, R140.reuse, 0x40, P0 ;  /* 0x000000408c00780c */ /* 0x040fe200007c4270 */
[----:B-1----:R-:W-:Y:S01]  /*43b0*/  FADD.FTZ R137, R5, -R0 ;  /* 0x8000000005897221 */ /* 0x002fe20000010000 */
[----:B------:R-:W-:Y:S01]  /*43c0*/  ISETP.GT.AND P5, PT, R140, 0x41, P0 ;  /* 0x000000418c00780c */ /* 0x000fe200007a4270 */
        /* <DEDUP_REMOVED lines=17> */
[----:B------:R-:W-:Y:S01]  /*44e0*/  MUFU.EX2 R238, R144 ;  /* 0x0000009000ee7308 */ /* 0x000fe20000000800 */
[--C-:B------:R-:W-:Y:S01]  /*44f0*/  FADD.FTZ R154, R32, -R0.reuse ;  /* 0x80000000209a7221 */ /* 0x100fe20000010000 */
[----:B--2---:R-:W-:Y:S01]  /*4500*/  MOV R138, R85 ;  /* 0x00000055008a7202 */ /* 0x004fe20000000f00 */
[----:B------:R-:W-:Y:S01]  /*4510*/  FADD.FTZ R140, R33, -R0 ;  /* 0x80000000218c7221 */ /* 0x000fe20000010000 */
[----:B------:R-:W-:Y:S01]  /*4520*/  FSEL R0, R243, -INF , !P3 ;  /* 0xff800000f3007808 */ /* 0x000fe20005800000 */
[--C-:B------:R-:W-:Y:S01]  /*4530*/  FFMA.FTZ R20, R146, c[0x0][0x29c], -R148.reuse ;  /* 0x0000a70092147a23 */ /* 0x100fe20000010894 */
[----:B------:R-:W-:Y:S01]  /*4540*/  ISETP.GT.AND P6, PT, R141, RZ, P0 ;  /* 0x000000ff8d00720c */ /* 0x000fe200007c4270 */
[--C-:B------:R-:W-:Y:S01]  /*4550*/  FFMA.FTZ R17, R147, c[0x0][0x29c], -R148.reuse ;  /* 0x0000a70093117a23 */ /* 0x100fe20000010894 */
[----:B------:R-:W-:Y:S01]  /*4560*/  MOV R156, R84 ;  /* 0x00000054009c7202 */ /* 0x000fe20000000f00 */
[--C-:B------:R-:W-:Y:S01]  /*4570*/  FFMA.FTZ R16, R153, c[0x0][0x29c], -R148.reuse ;  /* 0x0000a70099107a23 */ /* 0x100fe20000010894 */
[----:B------:R-:W1:Y:S01]  /*4580*/  MUFU.EX2 R2, R5 ;  /* 0x0000000500027308 */ /* 0x000e620000000800 */
[--C-:B------:R-:W-:Y:S01]  /*4590*/  FFMA.FTZ R32, R3, c[0x0][0x29c], -R148.reuse ;  /* 0x0000a70003207a23 */ /* 0x100fe20000010894 */
[----:B------:R-:W-:Y:S01]  /*45a0*/  ISETP.LT.OR P6, PT, R145, 0x1, P6 ;  /* 0x000000019100780c */ /* 0x000fe200037c1670 */
[----:B------:R-:W-:Y:S01]  /*45b0*/  FMUL.FTZ R133, R240, R133 ;  /* 0x00000085f0857220 */ /* 0x000fe20000410000 */
[C---:B------:R-:W-:Y:S01]  /*45c0*/  ISETP.GT.AND P4, PT, R141.reuse, 0x20, P0 ;  /* 0x000000208d00780c */ /* 0x040fe20000784270 */
[--C-:B------:R-:W-:Y:S01]  /*45d0*/  FFMA.FTZ R4, R4, c[0x0][0x29c], -R148.reuse ;  /* 0x0000a70004047a23 */ /* 0x100fe20000010894 */
[----:B------:R-:W-:Y:S01]  /*45e0*/  ISETP.GT.AND P5, PT, R141, 0x1, P0 ;  /* 0x000000018d00780c */ /* 0x000fe200007a4270 */
[----:B------:R-:W-:Y:S01]  /*45f0*/  FFMA.FTZ R148, R0, c[0x0][0x29c], -R148 ;  /* 0x0000a70000947a23 */ /* 0x000fe20000010894 */
[----:B------:R-:W-:Y:S01]  /*4600*/  ISETP.LT.OR P4, PT, R145, 0x21, P4 ;  /* 0x000000219100780c */ /* 0x000fe20002781670 */
[----:B------:R-:W-:Y:S01]  /*4610*/  FFMA.FTZ R0, -R161, R161, 1 ;  /* 0x3f800000a1007423 */ /* 0x000fe200000101a1 */
[----:B------:R-:W-:Y:S01]  /*4620*/  MUFU.EX2 R157, R21 ;  /* 0x00000015009d7308 */ /* 0x000fe20000000800 */
[----:B------:R-:W-:Y:S01]  /*4630*/  FFMA.FTZ R3, -R231, R231, 1 ;  /* 0x3f800000e7037423 */ /* 0x000fe200000101e7 */
[----:B------:R-:W-:Y:S01]  /*4640*/  MOV R33, R162 ;  /* 0x000000a200217202 */ /* 0x000fe20000000f00 */
[----:B------:R-:W-:Y:S01]  /*4650*/  FMUL.FTZ R229, R133, R0 ;  /* 0x0000000085e57220 */ /* 0x000fe20000410000 */
[----:B------:R-:W-:Y:S01]  /*4660*/  MOV R133, R88 ;  /* 0x0000005800857202 */ /* 0x000fe20000000f00 */
[----:B------:R-:W-:Y:S01]  /*4670*/  FFMA.FTZ R0, -R241, R241, 1 ;  /* 0x3f800000f1007423 */ /* 0x000fe200000101f1 */
[----:B------:R-:W-:Y:S01]  /*4680*/  ISETP.LT.OR P5, PT, R145, 0x2, P5 ;  /* 0x000000029100780c */ /* 0x000fe20002fa1670 */
[----:B---3--:R-:W-:Y:S01]  /*4690*/  FMUL.FTZ R137, R236, R137 ;  /* 0x00000089ec897220 */ /* 0x008fe20000410000 */
[----:B------:R-:W-:Y:S01]  /*46a0*/  ISETP.GT.AND P3, PT, R141, 0x21, P0 ;  /* 0x000000218d00780c */ /* 0x000fe20000764270 */
[----:B------:R-:W-:Y:S01]  /*46b0*/  FMUL.FTZ R135, R239, R135 ;  /* 0x00000087ef877220 */ /* 0x000fe20000410000 */
[----:B------:R2:W-:Y:S01]  /*46c0*/  MUFU.EX2 R161, R16 ;  /* 0x0000001000a17308 */ /* 0x0005e20000000800 */
[----:B------:R-:W-:Y:S01]  /*46d0*/  FMUL.FTZ R147, R137, R0 ;  /* 0x0000000089937220 */ /* 0x000fe20000410000 */
[----:B------:R-:W-:Y:S01]  /*46e0*/  ISETP.LT.OR P3, PT, R145, 0x22, P3 ;  /* 0x000000229100780c */ /* 0x000fe20001f61670 */
[----:B------:R-:W4:Y:S01]  /*46f0*/  LDS R0, [R87.X4+0xf2a0] ;  /* 0x00f2a00057007984 */ /* 0x000f220000004800 */
[----:B------:R-:W-:Y:S01]  /*4700*/  FMUL.FTZ R146, R135, R3 ;  /* 0x0000000387927220 */ /* 0x000fe20000410000 */
[----:B------:R-:W-:Y:S01]  /*4710*/  MOV R241, R33 ;  /* 0x0000002100f17202 */ /* 0x000fe20000000f00 */
[----:B------:R-:W-:Y:S01]  /*4720*/  FFMA.FTZ R3, -R232, R232, 1 ;  /* 0x3f800000e8037423 */ /* 0x000fe200000101e8 */
[----:B-1----:R1:W-:Y:S01]  /*4730*/  STL [R1+0x18], R2 ;  /* 0x0000180201007387 */ /* 0x0023e20000100800 */
[----:B------:R-:W-:Y:S01]  /*4740*/  FMUL.FTZ R136, R238, R136 ;  /* 0x00000088ee887220 */ /* 0x000fe20000410000 */
[----:B------:R-:W-:Y:S01]  /*4750*/  FSEL R5, R133, -INF , !P5 ;  /* 0xff80000085057808 */ /* 0x000fe20006800000 */
[----:B------:R4:W-:Y:S01]  /*4760*/  MUFU.EX2 R158, R32 ;  /* 0x00000020009e7308 */ /* 0x0009e20000000800 */
[----:B------:R-:W3:Y:S01]  /*4770*/  LDL.LU R88, [R1+0x8] ;  /* 0x0000080001587983 */ /* 0x000ee20000300800 */
[----:B------:R-:W-:Y:S01]  /*4780*/  FMUL.FTZ R144, R136, R3 ;  /* 0x0000000388907220 */ /* 0x000fe20000410000 */
[----:B------:R-:W-:Y:S01]  /*4790*/  ISETP.GT.AND P5, PT, R141, 0x41, P0 ;  /* 0x000000418d00780c */ /* 0x000fe200007a4270 */
[----:B------:R-:W-:Y:S01]  /*47a0*/  FFMA.FTZ R3, -R160, R160, 1 ;  /* 0x3f800000a0037423 */ /* 0x000fe200000101a0 */
[----:B------:R-:W3:Y:S01]  /*47b0*/  LDL.LU R86, [R1+0x4] ;  /* 0x0000040001567983 */ /* 0x000ee20000300800 */
[----:B------:R-:W-:Y:S01]  /*47c0*/  FMUL.FTZ R154, R237, R154 ;  /* 0x0000009aed9a7220 */ /* 0x000fe20000410000 */
[----:B------:R-:W-:Y:S01]  /*47d0*/  ISETP.LT.OR P5, PT, R145, 0x42, P5 ;  /* 0x000000429100780c */ /* 0x000fe20002fa1670 */
[----:B------:R-:W-:Y:S01]  /*47e0*/  FMUL.FTZ R132, R235, R132 ;  /* 0x00000084eb847220 */ /* 0x000fe20000410000 */
[----:B------:R-:W3:Y:S01]  /*47f0*/  LDL.LU R85, [R1] ;  /* 0x0000000001557983 */ /* 0x000ee20000300800 */
[----:B------:R-:W-:Y:S01]  /*4800*/  FMUL.FTZ R154, R154, R3 ;  /* 0x000000039a9a7220 */ /* 0x000fe20000410000 */
[----:B------:R-:W4:Y:S01]  /*4810*/  MUFU.EX2 R233, R149 ;  /* 0x0000009500e97308 */ /* 0x000f220000000800 */
[----:B------:R-:W-:Y:S01]  /*4820*/  FMUL.FTZ R134, R234, R134 ;  /* 0x00000086ea867220 */ /* 0x000fe20000410000 */
[----:B------:R-:W3:Y:S01]  /*4830*/  LDL.LU R84, [R1+0x24] ;  /* 0x0000240001547983 */ /* 0x000ee20000300800 */
[----:B--2---:R-:W-:Y:S03]  /*4840*/  FFMA.FTZ R16, -R249, R249, 1 ;  /* 0x3f800000f9107423 */ /* 0x004fe600000101f9 */
[----:B------:R-:W2:Y:S04]  /*4850*/  LDL.LU R231, [R1+0xc] ;  /* 0x00000c0001e77983 */ /* 0x000ea80000300800 */
[----:B------:R-:W2:Y:S01]  /*4860*/  LDL.LU R232, [R1+0x14] ;  /* 0x0000140001e87983 */ /* 0x000ea20000300800 */
[----:B-1----:R-:W-:Y:S01]  /*4870*/  FFMA.FTZ R2, -R230, R230, 1 ;  /* 0x3f800000e6027423 */ /* 0x002fe200000101e6 */
[----:B------:R1:W1:Y:S01]  /*4880*/  MUFU.EX2 R152, R17 ;  /* 0x0000001100987308 */ /* 0x0002620000000800 */
[----:B----4-:R-:W-:Y:S02]  /*4890*/  FSEL R32, R138, -INF , !P4 ;  /* 0xff8000008a207808 */ /* 0x010fe40006000000 */
[----:B------:R-:W-:Y:S01]  /*48a0*/  FMUL.FTZ R132, R132, R2 ;  /* 0x0000000284847220 */ /* 0x000fe20000410000 */
[----:B------:R-:W-:Y:S01]  /*48b0*/  ISETP.GT.AND P4, PT, R141, 0x60, P0 ;  /* 0x000000608d00780c */ /* 0x000fe20000784270 */
[----:B------:R-:W-:Y:S02]  /*48c0*/  FFMA.FTZ R2, -R163, R163, 1 ;  /* 0x3f800000a3027423 */ /* 0x000fe400000101a3 */
[----:B------:R-:W4:Y:S01]  /*48d0*/  LDL.LU R163, [R1+0x10] ;  /* 0x0000100001a37983 */ /* 0x000f220000300800 */
[----:B------:R-:W-:Y:S01]  /*48e0*/  F2FP.PACK_AB R132, R132, R146 ;  /* 0x000000928484723e */ /* 0x000fe200000000ff */
[----:B------:R-:W-:Y:S01]  /*48f0*/  FMUL.FTZ R135, R134, R2 ;  /* 0x0000000286877220 */ /* 0x000fe20000410000 */
[----:B------:R1:W1:Y:S01]  /*4900*/  MUFU.EX2 R230, R4 ;  /* 0x0000000400e67308 */ /* 0x0002620000000800 */
[----:B------:R-:W2:Y:S01]  /*4910*/  LDL.LU R249, [R1+0x1c] ;  /* 0x00001c0001f97983 */ /* 0x000ea20000300800 */
[----:B------:R-:W-:Y:S01]  /*4920*/  FFMA.FTZ R2, -R159, R159, 1 ;  /* 0x3f8000009f027423 */ /* 0x000fe2000001019f */
[----:B------:R-:W-:Y:S01]  /*4930*/  ISETP.LT.OR P4, PT, R145, 0x61, P4 ;  /* 0x000000619100780c */ /* 0x000fe20002781670 */
[--C-:B------:R-:W-:Y:S01]  /*4940*/  FADD.FTZ R21, R6, -R0.reuse ;  /* 0x8000000006157221 */ /* 0x100fe20000010000 */
[----:B------:R-:W-:Y:S01]  /*4950*/  F2FP.PACK_AB R135, R135, R144 ;  /* 0x000000908787723e */ /* 0x000fe200000000ff */
[----:B------:R-:W-:Y:S02]  /*4960*/  FFMA.FTZ R6, -R248, R248, 1 ;  /* 0x3f800000f8067423 */ /* 0x000fe400000101f8 */
[----:B------:R-:W2:Y:S01]  /*4970*/  LDL.LU R248, [R1+0x20] ;  /* 0x0000200001f87983 */ /* 0x000ea20000300800 */
[----:B------:R-:W-:Y:S01]  /*4980*/  FMUL.FTZ R140, R233, R140 ;  /* 0x0000008ce98c7220 */ /* 0x000fe20000410000 */
[----:B------:R-:W1:Y:S01]  /*4990*/  MUFU.EX2 R162, R20 ;  /* 0x0000001400a27308 */ /* 0x000e620000000800 */
[--C-:B------:R-:W-:Y:S02]  /*49a0*/  FADD.FTZ R7, R7, -R0.reuse ;  /* 0x8000000007077221 */ /* 0x100fe40000010000 */
[----:B------:R-:W-:Y:S01]  /*49b0*/  FMUL.FTZ R134, R140, R2 ;  /* 0x000000028c867220 */ /* 0x000fe20000410000 */
[----:B-1----:R-:W-:Y:S01]  /*49c0*/  FSEL R17, R252, -INF , !P4 ;  /* 0xff800000fc117808 */ /* 0x002fe20006000000 */
[--C-:B------:R-:W-:Y:S01]  /*49d0*/  FFMA.FTZ R2, R5, c[0x0][0x29c], -R151.reuse ;  /* 0x0000a70005027a23 */ /* 0x100fe20000010897 */
[----:B------:R-:W-:Y:S01]  /*49e0*/  ISETP.GT.AND P4, PT, R142, 0x1, P0 ;  /* 0x000000018e00780c */ /* 0x000fe20000784270 */
[----:B------:R-:W-:Y:S01]  /*49f0*/  FMUL.FTZ R7, R152, R7 ;  /* 0x0000000798077220 */ /* 0x000fe20000410000 */
[----:B------:R-:W-:Y:S01]  /*4a00*/  F2FP.PACK_AB R134, R134, R154 ;  /* 0x0000009a8686723e */ /* 0x000fe200000000ff */
[--C-:B------:R-:W-:Y:S01]  /*4a10*/  FFMA.FTZ R17, R17, c[0x0][0x29c], -R151.reuse ;  /* 0x0000a70011117a23 */ /* 0x100fe20000010897 */
[----:B------:R-:W-:Y:S01]  /*4a20*/  MUFU.EX2 R153, R2 ;  /* 0x0000000200997308 */ /* 0x000fe20000000800 */
[--C-:B------:R-:W-:Y:S01]  /*4a30*/  FFMA.FTZ R5, R32, c[0x0][0x29c], -R151.reuse ;  /* 0x0000a70020057a23 */ /* 0x100fe20000010897 */
[----:B------:R-:W-:Y:S01]  /*4a40*/  ISETP.LT.OR P4, PT, R143, 0x2, P4 ;  /* 0x000000028f00780c */ /* 0x000fe20002781670 */
[----:B------:R-:W-:Y:S01]  /*4a50*/  FMUL.FTZ R32, R7, R6 ;  /* 0x0000000607207220 */ /* 0x000fe20000410000 */
[----:B------:R-:W-:Y:S01]  /*4a60*/  FSEL R4, R139, -INF , !P6 ;  /* 0xff8000008b047808 */ /* 0x000fe20007000000 */
[--C-:B------:R-:W-:Y:S01]  /*4a70*/  FADD.FTZ R22, R22, -R0.reuse ;  /* 0x8000000016167221 */ /* 0x100fe20000010000 */
[----:B------:R-:W-:Y:S01]  /*4a80*/  ISETP.GT.AND P6, PT, R141, 0x40, P0 ;  /* 0x000000408d00780c */ /* 0x000fe200007c4270 */
[--C-:B------:R-:W-:Y:S02]  /*4a90*/  FADD.FTZ R18, R18, -R0.reuse ;  /* 0x8000000012127221 */ /* 0x100fe40000010000 */
[--C-:B------:R-:W-:Y:S01]  /*4aa0*/  FFMA.FTZ R4, R4, c[0x0][0x29c], -R151.reuse ;  /* 0x0000a70004047a23 */ /* 0x100fe20000010897 */
[----:B------:R-:W-:Y:S01]  /*4ab0*/  ISETP.LT.OR P6, PT, R145, 0x41, P6 ;  /* 0x000000419100780c */ /* 0x000fe200037c1670 */
[----:B------:R-:W1:Y:S01]  /*4ac0*/  MUFU.EX2 R155, R148 ;  /* 0x00000094009b7308 */ /* 0x000e620000000800 */
[----:B------:R-:W-:Y:S02]  /*4ad0*/  FMUL.FTZ R22, R230, R22 ;  /* 0x00000016e6167220 */ /* 0x000fe40000410000 */
[----:B------:R-:W-:Y:S02]  /*4ae0*/  FMUL.FTZ R21, R162, R21 ;  /* 0x00000015a2157220 */ /* 0x000fe40000410000 */
[----:B------:R-:W-:Y:S02]  /*4af0*/  FMUL.FTZ R18, R161, R18 ;  /* 0x00000012a1127220 */ /* 0x000fe40000410000 */
[--C-:B------:R-:W-:Y:S02]  /*4b00*/  FADD.FTZ R35, R35, -R0.reuse ;  /* 0x8000000023237221 */ /* 0x100fe40000010000 */
[--C-:B------:R-:W-:Y:S01]  /*4b10*/  FADD.FTZ R34, R34, -R0.reuse ;  /* 0x8000000022227221 */ /* 0x100fe20000010000 */
[----:B------:R1:W1:Y:S01]  /*4b20*/  MUFU.EX2 R160, R4 ;  /* 0x0000000400a07308 */ /* 0x0002620000000800 */
[--C-:B------:R-:W-:Y:S02]  /*4b30*/  FADD.FTZ R19, R19, -R0.reuse ;  /* 0x8000000013137221 */ /* 0x100fe40000010000 */
[----:B------:R-:W-:Y:S02]  /*4b40*/  FMUL.FTZ R34, R157, R34 ;  /* 0x000000229d227220 */ /* 0x000fe40000410000 */
[----:B------:R-:W-:Y:S05]  /*4b50*/  FADD.FTZ R23, R23, -R0 ;  /* 0x8000000017177221 */ /* 0x000fea0000010000 */
[----:B------:R-:W-:Y:S01]  /*4b60*/  MUFU.EX2 R149, R5 ;  /* 0x0000000500957308 */ /* 0x000fe20000000800 */
[----:B---3--:R-:W-:Y:S02]  /*4b70*/  FSEL R33, R88, -INF , !P3 ;  /* 0xff80000058217808 */ /* 0x008fe40005800000 */
[----:B------:R-:W-:Y:S02]  /*4b80*/  ISETP.GT.AND P3, PT, R141, 0x61, P0 ;  /* 0x000000618d00780c */ /* 0x000fe40000764270 */
[----:B------:R-:W-:Y:S01]  /*4b90*/  FSEL R3, R86, -INF , !P6 ;  /* 0xff80000056037808 */ /* 0x000fe20007000000 */
[--C-:B-1----:R-:W-:Y:S01]  /*4ba0*/  FFMA.FTZ R4, R33, c[0x0][0x29c], -R151.reuse ;  /* 0x0000a70021047a23 */ /* 0x102fe20000010897 */
[----:B------:R-:W-:Y:S03]  /*4bb0*/  ISETP.LT.OR P3, PT, R145, 0x62, P3 ;  /* 0x000000629100780c */ /* 0x000fe60001f61670 */
[----:B------:R1:W-:Y:S01]  /*4bc0*/  MUFU.EX2 R145, R17 ;  /* 0x0000001100917308 */ /* 0x0003e20000000800 */
[--C-:B------:R-:W-:Y:S01]  /*4bd0*/  FFMA.FTZ R3, R3, c[0x0][0x29c], -R151.reuse ;  /* 0x0000a70003037a23 */ /* 0x100fe20000010897 */
[----:B------:R-:W-:Y:S02]  /*4be0*/  FSEL R20, R85, -INF , !P5 ;  /* 0xff80000055147808 */ /* 0x000fe40006800000 */
[----:B------:R-:W-:Y:S02]  /*4bf0*/  ISETP.GT.AND P5, PT, R142, RZ, P0 ;  /* 0x000000ff8e00720c */ /* 0x000fe400007a4270 */
[----:B------:R-:W-:Y:S01]  /*4c00*/  FSEL R2, R251, -INF , !P3 ;  /* 0xff800000fb027808 */ /* 0x000fe20005800000 */
[--C-:B------:R-:W-:Y:S01]  /*4c10*/  FFMA.FTZ R20, R20, c[0x0][0x29c], -R151.reuse ;  /* 0x0000a70014147a23 */ /* 0x100fe20000010897 */
[----:B------:R-:W-:Y:S02]  /*4c20*/  ISETP.LT.OR P5, PT, R143, 0x1, P5 ;  /* 0x000000018f00780c */ /* 0x000fe40002fa1670 */
[----:B------:R3:W-:Y:S01]  /*4c30*/  MUFU.EX2 R159, R3 ;  /* 0x00000003009f7308 */ /* 0x0007e20000000800 */
[----:B------:R-:W-:Y:S01]  /*4c40*/  FFMA.FTZ R151, R2, c[0x0][0x29c], -R151 ;  /* 0x0000a70002977a23 */ /* 0x000fe20000010897 */
[----:B------:R-:W-:Y:S01]  /*4c50*/  FSEL R7, R156, -INF , !P5 ;  /* 0xff8000009c077808 */ /* 0x000fe20006800000 */
[----:B------:R-:W-:Y:S01]  /*4c60*/  FFMA.FTZ R2, -R242, R242, 1 ;  /* 0x3f800000f2027423 */ /* 0x000fe200000101f2 */
[C---:B------:R-:W-:Y:S02]  /*4c70*/  ISETP.GT.AND P3, PT, R142.reuse, 0x20, P0 ;  /* 0x000000208e00780c */ /* 0x040fe40000764270 */
[----:B------:R-:W-:Y:S01]  /*4c80*/  MOV R33, R139 ;  /* 0x0000008b00217202 */ /* 0x000fe20000000f00 */
[--C-:B------:R-:W-:Y:S01]  /*4c90*/  FFMA.FTZ R7, R7, c[0x0][0x29c], -R150.reuse ;  /* 0x0000a70007077a23 */ /* 0x100fe20000010896 */
[----:B------:R-:W-:Y:S01]  /*4ca0*/  ISETP.GT.AND P5, PT, R142, 0x40, P0 ;  /* 0x000000408e00780c */ /* 0x000fe200007a4270 */
[----:B------:R-:W-:Y:S01]  /*4cb0*/  FMUL.FTZ R141, R22, R2 ;  /* 0x00000002168d7220 */ /* 0x000fe20000410000 */
[----:B------:R4:W4:Y:S01]  /*4cc0*/  MUFU.EX2 R148, R4 ;  /* 0x0000000400947308 */ /* 0x0009220000000800 */
[----:B------:R-:W4:Y:S01]  /*4cd0*/  LDS R2, [R87.X4+0xf300] ;  /* 0x00f3000057027984 */ /* 0x000f220000004800 */
[----:B------:R-:W-:Y:S01]  /*4ce0*/  FMUL.FTZ R139, R21, R16 ;  /* 0x00000010158b7220 */ /* 0x000fe20000410000 */
[----:B------:R-:W-:Y:S02]  /*4cf0*/  FSEL R16, R84, -INF , !P4 ;  /* 0xff80000054107808 */ /* 0x000fe40006000000 */
[----:B-1----:R-:W-:Y:S02]  /*4d00*/  F2FP.PACK_AB R17, R152, R162 ;  /* 0x000000a29811723e */ /* 0x002fe400000000ff */
[----:B------:R-:W-:Y:S01]  /*4d10*/  ISETP.GT.AND P4, PT, R142, 0x41, P0 ;  /* 0x000000418e00780c */ /* 0x000fe20000784270 */
[--C-:B------:R-:W-:Y:S01]  /*4d20*/  FFMA.FTZ R16, R16, c[0x0][0x29c], -R150.reuse ;  /* 0x0000a70010107a23 */ /* 0x100fe20000010896 */
[C---:B------:R-:W-:Y:S01]  /*4d30*/  ISETP.LT.OR P3, PT, R143.reuse, 0x21, P3 ;  /* 0x000000218f00780c */ /* 0x040fe20001f61670 */
[----:B------:R1:W-:Y:S01]  /*4d40*/  MUFU.EX2 R152, R7 ;  /* 0x0000000700987308 */ /* 0x0003e20000000800 */
[C---:B------:R-:W-:Y:S02]  /*4d50*/  ISETP.LT.OR P5, PT, R143.reuse, 0x41, P5 ;  /* 0x000000418f00780c */ /* 0x040fe40002fa1670 */
[----:B------:R-:W-:Y:S01]  /*4d60*/  ISETP.LT.OR P4, PT, R143, 0x42, P4 ;  /* 0x000000428f00780c */ /* 0x000fe20002781670 */
[----:B---3--:R-:W-:Y:S01]  /*4d70*/  FFMA.FTZ R3, -R246, R246, 1 ;  /* 0x3f800000f6037423 */ /* 0x008fe200000101f6 */
[----:B------:R-:W-:Y:S01]  /*4d80*/  F2FP.PACK_AB R32, R32, R139 ;  /* 0x0000008b2020723e */ /* 0x000fe200000000ff */
[----:B------:R-:W3:Y:S01]  /*4d90*/  LDL.LU R246, [R1+0x18] ;  /* 0x0000180001f67983 */ /* 0x000ee20000300800 */
[----:B------:R-:W-:Y:S01]  /*4da0*/  MOV R21, R133 ;  /* 0x0000008500157202 */ /* 0x000fe20000000f00 */
[----:B------:R-:W-:Y:S01]  /*4db0*/  FMUL.FTZ R139, R158, R23 ;  /* 0x000000179e8b7220 */ /* 0x000fe20000410000 */
[----:B--2---:R-:W-:Y:S01]  /*4dc0*/  FSEL R133, R248, -INF , !P3 ;  /* 0xff800000f8857808 */ /* 0x004fe20005800000 */
[----:B------:R-:W2:Y:S01]  /*4dd0*/  MUFU.EX2 R151, R151 ;  /* 0x0000009700977308 */ /* 0x000ea20000000800 */
[----:B----4-:R-:W-:Y:S02]  /*4de0*/  FSEL R5, R163, -INF , !P5 ;  /* 0xff800000a3057808 */ /* 0x010fe40006800000 */
[C---:B------:R-:W-:Y:S01]  /*4df0*/  ISETP.GT.AND P6, PT, R142.reuse, 0x21, P0 ;  /* 0x000000218e00780c */ /* 0x040fe200007c4270 */
[----:B------:R-:W-:Y:S01]  /*4e00*/  FFMA.FTZ R4, -R247, R247, 1 ;  /* 0x3f800000f7047423 */ /* 0x000fe200000101f7 */
[C---:B------:R-:W-:Y:S01]  /*4e10*/  ISETP.GT.AND P3, PT, R142.reuse, 0x60, P0 ;  /* 0x000000608e00780c */ /* 0x040fe20000764270 */
[--C-:B------:R-:W-:Y:S01]  /*4e20*/  FFMA.FTZ R133, R133, c[0x0][0x29c], -R150.reuse ;  /* 0x0000a70085857a23 */ /* 0x100fe20000010896 */
[----:B------:R-:W-:Y:S01]  /*4e30*/  ISETP.GT.AND P0, PT, R142, 0x61, P0 ;  /* 0x000000618e00780c */ /* 0x000fe20000704270 */
[----:B------:R-:W-:Y:S01]  /*4e40*/  FMUL.FTZ R140, R18, R4 ;  /* 0x00000004128c7220 */ /* 0x000fe20000410000 */
[----:B------:R-:W-:Y:S01]  /*4e50*/  FSEL R4, R232, -INF , !P4 ;  /* 0xff800000e8047808 */ /* 0x000fe20006000000 */
[--C-:B------:R-:W-:Y:S01]  /*4e60*/  FFMA.FTZ R136, R5, c[0x0][0x29c], -R150.reuse ;  /* 0x0000a70005887a23 */ /* 0x100fe20000010896 */
[----:B------:R-:W-:Y:S01]  /*4e70*/  MUFU.EX2 R144, R133 ;  /* 0x0000008500907308 */ /* 0x000fe20000000800 */
[----:B------:R-:W-:Y:S01]  /*4e80*/  FFMA.FTZ R5, -R245, R245, 1 ;  /* 0x3f800000f5057423 */ /* 0x000fe200000101f5 */
[C---:B------:R-:W-:Y:S01]  /*4e90*/  ISETP.LT.OR P6, PT, R143.reuse, 0x22, P6 ;  /* 0x000000228f00780c */ /* 0x040fe200037c1670 */
[----:B------:R-:W-:Y:S01]  /*4ea0*/  FFMA.FTZ R137, R4, c[0x0][0x29c], -R150 ;  /* 0x0000a70004897a23 */ /* 0x000fe20000010896 */
[----:B------:R-:W-:Y:S01]  /*4eb0*/  ISETP.LT.OR P3, PT, R143, 0x61, P3 ;  /* 0x000000618f00780c */ /* 0x000fe20001f61670 */
[----:B-1----:R-:W-:Y:S01]  /*4ec0*/  FMUL.FTZ R7, R155, R35 ;  /* 0x000000239b077220 */ /* 0x002fe20000410000 */
[----:B------:R-:W-:Y:S01]  /*4ed0*/  ISETP.LT.OR P0, PT, R143, 0x62, P0 ;  /* 0x000000628f00780c */ /* 0x000fe20000701670 */
[----:B------:R-:W-:Y:S01]  /*4ee0*/  FFMA.FTZ R4, -R243, R243, 1 ;  /* 0x3f800000f3047423 */ /* 0x000fe200000101f3 */
[----:B------:R-:W-:Y:S01]  /*4ef0*/  MOV R143, R138 ;  /* 0x0000008a008f7202 */ /* 0x000fe20000000f00 */
[----:B------:R-:W-:Y:S01]  /*4f00*/  FMUL.FTZ R5, R34, R5 ;  /* 0x0000000522057220 */ /* 0x000fe20000410000 */
[----:B------:R-:W-:Y:S01]  /*4f10*/  FSEL R6, R249, -INF , !P6 ;  /* 0xff800000f9067808 */ /* 0x000fe20007000000 */
[----:B------:R-:W-:Y:S01]  /*4f20*/  FMUL.FTZ R4, R7, R4 ;  /* 0x0000000407047220 */ /* 0x000fe20000410000 */
[----:B------:R-:W-:Y:S01]  /*4f30*/  FSEL R0, R241, -INF , !P0 ;  /* 0xff800000f1007808 */ /* 0x000fe20004000000 */
[----:B------:R-:W-:Y:S01]  /*4f40*/  FADD.FTZ R8, R8, -R2 ;  /* 0x8000000208087221 */ /* 0x000fe20000010000 */
[----:B------:R-:W-:Y:S01]  /*4f50*/  MOV R242, R33 ;  /* 0x0000002100f27202 */ /* 0x000fe20000000f00 */
[----:B------:R-:W-:Y:S01]  /*4f60*/  FFMA.FTZ R6, R6, c[0x0][0x29c], -R150 ;  /* 0x0000a70006067a23 */ /* 0x000fe20000010896 */
[----:B------:R-:W-:Y:S01]  /*4f70*/  F2FP.PACK_AB R34, R4, R5 ;  /* 0x000000050422723e */ /* 0x000fe200000000ff */
[----:B------:R-:W-:Y:S01]  /*4f80*/  FFMA.FTZ R4, -R143, R143, 1 ;  /* 0x3f8000008f047423 */ /* 0x000fe2000001018f */
[----:B------:R-:W-:Y:S01]  /*4f90*/  F2FP.PACK_AB R18, R236, R240 ;  /* 0x000000f0ec12723e */ /* 0x000fe200000000ff */
[----:B------:R-:W-:Y:S01]  /*4fa0*/  MUFU.EX2 R143, R136 ;  /* 0x00000088008f7308 */ /* 0x000fe20000000800 */
[----:B------:R-:W-:Y:S01]  /*4fb0*/  FMUL.FTZ R8, R160, R8 ;  /* 0x00000008a0087220 */ /* 0x000fe20000410000 */
[----:B------:R-:W-:Y:S01]  /*4fc0*/  MOV R247, R156 ;  /* 0x0000009c00f77202 */ /* 0x000fe20000000f00 */
[--C-:B------:R-:W-:Y:S01]  /*4fd0*/  FADD.FTZ R13, R13, -R2.reuse ;  /* 0x800000020d0d7221 */ /* 0x100fe20000010000 */
[----:B------:R-:W-:Y:S01]  /*4fe0*/  F2FP.PACK_AB R7, R148, R149 ;  /* 0x000000959407723e */ /* 0x000fe200000000ff */
[--C-:B------:R-:W-:Y:S01]  /*4ff0*/  FADD.FTZ R12, R12, -R2.reuse ;  /* 0x800000020c0c7221 */ /* 0x100fe20000010000 */
[----:B------:R-:W-:Y:S01]  /*5000*/  F2FP.PACK_AB R23, R155, R157 ;  /* 0x0000009d9b17723e */ /* 0x000fe200000000ff */
[----:B------:R-:W-:Y:S01]  /*5010*/  FMUL.FTZ R13, R148, R13 ;  /* 0x0000000d940d7220 */ /* 0x000fe20000410000 */
[----:B------:R-:W-:Y:S01]  /*5020*/  F2FP.PACK_AB R33, R147, R229 ;  /* 0x000000e59321723e */ /* 0x000fe200000000ff */
[----:B------:R-:W-:Y:S01]  /*5030*/  FMUL.FTZ R12, R149, R12 ;  /* 0x0000000c950c7220 */ /* 0x000fe20000410000 */
[----:B------:R1:W-:Y:S01]  /*5040*/  MUFU.EX2 R146, R16 ;  /* 0x0000001000927308 */ /* 0x0003e20000000800 */
[--C-:B------:R-:W-:Y:S02]  /*5050*/  FADD.FTZ R28, R28, -R2.reuse ;  /* 0x800000021c1c7221 */ /* 0x100fe40000010000 */
[--C-:B------:R-:W-:Y:S02]  /*5060*/  FADD.FTZ R29, R29, -R2.reuse ;  /* 0x800000021d1d7221 */ /* 0x100fe40000010000 */
[--C-:B------:R-:W-:Y:S02]  /*5070*/  FADD.FTZ R24, R24, -R2.reuse ;  /* 0x8000000218187221 */ /* 0x100fe40000010000 */
[----:B--2---:R-:W-:Y:S02]  /*5080*/  FMUL.FTZ R29, R151, R29 ;  /* 0x0000001d971d7220 */ /* 0x004fe40000410000 */
[--C-:B------:R-:W-:Y:S01]  /*5090*/  FADD.FTZ R25, R25, -R2.reuse ;  /* 0x8000000219197221 */ /* 0x100fe20000010000 */
[----:B------:R2:W4:Y:S01]  /*50a0*/  MUFU.EX2 R156, R20 ;  /* 0x00000014009c7308 */ /* 0x0005220000000800 */
[----:B------:R-:W-:Y:S02]  /*50b0*/  FADD.FTZ R9, R9, -R2 ;  /* 0x8000000209097221 */ /* 0x000fe40000010000 */
[----:B------:R-:W-:Y:S02]  /*50c0*/  FFMA.FTZ R2, -R251, R251, 1 ;  /* 0x3f800000fb027423 */ /* 0x000fe400000101fb */
[----:B------:R-:W-:Y:S02]  /*50d0*/  FMUL.FTZ R9, R153, R9 ;  /* 0x0000000999097220 */ /* 0x000fe40000410000 */
[----:B------:R-:W-:Y:S03]  /*50e0*/  FMUL.FTZ R2, R29, R2 ;  /* 0x000000021d027220 */ /* 0x000fe60000410000 */
[----:B------:R-:W-:Y:S01]  /*50f0*/  MUFU.EX2 R137, R137 ;  /* 0x0000008900897308 */ /* 0x000fe20000000800 */
[----:B-1----:R-:W-:Y:S02]  /*5100*/  F2FP.PACK_AB R16, R153, R160 ;  /* 0x000000a09910723e */ /* 0x002fe400000000ff */
[----:B--2---:R-:W-:Y:S01]  /*5110*/  F2FP.PACK_AB R20, R158, R230 ;  /* 0x000000e69e14723e */ /* 0x004fe200000000ff */
[----:B----4-:R-:W-:Y:S02]  /*5120*/  FMUL.FTZ R25, R156, R25 ;  /* 0x000000199c197220 */ /* 0x010fe40000410000 */
[C---:B---3--:R-:W-:Y:S01]  /*5130*/  FMUL.FTZ R19, R246.reuse, R19 ;  /* 0x00000013f6137220 */ /* 0x048fe20000410000 */
        /* <DEDUP_REMOVED lines=10> */
[----:B------:R1:W2:Y:S01]  /*51e0*/  MUFU.EX2 R142, R6 ;  /* 0x00000006008e7308 */ /* 0x0002a20000000800 */
        /* <DEDUP_REMOVED lines=10> */
[----:B------:R-:W3:Y:S01]  /*5290*/  MUFU.EX2 R138, R138 ;  /* 0x0000008a008a7308 */ /* 0x000ee20000000800 */
[----:B------:R-:W-:Y:S02]  /*52a0*/  FFMA.FTZ R9, -R86, R86, 1 ;  /* 0x3f80000056097423 */ /* 0x000fe40000010156 */
[----:B------:R-:W-:Y:S02]  /*52b0*/  FMUL.FTZ R141, R8, R0 ;  /* 0x00000000088d7220 */ /* 0x000fe40000410000 */
[----:B------:R-:W-:Y:S02]  /*52c0*/  FFMA.FTZ R0, -R88, R88, 1 ;  /* 0x3f80000058007423 */ /* 0x000fe40000010158 */
[----:B------:R4:W5:Y:S01]  /*52d0*/  LDL.LU R88, [R1+0xa4] ;  /* 0x0000a40001587983 */ /* 0x0009620000300800 */
[----:B------:R-:W-:Y:S02]  /*52e0*/  FFMA.FTZ R8, -R85, R85, 1 ;  /* 0x3f80000055087423 */ /* 0x000fe40000010155 */
[----:B------:R-:W-:Y:S01]  /*52f0*/  FMUL.FTZ R136, R13, R0 ;  /* 0x000000000d887220 */ /* 0x000fe20000410000 */
[----:B------:R-:W3:Y:S01]  /*5300*/  MUFU.EX2 R150, R150 ;  /* 0x0000009600967308 */ /* 0x000ee20000000800 */
[----:B------:R3:W4:Y:S01]  /*5310*/  LDS R0, [R87.X4+0xf320] ;  /* 0x00f3200057007984 */ /* 0x0007220000004800 */
[----:B------:R-:W-:Y:S02]  /*5320*/  FMUL.FTZ R13, R159, R24 ;  /* 0x000000189f0d7220 */ /* 0x000fe40000410000 */
[----:B------:R-:W-:Y:S01]  /*5330*/  FMUL.FTZ R8, R25, R8 ;  /* 0x0000000819087220 */ /* 0x000fe20000410000 */
[----:B------:R-:W-:Y:S01]  /*5340*/  STS [R227+0xf480], R18 ;  /* 0x00f48012e3007388 */ /* 0x000fe20000000800 */
[----:B-1----:R-:W-:Y:S02]  /*5350*/  FFMA.FTZ R6, -R252, R252, 1 ;  /* 0x3f800000fc067423 */ /* 0x002fe400000101fc */
[----:B------:R-:W-:Y:S01]  /*5360*/  FMUL.FTZ R13, R13, R9 ;  /* 0x000000090d0d7220 */ /* 0x000fe20000410000 */
[----:B------:R-:W-:Y:S01]  /*5370*/  STS [R227+0xf880], R17 ;  /* 0x00f88011e3007388 */ /* 0x000fe20000000800 */
[----:B------:R-:W-:Y:S01]  /*5380*/  FMUL.FTZ R12, R12, R6 ;  /* 0x000000060c0c7220 */ /* 0x000fe20000410000 */
[----:B------:R-:W-:Y:S02]  /*5390*/  F2FP.PACK_AB R6, R140, R141 ;  /* 0x0000008d8c06723e */ /* 0x000fe400000000ff */
[----:B------:R1:W-:Y:S01]  /*53a0*/  STS [R228], R3 ;  /* 0x00000003e4007388 */ /* 0x0003e20000000800 */
[----:B------:R-:W-:Y:S02]  /*53b0*/  F2FP.PACK_AB R9, R136, R139 ;  /* 0x0000008b8809723e */ /* 0x000fe400000000ff */
[----:B------:R-:W-:Y:S01]  /*53c0*/  F2FP.PACK_AB R12, R2, R12 ;  /* 0x0000000c020c723e */ /* 0x000fe200000000ff */
[----:B------:R-:W-:Y:S01]  /*53d0*/  STS [R228+0x400], R22 ;  /* 0x00040016e4007388 */ /* 0x000fe20000000800 */
[----:B--2---:R-:W-:Y:S02]  /*53e0*/  F2FP.PACK_AB R2, R142, R144 ;  /* 0x000000908e02723e */ /* 0x004fe400000000ff */
[----:B------:R-:W-:Y:S01]  /*53f0*/  F2FP.PACK_AB R8, R8, R13 ;  /* 0x0000000d0808723e */ /* 0x000fe200000000ff */
[----:B------:R-:W-:Y:S04]  /*5400*/  STS [R227+0x10480], R16 ;  /* 0x01048010e3007388 */ /* 0x000fe80000000800 */
[----:B---3--:R2:W5:Y:S04]  /*5410*/  LDL.LU R87, [R1+0xa0] ;  /* 0x0000a00001577983 */ /* 0x0085680000300800 */
[----:B------:R2:W5:Y:S04]  /*5420*/  LDL.LU R86, [R1+0x9c] ;  /* 0x00009c0001567983 */ /* 0x0005680000300800 */
[----:B------:R2:W5:Y:S01]  /*5430*/  LDL.LU R85, [R1+0x98] ;  /* 0x0000980001557983 */ /* 0x0005620000300800 */
[----:B-1----:R-:W-:Y:S01]  /*5440*/  F2FP.PACK_AB R3, R146, R152 ;  /* 0x000000989203723e */ /* 0x002fe200000000ff */
        /* <DEDUP_REMOVED lines=20> */
[----:B-1----:R-:W-:Y:S02]  /*5590*/  FFMA.FTZ R3, -R84, R84, 1 ;  /* 0x3f80000054037423 */ /* 0x002fe40000010154 */
[----:B------:R-:W-:Y:S01]  /*55a0*/  FMUL.FTZ R31, R150, R31 ;  /* 0x0000001f961f7220 */ /* 0x000fe20000410000 */
[----:B------:R1:W-:Y:S01]  /*55b0*/  STS [R227+0x12480], R4 ;  /* 0x01248004e3007388 */ /* 0x0003e20000000800 */
[----:B---3--:R-:W-:Y:S03]  /*55c0*/  F2FP.PACK_AB R2, R137, R143 ;  /* 0x0000008f8902723e */ /* 0x008fe600000000ff */
[----:B------:R2:W5:Y:S01]  /*55d0*/  LDL.LU R84, [R1+0x94] ;  /* 0x0000940001547983 */ /* 0x0005620000300800 */
[----:B----4-:R-:W-:Y:S03]  /*55e0*/  FMUL.FTZ R7, R146, R11 ;  /* 0x0000000b92077220 */ /* 0x010fe60000410000 */
[----:B------:R3:W-:Y:S01]  /*55f0*/  STS [R227+0x12880], R2 ;  /* 0x01288002e3007388 */ /* 0x0007e20000000800 */
[----:B------:R-:W-:Y:S02]  /*5600*/  FMUL.FTZ R7, R7, R3 ;  /* 0x0000000307077220 */ /* 0x000fe40000410000 */
[----:B------:R-:W-:Y:S01]  /*5610*/  FFMA.FTZ R3, -R249, R249, 1 ;  /* 0x3f800000f9037423 */ /* 0x000fe200000101f9 */
[----:B------:R4:W-:Y:S03]  /*5620*/  STS [R228+0x3000], R5 ;  /* 0x00300005e4007388 */ /* 0x0009e60000000800 */
[----:B------:R-:W-:Y:S02]  /*5630*/  FMUL.FTZ R3, R15, R3 ;  /* 0x000000030f037220 */ /* 0x000fe40000410000 */
[----:B-1----:R-:W-:Y:S04]  /*5640*/  FFMA.FTZ R4, -R248, R248, 1 ;  /* 0x3f800000f8047423 */ /* 0x002fe800000101f8 */
[----:B------:R-:W-:Y:S02]  /*5650*/  FMUL.FTZ R4, R14, R4 ;  /* 0x000000040e047220 */ /* 0x000fe40000410000 */
[----:B---3--:R-:W-:Y:S03]  /*5660*/  FFMA.FTZ R2, -R247, R247, 1 ;  /* 0x3f800000f7027423 */ /* 0x008fe600000101f7 */
        /* <DEDUP_REMOVED lines=36> */
[----:B------:R-:W3:Y:S08]  /*58b0*/  LDSM.16.MT88.4 R12, [R213+0x11480] ;  /* 0x01148000d50c783b */ /* 0x000ef00000004200 */
[----:B------:R-:W4:Y:S08]  /*58c0*/  LDSM.16.MT88.4 R16, [R0+0xd080] ;  /* 0x00d080000010783b */ /* 0x000f300000004200 */
[----:B------:R-:W2:Y:S08]  /*58d0*/  LDSM.16.MT88.4 R20, [R0+0xe080] ;  /* 0x00e080000014783b */ /* 0x000eb00000004200 */
[----:B------:R-:W-:Y:S01]  /*58e0*/  LDSM.16.MT88.4 R24, [R213+0xfc80] ;  /* 0x00fc8000d518783b */ /* 0x000fe20000004200 */
[-C--:B-1----:R-:W-:Y:S07]  /*58f0*/  HMMA.16816.F32 R36, R4, R8.reuse, R36 ;  /* 0x000000080424723c */ /* 0x082fee0000001824 */
[----:B------:R-:W1:Y:S01]  /*5900*/  LDSM.16.MT88.4 R28, [R0+0xc480] ;  /* 0x00c48000001c783b */ /* 0x000e620000004200 */
[C---:B---3--:R-:W-:Y:S07]  /*5910*/  HMMA.16816.F32 R40, R12.reuse, R8, R40 ;  /* 0x000000080c28723c */ /* 0x048fee0000001828 */
[----:B------:R-:W3:Y:S01]  /*5920*/  LDSM.16.MT88.4 R32, [R213+0x11c80] ;  /* 0x011c8000d520783b */ /* 0x000ee20000004200 */
        /* <DEDUP_REMOVED lines=11> */
[-C--:B--2---:R-:W-:Y:S08]  /*59e0*/  HMMA.16816.F32 R68, R4, R20.reuse, R68 ;  /* 0x000000140444723c */ /* 0x084ff00000001844 */
[C---:B------:R-:W-:Y:S08]  /*59f0*/  HMMA.16816.F32 R72, R12.reuse, R20, R72 ;  /* 0x000000140c48723c */ /* 0x040ff00000001848 */
[-C--:B------:R-:W-:Y:S01]  /*5a00*/  HMMA.16816.F32 R76, R12, R22.reuse, R76 ;  /* 0x000000160c4c723c */ /* 0x080fe2000000184c */
[----:B------:R-:W2:Y:S07]  /*5a10*/  LDSM.16.MT88.4 R12, [R213+0x10480] ;  /* 0x01048000d50c783b */ /* 0x000eae0000004200 */
[----:B------:R-:W-:Y:S01]  /*5a20*/  HMMA.16816.F32 R80, R4, R22, R80 ;  /* 0x000000160450723c */ /* 0x000fe20000001850 */
[----:B------:R-:W4:Y:S07]  /*5a30*/  LDSM.16.MT88.4 R4, [R213+0x12480] ;  /* 0x01248000d504783b */ /* 0x000f2e0000004200 */
[-C--:B-1----:R-:W-:Y:S01]  /*5a40*/  HMMA.16816.F32 R36, R24, R28.reuse, R36 ;  /* 0x0000001c1824723c */ /* 0x082fe20000001824 */
[----:B------:R-:W1:Y:S07]  /*5a50*/  LDSM.16.MT88.4 R20, [R0+0xd880] ;  /* 0x00d880000014783b */ /* 0x000e6e0000004200 */
        /* <DEDUP_REMOVED lines=13> */
[----:B------:R-:W3:Y:S07]  /*5b30*/  LDSM.16.MT88.4 R8, [R0+0xdc80] ;  /* 0x00dc80000008783b */ /* 0x000eee0000004200 */
[-C--:B--2---:R-:W-:Y:S08]  /*5b40*/  HMMA.16816.F32 R36, R12, R16.reuse, R36 ;  /* 0x000000100c24723c */ /* 0x084ff00000001824 */
[C---:B----4-:R-:W-:Y:S08]  /*5b50*/  HMMA.16816.F32 R40, R4.reuse, R16, R40 ;  /* 0x000000100428723c */ /* 0x050ff00000001828 */
[-C--:B------:R-:W-:Y:S08]  /*5b60*/  HMMA.16816.F32 R44, R4, R18.reuse, R44 ;  /* 0x00000012042c723c */ /* 0x080ff0000000182c */
[C---:B------:R-:W-:Y:S01]  /*5b70*/  HMMA.16816.F32 R48, R12.reuse, R18, R48 ;  /* 0x000000120c30723c */ /* 0x040fe20000001830 */
[----:B------:R-:W2:Y:S07]  /*5b80*/  LDSM.16.MT88.4 R16, [R0+0xec80] ;  /* 0x00ec80000010783b */ /* 0x000eae0000004200 */
[-C--:B-1----:R-:W-:Y:S01]  /*5b90*/  HMMA.16816.F32 R52, R12, R20.reuse, R52 ;  /* 0x000000140c34723c */ /* 0x082fe20000001834 */
[----:B------:R-:W-:Y:S07]  /*5ba0*/  BAR.SYNC.DEFER_BLOCKING 0x0 ;  /* 0x0000000000007b1d */ /* 0x000fee0000010000 */
[C---:B------:R-:W-:Y:S08]  /*5bb0*/  HMMA.16816.F32 R56, R4.reuse, R20, R56 ;  /* 0x000000140438723c */ /* 0x040ff00000001838 */
[-C--:B------:R-:W-:Y:S08]  /*5bc0*/  HMMA.16816.F32 R60, R4, R22.reuse, R60 ;  /* 0x00000016043c723c */ /* 0x080ff0000000183c */
[C---:B------:R-:W-:Y:S01]  /*5bd0*/  HMMA.16816.F32 R64, R12.reuse, R22, R64 ;  /* 0x000000160c40723c */ /* 0x040fe20000001840 */
[----:B------:R1:W4:Y:S06]  /*5be0*/  LDSM.16.MT88.2 R2, [R212] ;  /* 0x00000000d402783b */ /* 0x00032c0000004100 */
[----:B------:R1:W1:Y:S01]  /*5bf0*/  LDSM.16.MT88.2 R148, [R212+0x2400] ;  /* 0x00240000d494783b */ /* 0x0002620000004100 */
[-C--:B---3--:R-:W-:Y:S05]  /*5c00*/  HMMA.16816.F32 R68, R12, R28.reuse, R68 ;  /* 0x0000001c0c44723c */ /* 0x088fea0000001844 */
        /* <DEDUP_REMOVED lines=19> */
[-C--:B--2---:R-:W-:Y:S08]  /*5d40*/  HMMA.16816.F32 R68, R136, R16.reuse, R68 ;  /* 0x000000108844723c */ /* 0x084ff00000001844 */
        /* <DEDUP_REMOVED lines=55> */
.L_x_261:
        /* <DEDUP_REMOVED lines=241> */
.L_x_243:
[----:B------:R-:W-:Y:S05]  /*6fd0*/  @P1 EXIT ;  /* 0x000000000000194d */ /* 0x000fea0003800000 */
[----:B-1----:R-:W2:Y:S01]  /*6fe0*/  LDL.64 R4, [R1+0x50] ;  /* 0x0000500001047983 */ /* 0x002ea20000100a00 */
[----:B------:R-:W-:Y:S01]  /*6ff0*/  IMAD.MOV.U32 R0, RZ, RZ, 0x1 ;  /* 0x00000001ff007424 */ /* 0x000fe200078e00ff */
[----:B------:R-:W-:Y:S01]  /*7000*/  ULDC UR5, c[0x0][0x358] ;  /* 0x0000d60000057ab9 */ /* 0x000fe20000000800 */
[----:B------:R-:W-:Y:S01]  /*7010*/  BSSY B0, `(.L_x_263) ;  /* 0x000001f000007945 */ /* 0x000fe20003800000 */
[----:B------:R-:W1:Y:S01]  /*7020*/  S2R R2, SR_CTAID.Y ;  /* 0x0000000000027919 */ /* 0x000e620000002600 */
[----:B------:R-:W-:-:S03]  /*7030*/  UIMAD UR5, UR8, UR5, URZ ;  /* 0x00000005080572a4 */ /* 0x000fc6000f8e023f */
[----:B------:R-:W-:Y:S01]  /*7040*/  BAR.SYNC.DEFER_BLOCKING 0x1, 0x100 ;  /* 0x0044000000007b1d */ /* 0x000fe20000010000 */
[----:B------:R-:W-:-:S05]  /*7050*/  ISETP.NE.AND P0, PT, R0, c[0x0][0x338], PT ;  /* 0x0000ce0000007a0c */ /* 0x000fca0003f05270 */
[----:B------:R-:W3:Y:S01]  /*7060*/  S2R R15, SR_CTAID.Z ;  /* 0x00000000000f7919 */ /* 0x000ee20000002700 */
[----:B------:R-:W-:Y:S02]  /*7070*/  ULDC UR4, c[0x0][0x2f4] ;  /* 0x0000bd0000047ab9 */ /* 0x000fe40000000800 */
[----:B------:R-:W-:-:S04]  /*7080*/  UIMAD UR5, UR5, UR4, URZ ;  /* 0x00000004050572a4 */ /* 0x000fc8000f8e023f */
[----:B------:R-:W-:Y:S01]  /*7090*/  USHF.R.S32.HI UR4, URZ, 0x1f, UR5 ;  /* 0x0000001f3f047899 */ /* 0x000fe20008011405 */
[----:B-1----:R-:W-:-:S04]  /*70a0*/  @P0 IMAD.HI.U32 R0, R2, c[0x0][0x33c], RZ ;  /* 0x0000cf0002000a27 */ /* 0x002fc800078e00ff */
[----:B------:R-:W-:Y:S01]  /*70b0*/  IMAD.MOV.U32 R7, RZ, RZ, R2 ;  /* 0x000000ffff077224 */ /* 0x000fe200078e0002 */
[----:B------:R-:W-:-:S04]  /*70c0*/  @P0 SHF.R.U32.HI R7, RZ, c[0x0][0x340], R0 ;  /* 0x0000d000ff070a19 */ /* 0x000fc80000011600 */
[----:B------:R-:W-:Y:S01]  /*70d0*/  SHF.R.S32.HI R10, RZ, 0x1f, R7 ;  /* 0x0000001fff0a7819 */ /* 0x000fe20000011407 */
[----:B---3--:R-:W-:Y:S01]  /*70e0*/  IMAD R3, R15, c[0x0][0x2f4], RZ ;  /* 0x0000bd000f037a24 */ /* 0x008fe200078e02ff */
[----:B------:R-:W-:Y:S01]  /*70f0*/  SHF.R.S32.HI R16, RZ, 0x1f, R15 ;  /* 0x0000001fff107819 */ /* 0x000fe2000001140f */
[----:B------:R-:W-:-:S03]  /*7100*/  IMAD.MOV R6, RZ, RZ, -R7 ;  /* 0x000000ffff067224 */ /* 0x000fc600078e0a07 */
[----:B------:R-:W-:Y:S01]  /*7110*/  SHF.R.S32.HI R14, RZ, 0x1f, R3 ;  /* 0x0000001fff0e7819 */ /* 0x000fe20000011403 */
[----:B------:R-:W-:Y:S01]  /*7120*/  IMAD R6, R6, c[0x0][0x338], R2 ;  /* 0x0000ce0006067a24 */ /* 0x000fe200078e0202 */
[----:B------:R-:W-:-:S04]  /*7130*/  IADD3 R0, P1, P0, R3, UR5, R7 ;  /* 0x0000000503007c10 */ /* 0x000fc8000f83e007 */
[----:B------:R-:W-:Y:S01]  /*7140*/  IADD3.X R14, R14, UR4, R10, P1, P0 ;  /* 0x000000040e0e7c10 */ /* 0x000fe20008fe040a */
[----:B------:R-:W-:-:S03]  /*7150*/  IMAD.SHL.U32 R11, R0, 0x4, RZ ;  /* 0x00000004000b7824 */ /* 0x000fc600078e00ff */
[----:B------:R-:W-:Y:S02]  /*7160*/  SHF.L.U64.HI R14, R0, 0x2, R14 ;  /* 0x00000002000e7819 */ /* 0x000fe4000001020e */
[----:B--2---:R-:W-:Y:S02]  /*7170*/  ISETP.NE.AND P1, PT, R4, RZ, PT ;  /* 0x000000ff0400720c */ /* 0x004fe40003f25270 */
[----:B------:R-:W-:-:S04]  /*7180*/  IADD3 R4, P0, R11, c[0x0][0x350], RZ ;  /* 0x0000d4000b047a10 */ /* 0x000fc80007f1e0ff */
[----:B------:R-:W-:-:S07]  /*7190*/  IADD3.X R5, R14, c[0x0][0x354], RZ, P0, !PT ;  /* 0x0000d5000e057a10 */ /* 0x000fce00007fe4ff */
[----:B------:R-:W-:Y:S05]  /*71a0*/  @P1 BRA `(.L_x_264) ;  /* 0x0000005000001947 */ /* 0x000fea0003800000 */
.L_x_265:
[----:B------:R-:W2:Y:S01]  /*71b0*/  LDG.E.STRONG.GPU R0, [R4.64] ;  /* 0x0000001204007981 */ /* 0x000ea2000c1ef900 */
[----:B------:R-:W-:Y:S01]  /*71c0*/  YIELD ;  /* 0x0000000000007946 */ /* 0x000fe20003800000 */
[----:B--2---:R-:W-:Y:S01]  /*71d0*/  ISETP.NE.AND P0, PT, R0, R6, PT ;  /* 0x000000060000720c */ /* 0x004fe20003f05270 */
[----:B------:R-:W-:-:S12]  /*71e0*/  CCTL.IVALL ;  /* 0x00000000ff00798f */ /* 0x000fd80002000000 */
[----:B------:R-:W-:Y:S05]  /*71f0*/  @P0 BRA `(.L_x_265) ;  /* 0xffffffb000000947 */ /* 0x000fea000383ffff */
.L_x_264:
[----:B------:R-:W-:Y:S05]  /*7200*/  BSYNC B0 ;  /* 0x0000000000007941 */ /* 0x000fea0003800000 */
.L_x_263:
[----:B------:R-:W-:Y:S01]  /*7210*/  MOV R17, 0xffffffff ;  /* 0xffffffff00117802 */ /* 0x000fe20000000f00 */
[----:B------:R-:W-:Y:S05]  /*7220*/  BRA.CONV ~URZ, `(.L_x_266) ;  /* 0x000000237f007947 */ /* 0x000fea000b800000 */
[----:B------:R-:W-:Y:S02]  /*7230*/  MOV R2, 0x7250 ;  /* 0x0000725000027802 */ /* 0x000fe40000000f00 */
[----:B------:R-:W-:Y:S05]  /*7240*/  CALL.REL.NOINC `($__internal_2_$__cuda_sm70_warpsync) ;  /* 0x00000a9000007944 */ /* 0x000fea0003c00000 */
.L_x_266:
[----:B------:R-:W2:Y:S01]  /*7250*/  LDL.LU.64 R2, [R1+0x50] ;  /* 0x0000500001027983 */ /* 0x000ea20000300a00 */
[----:B------:R-:W-:Y:S01]  /*7260*/  UIMAD UR5, UR8, 0x3000, URZ ;  /* 0x00003000080578a4 */ /* 0x000fe2000f8e023f */
[----:B------:R-:W-:Y:S02]  /*7270*/  IMAD R0, R10, c[0x0][0x328], RZ ;  /* 0x0000ca000a007a24 */ /* 0x000fe400078e02ff */
[----:B------:R-:W-:Y:S01]  /*7280*/  IMAD R12, R16, c[0x0][0x330], RZ ;  /* 0x0000cc00100c7a24 */ /* 0x000fe200078e02ff */
[----:B------:R-:W-:Y:S01]  /*7290*/  USHF.R.S32.HI UR4, URZ, 0x1f, UR5 ;  /* 0x0000001f3f047899 */ /* 0x000fe20008011405 */
[----:B------:R-:W-:Y:S01]  /*72a0*/  IMAD R0, R7, c[0x0][0x32c], R0 ;  /* 0x0000cb0007007a24 */ /* 0x000fe200078e0200 */
[----:B------:R-:W-:-:S06]  /*72b0*/  NOP ;  /* 0x0000000000007918 */ /* 0x000fcc0000000000 */
[----:B--2---:R-:W-:-:S04]  /*72c0*/  IADD3 R8, P0, R2, UR5, RZ ;  /* 0x0000000502087c10 */ /* 0x004fc8000ff1e0ff */
[----:B------:R-:W-:-:S05]  /*72d0*/  LEA.HI.X.SX32 R9, R2, UR4, 0x1, P0 ;  /* 0x0000000402097c11 */ /* 0x000fca00080f0eff */
        /* <DEDUP_REMOVED lines=57> */
[----:B------:R-:W-:Y:S05]  /*7670*/  CALL.REL.NOINC `($__internal_2_$__cuda_sm70_warpsync) ;  /* 0x0000066000007944 */ /* 0x000fea0003c00000 */
.L_x_267:
        /* <DEDUP_REMOVED lines=12> */
.L_x_269:
[----:B------:R-:W-:Y:S05]  /*7740*/  BSYNC B0 ;  /* 0x0000000000007941 */ /* 0x000fea0003800000 */
.L_x_268:
[----:B--2---:R-:W-:Y:S01]  /*7750*/  IADD3 R4, P0, R11, c[0x0][0x348], RZ ;  /* 0x0000d2000b047a10 */ /* 0x004fe20007f1e0ff */
[----:B------:R-:W-:Y:S03]  /*7760*/  BSSY B0, `(.L_x_270) ;  /* 0x0000008000007945 */ /* 0x000fe60003800000 */
[----:B------:R-:W-:Y:S01]  /*7770*/  IADD3.X R5, R14, c[0x0][0x34c], RZ, P0, !PT ;  /* 0x0000d3000e057a10 */ /* 0x000fe200007fe4ff */
[----:B------:R-:W-:Y:S05]  /*7780*/  @P1 BRA `(.L_x_271) ;  /* 0x0000005000001947 */ /* 0x000fea0003800000 */
.L_x_272:
[----:B------:R-:W2:Y:S01]  /*7790*/  LDG.E.STRONG.GPU R0, [R4.64] ;  /* 0x0000001204007981 */ /* 0x000ea2000c1ef900 */
[----:B------:R-:W-:Y:S01]  /*77a0*/  YIELD ;  /* 0x0000000000007946 */ /* 0x000fe20003800000 */
[----:B--2---:R-:W-:Y:S01]  /*77b0*/  ISETP.NE.AND P0, PT, R0, R6, PT ;  /* 0x000000060000720c */ /* 0x004fe20003f05270 */
[----:B------:R-:W-:-:S12]  /*77c0*/  CCTL.IVALL ;  /* 0x00000000ff00798f */ /* 0x000fd80002000000 */
[----:B------:R-:W-:Y:S05]  /*77d0*/  @P0 BRA `(.L_x_272) ;  /* 0xffffffb000000947 */ /* 0x000fea000383ffff */
.L_x_271:
[----:B------:R-:W-:Y:S05]  /*77e0*/  BSYNC B0 ;  /* 0x0000000000007941 */ /* 0x000fea0003800000 */
.L_x_270:
[----:B------:R-:W-:Y:S05]  /*77f0*/  BRA.CONV ~URZ, `(.L_x_273) ;  /* 0x000000237f007947 */ /* 0x000fea000b800000 */
[----:B-1----:R-:W-:Y:S02]  /*7800*/  MOV R2, 0x7820 ;  /* 0x0000782000027802 */ /* 0x002fe40000000f00 */
[----:B------:R-:W-:Y:S05]  /*7810*/  CALL.REL.NOINC `($__internal_2_$__cuda_sm70_warpsync) ;  /* 0x000004c000007944 */ /* 0x000fea0003c00000 */
.L_x_273:
        /* <DEDUP_REMOVED lines=64> */
.L_x_274:
        /* <DEDUP_REMOVED lines=12> */
        .weak           $__internal_2_$__cuda_sm70_warpsync
        .type           $__internal_2_$__cuda_sm70_warpsync,@function
        .size           $__internal_2_$__cuda_sm70_warpsync,(.L_x_1394 - $__internal_2_$__cuda_sm70_warpsync)
$__internal_2_$__cuda_sm70_warpsync:
[----:B------:R-:W-:Y:S01]  /*7ce0*/  MOV R3, 0x0 ;  /* 0x0000000000037802 */ /* 0x000fe20000000f00 */
[----:B------:R-:W-:Y:S04]  /*7cf0*/  WARPSYNC R17 ;  /* 0x0000001100007348 */ /* 0x000fe80003800000 */
[----:B------:R-:W-:Y:S05]  /*7d00*/  RET.REL.NODEC R2 `(_ZN7cutlass13device_kernelIN5flash19enable_sm80_to_sm89INS1_16FlashAttnBwdSm80INS1_25CollectiveMainloopBwdSm80ILi2ELi1EN4cute5tupleIJNS5_1CILi64EEENS7_ILi128EEENS7_ILi96EEEEEENS_6half_tEfNS_4arch4Sm80ELb0ELb1ELb1ELb0ELb1ELb0ELb0ELb0ELi2ELi2ELi4ELi2ELb1EEENS1_24CollectiveEpilogueBwdGQAISB_fSE_Li256ELb0ELb1EEENS1_19SingleTileSchedulerILb0ELb0ELb0ELi128EEEEEEEEEvNT_6ParamsE) ;  /* 0xffff82f002007950 */ /* 0x000fea0003c3ffff */
.L_x_275:
        /* <DEDUP_REMOVED lines=15> */
.L_x_1394:


//--------------------- .text._ZN7cutlass13device_kernelIN5flash19enable_sm80_to_sm89INS1_16FlashAttnBwdSm80INS1_25CollectiveMainloopBwdSm80ILi2ELi1EN4cute5tupleIJNS5_1CILi64EEENS7_ILi128EEENS7_ILi96EEEEEENS_6half_tEfNS_4arch4Sm80ELb0ELb1ELb1ELb1ELb0ELb0ELb0ELb0ELi2ELi2ELi4ELi2ELb1EEENS1_21CollectiveEpilogueBwdISB_SC_SE_Li256ELb1ELb0ELi2EEENS1_19SingleTileSchedulerILb1ELb0ELb0ELi128EEEEEEEEEvNT_6ParamsE --------------------------
	.section	.text._ZN7cutlass13device_kernelIN5flash19enable_sm80_to_sm89INS1_16FlashAttnBwdSm80INS1_25CollectiveMainloopBwdSm80ILi2ELi1EN4cute5tupleIJNS5_1CILi64EEENS7_ILi128EEENS7_ILi96EEEEEENS_6half_tEfNS_4arch4Sm80ELb0ELb1ELb1ELb1ELb0ELb0ELb0ELb0ELi2ELi2ELi4ELi2ELb1EEENS1_21CollectiveEpilogueBwdISB_SC_SE_Li256ELb1ELb0ELi2EEENS1_19SingleTileSchedulerILb1ELb0ELb0ELi128EEEEEEEEEvNT_6ParamsE,"ax",@progbits
	.sectioninfo	@"SHI_REGISTERS=255"
	.align	128
.text._ZN7cutlass13device_kernelIN5flash19enable_sm80_to_sm89INS1_16FlashAttnBwdSm80INS1_25CollectiveMainloopBwdSm80ILi2ELi1EN4cute5tupleIJNS5_1CILi64EEENS7_ILi128EEENS7_ILi96EEEEEENS_6half_tEfNS_4arch4Sm80ELb0ELb1ELb1ELb1ELb0ELb0ELb0ELb0ELi2ELi2ELi4ELi2ELb1EEENS1_21CollectiveEpilogueBwdISB_SC_SE_Li256ELb1ELb0ELi2EEENS1_19SingleTileSchedulerILb1ELb0ELb0ELi128EEEEEEEEEvNT_6ParamsE:
        .type           _ZN7cutlass13device_kernelIN5flash19enable_sm80_to_sm89INS1_16FlashAttnBwdSm80INS1_25CollectiveMainloopBwdSm80ILi2ELi1EN4cute5tupleIJNS5_1CILi64EEENS7_ILi128EEENS7_ILi96EEEEEENS_6half_tEfNS_4arch4Sm80ELb0ELb1ELb1ELb1ELb0ELb0ELb0ELb0ELi2ELi2ELi4ELi2ELb1EEENS1_21CollectiveEpilogueBwdISB_SC_SE_Li256ELb1ELb0ELi2EEENS1_19SingleTileSchedulerILb1ELb0ELb0ELi128EEEEEEEEEvNT_6ParamsE,@function
        .size           _ZN7cutlass13device_kernelIN5flash19enable_sm80_to_sm89INS1_16FlashAttnBwdSm80INS1_25CollectiveMainloopBwdSm80ILi2ELi1EN4cute5tupleIJNS5_1CILi64EEENS7_ILi128EEENS7_ILi96EEEEEENS_6half_tEfNS_4arch4Sm80ELb0ELb1ELb1ELb1ELb0ELb0ELb0ELb0ELi2ELi2ELi4ELi2ELb1EEENS1_21CollectiveEpilogueBwdISB_SC_SE_Li256ELb1ELb0ELi2EEENS1_19SingleTileSchedulerILb1ELb0ELb0ELi128EEEEEEEEEvNT_6ParamsE,(.L_x_1396 - _ZN7cutlass13device_kernelIN5flash19enable_sm80_to_sm89INS1_16FlashAttnBwdSm80INS1_25CollectiveMainloopBwdSm80ILi2ELi1EN4cute5tupleIJNS5_1CILi64EEENS7_ILi128EEENS7_ILi96EEEEEENS_6half_tEfNS_4arch4Sm80ELb0ELb1ELb1ELb1ELb0ELb0ELb0ELb0ELi2ELi2ELi4ELi2ELb1EEENS1_21CollectiveEpilogueBwdISB_SC_SE_Li256ELb1ELb0ELi2EEENS1_19SingleTileSchedulerILb1ELb0ELb0ELi128EEEEEEEEEvNT_6ParamsE)
        .other          _ZN7cutlass13device_kernelIN5flash19enable_sm80_to_sm89INS1_16FlashAttnBwdSm80INS1_25CollectiveMainloopBwdSm80ILi2ELi1EN4cute5tupleIJNS5_1CILi64EEENS7_ILi128EEENS7_ILi96EEEEEENS_6half_tEfNS_4arch4Sm80ELb0ELb1ELb1ELb1ELb0ELb0ELb0ELb0ELi2ELi2ELi4ELi2ELb1EEENS1_21CollectiveEpilogueBwdISB_SC_SE_Li256ELb1ELb0ELi2EEENS1_19SingleTileSchedulerILb1ELb0ELb0ELi128EEEEEEEEEvNT_6ParamsE,@"STO_CUDA_ENTRY STV_DEFAULT"
_ZN7cutlass13device_kernelIN5flash19enable_sm80_to_sm89INS1_16FlashAttnBwdSm80INS1_25CollectiveMainloopBwdSm80ILi2ELi1EN4cute5tupleIJNS5_1CILi64EEENS7_ILi128EEENS7_ILi96EEEEEENS_6half_tEfNS_4arch4Sm80ELb0ELb1ELb1ELb1ELb0ELb0ELb0ELb0ELi2ELi2ELi4ELi2ELb1EEENS1_21CollectiveEpilogueBwdISB_SC_SE_Li256ELb1ELb0ELi2EEENS1_19SingleTileSchedulerILb1ELb0ELb0ELi128EEEEEEEEEvNT_6ParamsE:
[----:B------:R-:W-:Y:S02]  /*0000*/  MOV R1, c[0x0][0x28] ;  /* 0x00000a0000017a02 */ /* 0x000fe40000000f00 */
[----:B------:R-:W1:Y:S01]  /*0010*/  S2R R87, SR_TID.X ;  /* 0x0000000000577919 */ /* 0x000e620000002100 */
[----:B------:R-:W-:Y:S01]  /*0020*/  IMAD.MOV.U32 R9, RZ, RZ, 0x4 ;  /* 0x00000004ff097424 */ /* 0x000fe200078e00ff */
[----:B------:R-:W2:Y:S01]  /*0030*/  S2UR UR5, SR_CTAID.X ;  /* 0x00000000000579c3 */ /* 0x000ea20000002500 */
[----:B------:R-:W-:Y:S01]  /*0040*/  ULDC.64 UR12, c[0x0][0x118] ;  /* 0x00004600000c7ab9 */ /* 0x000fe20000000a00 */
[----:B------:R-:W3:Y:S01]  /*0050*/  S2R R5, SR_CTAID.Z ;  /* 0x0000000000057919 */ /* 0x000ee20000002700 */
[----:B------:R-:W-:-:S03]  /*0060*/  IADD3 R1, R1, -0x88, RZ ;  /* 0xffffff7801017810 */ /* 0x000fc60007ffe0ff */
[----:B------:R-:W4:Y:S01]  /*0070*/  S2R R85, SR_CTAID.Y ;  /* 0x0000000000557919 */ /* 0x000f220000002600 */
[----:B-1----:R-:W-:Y:S01]  /*0080*/  SHF.R.U32.HI R0, RZ, 0x5, R87 ;  /* 0x00000005ff007819 */ /* 0x002fe20000011657 */
[----:B---3--:R-:W-:-:S05]  /*0090*/  IMAD.WIDE R2, R5, R9, c[0x0][0x3c0] ;  /* 0x0000f00005027625 */ /* 0x008fca00078e0209 */
[----:B------:R-:W1:Y:S02]  /*00a0*/  SHFL.IDX PT, R0, R0, RZ, 0x1f ;  /* 0x00001fff00007589 */ /* 0x000e6400000e0000 */
[----:B-1----:R-:W-:-:S13]  /*00b0*/  ISETP.NE.AND P0, PT, R0, RZ, PT ;  /* 0x000000ff0000720c */ /* 0x002fda0003f05270 */
[----:B------:R-:W-:Y:S05]  /*00c0*/  @!P0 BRA `(.L_x_276) ;  /* 0x0000013000008947 */ /* 0x000fea0003800000 */
[----:B--2-4-:R-:W-:-:S04]  /*00d0*/  ISETP.NE.U32.AND P0, PT, RZ, c[0x0][0x3c0], PT ;  /* 0x0000f000ff007a0c */ /* 0x014fc80003f05070 */
[----:B------:R-:W-:-:S13]  /*00e0*/  ISETP.NE.AND.EX P0, PT, RZ, c[0x0][0x3c4], PT, P0 ;  /* 0x0000f100ff007a0c */ /* 0x000fda0003f05300 */
[----:B------:R-:W-:Y:S05]  /*00f0*/  @!P0 BRA `(.L_x_277) ;  /* 0x0000002000008947 */ /* 0x000fea0003800000 */
[----:B------:R1:W5:Y:S01]  /*0100*/  LDG.E R0, [R2.64] ;  /* 0x0000000c02007981 */ /* 0x000362000c1e1900 */
[----:B------:R-:W-:Y:S05]  /*0110*/  BRA `(.L_x_278) ;  /* 0x0000009000007947 */ /* 0x000fea0003800000 */
.L_x_277:
        /* <DEDUP_REMOVED lines=8> */
.L_x_279:
[----:B------:R-:W-:Y:S02]  /*01a0*/  MOV R0, c[0x0][0x3a4] ;  /* 0x0000e90000007a02 */ /* 0x000fe40000000f00 */
.L_x_278:
[----:B------:R-:W-:-:S06]  /*01b0*/  USHF.L.U32 UR10, UR5, 0x7, URZ ;  /* 0x00000007050a7899 */ /* 0x000fcc000800063f */
[----:B-----5:R-:W-:-:S04]  /*01c0*/  ISETP.LE.AND P0, PT, R0, UR10, PT ;  /* 0x0000000a00007c0c */ /* 0x020fc8000bf03270 */
[----:B------:R-:W-:-:S05]  /*01d0*/  SEL R0, R5, 0xffffffff, !P0 ;  /* 0xffffffff05007807 */ /* 0x000fca0004000000 */
[----:B------:R2:W-:Y:S01]  /*01e0*/  STL [R1+0x80], R0 ;  /* 0x0000800001007387 */ /* 0x0005e20000100800 */
[----:B------:R-:W-:Y:S05]  /*01f0*/  BRA `(.L_x_280) ;  /* 0x0000012000007947 */ /* 0x000fea0003800000 */
.L_x_276:
[----:B--2-4-:R-:W-:-:S04]  /*0200*/  ISETP.NE.U32.AND P0, PT, RZ, c[0x0][0x3c0], PT ;  /* 0x0000f000ff007a0c */ /* 0x014fc80003f05070 */
[----:B------:R-:W-:-:S13]  /*0210*/  ISETP.NE.AND.EX P0, PT, RZ, c[0x0][0x3c4], PT, P0 ;  /* 0x0000f100ff007a0c */ /* 0x000fda0003f05300 */
[----:B------:R-:W-:Y:S05]  /*0220*/  @!P0 BRA `(.L_x_281) ;  /* 0x0000002000008947 */ /* 0x000fea0003800000 */
[----:B------:R1:W5:Y:S01]  /*0230*/  LDG.E R0, [R2.64] ;  /* 0x0000000c02007981 */ /* 0x000362000c1e1900 */
[----:B------:R-:W-:Y:S05]  /*0240*/  BRA `(.L_x_282) ;  /* 0x0000009000007947 */ /* 0x000fea0003800000 */
.L_x_281:
        /* <DEDUP_REMOVED lines=8> */
.L_x_283:
[----:B------:R-:W-:Y:S02]  /*02d0*/  MOV R0, c[0x0][0x3a4] ;  /* 0x0000e90000007a02 */ /* 0x000fe40000000f00 */
.L_x_282:
[----:B------:R-:W-:-:S06]  /*02e0*/  USHF.L.U32 UR10, UR5, 0x7, URZ ;  /* 0x00000007050a7899 */ /* 0x000fcc000800063f */
[----:B-----5:R-:W-:-:S04]  /*02f0*/  ISETP.LE.AND P0, PT, R0, UR10, PT ;  /* 0x0000000a00007c0c */ /* 0x020fc8000bf03270 */
[----:B------:R-:W-:-:S05]  /*0300*/  SEL R0, R5, 0xffffffff, !P0 ;  /* 0xffffffff05007807 */ /* 0x000fca0004000000 */
[----:B------:R2:W-:Y:S04]  /*0310*/  STL [R1+0x80], R0 ;  /* 0x0000800001007387 */ /* 0x0005e80000100800 */
.L_x_280:
[----:B------:R-:W3:Y:S02]  /*0320*/  LDL R89, [R1+0x80] ;  /* 0x0000800001597983 */ /* 0x000ee40000100800 */
[----:B---3--:R-:W-:-:S13]  /*0330*/  ISETP.GE.AND P0, PT, R89, RZ, PT ;  /* 0x000000ff5900720c */ /* 0x008fda0003f06270 */
[----:B------:R-:W-:Y:S05]  /*0340*/  @!P0 EXIT ;  /* 0x000000000000894d */ /* 0x000fea0003800000 */
[----:B------:R-:W-:Y:S01]  /*0350*/  ISETP.NE.U32.AND P0, PT, RZ, c[0x0][0x2d8], PT ;  /* 0x0000b600ff007a0c */ /* 0x000fe20003f05070 */
[----:B------:R-:W-:Y:S01]  /*0360*/  IMAD.WIDE R6, R89, R9, c[0x0][0x2c8] ;  /* 0x0000b20059067625 */ /* 0x000fe200078e0209 */
[----:B------:R-:W-:Y:S02]  /*0370*/  ISETP.NE.U32.AND P1, PT, RZ, c[0x0][0x2c8], PT ;  /* 0x0000b200ff007a0c */ /* 0x000fe40003f25070 */
[----:B------:R-:W-:Y:S02]  /*0380*/  ISETP.NE.AND.EX P0, PT, RZ, c[0x0][0x2dc], PT, P0 ;  /* 0x0000b700ff007a0c */ /* 0x000fe40003f05300 */
[----:B------:R-:W-:Y:S02]  /*0390*/  ISETP.NE.AND.EX P6, PT, RZ, c[0x0][0x2cc], PT, P1 ;  /* 0x0000b300ff007a0c */ /* 0x000fe40003fc5310 */
[----:B------:R-:W-:-:S09]  /*03a0*/  ISETP.NE.U32.AND P2, PT, RZ, c[0x0][0x2d0], PT ;  /* 0x0000b400ff007a0c */ /* 0x000fd20003f45070 */
[----:B-1----:R-:W-:Y:S02]  /*03b0*/  @P0 IMAD.WIDE R2, R89, R9, c[0x0][0x2d8] ;  /* 0x0000b60059020625 */ /* 0x002fe400078e0209 */
[----:B--2---:R-:W2:Y:S01]  /*03c0*/  @P6 LDG.E R0, [R6.64] ;  /* 0x0000000c06006981 */ /* 0x004ea2000c1e1900 */
[----:B------:R-:W-:-:S03]  /*03d0*/  ISETP.NE.AND.EX P2, PT, RZ, c[0x0][0x2d4], PT, P2 ;  /* 0x0000b500ff007a0c */ /* 0x000fc60003f45320 */
[----:B------:R-:W3:Y:S01]  /*03e0*/  @P0 LDG.E R2, [R2.64] ;  /* 0x0000000c02020981 */ /* 0x000ee2000c1e1900 */
[----:B------:R-:W-:Y:S02]  /*03f0*/  IMAD.MOV.U32 R8, RZ, RZ, RZ ;  /* 0x000000ffff087224 */ /* 0x000fe400078e00ff */
[----:B------:R-:W-:Y:S02]  /*0400*/  IMAD.MOV.U32 R12, RZ, RZ, RZ ;  /* 0x000000ffff0c7224 */ /* 0x000fe400078e00ff */
[----:B------:R-:W-:Y:S02]  /*0410*/  IMAD.WIDE R4, R89, R9, c[0x0][0x2d0] ;  /* 0x0000b40059047625 */ /* 0x000fe400078e0209 */
[----:B------:R1:W5:Y:S04]  /*0420*/  @P6 LDG.E R8, [R6.64] ;  /* 0x0000000c06086981 */ /* 0x000368000c1e1900 */
[----:B------:R1:W5:Y:S01]  /*0430*/  @P2 LDG.E R12, [R4.64] ;  /* 0x0000000c040c2981 */ /* 0x000362000c1e1900 */
[----:B------:R-:W-:-:S02]  /*0440*/  ULDC UR9, c[0x0][0x168] ;  /* 0x00005a0000097ab9 */ /* 0x000fc40000000800 */
[----:B------:R-:W-:Y:S01]  /*0450*/  ULDC UR17, c[0x0][0x198] ;  /* 0x0000660000117ab9 */ /* 0x000fe20000000800 */
[----:B------:R-:W-:Y:S02]  /*0460*/  IMAD.MOV.U32 R16, RZ, RZ, RZ ;  /* 0x000000ffff107224 */ /* 0x000fe400078e00ff */
[----:B--2---:R-:W-:Y:S01]  /*0470*/  @P6 IMAD R0, R89, 0x40, R0 ;  /* 0x0000004059006824 */ /* 0x004fe200078e0200 */
[----:B---3--:R2:W3:Y:S04]  /*0480*/  @P0 R2UR UR9, R2 ;  /* 0x00000000020903c2 */ /* 0x0084e800000e0000 */
[----:B--2---:R-:W-:-:S04]  /*0490*/  @P6 SHF.R.S32.HI R2, RZ, 0x1f, R0 ;  /* 0x0000001fff026819 */ /* 0x004fc80000011400 */
[----:B------:R-:W-:-:S04]  /*04a0*/  @P6 LEA.HI R0, R2, R0, RZ, 0x6 ;  /* 0x0000000002006211 */ /* 0x000fc800078f30ff */
[----:B------:R-:W-:Y:S01]  /*04b0*/  @P6 LOP3.LUT R16, R0, 0xffffffc0, RZ, 0xc0, !PT ;  /* 0xffffffc000106812 */ /* 0x000fe200078ec0ff */
[----:B------:R-:W-:Y:S05]  /*04c0*/  @P0 BRA `(.L_x_284) ;  /* 0x0000006000000947 */ /* 0x000fea0003800000 */
[----:B-1-3--:R-:W-:Y:S05]  /*04d0*/  @!P6 BRA `(.L_x_284) ;  /* 0x000000500000e947 */ /* 0x00afea0003800000 */
[----:B------:R-:W2:Y:S04]  /*04e0*/  LDG.E R2, [R6.64] ;  /* 0x0000000c06027981 */ /* 0x000ea8000c1e1900 */
[----:B------:R-:W3:Y:S01]  /*04f0*/  LDG.E R0, [R6.64+0x4] ;  /* 0x0000040c06007981 */ /* 0x000ee2000c1e1900 */
[----:B--2---:R-:W1:Y:S08]  /*0500*/  R2UR UR9, R2 ;  /* 0x00000000020973c2 */ /* 0x004e7000000e0000 */
[----:B---3--:R-:W1:Y:S02]  /*0510*/  R2UR UR4, R0 ;  /* 0x00000000000473c2 */ /* 0x008e6400000e0000 */
[----:B-1----:R-:W-:-:S06]  /*0520*/  UIADD3 UR9, -UR9, UR4, URZ ;  /* 0x0000000409097290 */ /* 0x002fcc000fffe13f */
.L_x_284:
[----:B-1-3--:R-:W-:-:S04]  /*0530*/  ISETP.NE.U32.AND P0, PT, RZ, c[0x0][0x2e0], PT ;  /* 0x0000b800ff007a0c */ /* 0x00afc80003f05070 */
[----:B------:R-:W-:-:S13]  /*0540*/  ISETP.NE.AND.EX P0, PT, RZ, c[0x0][0x2e4], PT, P0 ;  /* 0x0000b900ff007a0c */ /* 0x000fda0003f05300 */
[----:B------:R-:W-:Y:S05]  /*0550*/  @!P0 BRA `(.L_x_285) ;  /* 0x0000004000008947 */ /* 0x000fea0003800000 */
[----:B------:R-:W-:-:S05]  /*0560*/  IMAD.WIDE R2, R89, R9, c[0x0][0x2e0] ;  /* 0x0000b80059027625 */ /* 0x000fca00078e0209 */
[----:B------:R-:W2:Y:S02]  /*0570*/  LDG.E R0, [R2.64] ;  /* 0x0000000c02007981 */ /* 0x000ea4000c1e1900 */
[----:B--2---:R1:W2:Y:S02]  /*0580*/  R2UR UR17, R0 ;  /* 0x00000000001173c2 */ /* 0x0042a400000e0000 */
[----:B-12---:R-:W-:Y:S05]  /*0590*/  BRA `(.L_x_286) ;  /* 0x0000006000007947 */ /* 0x006fea0003800000 */
.L_x_285:
[----:B------:R-:W-:Y:S05]  /*05a0*/  @!P2 BRA `(.L_x_286) ;  /* 0x000000500000a947 */ /* 0x000fea0003800000 */
[----:B------:R-:W2:Y:S04]  /*05b0*/  LDG.E R2, [R4.64] ;  /* 0x0000000c04027981 */ /* 0x000ea8000c1e1900 */
[----:B------:R-:W3:Y:S01]  /*05c0*/  LDG.E R0, [R4.64+0x4] ;  /* 0x0000040c04007981 */ /* 0x000ee2000c1e1900 */
[----:B--2---:R-:W1:Y:S08]  /*05d0*/  R2UR UR17, R2 ;  /* 0x00000000021173c2 */ /* 0x004e7000000e0000 */
[----:B---3--:R-:W1:Y:S02]  /*05e0*/  R2UR UR4, R0 ;  /* 0x00000000000473c2 */ /* 0x008e6400000e0000 */
[----:B-1----:R-:W-:-:S06]  /*05f0*/  UIADD3 UR17, -UR17, UR4, URZ ;  /* 0x0000000411117290 */ /* 0x002fcc000fffe13f */
.L_x_286:
[----:B------:R-:W-:Y:S01]  /*0600*/  UIADD3 UR6, UR9, 0x3f, URZ ;  /* 0x0000003f09067890 */ /* 0x000fe2000fffe03f */
[----:B------:R-:W-:-:S03]  /*0610*/  ISETP.LE.AND P0, PT, RZ, UR5, PT ;  /* 0x00000005ff007c0c */ /* 0x000fc6000bf03270 */
[----:B------:R-:W-:-:S04]  /*0620*/  USHF.R.S32.HI UR4, URZ, 0x1f, UR6 ;  /* 0x0000001f3f047899 */ /* 0x000fc80008011406 */
[----:B------:R-:W-:-:S04]  /*0630*/  ULEA.HI UR4, UR4, UR6, URZ, 0x6 ;  /* 0x0000000604047291 */ /* 0x000fc8000f8f303f */
[----:B------:R-:W-:Y:S02]  /*0640*/  USHF.R.S32.HI UR8, URZ, 0x6, UR4 ;  /* 0x000000063f087899 */ /* 0x000fe40008011404 */
[----:B------:R-:W-:Y:S05]  /*0650*/  @!P0 BRA `(.L_x_287) ;  /* 0x0000009000008947 */ /* 0x000fea0003800000 */
[----:B------:R-:W-:Y:S02]  /*0660*/  UIADD3 UR4, -UR17, 0xbf, UR9 ;  /* 0x000000bf11047890 */ /* 0x000fe4000fffe109 */
[----:B------:R-:W-:Y:S02]  /*0670*/  ULDC UR6, c[0x0][0x2a0] ;  /* 0x0000a80000067ab9 */ /* 0x000fe40000000800 */
[----:B------:R-:W-:-:S04]  /*0680*/  ULEA UR4, UR5, UR4, 0x7 ;  /* 0x0000000405047291 */ /* 0x000fc8000f8e383f */
[----:B------:R-:W-:-:S04]  /*0690*/  UIADD3 UR6, UR4, UR6, URZ ;  /* 0x0000000604067290 */ /* 0x000fc8000fffe03f */
[----:B------:R-:W-:-:S04]  /*06a0*/  USHF.R.S32.HI UR4, URZ, 0x1f, UR6 ;  /* 0x0000001f3f047899 */ /* 0x000fc80008011406 */
[----:B------:R-:W-:-:S04]  /*06b0*/  ULEA.HI UR4, UR4, UR6, URZ, 0x6 ;  /* 0x0000000604047291 */ /* 0x000fc8000f8f303f */
[----:B------:R-:W-:-:S04]  /*06c0*/  USHF.R.S32.HI UR4, URZ, 0x6, UR4 ;  /* 0x000000063f047899 */ /* 0x000fc80008011404 */
[----:B------:R-:W-:-:S04]  /*06d0*/  UISETP.LT.AND UP0, UPT, UR8, UR4, UPT ;  /* 0x000000040800728c */ /* 0x000fc8000bf01270 */
[----:B------:R-:W-:Y:S02]  /*06e0*/  USEL UR8, UR8, UR4, UP0 ;  /* 0x0000000408087287 */ /* 0x000fe40008000000 */
.L_x_287:
[----:B------:R-:W-:Y:S01]  /*06f0*/  UIADD3 UR4, UR10, UR9, -UR17 ;  /* 0x000000090a047290 */ /* 0x000fe2000fffe811 */
[----:B------:R-:W-:Y:S01]  /*0700*/  PLOP3.LUT P0, PT, PT, PT, PT, 0x80, 0x0 ;  /* 0x000000000000781c */ /* 0x000fe20003f0f070 */
[----:B------:R-:W-:Y:S01]  /*0710*/  ULDC UR6, c[0x0][0x2a4] ;  /* 0x0000a90000067ab9 */ /* 0x000fe20000000800 */
[----:B------:R-:W-:Y:S01]  /*0720*/  CS2R R10, SRZ ;  /* 0x00000000000a7805 */ /* 0x000fe2000001ff00 */
[----:B------:R-:W-:Y:S01]  /*0730*/  UIADD3 UR6, UR4, -UR6, URZ ;  /* 0x8000000604067290 */ /* 0x000fe2000fffe03f */
[----:B------:R-:W-:Y:S01]  /*0740*/  IMAD.MOV.U32 R126, RZ, RZ, RZ ;  /* 0x000000ffff7e7224 */ /* 0x000fe200078e00ff */
[----:B------:R-:W-:Y:S01]  /*0750*/  CS2R R130, SRZ ;  /* 0x0000000000827805 */ /* 0x000fe2000001ff00 */
[----:B------:R-:W-:Y:S01]  /*0760*/  IMAD.MOV.U32 R124, RZ, RZ, RZ ;  /* 0x000000ffff7c7224 */ /* 0x000fe200078e00ff */
[----:B------:R-:W-:Y:S01]  /*0770*/  USHF.R.S32.HI UR4, URZ, 0x1f, UR6 ;  /* 0x0000001f3f047899 */ /* 0x000fe20008011406 */
[----:B------:R-:W-:Y:S01]  /*0780*/  CS2R R128, SRZ ;  /* 0x0000000000807805 */ /* 0x000fe2000001ff00 */
[----:B------:R-:W-:Y:S01]  /*0790*/  CS2R R122, SRZ ;  /* 0x00000000007a7805 */ /* 0x000fe2000001ff00 */
[----:B------:R-:W-:Y:S01]  /*07a0*/  CS2R R120, SRZ ;  /* 0x0000000000787805 */ /* 0x000fe2000001ff00 */
[----:B------:R-:W-:Y:S01]  /*07b0*/  ULEA.HI UR4, UR4, UR6, URZ, 0x6 ;  /* 0x0000000604047291 */ /* 0x000fe2000f8f303f */
[----:B------:R-:W-:Y:S01]  /*07c0*/  CS2R R118, SRZ ;  /* 0x0000000000767805 */ /* 0x000fe2000001ff00 */
[----:B------:R-:W-:Y:S01]  /*07d0*/  CS2R R116, SRZ ;  /* 0x0000000000747805 */ /* 0x000fe2000001ff00 */
[----:B------:R-:W-:Y:S01]  /*07e0*/  CS2R R110, SRZ ;  /* 0x00000000006e7805 */ /* 0x000fe2000001ff00 */
[----:B------:R-:W-:Y:S01]  /*07f0*/  USHF.R.S32.HI UR11, URZ, 0x6, UR4 ;  /* 0x000000063f0b7899 */ /* 0x000fe20008011404 */
[----:B------:R-:W-:Y:S01]  /*0800*/  MOV R9, RZ ;  /* 0x000000ff00097202 */ /* 0x000fe20000000f00 */
[----:B------:R-:W-:Y:S01]  /*0810*/  IMAD.MOV.U32 R108, RZ, RZ, RZ ;  /* 0x000000ffff6c7224 */ /* 0x000fe200078e00ff */
[----:B------:R-:W-:Y:S01]  /*0820*/  MOV R13, RZ ;  /* 0x000000ff000d7202 */ /* 0x000fe20000000f00 */
[----:B------:R-:W-:Y:S01]  /*0830*/  UISETP.LT.AND UP0, UPT, URZ, UR11, UPT ;  /* 0x0000000b3f00728c */ /* 0x000fe2000bf01270 */
[----:B------:R-:W-:Y:S01]  /*0840*/  IMAD.MOV.U32 R114, RZ, RZ, RZ ;  /* 0x000000ffff727224 */ /* 0x000fe200078e00ff */
[----:B------:R-:W-:Y:S01]  /*0850*/  CS2R R14, SRZ ;  /* 0x00000000000e7805 */ /* 0x000fe2000001ff00 */
[----:B------:R-:W-:Y:S01]  /*0860*/  MOV R112, RZ ;  /* 0x000000ff00707202 */ /* 0x000fe20000000f00 */
[----:B------:R-:W-:Y:S01]  /*0870*/  USEL UR11, URZ, UR11, !UP0 ;  /* 0x0000000b3f0b7287 */ /* 0x000fe2000c000000 */
[----:B------:R-:W-:Y:S01]  /*0880*/  IMAD.MOV.U32 R106, RZ, RZ, RZ ;  /* 0x000000ffff6a7224 */ /* 0x000fe200078e00ff */
[----:B------:R-:W-:Y:S01]  /*0890*/  CS2R R104, SRZ ;  /* 0x0000000000687805 */ /* 0x000fe2000001ff00 */
[----:B------:R-:W-:Y:S01]  /*08a0*/  MOV R17, RZ ;  /* 0x000000ff00117202 */ /* 0x000fe20000000f00 */
[----:B------:R-:W-:Y:S01]  /*08b0*/  UISETP.GT.AND UP0, UPT, UR8, UR11, UPT ;  /* 0x0000000b0800728c */ /* 0x000fe2000bf04270 */
[----:B------:R-:W-:Y:S01]  /*08c0*/  IMAD.MOV.U32 R102, RZ, RZ, RZ ;  /* 0x000000ffff667224 */ /* 0x000fe200078e00ff */
[----:B------:R-:W-:Y:S01]  /*08d0*/  CS2R R18, SRZ ;  /* 0x0000000000127805 */ /* 0x000fe2000001ff00 */
[----:B------:R-:W-:Y:S01]  /*08e0*/  MOV R100, RZ ;  /* 0x000000ff00647202 */ /* 0x000fe20000000f00 */
[----:B------:R-:W-:Y:S01]  /*08f0*/  IMAD.MOV.U32 R94, RZ, RZ, RZ ;  /* 0x000000ffff5e7224 */ /* 0x000fe200078e00ff */
[----:B------:R-:W-:Y:S01]  /*0900*/  CS2R R20, SRZ ;  /* 0x0000000000147805 */ /* 0x000fe2000001ff00 */
[----:B------:R-:W-:Y:S01]  /*0910*/  PLOP3.LUT P1, PT, PT, PT, UP0, 0x80, 0x0 ;  /* 0x000000000000781c */ /* 0x000fe20003f2f008 */
[----:B------:R-:W-:Y:S01]  /*0920*/  IMAD.MOV.U32 R98, RZ, RZ, RZ ;  /* 0x000000ffff627224 */ /* 0x000fe200078e00ff */
[----:B------:R-:W-:Y:S01]  /*0930*/  MOV R92, RZ ;  /* 0x000000ff005c7202 */ /* 0x000fe20000000f00 */
        /* <DEDUP_REMOVED lines=33> */
[----:B------:R-:W-:Y:S01]  /*0b50*/  IMAD.MOV.U32 R0, RZ, RZ, c[0x0][0x248] ;  /* 0x00009200ff007624 */ /* 0x000fe200078e00ff */
[----:B------:R-:W-:Y:S01]  /*0b60*/  SHF.R.S32.HI R34, RZ, 0x1f, R87 ;  /* 0x0000001fff227819 */ /* 0x000fe20000011457 */
[----:B------:R-:W-:Y:S01]  /*0b70*/  IMAD.MOV.U32 R6, RZ, RZ, R85 ;  /* 0x000000ffff067224 */ /* 0x000fe200078e0055 */
[----:B------:R-:W-:Y:S01]  /*0b80*/  SHF.R.S32.HI R4, RZ, 0x1f, R87 ;  /* 0x0000001fff047819 */ /* 0x000fe20000011457 */
[----:B------:R-:W-:Y:S01]  /*0b90*/  UIADD3 UR14, -UR10, UR17, URZ ;  /* 0x000000110a0e7290 */ /* 0x000fe2000fffe13f */
[----:B------:R-:W-:Y:S01]  /*0ba0*/  ISETP.NE.AND P1, PT, R0, 0x1, PT ;  /* 0x000000010000780c */ /* 0x000fe20003f25270 */
[----:B------:R-:W-:Y:S01]  /*0bb0*/  IMAD R0, R16, 0x60, RZ ;  /* 0x0000006010007824 */ /* 0x000fe200078e02ff */
[CC--:B------:R-:W-:Y:S01]  /*0bc0*/  LEA.HI R27, R34.reuse, R87.reuse, RZ, 0x2 ;  /* 0x00000057221b7211 */ /* 0x0c0fe200078f10ff */
[----:B------:R-:W-:Y:S01]  /*0bd0*/  IMAD.MOV.U32 R17, RZ, RZ, 0x1 ;  /* 0x00000001ff117424 */ /* 0x000fe200078e00ff */
[-C--:B------:R-:W-:Y:S01]  /*0be0*/  LEA.HI R37, R34, R87.reuse, RZ, 0x3 ;  /* 0x0000005722257211 */ /* 0x080fe200078f18ff */
[----:B------:R-:W-:Y:S01]  /*0bf0*/  USHF.L.U32 UR4, UR11, 0x6, URZ ;  /* 0x000000060b047899 */ /* 0x000fe2000800063f */
[----:B------:R-:W-:Y:S01]  /*0c00*/  LOP3.LUT R2, R27, 0xfffffffc, RZ, 0xc0, !PT ;  /* 0xfffffffc1b027812 */ /* 0x000fe200078ec0ff */
[----:B------:R-:W-:Y:S01]  /*0c10*/  USHF.R.S32.HI UR15, URZ, 0x1f, UR11 ;  /* 0x0000001f3f0f7899 */ /* 0x000fe2000801140b */
[C---:B------:R-:W-:Y:S01]  /*0c20*/  IADD3 R22, P0, R0.reuse, R87, RZ ;  /* 0x0000005700167210 */ /* 0x040fe20007f1e0ff */
[----:B------:R-:W-:Y:S01]  /*0c30*/  UIADD3 UR16, -UR4, UR9, URZ ;  /* 0x0000000904107290 */ /* 0x000fe2000fffe13f */
[----:B------:R-:W-:Y:S01]  /*0c40*/  SHF.R.S32.HI R39, RZ, 0x2, R27 ;  /* 0x00000002ff277819 */ /* 0x000fe2000001141b */
[----:B------:R-:W-:Y:S01]  /*0c50*/  IMAD.IADD R29, R87, 0x1, -R2 ;  /* 0x00000001571d7824 */ /* 0x000fe200078e0a02 */
[----:B------:R-:W-:Y:S01]  /*0c60*/  LEA.HI.X.SX32 R23, R0, R4, 0x1, P0 ;  /* 0x0000000400177211 */ /* 0x000fe200000f0eff */
[----:B------:R-:W-:Y:S01]  /*0c70*/  @P1 IMAD.HI.U32 R3, R85, c[0x0][0x24c], RZ ;  /* 0x0000930055031a27 */ /* 0x000fe200078e00ff */
[----:B------:R-:W-:Y:S01]  /*0c80*/  SHF.R.S32.HI R11, RZ, 0x1f, R39 ;  /* 0x0000001fff0b7819 */ /* 0x000fe20000011427 */
[----:B------:R-:W-:Y:S01]  /*0c90*/  ULDC.64 UR6, c[0x0][0x178] ;  /* 0x00005e0000067ab9 */ /* 0x000fe20000000a00 */
[----:B-----5:R-:W-:Y:S01]  /*0ca0*/  IADD3 R4, P0, R39, R12, RZ ;  /* 0x0000000c27047210 */ /* 0x020fe20007f1e0ff */
[----:B------:R-:W-:Y:S01]  /*0cb0*/  IMAD.SHL.U32 R0, R37, 0x8, RZ ;  /* 0x0000000825007824 */ /* 0x000fe200078e00ff */
[----:B------:R-:W-:Y:S01]  /*0cc0*/  @P1 SHF.R.U32.HI R6, RZ, c[0x0][0x250], R3 ;  /* 0x00009400ff061a19 */ /* 0x000fe20000011603 */
[----:B------:R-:W-:Y:S01]  /*0cd0*/  IMAD.SHL.U32 R2, R29, 0x8, RZ ;  /* 0x000000081d027824 */ /* 0x000fe200078e00ff */
[----:B------:R-:W-:Y:S01]  /*0ce0*/  IADD3 R18, P1, R39, R8, RZ ;  /* 0x0000000827127210 */ /* 0x000fe20007f3e0ff */
[----:B------:R-:W-:Y:S01]  /*0cf0*/  UIMAD UR18, UR15, UR6, URZ ;  /* 0x000000060f1272a4 */ /* 0x000fe2000f8e023f */
[----:B------:R-:W-:Y:S01]  /*0d00*/  SHF.R.S32.HI R10, RZ, 0x1f, R6 ;  /* 0x0000001fff0a7819 */ /* 0x000fe20000011406 */
[----:B------:R-:W-:Y:S01]  /*0d10*/  UIMAD.WIDE.U32 UR20, UR11, UR6, URZ ;  /* 0x000000060b1472a5 */ /* 0x000fe2000f8e003f */
[----:B------:R-:W-:Y:S01]  /*0d20*/  LOP3.LUT R0, R0, 0xc0, RZ, 0xc0, !PT ;  /* 0x000000c000007812 */ /* 0x000fe200078ec0ff */
[----:B------:R-:W-:Y:S01]  /*0d30*/  UIMAD UR18, UR11, UR7, UR18 ;  /* 0x000000070b1272a4 */ /* 0x000fe2000f8e0212 */
[--C-:B------:R-:W-:Y:S01]  /*0d40*/  SHF.R.S32.HI R3, RZ, 0x1f, R2.reuse ;  /* 0x0000001fff037819 */ /* 0x100fe20000011402 */
[----:B------:R-:W-:Y:S01]  /*0d50*/  IMAD R5, R10, c[0x0][0x1e0], RZ ;  /* 0x000078000a057a24 */ /* 0x000fe200078e02ff */
[-C--:B------:R-:W-:Y:S01]  /*0d60*/  LEA.HI.X.SX32 R21, R8, R11.reuse, 0x1, P1 ;  /* 0x0000000b08157211 */ /* 0x080fe200008f0eff */
[----:B------:R-:W-:Y:S01]  /*0d70*/  UIADD3 UR18, UR21, UR18, URZ ;  /* 0x0000001215127290 */ /* 0x000fe2000fffe03f */
[----:B------:R-:W-:Y:S01]  /*0d80*/  SHF.R.S32.HI R26, RZ, 0x1f, R89 ;  /* 0x0000001fff1a7819 */ /* 0x000fe20000011459 */
[----:B------:R-:W-:Y:S01]  /*0d90*/  IMAD R7, R6, c[0x0][0x1e4], R5 ;  /* 0x0000790006077a24 */ /* 0x000fe200078e0205 */
[----:B------:R-:W-:Y:S01]  /*0da0*/  LEA.HI.X.SX32 R5, R12, R11, 0x1, P0 ;  /* 0x0000000b0c057211 */ /* 0x000fe200000f0eff */
[----:B------:R-:W-:Y:S01]  /*0db0*/  IMAD.WIDE.U32 R8, R6, c[0x0][0x1e0], R2 ;  /* 0x0000780006087a25 */ /* 0x000fe200078e0002 */
[----:B------:R-:W-:Y:S01]  /*0dc0*/  SHF.R.U32.HI R11, RZ, 0x3, R0 ;  /* 0x00000003ff0b7819 */ /* 0x000fe20000011600 */
[----:B------:R-:W-:Y:S01]  /*0dd0*/  ULDC.64 UR6, c[0x0][0x208] ;  /* 0x0000820000067ab9 */ /* 0x000fe20000000a00 */
[----:B------:R-:W-:Y:S01]  /*0de0*/  LOP3.LUT R0, R0, 0x18, R2, 0xf8, !PT ;  /* 0x0000001800007812 */ /* 0x000fe200078ef802 */
[----:B------:R-:W-:Y:S01]  /*0df0*/  IMAD.U32 R12, RZ, RZ, UR5 ;  /* 0x00000005ff0c7e24 */ /* 0x000fe2000f8e00ff */
[----:B------:R-:W-:Y:S01]  /*0e00*/  LEA.HI R14, R27, R39, RZ, 0x1 ;  /* 0x000000271b0e7211 */ /* 0x000fe200078f08ff */
[----:B------:R-:W-:Y:S01]  /*0e10*/  IMAD.IADD R9, R9, 0x1, R7 ;  /* 0x0000000109097824 */ /* 0x000fe200078e0207 */
[----:B------:R-:W-:Y:S01]  /*0e20*/  LOP3.LUT R15, R0, R11, RZ, 0x3c, !PT ;  /* 0x0000000b000f7212 */ /* 0x000fe200078e3cff */
[----:B------:R-:W-:Y:S01]  /*0e30*/  IMAD R7, R10, c[0x0][0x1b0], RZ ;  /* 0x00006c000a077a24 */ /* 0x000fe200078e02ff */
[----:B------:R-:W-:Y:S01]  /*0e40*/  SEL R0, R26, RZ, !P2 ;  /* 0x000000ff1a007207 */ /* 0x000fe20005000000 */
[----:B------:R-:W-:Y:S01]  /*0e50*/  IMAD.WIDE R4, R12, 0x80, R4 ;  /* 0x000000800c047825 */ /* 0x000fe200078e0204 */
[----:B------:R-:W-:Y:S01]  /*0e60*/  SEL R12, R89, RZ, !P2 ;  /* 0x000000ff590c7207 */ /* 0x000fe20005000000 */
[----:B------:R-:W-:Y:S01]  /*0e70*/  USHF.L.U32 UR19, UR6, 0x6, URZ ;  /* 0x0000000606137899 */ /* 0x000fe2000800063f */
[-C--:B------:R-:W-:Y:S01]  /*0e80*/  LEA.HI R35, R34, R87.reuse, RZ, 0x5 ;  /* 0x0000005722237211 */ /* 0x080fe200078f28ff */
[----:B------:R-:W-:Y:S01]  /*0e90*/  IMAD R10, R6, c[0x0][0x1b4], R7 ;  /* 0x00006d00060a7a24 */ /* 0x000fe200078e0207 */
[----:B------:R-:W-:Y:S01]  /*0ea0*/  ISETP.GE.AND P2, PT, R2, c[0x0][0x1cc], PT ;  /* 0x0000730002007a0c */ /* 0x000fe20003f46270 */
[C---:B------:R-:W-:Y:S01]  /*0eb0*/  IMAD R11, R0.reuse, c[0x0][0x1e8], RZ ;  /* 0x00007a00000b7a24 */ /* 0x040fe200078e02ff */
[----:B------:R-:W-:Y:S01]  /*0ec0*/  SHF.R.S32.HI R31, RZ, 0x5, R35 ;  /* 0x00000005ff1f7819 */ /* 0x000fe20000011423 */
[----:B------:R-:W-:Y:S01]  /*0ed0*/  IMAD R13, R0, c[0x0][0x1b8], RZ ;  /* 0x00006e00000d7a24 */ /* 0x000fe200078e02ff */
[----:B------:R-:W-:Y:S01]  /*0ee0*/  LOP3.LUT R0, R14, 0x7fffffe, RZ, 0xc0, !PT ;  /* 0x07fffffe0e007812 */ /* 0x000fe200078ec0ff */
[----:B------:R-:W-:Y:S01]  /*0ef0*/  IMAD.WIDE.U32 R6, R6, c[0x0][0x1b0], R2 ;  /* 0x00006c0006067a25 */ /* 0x000fe200078e0002 */
[C---:B------:R-:W-:Y:S01]  /*0f00*/  IADD3 R30, R2.reuse, 0x20, RZ ;  /* 0x00000020021e7810 */ /* 0x040fe20007ffe0ff */
[----:B------:R-:W-:Y:S01]  /*0f10*/  CS2R R130, SRZ ;  /* 0x0000000000827805 */ /* 0x000fe2000001ff00 */
[----:B------:R-:W-:Y:S01]  /*0f20*/  IADD3 R38, R2, 0x40, RZ ;  /* 0x0000004002267810 */ /* 0x000fe20007ffe0ff */
[----:B------:R-:W-:Y:S01]  /*0f30*/  IMAD.IADD R7, R7, 0x1, R10 ;  /* 0x0000000107077824 */ /* 0x000fe200078e020a */
[----:B------:R-:W-:Y:S01]  /*0f40*/  ISETP.GE.AND P1, PT, R30, c[0x0][0x1cc], PT ;  /* 0x000073001e007a0c */ /* 0x000fe20003f26270 */
[----:B------:R-:W-:Y:S01]  /*0f50*/  IMAD R14, R12, c[0x0][0x1ec], R11 ;  /* 0x00007b000c0e7a24 */ /* 0x000fe200078e020b */
[----:B------:R-:W-:Y:S01]  /*0f60*/  LEA.HI R33, R34, R87, RZ, 0x4 ;  /* 0x0000005722217211 */ /* 0x000fe200078f20ff */
[C---:B------:R-:W-:Y:S01]  /*0f70*/  IMAD.IADD R0, R39.reuse, 0x1, -R0 ;  /* 0x0000000127007824 */ /* 0x040fe200078e0a00 */
[----:B------:R-:W-:Y:S01]  /*0f80*/  SHF.R.S32.HI R36, RZ, 0x1f, R85 ;  /* 0x0000001fff247819 */ /* 0x000fe20000011455 */
[C---:B------:R-:W-:Y:S01]  /*0f90*/  IMAD.WIDE.U32 R10, R12.reuse, c[0x0][0x1e8], R8 ;  /* 0x00007a000c0a7a25 */ /* 0x040fe200078e0008 */
[----:B------:R-:W-:Y:S01]  /*0fa0*/  STL [R1+0x34], R38 ;  /* 0x0000342601007387 */ /* 0x000fe20000100800 */
[----:B------:R-:W-:Y:S01]  /*0fb0*/  CS2R R128, SRZ ;  /* 0x0000000000807805 */ /* 0x000fe2000001ff00 */
[----:B------:R-:W-:Y:S01]  /*0fc0*/  CS2R R126, SRZ ;  /* 0x00000000007e7805 */ /* 0x000fe2000001ff00 */
[C---:B------:R-:W-:Y:S01]  /*0fd0*/  IMAD R13, R12.reuse, c[0x0][0x1bc], R13 ;  /* 0x00006f000c0d7a24 */ /* 0x040fe200078e020d */
[----:B------:R-:W-:Y:S01]  /*0fe0*/  CS2R R124, SRZ ;  /* 0x00000000007c7805 */ /* 0x000fe2000001ff00 */
[----:B------:R-:W-:Y:S01]  /*0ff0*/  IMAD.WIDE.U32 R8, R12, c[0x0][0x1b8], R6 ;  /* 0x00006e000c087a25 */ /* 0x000fe200078e0006 */
[----:B------:R-:W-:Y:S01]  /*1000*/  IADD3 R12, -R39, UR14, RZ ;  /* 0x0000000e270c7c10 */ /* 0x000fe2000fffe1ff */
[----:B------:R-:W-:Y:S01]  /*1010*/  CS2R R122, SRZ ;  /* 0x00000000007a7805 */ /* 0x000fe2000001ff00 */
[----:B------:R-:W-:Y:S01]  /*1020*/  CS2R R120, SRZ ;  /* 0x0000000000787805 */ /* 0x000fe2000001ff00 */
[----:B------:R-:W-:Y:S01]  /*1030*/  IMAD R0, R31, 0x8, R0 ;  /* 0x000000081f007824 */ /* 0x000fe200078e0200 */
[C---:B------:R-:W-:Y:S01]  /*1040*/  ISETP.LT.OR P4, PT, R12.reuse, 0x1, P2 ;  /* 0x000000010c00780c */ /* 0x040fe20001781670 */
[----:B------:R-:W-:Y:S01]  /*1050*/  IMAD.IADD R7, R11, 0x1, R14 ;  /* 0x000000010b077824 */ /* 0x000fe200078e020e */
[----:B------:R-:W-:Y:S01]  /*1060*/  ISETP.LT.OR P5, PT, R12, 0x1, P1 ;  /* 0x000000010c00780c */ /* 0x000fe20000fa1670 */
[----:B------:R-:W-:Y:S01]  /*1070*/  IMAD R11, R5, c[0x0][0x1d8], RZ ;  /* 0x00007600050b7a24 */ /* 0x000fe200078e02ff */
[----:B------:R-:W-:Y:S01]  /*1080*/  CS2R R118, SRZ ;  /* 0x0000000000767805 */ /* 0x000fe2000001ff00 */
[----:B------:R-:W-:Y:S01]  /*1090*/  IMAD.MOV.U32 R6, RZ, RZ, R10 ;  /* 0x000000ffff067224 */ /* 0x000fe200078e000a */
[----:B------:R-:W-:Y:S01]  /*10a0*/  CS2R R116, SRZ ;  /* 0x0000000000747805 */ /* 0x000fe2000001ff00 */
[----:B------:R-:W-:Y:S01]  /*10b0*/  IMAD.IADD R9, R9, 0x1, R13 ;  /* 0x0000000109097824 */ /* 0x000fe200078e020d */
[----:B------:R-:W-:Y:S01]  /*10c0*/  CS2R R114, SRZ ;  /* 0x0000000000727805 */ /* 0x000fe2000001ff00 */
[----:B------:R-:W-:Y:S01]  /*10d0*/  IMAD.U32 R13, R0, 0x20, R15 ;  /* 0x00000020000d7824 */ /* 0x000fe200078e000f */
[----:B------:R-:W-:Y:S01]  /*10e0*/  CS2R R112, SRZ ;  /* 0x0000000000707805 */ /* 0x000fe2000001ff00 */
[C---:B------:R-:W-:Y:S01]  /*10f0*/  IMAD R0, R4.reuse, c[0x0][0x1dc], R11 ;  /* 0x0000770004007a24 */ /* 0x040fe200078e020b */
[----:B------:R-:W-:Y:S01]  /*1100*/  CS2R R110, SRZ ;  /* 0x00000000006e7805 */ /* 0x000fe2000001ff00 */
        /* <DEDUP_REMOVED lines=10> */
[----:B------:R-:W-:Y:S01]  /*11b0*/  IMAD.MOV.U32 R9, RZ, RZ, c[0x0][0x1d8] ;  /* 0x00007600ff097624 */ /* 0x000fe200078e00ff */
[----:B------:R-:W-:Y:S01]  /*11c0*/  CS2R R98, SRZ ;  /* 0x0000000000627805 */ /* 0x000fe2000001ff00 */
[----:B------:R-:W-:Y:S01]  /*11d0*/  IMAD R5, R5, c[0x0][0x1a8], RZ ;  /* 0x00006a0005057a24 */ /* 0x000fe200078e02ff */
[----:B------:R-:W-:Y:S01]  /*11e0*/  CS2R R96, SRZ ;  /* 0x0000000000607805 */ /* 0x000fe2000001ff00 */
[----:B------:R-:W-:Y:S01]  /*11f0*/  IMAD.MOV.U32 R14, RZ, RZ, c[0x0][0x1dc] ;  /* 0x00007700ff0e7624 */ /* 0x000fe200078e00ff */
[----:B------:R-:W-:Y:S01]  /*1200*/  LEA R8, P0, R9, R6, 0x7 ;  /* 0x0000000609087211 */ /* 0x000fe200078038ff */
[----:B------:R-:W-:Y:S01]  /*1210*/  IMAD R5, R4, c[0x0][0x1ac], R5 ;  /* 0x00006b0004057a24 */ /* 0x000fe200078e0205 */
[----:B------:R-:W-:Y:S01]  /*1220*/  LEA R4, P3, R10, c[0x0][0x190], 0x1 ;  /* 0x000064000a047a11 */ /* 0x000fe200078608ff */
[----:B------:R-:W-:Y:S01]  /*1230*/  IMAD.SHL.U32 R132, R13, 0x2, RZ ;  /* 0x000000020d847824 */ /* 0x000fe200078e00ff */
[----:B------:R-:W-:Y:S01]  /*1240*/  LEA.HI.X R9, R9, R7, R14, 0x7, P0 ;  /* 0x0000000709097211 */ /* 0x000fe200000f3c0e */
[----:B------:R-:W-:Y:S01]  /*1250*/  IMAD.IADD R0, R11, 0x1, R5 ;  /* 0x000000010b007824 */ /* 0x000fe200078e0205 */
[----:B------:R-:W-:Y:S01]  /*1260*/  ISETP.GE.AND P0, PT, R38, c[0x0][0x1cc], PT ;  /* 0x0000730026007a0c */ /* 0x000fe20003f06270 */
[----:B------:R-:W-:Y:S01]  /*1270*/  IMAD.MOV.U32 R11, RZ, RZ, c[0x0][0x1ac] ;  /* 0x00006b00ff0b7624 */ /* 0x000fe200078e00ff */
[----:B------:R-:W-:Y:S01]  /*1280*/  @!PT LDS RZ, [RZ] ;  /* 0x00000000fffff984 */ /* 0x000fe20000000800 */
[----:B------:R-:W-:Y:S01]  /*1290*/  @!PT LDS RZ, [RZ] ;  /* 0x00000000fffff984 */ /* 0x000fe20000000800 */
[----:B------:R-:W-:Y:S01]  /*12a0*/  @!PT LDS RZ, [RZ] ;  /* 0x00000000fffff984 */ /* 0x000fe20000000800 */
[----:B------:R1:W-:Y:S01]  /*12b0*/  LDGSTS.E.BYPASS.LTC128B.128 [R132+0x6080], [R6.64], !P4 ;  /* 0x0608000006847fae */ /* 0x0003e2000e101d4c */
[----:B------:R-:W-:Y:S01]  /*12c0*/  IMAD.SHL.U32 R14, R87, 0x4, RZ ;  /* 0x00000004570e7824 */ /* 0x000fe200078e00ff */
[----:B------:R-:W-:Y:S01]  /*12d0*/  LEA.HI.X R5, R10, c[0x0][0x194], R0, 0x1, P3 ;  /* 0x000065000a057a11 */ /* 0x000fe200018f0c00 */
[----:B------:R-:W-:Y:S01]  /*12e0*/  IMAD.MOV.U32 R0, RZ, RZ, c[0x0][0x1a8] ;  /* 0x00006a00ff007624 */ /* 0x000fe200078e00ff */
[C---:B------:R-:W-:Y:S01]  /*12f0*/  ISETP.LT.OR P4, PT, R12.reuse, 0x1, P0 ;  /* 0x000000010c00780c */ /* 0x040fe20000781670 */
[----:B------:R1:W-:Y:S01]  /*1300*/  LDGSTS.E.BYPASS.LTC128B.128 [R132+0x8080], [R6.64+0x40], !P5 ;  /* 0x0808004006847fae */ /* 0x0003e2000e901d4c */
[----:B------:R-:W-:Y:S01]  /*1310*/  ISETP.LT.OR P3, PT, R12, 0x41, P2 ;  /* 0x000000410c00780c */ /* 0x000fe20001761670 */
[----:B------:R-:W-:Y:S01]  /*1320*/  IMAD R13, R36, c[0x0][0x270], RZ ;  /* 0x00009c00240d7a24 */ /* 0x000fe200078e02ff */
[C---:B------:R-:W-:Y:S01]  /*1330*/  ISETP.LT.OR P2, PT, R12.reuse, 0x41, P1 ;  /* 0x000000410c00780c */ /* 0x040fe20000f41670 */
[----:B------:R-:W-:Y:S01]  /*1340*/  STL [R1+0x28], R132 ;  /* 0x0000288401007387 */ /* 0x000fe20000100800 */
[----:B------:R-:W-:Y:S01]  /*1350*/  ISETP.LT.OR P1, PT, R12, 0x41, P0 ;  /* 0x000000410c00780c */ /* 0x000fe20000721670 */
[----:B------:R-:W-:Y:S01]  /*1360*/  IMAD R13, R85, c[0x0][0x274], R13 ;  /* 0x00009d00550d7a24 */ /* 0x000fe200078e020d */
[C---:B------:R-:W-:Y:S01]  /*1370*/  LEA R10, P0, R0.reuse, R4, 0x7 ;  /* 0x00000004000a7211 */ /* 0x040fe200078038ff */
[----:B------:R-:W-:Y:S01]  /*1380*/  IMAD.MOV.U32 R218, RZ, RZ, 0x20 ;  /* 0x00000020ffda7424 */ /* 0x000fe200078e00ff */
[----:B------:R-:W-:Y:S01]  /*1390*/  ISETP.LE.AND P5, PT, R17, c[0x0][0x2a8], PT ;  /* 0x0000aa0011007a0c */ /* 0x000fe20003fa3270 */
[----:B------:R-:W-:Y:S01]  /*13a0*/  IMAD.MOV.U32 R221, RZ, RZ, 0x10 ;  /* 0x00000010ffdd7424 */ /* 0x000fe200078e00ff */
[----:B------:R-:W-:Y:S01]  /*13b0*/  LEA.HI.X R11, R0, R5, R11, 0x7, P0 ;  /* 0x00000005000b7211 */ /* 0x000fe200000f3c0b */
[----:B------:R1:W-:Y:S01]  /*13c0*/  LDGSTS.E.BYPASS.LTC128B.128 [R132+0xa080], [R6.64+0x80], !P4 ;  /* 0x0a08008006847fae */ /* 0x0003e2000e101d4c */
[----:B------:R-:W-:Y:S01]  /*13d0*/  SHF.R.S32.HI R0, RZ, 0x1f, R16 ;  /* 0x0000001fff007819 */ /* 0x000fe20000011410 */
[----:B------:R-:W-:Y:S01]  /*13e0*/  CS2R R94, SRZ ;  /* 0x00000000005e7805 */ /* 0x000fe2000001ff00 */
[----:B------:R-:W-:Y:S01]  /*13f0*/  CS2R R92, SRZ ;  /* 0x00000000005c7805 */ /* 0x000fe2000001ff00 */
[----:B------:R2:W-:Y:S01]  /*1400*/  LDGSTS.E.BYPASS.LTC128B.128 [R132+0x7080], [R8.64], !P3 ;  /* 0x0708000008847fae */ /* 0x0005e2000d901d4c */
[----:B------:R-:W-:Y:S01]  /*1410*/  CS2R R90, SRZ ;  /* 0x00000000005a7805 */ /* 0x000fe2000001ff00 */
[----:B------:R-:W-:Y:S01]  /*1420*/  CS2R R82, SRZ ;  /* 0x0000000000527805 */ /* 0x000fe2000001ff00 */
[----:B------:R-:W-:Y:S01]  /*1430*/  CS2R R80, SRZ ;  /* 0x0000000000507805 */ /* 0x000fe2000001ff00 */
[----:B------:R2:W-:Y:S01]  /*1440*/  LDGSTS.E.BYPASS.LTC128B.128 [R132+0x9080], [R8.64+0x40], !P2 ;  /* 0x0908004008847fae */ /* 0x0005e2000d101d4c */
[----:B------:R-:W-:Y:S01]  /*1450*/  ISETP.GE.AND P2, PT, R2, c[0x0][0x19c], PT ;  /* 0x0000670002007a0c */ /* 0x000fe20003f46270 */
[----:B------:R-:W-:Y:S01]  /*1460*/  CS2R R78, SRZ ;  /* 0x00000000004e7805 */ /* 0x000fe2000001ff00 */
[----:B------:R-:W-:Y:S01]  /*1470*/  CS2R R76, SRZ ;  /* 0x00000000004c7805 */ /* 0x000fe2000001ff00 */
[----:B------:R2:W-:Y:S01]  /*1480*/  LDGSTS.E.BYPASS.LTC128B.128 [R132+0xb080], [R8.64+0x80], !P1 ;  /* 0x0b08008008847fae */ /* 0x0005e2000c901d4c */
[----:B------:R-:W-:Y:S01]  /*1490*/  ISETP.LT.OR P3, PT, R12, 0x1, P2 ;  /* 0x000000010c00780c */ /* 0x000fe20001761670 */
[----:B------:R-:W-:Y:S01]  /*14a0*/  CS2R R74, SRZ ;  /* 0x00000000004a7805 */ /* 0x000fe2000001ff00 */
[----:B------:R-:W-:Y:S01]  /*14b0*/  ISETP.GE.AND P1, PT, R30, c[0x0][0x19c], PT ;  /* 0x000067001e007a0c */ /* 0x000fe20003f26270 */
[----:B------:R-:W0:Y:S01]  /*14c0*/  LDGDEPBAR ;  /* 0x00000000000079af */ /* 0x000e220000000000 */
[C---:B------:R-:W-:Y:S01]  /*14d0*/  ISETP.LT.OR P2, PT, R12.reuse, 0x41, P2 ;  /* 0x000000410c00780c */ /* 0x040fe20001741670 */
[----:B------:R-:W-:Y:S01]  /*14e0*/  CS2R R72, SRZ ;  /* 0x0000000000487805 */ /* 0x000fe2000001ff00 */
[C---:B------:R-:W-:Y:S01]  /*14f0*/  ISETP.LT.OR P4, PT, R12.reuse, 0x1, P1 ;  /* 0x000000010c00780c */ /* 0x040fe20000f81670 */
[----:B------:R-:W-:Y:S01]  /*1500*/  CS2R R70, SRZ ;  /* 0x0000000000467805 */ /* 0x000fe2000001ff00 */
[----:B------:R-:W-:Y:S01]  /*1510*/  ISETP.LT.OR P1, PT, R12, 0x41, P1 ;  /* 0x000000410c00780c */ /* 0x000fe20000f21670 */
[----:B------:R-:W-:Y:S01]  /*1520*/  CS2R R68, SRZ ;  /* 0x0000000000447805 */ /* 0x000fe2000001ff00 */
[----:B------:R-:W-:Y:S01]  /*1530*/  CS2R R66, SRZ ;  /* 0x0000000000427805 */ /* 0x000fe2000001ff00 */
[----:B------:R-:W-:Y:S01]  /*1540*/  CS2R R64, SRZ ;  /* 0x0000000000407805 */ /* 0x000fe2000001ff00 */
[----:B------:R-:W-:Y:S01]  /*1550*/  CS2R R62, SRZ ;  /* 0x00000000003e7805 */ /* 0x000fe2000001ff00 */
[----:B------:R3:W-:Y:S01]  /*1560*/  LDGSTS.E.BYPASS.LTC128B.128 [R132+0x80], [R4.64], !P3 ;  /* 0x0008000004847fae */ /* 0x0007e2000d901d4c */
[C---:B-1----:R-:W-:Y:S01]  /*1570*/  IADD3 R6, P0, R14.reuse, R16, RZ ;  /* 0x000000100e067210 */ /* 0x042fe20007f1e0ff */
[----:B------:R-:W-:Y:S01]  /*1580*/  CS2R R60, SRZ ;  /* 0x00000000003c7805 */ /* 0x000fe2000001ff00 */
[----:B------:R-:W-:Y:S01]  /*1590*/  CS2R R58, SRZ ;  /* 0x00000000003a7805 */ /* 0x000fe2000001ff00 */
[----:B------:R-:W-:Y:S01]  /*15a0*/  CS2R R56, SRZ ;  /* 0x0000000000387805 */ /* 0x000fe2000001ff00 */
[----:B------:R-:W-:Y:S01]  /*15b0*/  LEA.HI.X.SX32 R7, R14, R0, 0x1, P0 ;  /* 0x000000000e077211 */ /* 0x000fe200000f0eff */
[----:B------:R3:W-:Y:S01]  /*15c0*/  LDGSTS.E.BYPASS.LTC128B.128 [R132+0x2080], [R4.64+0x40], !P4 ;  /* 0x0208004004847fae */ /* 0x0007e2000e101d4c */
[----:B------:R-:W-:Y:S01]  /*15d0*/  ISETP.GE.AND P0, PT, R38, c[0x0][0x19c], PT ;  /* 0x0000670026007a0c */ /* 0x000fe20003f06270 */
[----:B------:R-:W-:Y:S01]  /*15e0*/  CS2R R54, SRZ ;  /* 0x0000000000367805 */ /* 0x000fe2000001ff00 */
[----:B------:R-:W-:Y:S01]  /*15f0*/  ISETP.LT.AND P4, PT, R39, UR16, PT ;  /* 0x0000001027007c0c */ /* 0x000fe2000bf81270 */
[----:B------:R-:W-:Y:S01]  /*1600*/  CS2R R52, SRZ ;  /* 0x0000000000347805 */ /* 0x000fe2000001ff00 */
[C---:B------:R-:W-:Y:S01]  /*1610*/  ISETP.LT.OR P3, PT, R12.reuse, 0x1, P0 ;  /* 0x000000010c00780c */ /* 0x040fe20000761670 */
[----:B------:R-:W-:Y:S01]  /*1620*/  CS2R R50, SRZ ;  /* 0x0000000000327805 */ /* 0x000fe2000001ff00 */
[----:B--2---:R-:W-:Y:S01]  /*1630*/  SHF.R.S32.HI R8, RZ, 0x4, R33 ;  /* 0x00000004ff087819 */ /* 0x004fe20000011421 */
[----:B------:R-:W-:Y:S01]  /*1640*/  CS2R R48, SRZ ;  /* 0x0000000000307805 */ /* 0x000fe2000001ff00 */
[----:B------:R-:W-:Y:S01]  /*1650*/  ISETP.LT.OR P0, PT, R12, 0x41, P0 ;  /* 0x000000410c00780c */ /* 0x000fe20000701670 */
[----:B------:R-:W-:Y:S01]  /*1660*/  CS2R R46, SRZ ;  /* 0x00000000002e7805 */ /* 0x000fe2000001ff00 */
[----:B------:R-:W-:Y:S01]  /*1670*/  LEA.HI R9, R33, R8, RZ, 0x1 ;  /* 0x0000000821097211 */ /* 0x000fe200078f08ff */
[----:B------:R-:W-:Y:S01]  /*1680*/  CS2R R44, SRZ ;  /* 0x00000000002c7805 */ /* 0x000fe2000001ff00 */
[----:B------:R-:W-:Y:S01]  /*1690*/  ISETP.GE.OR P5, PT, R30, c[0x0][0x1fc], !P4 ;  /* 0x00007f001e007a0c */ /* 0x000fe200067a6670 */
[----:B------:R-:W-:Y:S01]  /*16a0*/  CS2R R42, SRZ ;  /* 0x00000000002a7805 */ /* 0x000fe2000001ff00 */
[----:B------:R-:W-:Y:S01]  /*16b0*/  LOP3.LUT R0, R9, 0xfffffffe, RZ, 0xc0, !PT ;  /* 0xfffffffe09007812 */ /* 0x000fe200078ec0ff */
[----:B------:R-:W-:Y:S01]  /*16c0*/  IMAD R9, R36, c[0x0][0x288], RZ ;  /* 0x0000a20024097a24 */ /* 0x000fe200078e02ff */
[----:B------:R-:W-:Y:S01]  /*16d0*/  UISETP.GT.AND UP3, UPT, UR5, -0x1, UPT ;  /* 0xffffffff0500788c */ /* 0x000fe2000bf64270 */
[----:B------:R3:W-:Y:S01]  /*16e0*/  LDGSTS.E.BYPASS.LTC128B.128 [R132+0x4080], [R4.64+0x80], !P3 ;  /* 0x0408008004847fae */ /* 0x0007e2000d901d4c */
[----:B------:R-:W-:Y:S01]  /*16f0*/  ISETP.GE.AND P3, PT, R2, c[0x0][0x16c], PT ;  /* 0x00005b0002007a0c */ /* 0x000fe20003f66270 */
[----:B------:R-:W-:-:S02]  /*1700*/  IMAD.IADD R28, R8, 0x1, -R0 ;  /* 0x00000001081c7824 */ /* 0x000fc400078e0a00 */
[C---:B------:R-:W-:Y:S01]  /*1710*/  IMAD R0, R85.reuse, c[0x0][0x28c], R9 ;  /* 0x0000a30055007a24 */ /* 0x040fe200078e0209 */
[----:B------:R1:W-:Y:S01]  /*1720*/  LDGSTS.E.BYPASS.LTC128B.128 [R132+0x1080], [R10.64], !P2 ;  /* 0x010800000a847fae */ /* 0x0003e2000d101d4c */
[C-C-:B------:R-:W-:Y:S01]  /*1730*/  IMAD.WIDE.U32 R8, R85.reuse, c[0x0][0x270], R6.reuse ;  /* 0x00009c0055087a25 */ /* 0x140fe200078e0006 */
[C---:B------:R-:W-:Y:S02]  /*1740*/  ISETP.GE.AND P2, PT, R2.reuse, c[0x0][0x1fc], PT ;  /* 0x00007f0002007a0c */ /* 0x040fe40003f46270 */
[----:B------:R1:W-:Y:S01]  /*1750*/  LDGSTS.E.BYPASS.LTC128B.128 [R132+0x3080], [R10.64+0x40], !P1 ;  /* 0x030800400a847fae */ /* 0x0003e2000c901d4c */
[----:B------:R-:W-:Y:S01]  /*1760*/  IMAD.WIDE.U32 R6, R85, c[0x0][0x288], R6 ;  /* 0x0000a20055067a25 */ /* 0x000fe200078e0006 */
[----:B------:R-:W-:Y:S02]  /*1770*/  ISETP.GE.OR P1, PT, R2, c[0x0][0x1fc], !P4 ;  /* 0x00007f0002007a0c */ /* 0x000fe40006726670 */
[----:B------:R1:W-:Y:S01]  /*1780*/  LDGSTS.E.BYPASS.LTC128B.128 [R132+0x5080], [R10.64+0x80], !P0 ;  /* 0x050800800a847fae */ /* 0x0003e2000c101d4c */
[----:B------:R-:W-:Y:S01]  /*1790*/  IMAD.MOV.U32 R16, RZ, RZ, R8 ;  /* 0x000000ffff107224 */ /* 0x000fe200078e0008 */
[----:B------:R-:W-:Y:S01]  /*17a0*/  LOP3.LUT R8, R37, 0xfffffff8, RZ, 0xc0, !PT ;  /* 0xfffffff825087812 */ /* 0x000fe200078ec0ff */
[----:B------:R-:W-:Y:S01]  /*17b0*/  IMAD.IADD R25, R7, 0x1, R0 ;  /* 0x0000000107197824 */ /* 0x000fe200078e0200 */
[----:B------:R-:W-:Y:S01]  /*17c0*/  P2R R20, PR, RZ, 0x4 ;  /* 0x00000004ff147803 */ /* 0x000fe20000000000 */
[----:B------:R-:W-:Y:S01]  /*17d0*/  IMAD R0, R21, c[0x0][0x208], RZ ;  /* 0x0000820015007a24 */ /* 0x000fe200078e02ff */
[----:B------:R-:W0:Y:S01]  /*17e0*/  LDGDEPBAR ;  /* 0x00000000000079af */ /* 0x000e220000000000 */
[----:B------:R-:W-:Y:S01]  /*17f0*/  IMAD.IADD R17, R9, 0x1, R13 ;  /* 0x0000000109117824 */ /* 0x000fe200078e020d */
[----:B------:R-:W-:Y:S01]  /*1800*/  P2R R32, PR, RZ, 0x2 ;  /* 0x00000002ff207803 */ /* 0x000fe20000000000 */
[----:B------:R-:W-:Y:S01]  /*1810*/  IMAD R9, R36, c[0x0][0x238], RZ ;  /* 0x00008e0024097a24 */ /* 0x000fe200078e02ff */
[----:B------:R-:W-:Y:S01]  /*1820*/  ISETP.GE.AND P1, PT, R30, c[0x0][0x16c], PT ;  /* 0x00005b001e007a0c */ /* 0x000fe20003f26270 */
[----:B------:R-:W-:Y:S01]  /*1830*/  IMAD R15, R18, c[0x0][0x20c], R0 ;  /* 0x00008300120f7a24 */ /* 0x000fe200078e0200 */
[----:B------:R-:W-:Y:S01]  /*1840*/  ISETP.GE.OR P4, PT, R38, c[0x0][0x1fc], !P4 ;  /* 0x00007f0026007a0c */ /* 0x000fe20006786670 */
[----:B------:R-:W-:-:S02]  /*1850*/  IMAD.MOV.U32 R24, RZ, RZ, R6 ;  /* 0x000000ffff187224 */ /* 0x000fc400078e0006 */
[----:B---3--:R-:W-:Y:S02]  /*1860*/  IMAD R4, R21, c[0x0][0x178], RZ ;  /* 0x00005e0015047a24 */ /* 0x008fe400078e02ff */
[----:B------:R-:W-:Y:S02]  /*1870*/  IMAD.IADD R21, R87, 0x1, -R8 ;  /* 0x0000000157157824 */ /* 0x000fe400078e0a08 */
[----:B------:R-:W-:Y:S01]  /*1880*/  IMAD R8, R85, c[0x0][0x23c], R9 ;  /* 0x00008f0055087a24 */ /* 0x000fe200078e0209 */
[----:B------:R-:W-:Y:S01]  /*1890*/  SHF.R.S32.HI R9, RZ, 0x1f, R27 ;  /* 0x0000001fff097819 */ /* 0x000fe2000001141b */
[C---:B------:R-:W-:Y:S01]  /*18a0*/  IMAD R14, R18.reuse, c[0x0][0x17c], R4 ;  /* 0x00005f00120e7a24 */ /* 0x040fe200078e0204 */
[----:B------:R-:W-:Y:S01]  /*18b0*/  LEA.HI R13, R21, R21, RZ, 0x1 ;  /* 0x00000015150d7211 */ /* 0x000fe200078f08ff */
[C-C-:B------:R-:W-:Y:S01]  /*18c0*/  IMAD.WIDE.U32 R4, R18.reuse, c[0x0][0x178], R2.reuse ;  /* 0x00005e0012047a25 */ /* 0x140fe200078e0002 */
[----:B------:R-:W-:Y:S02]  /*18d0*/  LEA.HI R12, R9, R39, RZ, 0x3 ;  /* 0x00000027090c7211 */ /* 0x000fe400078f18ff */
[----:B------:R-:W-:Y:S01]  /*18e0*/  LOP3.LUT R0, R13, 0x7fffffe, RZ, 0xc0, !PT ;  /* 0x07fffffe0d007812 */ /* 0x000fe200078ec0ff */
[----:B------:R-:W-:Y:S01]  /*18f0*/  IMAD.WIDE.U32 R6, R18, c[0x0][0x208], R2 ;  /* 0x0000820012067a25 */ /* 0x000fe200078e0002 */
[----:B------:R-:W-:-:S02]  /*1900*/  LEA.HI R18, R34, R87, RZ, 0x6 ;  /* 0x0000005722127211 */ /* 0x000fc400078f30ff */
[----:B-1----:R-:W-:Y:S01]  /*1910*/  SEL R11, R26, RZ, !P6 ;  /* 0x000000ff1a0b7207 */ /* 0x002fe20007000000 */
[----:B------:R-:W-:Y:S01]  /*1920*/  IMAD.IADD R9, R21, 0x1, -R0 ;  /* 0x0000000115097824 */ /* 0x000fe200078e0a00 */
[----:B------:R-:W-:Y:S01]  /*1930*/  LOP3.LUT R0, R12, 0xfffffff8, RZ, 0xc0, !PT ;  /* 0xfffffff80c007812 */ /* 0x000fe200078ec0ff */
[----:B------:R-:W-:Y:S01]  /*1940*/  IMAD.WIDE.U32 R2, R85, c[0x0][0x238], R22 ;  /* 0x00008e0055027a25 */ /* 0x000fe200078e0016 */
[----:B------:R-:W-:Y:S01]  /*1950*/  SHF.R.S32.HI R18, RZ, 0x6, R18 ;  /* 0x00000006ff127819 */ /* 0x000fe20000011412 */
[----:B------:R-:W-:-:S04]  /*1960*/  DEPBAR.LE SB0, 0x1 ;  /* 0x000080400000791a */ /* 0x000fc80000000000 */
[----:B------:R-:W-:Y:S02]  /*1970*/  IMAD.IADD R0, R39, 0x1, -R0 ;  /* 0x0000000127007824 */ /* 0x000fe400078e0a00 */
[----:B------:R-:W-:Y:S02]  /*1980*/  IMAD.IADD R23, R3, 0x1, R8 ;  /* 0x0000000103177824 */ /* 0x000fe400078e0208 */
[----:B------:R-:W-:Y:S01]  /*1990*/  IMAD R8, R28, 0x4, R18 ;  /* 0x000000041c087824 */ /* 0x000fe200078e0212 */
[----:B------:R-:W-:Y:S01]  /*19a0*/  BAR.SYNC.DEFER_BLOCKING 0x0 ;  /* 0x0000000000007b1d */ /* 0x000fe20000010000 */
[C---:B------:R-:W-:Y:S01]  /*19b0*/  LOP3.LUT P0, RZ, R0.reuse, 0x4, RZ, 0xc0, !PT ;  /* 0x0000000400ff7812 */ /* 0x040fe2000780c0ff */
[----:B------:R-:W-:Y:S02]  /*19c0*/  IMAD.IADD R5, R5, 0x1, R14 ;  /* 0x0000000105057824 */ /* 0x000fe400078e020e */
[----:B------:R-:W-:Y:S02]  /*19d0*/  IMAD.SHL.U32 R0, R0, 0x40, RZ ;  /* 0x0000004000007824 */ /* 0x000fe400078e00ff */
[----:B------:R-:W-:Y:S01]  /*19e0*/  IMAD R14, R8, 0x8, R9 ;  /* 0x00000008080e7824 */ /* 0x000fe200078e0209 */
[----:B------:R-:W-:Y:S01]  /*19f0*/  LEA.HI R8, R35, R31, RZ, 0x1 ;  /* 0x0000001f23087211 */ /* 0x000fe200078f08ff */
[----:B------:R-:W-:Y:S01]  /*1a00*/  IMAD.IADD R3, R7, 0x1, R15 ;  /* 0x0000000107037824 */ /* 0x000fe200078e020f */
[----:B------:R-:W-:Y:S01]  /*1a10*/  LOP3.LUT R0, R0, 0x1c0, RZ, 0xc0, !PT ;  /* 0x000001c000007812 */ /* 0x000fe200078ec0ff */
[----:B------:R-:W-:Y:S01]  /*1a20*/  IMAD.MOV.U32 R22, RZ, RZ, R2 ;  /* 0x000000ffff167224 */ /* 0x000fe200078e0002 */
[----:B------:R-:W-:Y:S01]  /*1a30*/  LOP3.LUT R8, R8, 0xfffffffe, RZ, 0xc0, !PT ;  /* 0xfffffffe08087812 */ /* 0x000fe200078ec0ff */
[----:B------:R-:W-:Y:S01]  /*1a40*/  IMAD.MOV.U32 R2, RZ, RZ, R6 ;  /* 0x000000ffff027224 */ /* 0x000fe200078e0006 */
[----:B------:R-:W-:Y:S01]  /*1a50*/  SHF.R.S32.HI R6, RZ, 0x1, R13 ;  /* 0x00000001ff067819 */ /* 0x000fe2000001140d */
[----:B------:R-:W-:Y:S01]  /*1a60*/  IMAD.SHL.U32 R7, R18, 0x8, RZ ;  /* 0x0000000812077824 */ /* 0x000fe200078e00ff */
[----:B------:R-:W-:Y:S01]  /*1a70*/  SEL R15, R89, RZ, !P6 ;  /* 0x000000ff590f7207 */ /* 0x000fe20007000000 */
[----:B------:R-:W-:Y:S01]  /*1a80*/  IMAD R10, R36, c[0x0][0x180], RZ ;  /* 0x00006000240a7a24 */ /* 0x000fe200078e02ff */
[C---:B------:R-:W-:Y:S01]  /*1a90*/  LOP3.LUT P2, RZ, R6.reuse, 0x2, RZ, 0xc0, !PT ;  /* 0x0000000206ff7812 */ /* 0x040fe2000784c0ff */
[----:B------:R-:W-:Y:S01]  /*1aa0*/  IMAD.SHL.U32 R6, R6, 0x40, RZ ;  /* 0x0000004006067824 */ /* 0x000fe200078e00ff */
[----:B------:R-:W-:Y:S01]  /*1ab0*/  LOP3.LUT R208, R7, 0x18, RZ, 0xc0, !PT ;  /* 0x0000001807d07812 */ /* 0x000fe200078ec0ff */
[----:B------:R-:W-:Y:S01]  /*1ac0*/  IMAD R36, R36, c[0x0][0x210], RZ ;  /* 0x0000840024247a24 */ /* 0x000fe200078e02ff */
[----:B------:R-:W-:Y:S01]  /*1ad0*/  SHF.R.U32.HI R7, RZ, 0x3, R0 ;  /* 0x00000003ff077819 */ /* 0x000fe20000011600 */
[----:B------:R-:W-:Y:S01]  /*1ae0*/  IMAD.WIDE.U32 R2, R85, c[0x0][0x210], R2 ;  /* 0x0000840055027a25 */ /* 0x000fe200078e0002 */
[----:B------:R-:W-:Y:S01]  /*1af0*/  ISETP.NE.AND P6, PT, R20, RZ, PT ;  /* 0x000000ff1400720c */ /* 0x000fe20003fc5270 */
[----:B------:R-:W-:Y:S01]  /*1b00*/  CS2R R88, SRZ ;  /* 0x0000000000587805 */ /* 0x000fe2000001ff00 */
[----:B------:R-:W-:Y:S01]  /*1b10*/  LOP3.LUT R9, R7, R0, R208, 0x1e, !PT ;  /* 0x0000000007097212 */ /* 0x000fe200078e1ed0 */
[----:B------:R-:W-:Y:S01]  /*1b20*/  IMAD.IADD R20, R31, 0x1, -R8 ;  /* 0x000000011f147824 */ /* 0x000fe200078e0a08 */
[----:B------:R-:W-:Y:S01]  /*1b30*/  LOP3.LUT R0, R6, 0xc0, RZ, 0xc0, !PT ;  /* 0x000000c006007812 */ /* 0x000fe200078ec0ff */
[----:B------:R-:W-:-:S02]  /*1b40*/  IMAD R7, R85, c[0x0][0x184], R10 ;  /* 0x0000610055077a24 */ /* 0x000fc400078e020a */
[----:B------:R-:W-:Y:S01]  /*1b50*/  IMAD.SHL.U32 R26, R20, 0x400, RZ ;  /* 0x00000400141a7824 */ /* 0x000fe200078e00ff */
[----:B------:R-:W-:Y:S01]  /*1b60*/  LOP3.LUT R8, R0, 0x8, R37, 0xf8, !PT ;  /* 0x0000000800087812 */ /* 0x000fe200078ef825 */
[----:B------:R-:W-:Y:S01]  /*1b70*/  IMAD.WIDE.U32 R4, R85, c[0x0][0x180], R4 ;  /* 0x0000600055047a25 */ /* 0x000fe200078e0004 */
[----:B------:R-:W-:-:S03]  /*1b80*/  SHF.R.U32.HI R6, RZ, 0x3, R0 ;  /* 0x00000003ff067819 */ /* 0x000fc60000011600 */
[----:B------:R-:W-:Y:S01]  /*1b90*/  IMAD R0, R29, 0x2, R26 ;  /* 0x000000021d007824 */ /* 0x000fe200078e021a */
[----:B------:R-:W-:Y:S01]  /*1ba0*/  LOP3.LUT R10, R8, R6, RZ, 0x3c, !PT ;  /* 0x00000006080a7212 */ /* 0x000fe200078e3cff */
[----:B------:R-:W-:Y:S01]  /*1bb0*/  IMAD.IADD R5, R5, 0x1, R7 ;  /* 0x0000000105057824 */ /* 0x000fe200078e0207 */
[----:B------:R-:W-:Y:S01]  /*1bc0*/  SEL R29, RZ, 0xffffffff, P1 ;  /* 0xffffffffff1d7807 */ /* 0x000fe20000800000 */
[----:B------:R-:W-:Y:S01]  /*1bd0*/  IMAD.IADD R6, R0, 0x1, R9 ;  /* 0x0000000100067824 */ /* 0x000fe200078e0209 */
[----:B------:R-:W-:Y:S01]  /*1be0*/  SEL R9, RZ, 0x2, P1 ;  /* 0x00000002ff097807 */ /* 0x000fe20000800000 */
[----:B------:R-:W-:Y:S01]  /*1bf0*/  IMAD R0, R85, c[0x0][0x214], R36 ;  /* 0x0000850055007a24 */ /* 0x000fe200078e0224 */
[----:B------:R-:W-:Y:S01]  /*1c00*/  SEL R36, RZ, 0x1, P3 ;  /* 0x00000001ff247807 */ /* 0x000fe20001800000 */
[----:B------:R-:W-:Y:S01]  /*1c10*/  IMAD.SHL.U32 R223, R6, 0x2, RZ ;  /* 0x0000000206df7824 */ /* 0x000fe200078e00ff */
[----:B------:R-:W-:Y:S01]  /*1c20*/  ISETP.GT.AND P3, PT, R87, 0xf, PT ;  /* 0x0000000f5700780c */ /* 0x000fe20003f64270 */
[----:B------:R-:W-:Y:S01]  /*1c30*/  IMAD.IADD R3, R3, 0x1, R0 ;  /* 0x0000000103037824 */ /* 0x000fe200078e0200 */
[----:B------:R-:W-:Y:S01]  /*1c40*/  CS2R R84, SRZ ;  /* 0x0000000000547805 */ /* 0x000fe2000001ff00 */
[----:B------:R-:W-:Y:S01]  /*1c50*/  IMAD R8, R11, c[0x0][0x188], RZ ;  /* 0x000062000b087a24 */ /* 0x000fe200078e02ff */
[C---:B------:R-:W-:Y:S01]  /*1c60*/  IADD3 R0, R223.reuse, 0xf480, RZ ;  /* 0x0000f480df007810 */ /* 0x040fe20007ffe0ff */
[----:B------:R-:W-:Y:S01]  /*1c70*/  IMAD.U32 R6, RZ, RZ, UR20 ;  /* 0x00000014ff067e24 */ /* 0x000fe2000f8e00ff */
[----:B------:R-:W-:Y:S01]  /*1c80*/  IADD3 R224, R223, 0xf4c0, RZ ;  /* 0x0000f4c0dfe07810 */ /* 0x000fe20007ffe0ff */
[----:B------:R-:W-:Y:S01]  /*1c90*/  IMAD R8, R15, c[0x0][0x18c], R8 ;  /* 0x000063000f087a24 */ /* 0x000fe200078e0208 */
[----:B------:R-:W-:Y:S01]  /*1ca0*/  @P0 IADD3 R224, R0, -0x40, RZ ;  /* 0xffffffc000e00810 */ /* 0x000fe20007ffe0ff */
[----:B------:R-:W-:Y:S01]  /*1cb0*/  IMAD R0, R11, c[0x0][0x218], RZ ;  /* 0x000086000b007a24 */ /* 0x000fe200078e02ff */
[----:B------:R-:W-:Y:S01]  /*1cc0*/  ISETP.GE.AND P0, PT, R38, c[0x0][0x16c], PT ;  /* 0x00005b0026007a0c */ /* 0x000fe20003f06270 */
[----:B------:R-:W-:-:S04]  /*1cd0*/  IMAD.WIDE.U32 R40, R15, c[0x0][0x188], R4 ;  /* 0x000062000f287a25 */ /* 0x000fc800078e0004 */
[----:B------:R-:W-:Y:S01]  /*1ce0*/  IMAD.U32 R7, RZ, RZ, UR21 ;  /* 0x00000015ff077e24 */ /* 0x000fe2000f8e00ff */
[----:B------:R1:W-:Y:S01]  /*1cf0*/  STL.64 [R1+0x60], R40 ;  /* 0x0000602801007387 */ /* 0x0003e20000100a00 */
[----:B------:R-:W-:Y:S01]  /*1d00*/  IMAD R7, R15, c[0x0][0x21c], R0 ;  /* 0x000087000f077a24 */ /* 0x000fe200078e0200 */
[----:B------:R-:W-:Y:S01]  /*1d10*/  SEL R0, RZ, 0x4, P0 ;  /* 0x00000004ff007807 */ /* 0x000fe20000000000 */
[----:B------:R-:W-:Y:S01]  /*1d20*/  IMAD.U32 R5, RZ, RZ, UR18 ;  /* 0x00000012ff057e24 */ /* 0x000fe2000f8e00ff */
[----:B------:R-:W-:Y:S01]  /*1d30*/  LEA R4, P0, R6, R40, 0x6 ;  /* 0x0000002806047211 */ /* 0x000fe200078030ff */
[----:B------:R-:W-:Y:S01]  /*1d40*/  IMAD.IADD R19, R41, 0x1, R8 ;  /* 0x0000000129137824 */ /* 0x000fe200078e0208 */
[----:B------:R-:W-:Y:S01]  /*1d50*/  IADD3 R12, R0, R9, R36 ;  /* 0x00000009000c7210 */ /* 0x000fe20007ffe024 */
[----:B------:R-:W-:Y:S01]  /*1d60*/  UMOV UR18, 0x6 ;  /* 0x0000000600127882 */ /* 0x000fe20000000000 */
[C---:B------:R-:W-:Y:S01]  /*1d70*/  IMAD.WIDE.U32 R16, R15.reuse, c[0x0][0x278], R16 ;  /* 0x00009e000f107a25 */ /* 0x040fe200078e0010 */
[----:B------:R-:W-:Y:S01]  /*1d80*/  USHF.L.U64.HI UR7, UR6, UR18, UR7 ;  /* 0x0000001206077299 */ /* 0x000fe20008010207 */
[----:B------:R-:W-:Y:S01]  /*1d90*/  LEA.HI.X R0, R6, R19, R5, 0x6, P0 ;  /* 0x0000001306007211 */ /* 0x000fe200000f3405 */
[----:B------:R-:W-:Y:S01]  /*1da0*/  STL [R1+0x7c], R19 ;  /* 0x00007c1301007387 */ /* 0x000fe20000100800 */
[----:B------:R-:W-:Y:S01]  /*1db0*/  LEA R6, P0, R4, c[0x0][0x160], 0x1 ;  /* 0x0000580004067a11 */ /* 0x000fe200078008ff */
[----:B------:R-:W-:Y:S01]  /*1dc0*/  UIMAD UR7, UR7, UR11, URZ ;  /* 0x0000000b070772a4 */ /* 0x000fe2000f8e023f */
[----:B------:R-:W-:Y:S01]  /*1dd0*/  LOP3.LUT P1, RZ, R12, 0x1, RZ, 0xc0, !PT ;  /* 0x000000010cff7812 */ /* 0x000fe2000782c0ff */
[----:B------:R-:W-:Y:S01]  /*1de0*/  USHF.R.S32.HI UR6, URZ, 0x1f, UR4 ;  /* 0x0000001f3f067899 */ /* 0x000fe20008011404 */
[----:B------:R-:W-:Y:S01]  /*1df0*/  IMAD.WIDE.U32 R24, R15, c[0x0][0x290], R24 ;  /* 0x0000a4000f187a25 */ /* 0x000fe200078e0018 */
[----:B------:R-:W-:Y:S01]  /*1e00*/  UIMAD UR7, UR15, UR19, UR7 ;  /* 0x000000130f0772a4 */ /* 0x000fe2000f8e0207 */
[----:B------:R-:W-:-:S02]  /*1e10*/  ISETP.GE.OR P1, PT, R39, UR16, !P1 ;  /* 0x0000001027007c0c */ /* 0x000fc4000cf26670 */
[----:B------:R-:W-:Y:S01]  /*1e20*/  IMAD.WIDE.U32 R22, R15, c[0x0][0x240], R22 ;  /* 0x000090000f167a25 */ /* 0x000fe200078e0016 */
[----:B------:R-:W-:-:S03]  /*1e30*/  UMOV UR15, 0x1 ;  /* 0x00000001000f7882 */ /* 0x000fc60000000000 */
[----:B-1----:R-:W-:-:S04]  /*1e40*/  IMAD.WIDE.U32 R40, R15, c[0x0][0x218], R2 ;  /* 0x000086000f287a25 */ /* 0x002fc800078e0002 */
[----:B------:R-:W-:Y:S01]  /*1e50*/  IMAD.IADD R9, R41, 0x1, R7 ;  /* 0x0000000129097824 */ /* 0x000fe200078e0207 */
[----:B------:R-:W-:Y:S01]  /*1e60*/  LEA.HI.X R7, R4, c[0x0][0x164], R0, 0x1, P0 ;  /* 0x0000590004077a11 */ /* 0x000fe200000f0c00 */
[----:B------:R-:W-:Y:S01]  /*1e70*/  IMAD R0, R11, c[0x0][0x278], RZ ;  /* 0x00009e000b007a24 */ /* 0x000fe200078e02ff */
[----:B------:R-:W-:Y:S01]  /*1e80*/  LOP3.LUT P0, RZ, R12, 0x2, RZ, 0xc0, !PT ;  /* 0x000000020cff7812 */ /* 0x000fe2000780c0ff */
[----:B------:R-:W-:Y:S01]  /*1e90*/  IMAD.U32 R2, R14, 0x20, R10 ;  /* 0x000000200e027824 */ /* 0x000fe200078e000a */
[----:B------:R1:W-:Y:S01]  /*1ea0*/  STL.64 [R1+0x58], R40 ;  /* 0x0000582801007387 */ /* 0x0003e20000100a00 */
[----:B------:R-:W-:Y:S01]  /*1eb0*/  IMAD R4, R15, c[0x0][0x27c], R0 ;  /* 0x00009f000f047a24 */ /* 0x000fe200078e0200 */
[----:B------:R-:W-:Y:S01]  /*1ec0*/  SEL R0, R218, 0xffffffe0, !P2 ;  /* 0xffffffe0da007807 */ /* 0x000fe20005000000 */
[----:B------:R-:W-:Y:S01]  /*1ed0*/  IMAD.SHL.U32 R210, R2, 0x2, RZ ;  /* 0x0000000202d27824 */ /* 0x000fe200078e00ff */
[----:B------:R-:W-:Y:S01]  /*1ee0*/  ISETP.GE.OR P0, PT, R39, UR16, !P0 ;  /* 0x0000001027007c0c */ /* 0x000fe2000c706670 */
[----:B------:R-:W-:Y:S01]  /*1ef0*/  IMAD.MOV.U32 R8, RZ, RZ, R40 ;  /* 0x000000ffff087224 */ /* 0x000fe200078e0028 */
[----:B------:R-:W-:Y:S01]  /*1f00*/  ISETP.GE.AND P2, PT, R30, c[0x0][0x1fc], PT ;  /* 0x00007f001e007a0c */ /* 0x000fe20003f46270 */
[----:B------:R-:W-:Y:S01]  /*1f10*/  IMAD.IADD R211, R210, 0x1, R0 ;  /* 0x00000001d2d37824 */ /* 0x000fe200078e0200 */
[----:B------:R-:W2:Y:S01]  /*1f20*/  LDSM.16.M88.4 R160, [R210+0x6080] ;  /* 0x00608000d2a0783b */ /* 0x000ea20000000200 */
[----:B------:R-:W-:-:S02]  /*1f30*/  IMAD.U32 R3, RZ, RZ, UR19 ;  /* 0x00000013ff037e24 */ /* 0x000fc4000f8e00ff */
[----:B------:R-:W-:Y:S01]  /*1f40*/  IMAD.IADD R5, R17, 0x1, R4 ;  /* 0x0000000111057824 */ /* 0x000fe200078e0204 */
[----:B------:R-:W3:Y:S01]  /*1f50*/  LDSM.16.M88.4 R164, [R210+0x7080] ;  /* 0x00708000d2a4783b */ /* 0x000ee20000000200 */
[C---:B------:R-:W-:Y:S02]  /*1f60*/  IMAD R4, R11.reuse, c[0x0][0x290], RZ ;  /* 0x0000a4000b047a24 */ /* 0x040fe400078e02ff */
[----:B------:R-:W-:Y:S01]  /*1f70*/  IMAD R11, R11, c[0x0][0x240], RZ ;  /* 0x000090000b0b7a24 */ /* 0x000fe200078e02ff */
[----:B------:R-:W4:Y:S01]  /*1f80*/  LDSM.16.M88.4 R168, [R211+0x6080] ;  /* 0x00608000d3a8783b */ /* 0x000f220000000200 */
[C---:B------:R-:W-:Y:S02]  /*1f90*/  IMAD R27, R15.reuse, c[0x0][0x294], R4 ;  /* 0x0000a5000f1b7a24 */ /* 0x040fe400078e0204 */
[----:B------:R-:W-:Y:S01]  /*1fa0*/  IMAD R30, R15, c[0x0][0x244], R11 ;  /* 0x000091000f1e7a24 */ /* 0x000fe200078e020b */
[----:B------:R-:W2:Y:S01]  /*1fb0*/  LDSM.16.M88.4 R172, [R211+0x7080] ;  /* 0x00708000d3ac783b */ /* 0x000ea20000000200 */
[----:B------:R-:W-:-:S03]  /*1fc0*/  IMAD.SHL.U32 R14, R31, 0x10, RZ ;  /* 0x000000101f0e7824 */ /* 0x000fc600078e00ff */
[----:B------:R-:W2:Y:S01]  /*1fd0*/  LDSM.16.M88.4 R176, [R210+0x8080] ;  /* 0x00808000d2b0783b */ /* 0x000ea20000000200 */
[----:B-1----:R-:W-:-:S03]  /*1fe0*/  CS2R R40, SRZ ;  /* 0x0000000000287805 */ /* 0x002fc6000001ff00 */
        /* <DEDUP_REMOVED lines=8> */
[----:B------:R2:W-:Y:S04]  /*2070*/  STL.64 [R1+0x40], R8 ;  /* 0x0000400801007387 */ /* 0x0005e80000100a00 */
[----:B------:R-:W-:Y:S04]  /*2080*/  STL.64 [R1+0x50], R16 ;  /* 0x0000501001007387 */ /* 0x000fe80000100a00 */
[----:B------:R1:W-:Y:S04]  /*2090*/  STL [R1+0x70], R5 ;  /* 0x0000700501007387 */ /* 0x0003e80000100800 */
[----:B------:R-:W-:Y:S04]  /*20a0*/  STL.64 [R1+0x48], R24 ;  /* 0x0000481801007387 */ /* 0x000fe80000100a00 */
[----:B------:R-:W-:Y:S04]  /*20b0*/  STL.64 [R1+0x68], R22 ;  /* 0x0000681601007387 */ /* 0x000fe80000100a00 */
[----:B------:R-:W-:Y:S01]  /*20c0*/  @!PT LDS RZ, [RZ] ;  /* 0x00000000fffff984 */ /* 0x000fe20000000800 */
[----:B------:R-:W-:Y:S01]  /*20d0*/  @!PT LDS RZ, [RZ] ;  /* 0x00000000fffff984 */ /* 0x000fe20000000800 */
[----:B------:R-:W-:Y:S01]  /*20e0*/  @!PT LDS RZ, [RZ] ;  /* 0x00000000fffff984 */ /* 0x000fe20000000800 */
[----:B------:R1:W-:Y:S04]  /*20f0*/  LDGSTS.E.BYPASS.LTC128B.128 [R132+0x6080], [R6.64], !P1 ;  /* 0x0608000006847fae */ /* 0x0003e8000c901d4c */
[----:B------:R3:W-:Y:S01]  /*2100*/  LDGSTS.E.BYPASS.LTC128B.128 [R132+0x7080], [R6.64+0x40], !P0 ;  /* 0x0708004006847fae */ /* 0x0007e2000c101d4c */
[----:B------:R-:W-:Y:S01]  /*2110*/  @!P3 IADD3 R10, P0, R16, UR4, RZ ;  /* 0x00000004100abc10 */ /* 0x000fe2000ff1e0ff */
[----:B--2---:R-:W-:Y:S01]  /*2120*/  IMAD.WIDE.U32 R8, R3, UR11, R8 ;  /* 0x0000000b03087c25 */ /* 0x004fe2000f8e0008 */
[----:B------:R-:W-:-:S04]  /*2130*/  SHF.R.S32.HI R3, RZ, 0x1f, R18 ;  /* 0x0000001fff037819 */ /* 0x000fc80000011412 */
[----:B------:R-:W-:Y:S02]  /*2140*/  LEA.HI R3, R3, R18, RZ, 0x2 ;  /* 0x0000001203037211 */ /* 0x000fe400078f10ff */
[----:B------:R-:W-:Y:S01]  /*2150*/  IADD3 R0, R9, UR7, RZ ;  /* 0x0000000709007c10 */ /* 0x000fe2000fffe0ff */
[----:B------:R-:W-:Y:S01]  /*2160*/  IMAD.SHL.U32 R9, R21, 0x40, RZ ;  /* 0x0000004015097824 */ /* 0x000fe200078e00ff */
[----:B------:R-:W-:Y:S01]  /*2170*/  LOP3.LUT R3, R3, 0x1ffffffc, RZ, 0xc0, !PT ;  /* 0x1ffffffc03037812 */ /* 0x000fe200078ec0ff */
[----:B------:R-:W-:Y:S01]  /*2180*/  UIADD3 UR7, UR17, 0x1, -UR10 ;  /* 0x0000000111077890 */ /* 0x000fe2000fffe80a */
[----:B------:R-:W-:Y:S01]  /*2190*/  LEA R2, P1, R8, c[0x0][0x1f0], 0x1 ;  /* 0x00007c0008027a11 */ /* 0x000fe200078208ff */
[----:B------:R-:W-:Y:S01]  /*21a0*/  UIADD3 UR17, UR17, -UR9, URZ ;  /* 0x8000000911117290 */ /* 0x000fe2000fffe03f */
[----:B------:R-:W-:Y:S01]  /*21b0*/  LOP3.LUT R9, R9, 0x1c0, RZ, 0xc0, !PT ;  /* 0x000001c009097812 */ /* 0x000fe200078ec0ff */
[----:B------:R-:W-:Y:S01]  /*21c0*/  IMAD.IADD R19, R18, 0x1, -R3 ;  /* 0x0000000112137824 */ /* 0x000fe200078e0a03 */
[----:B------:R-:W-:-:S02]  /*21d0*/  LEA.HI.X R3, R8, c[0x0][0x1f4], R0, 0x1, P1 ;  /* 0x00007d0008037a11 */ /* 0x000fc400008f0c00 */
[----:B------:R-:W-:Y:S02]  /*21e0*/  LOP3.LUT R0, R33, 0xfffffff0, RZ, 0xc0, !PT ;  /* 0xfffffff021007812 */ /* 0x000fe400078ec0ff */
[----:B------:R-:W-:Y:S02]  /*21f0*/  @!P3 IADD3.X R18, R5, UR6, RZ, P0, !PT ;  /* 0x000000060512bc10 */ /* 0x000fe400087fe4ff */
[----:B-1----:R-:W-:Y:S01]  /*2200*/  LOP3.LUT R5, R35, 0xffffffe0, RZ, 0xc0, !PT ;  /* 0xffffffe023057812 */ /* 0x002fe200078ec0ff */
[----:B------:R-:W-:Y:S01]  /*2210*/  IMAD.IADD R0, R87, 0x1, -R0 ;  /* 0x0000000157007824 */ /* 0x000fe200078e0a00 */
[----:B------:R-:W-:Y:S02]  /*2220*/  LOP3.LUT R15, R9, 0x30, R14, 0xf8, !PT ;  /* 0x00000030090f7812 */ /* 0x000fe400078ef80e */
[----:B------:R-:W-:Y:S01]  /*2230*/  LOP3.LUT P0, RZ, R12, 0x4, RZ, 0xc0, !PT ;  /* 0x000000040cff7812 */ /* 0x000fe2000780c0ff */
[----:B------:R-:W-:Y:S01]  /*2240*/  IMAD.IADD R4, R87, 0x1, -R5 ;  /* 0x0000000157047824 */ /* 0x000fe200078e0a05 */
[----:B------:R-:W-:-:S02]  /*2250*/  LEA.HI R5, R0, R0, RZ, 0x1 ;  /* 0x0000000000057211 */ /* 0x000fc400078f08ff */
[----:B------:R-:W-:Y:S02]  /*2260*/  SHF.R.S32.HI R8, RZ, 0x1f, R0 ;  /* 0x0000001fff087819 */ /* 0x000fe40000011400 */
[----:B------:R-:W-:Y:S02]  /*2270*/  SHF.R.S32.HI R11, RZ, 0x1f, R4 ;  /* 0x0000001fff0b7819 */ /* 0x000fe40000011404 */
[----:B------:R-:W-:Y:S02]  /*2280*/  LOP3.LUT R13, R5, 0x7fffffe, RZ, 0xc0, !PT ;  /* 0x07fffffe050d7812 */ /* 0x000fe400078ec0ff */
[----:B------:R-:W-:Y:S02]  /*2290*/  LEA.HI R8, R8, R0, RZ, 0x3 ;  /* 0x0000000008087211 */ /* 0x000fe400078f18ff */
[----:B------:R-:W-:Y:S01]  /*22a0*/  LEA.HI R11, R11, R4, RZ, 0x2 ;  /* 0x000000040b0b7211 */ /* 0x000fe200078f10ff */
[----:B------:R-:W-:Y:S01]  /*22b0*/  IMAD.IADD R16, R0, 0x1, -R13 ;  /* 0x0000000100107824 */ /* 0x000fe200078e0a0d */
[----:B------:R-:W-:-:S02]  /*22c0*/  LOP3.LUT R14, R8, 0xfffffff8, RZ, 0xc0, !PT ;  /* 0xfffffff8080e7812 */ /* 0x000fc400078ec0ff */
[----:B------:R-:W-:Y:S02]  /*22d0*/  SHF.R.S32.HI R8, RZ, 0x3, R8 ;  /* 0x00000003ff087819 */ /* 0x000fe40000011408 */
[----:B------:R-:W-:Y:S01]  /*22e0*/  LOP3.LUT R13, R11, 0x7ffffffc, RZ, 0xc0, !PT ;  /* 0x7ffffffc0b0d7812 */ /* 0x000fe200078ec0ff */
[----:B------:R-:W-:Y:S01]  /*22f0*/  IMAD.IADD R0, R0, 0x1, -R14 ;  /* 0x0000000100007824 */ /* 0x000fe200078e0a0e */
[----:B------:R-:W-:Y:S01]  /*2300*/  ISETP.GE.OR P1, PT, R39, UR16, !P0 ;  /* 0x0000001027007c0c */ /* 0x000fe2000c726670 */
[C---:B------:R-:W-:Y:S01]  /*2310*/  IMAD R17, R8.reuse, 0x8, R16 ;  /* 0x0000000808117824 */ /* 0x040fe200078e0210 */
[----:B------:R-:W-:Y:S01]  /*2320*/  SEL R16, RZ, 0xffffffff, P2 ;  /* 0xffffffffff107807 */ /* 0x000fe20001000000 */
[----:B------:R-:W-:Y:S01]  /*2330*/  IMAD R214, R8, 0x200, R26 ;  /* 0x0000020008d67824 */ /* 0x000fe200078e021a */
[----:B------:R-:W-:Y:S01]  /*2340*/  SHF.R.S32.HI R8, RZ, 0x1f, R5 ;  /* 0x0000001fff087819 */ /* 0x000fe20000011405 */
[----:B------:R-:W-:Y:S01]  /*2350*/  IMAD.IADD R14, R4, 0x1, -R13 ;  /* 0x00000001040e7824 */ /* 0x000fe200078e0a0d */
[----:B------:R-:W-:-:S02]  /*2360*/  SHF.R.S32.HI R4, RZ, 0x1, R5 ;  /* 0x00000001ff047819 */ /* 0x000fc40000011405 */
[----:B------:R-:W-:Y:S01]  /*2370*/  LEA.HI R5, R34, R87, RZ, 0x7 ;  /* 0x0000005722057211 */ /* 0x000fe200078f38ff */
[----:B------:R-:W-:Y:S01]  /*2380*/  IMAD R14, R19, 0x4, R14 ;  /* 0x00000004130e7824 */ /* 0x000fe200078e020e */
[----:B------:R-:W-:Y:S02]  /*2390*/  LEA.HI R8, R8, R4, RZ, 0x2 ;  /* 0x0000000408087211 */ /* 0x000fe400078f10ff */
[----:B------:R-:W-:Y:S01]  /*23a0*/  SHF.R.U32.HI R12, RZ, 0x4, R5 ;  /* 0x00000004ff0c7819 */ /* 0x000fe20000011605 */
[----:B------:R-:W-:Y:S01]  /*23b0*/  IMAD.SHL.U32 R5, R28, 0x10, RZ ;  /* 0x000000101c057824 */ /* 0x000fe200078e00ff */
[----:B------:R-:W-:Y:S01]  /*23c0*/  LOP3.LUT R8, R8, 0xfffffffc, RZ, 0xc0, !PT ;  /* 0xfffffffc08087812 */ /* 0x000fe200078ec0ff */
[----:B------:R3:W-:Y:S01]  /*23d0*/  LDGSTS.E.BYPASS.LTC128B.128 [R132+0x8080], [R6.64+0x80], !P1 ;  /* 0x0808008006847fae */ /* 0x0007e2000c901d4c */
[----:B------:R-:W-:Y:S02]  /*23e0*/  LOP3.LUT R15, R15, 0x8, R37, 0xf8, !PT ;  /* 0x000000080f0f7812 */ /* 0x000fe400078ef825 */
[----:B------:R-:W-:Y:S01]  /*23f0*/  LOP3.LUT R5, R5, 0x10, RZ, 0xc0, !PT ;  /* 0x0000001005057812 */ /* 0x000fe200078ec0ff */
[----:B------:R-:W-:Y:S01]  /*2400*/  IMAD.IADD R8, R4, 0x1, -R8 ;  /* 0x0000000104087824 */ /* 0x000fe200078e0a08 */
[----:B------:R-:W-:-:S02]  /*2410*/  SEL R13, RZ, 0x1, P6 ;  /* 0x00000001ff0d7807 */ /* 0x000fc40003000000 */
[----:B------:R-:W-:Y:S01]  /*2420*/  LOP3.LUT R12, R5, 0x8, R12, 0xf8, !PT ;  /* 0x00000008050c7812 */ /* 0x000fe200078ef80c */
[----:B------:R-:W-:Y:S01]  /*2430*/  IMAD.SHL.U32 R5, R16, 0x2, RZ ;  /* 0x0000000210057824 */ /* 0x000fe200078e00ff */
[----:B------:R-:W-:Y:S02]  /*2440*/  SHF.R.U32.HI R9, RZ, 0x3, R9 ;  /* 0x00000003ff097819 */ /* 0x000fe40000011609 */
[C---:B------:R-:W-:Y:S02]  /*2450*/  @!P3 LEA R4, P0, R10.reuse, c[0x0][0x258], 0x2 ;  /* 0x000096000a04ba11 */ /* 0x040fe400078010ff */
[----:B------:R-:W-:Y:S01]  /*2460*/  LOP3.LUT R9, R15, R9, RZ, 0x3c, !PT ;  /* 0x000000090f097212 */ /* 0x000fe200078e3cff */
[----:B------:R-:W-:Y:S01]  /*2470*/  IMAD.SHL.U32 R15, R29, 0x2, RZ ;  /* 0x000000021d0f7824 */ /* 0x000fe200078e00ff */
[----:B------:R-:W-:Y:S02]  /*2480*/  LOP3.LUT R13, R5, 0x2, R13, 0xe2, !PT ;  /* 0x00000002050d7812 */ /* 0x000fe400078ee20d */
[----:B------:R-:W-:Y:S01]  /*2490*/  @!P3 LEA.HI.X R5, R10, c[0x0][0x25c], R18, 0x2, P0 ;  /* 0x000097000a05ba11 */ /* 0x000fe200000f1412 */
[----:B------:R-:W-:Y:S01]  /*24a0*/  IMAD R209, R28, 0x200, R9 ;  /* 0x000002001cd17824 */ /* 0x000fe200078e0209 */
[----:B------:R-:W-:-:S02]  /*24b0*/  LOP3.LUT R15, R15, 0x2, R36, 0xe2, !PT ;  /* 0x000000020f0f7812 */ /* 0x000fc400078ee224 */
[----:B------:R-:W-:Y:S01]  /*24c0*/  ISETP.GE.AND P0, PT, R38, c[0x0][0x1fc], PT ;  /* 0x00007f0026007a0c */ /* 0x000fe20003f06270 */
[----:B------:R-:W-:Y:S01]  /*24d0*/  CS2R R36, SRZ ;  /* 0x0000000000247805 */ /* 0x000fe2000001ff00 */
[----:B------:R-:W-:Y:S01]  /*24e0*/  LOP3.LUT P2, RZ, R0, 0x2, RZ, 0xc0, !PT ;  /* 0x0000000200ff7812 */ /* 0x000fe2000784c0ff */
[----:B------:R-:W-:Y:S01]  /*24f0*/  STL [R1+0x30], R15 ;  /* 0x0000300f01007387 */ /* 0x000fe20000100800 */
[----:B------:R-:W-:Y:S01]  /*2500*/  ISETP.NE.AND P6, PT, R32, RZ, PT ;  /* 0x000000ff2000720c */ /* 0x000fe20003fc5270 */
[----:B------:R-:W-:Y:S01]  /*2510*/  CS2R R38, SRZ ;  /* 0x0000000000267805 */ /* 0x000fe2000001ff00 */
[----:B---3--:R-:W-:Y:S01]  /*2520*/  @!P3 IMAD.SHL.U32 R7, R87, 0x10, RZ ;  /* 0x000000105707b824 */ /* 0x008fe200078e00ff */
[----:B------:R-:W-:Y:S01]  /*2530*/  SEL R9, RZ, 0x4, P0 ;  /* 0x00000004ff097807 */ /* 0x000fe20000000000 */
[----:B------:R-:W-:Y:S01]  /*2540*/  IMAD.SHL.U32 R6, R28, 0x8, RZ ;  /* 0x000000081c067824 */ /* 0x000fe200078e00ff */
[----:B------:R-:W-:Y:S01]  /*2550*/  LOP3.LUT P0, RZ, R8, 0x2, RZ, 0xc0, !PT ;  /* 0x0000000208ff7812 */ /* 0x000fe2000780c0ff */
[----:B------:R-:W-:Y:S01]  /*2560*/  IMAD.SHL.U32 R209, R209, 0x2, RZ ;  /* 0x00000002d1d17824 */ /* 0x000fe200078e00ff */
[----:B------:R1:W-:Y:S01]  /*2570*/  @!P3 LDGSTS.E.BYPASS.LTC128B.128 [R7+0xf080], [R4.64] ;  /* 0x0f0800000407bfae */ /* 0x0003e2000b901d4c */
[----:B------:R-:W-:-:S02]  /*2580*/  LOP3.LUT P3, RZ, R0, 0x4, RZ, 0xc0, !PT ;  /* 0x0000000400ff7812 */ /* 0x000fc4000786c0ff */
[----:B------:R-:W-:Y:S01]  /*2590*/  LOP3.LUT R6, R6, 0x8, RZ, 0xc0, !PT ;  /* 0x0000000806067812 */ /* 0x000fe200078ec0ff */
[----:B------:R-:W0:Y:S01]  /*25a0*/  LDGDEPBAR ;  /* 0x00000000000079af */ /* 0x000e220000000000 */
[----:B------:R-:W-:Y:S02]  /*25b0*/  LOP3.LUT R13, R13, R9, RZ, 0xfc, !PT ;  /* 0x000000090d0d7212 */ /* 0x000fe400078efcff */
[----:B------:R-:W-:Y:S01]  /*25c0*/  SHF.R.S32.HI R11, RZ, 0x2, R11 ;  /* 0x00000002ff0b7819 */ /* 0x000fe2000001140b */
[----:B------:R2:W-:Y:S01]  /*25d0*/  LDGSTS.E.BYPASS.LTC128B.128 [R132+0xc080], [R2.64], !P6 ;  /* 0x0c08000002847fae */ /* 0x0005e2000f101d4c */
[----:B------:R-:W-:Y:S02]  /*25e0*/  SEL R218, R218, 0xffffffe0, !P3 ;  /* 0xffffffe0dada7807 */ /* 0x000fe40005800000 */
[C---:B------:R-:W-:Y:S01]  /*25f0*/  SEL R219, R221.reuse, 0xfffffff0, !P2 ;  /* 0xfffffff0dddb7807 */ /* 0x040fe20005000000 */
[----:B------:R2:W-:Y:S01]  /*2600*/  LDGSTS.E.BYPASS.LTC128B.128 [R132+0xd080], [R2.64+0x40], !P5 ;  /* 0x0d08004002847fae */ /* 0x0005e2000e901d4c */
[----:B------:R-:W-:-:S03]  /*2610*/  SEL R221, R221, 0xfffffff0, !P0 ;  /* 0xfffffff0dddd7807 */ /* 0x000fc60004000000 */
[----:B------:R2:W-:Y:S01]  /*2620*/  LDGSTS.E.BYPASS.LTC128B.128 [R132+0xe080], [R2.64+0x80], !P4 ;  /* 0x0e08008002847fae */ /* 0x0005e2000e101d4c */
[----:B-1----:R-:W-:Y:S02]  /*2630*/  IMAD.IADD R7, R25, 0x1, R27 ;  /* 0x0000000119077824 */ /* 0x002fe400078e021b */
[----:B------:R-:W-:Y:S01]  /*2640*/  IMAD.SHL.U32 R5, R0, 0x40, RZ ;  /* 0x0000004000057824 */ /* 0x000fe200078e00ff */
[----:B------:R-:W-:Y:S01]  /*2650*/  IADD3 R0, P1, R24, UR4, RZ ;  /* 0x0000000418007c10 */ /* 0x000fe2000ff3e0ff */
[----:B------:R-:W-:Y:S01]  /*2660*/  IMAD.SHL.U32 R4, R8, 0x40, RZ ;  /* 0x0000004008047824 */ /* 0x000fe200078e00ff */
[----:B------:R1:W-:Y:S01]  /*2670*/  STL [R1+0x38], R7 ;  /* 0x0000380701007387 */ /* 0x0003e20000100800 */
[----:B------:R-:W-:Y:S01]  /*2680*/  UMOV UR4, URZ ;  /* 0x0000003f00047c82 */ /* 0x000fe20008000000 */
[----:B------:R-:W-:Y:S02]  /*2690*/  LOP3.LUT R5, R5, 0x1c0, RZ, 0xc0, !PT ;  /* 0x000001c005057812 */ /* 0x000fe400078ec0ff */
[----:B------:R-:W-:Y:S01]  /*26a0*/  LOP3.LUT R4, R4, 0xc0, RZ, 0xc0, !PT ;  /* 0x000000c004047812 */ /* 0x000fe200078ec0ff */
[----:B------:R-:W-:Y:S01]  /*26b0*/  STL [R1+0x2c], R13 ;  /* 0x00002c0d01007387 */ /* 0x000fe20000100800 */
[----:B------:R-:W-:-:S04]  /*26c0*/  SHF.R.U32.HI R10, RZ, 0x3, R5 ;  /* 0x00000003ff0a7819 */ /* 0x000fc80000011605 */
[----:B------:R-:W-:Y:S02]  /*26d0*/  LOP3.LUT R10, R10, R5, R6, 0x1e, !PT ;  /* 0x000000050a0a7212 */ /* 0x000fe400078e1e06 */
[----:B------:R-:W-:-:S03]  /*26e0*/  SHF.R.U32.HI R5, RZ, 0x3, R4 ;  /* 0x00000003ff057819 */ /* 0x000fc60000011604 */
[----:B------:R-:W-:Y:S01]  /*26f0*/  IMAD.IADD R214, R214, 0x1, R10 ;  /* 0x00000001d6d67824 */ /* 0x000fe200078e020a */
[C---:B--2---:R-:W-:Y:S02]  /*2700*/  LOP3.LUT R2, R5.reuse, R12, R4, 0x1e, !PT ;  /* 0x0000000c05027212 */ /* 0x044fe400078e1e04 */
[CC--:B------:R-:W-:Y:S02]  /*2710*/  LOP3.LUT R3, R5.reuse, R4.reuse, R6, 0x1e, !PT ;  /* 0x0000000405037212 */ /* 0x0c0fe400078e1e06 */
[----:B------:R-:W-:Y:S01]  /*2720*/  LOP3.LUT R208, R5, R4, R208, 0x1e, !PT ;  /* 0x0000000405d07212 */ /* 0x000fe200078e1ed0 */
[----:B------:R-:W-:Y:S01]  /*2730*/  IMAD R5, R20, 0x10, R11 ;  /* 0x0000001014057824 */ /* 0x000fe200078e020b */
[----:B------:R-:W-:Y:S02]  /*2740*/  LEA R214, R214, 0x13480, 0x1 ;  /* 0x00013480d6d67811 */ /* 0x000fe400078e08ff */
[----:B-1----:R-:W-:Y:S02]  /*2750*/  IADD3.X R7, R7, UR6, RZ, P1, !PT ;  /* 0x0000000607077c10 */ /* 0x002fe40008ffe4ff */
[----:B------:R-:W-:Y:S01]  /*2760*/  STL [R1+0x14], R5 ;  /* 0x0000140501007387 */ /* 0x000fe20000100800 */
[----:B------:R-:W-:Y:S01]  /*2770*/  LEA R8, P1, R0, c[0x0][0x280], 0x2 ;  /* 0x0000a00000087a11 */ /* 0x000fe200078210ff */
[----:B------:R-:W-:Y:S01]  /*2780*/  ULDC UR6, c[0x0][0x2a0] ;  /* 0x0000a80000067ab9 */ /* 0x000fe20000000800 */
[--C-:B------:R-:W-:Y:S01]  /*2790*/  IMAD R215, R218, 0x2, R214.reuse ;  /* 0x00000002dad77824 */ /* 0x100fe200078e02d6 */
[----:B------:R-:W-:Y:S01]  /*27a0*/  ULOP3.LUT UR6, URZ, UR6, URZ, 0x33, !UPT ;  /* 0x000000063f067292 */ /* 0x000fe2000f8e333f */
[----:B------:R-:W-:Y:S01]  /*27b0*/  LEA.HI.X R9, R0, c[0x0][0x284], R7, 0x2, P1 ;  /* 0x0000a10000097a11 */ /* 0x000fe200008f1407 */
[----:B------:R-:W-:Y:S01]  /*27c0*/  IMAD.SHL.U32 R0, R17, 0x20, RZ ;  /* 0x0000002011007824 */ /* 0x000fe200078e00ff */
[----:B------:R-:W-:Y:S01]  /*27d0*/  ISETP.GE.AND P1, PT, R87, 0x10, PT ;  /* 0x000000105700780c */ /* 0x000fe20003f26270 */
[----:B------:R-:W-:-:S02]  /*27e0*/  IMAD R216, R219, 0x2, R214 ;  /* 0x00000002dbd87824 */ /* 0x000fc400078e02d6 */
[----:B------:R-:W-:Y:S02]  /*27f0*/  IMAD R4, R20, 0x200, R0 ;  /* 0x0000020014047824 */ /* 0x000fe400078e0200 */
[----:B------:R-:W-:Y:S02]  /*2800*/  IMAD.IADD R220, R0, 0x1, R2 ;  /* 0x0000000100dc7824 */ /* 0x000fe400078e0202 */
[----:B------:R-:W-:Y:S02]  /*2810*/  IMAD.IADD R217, R4, 0x1, R3 ;  /* 0x0000000104d97824 */ /* 0x000fe400078e0203 */
[----:B------:R-:W-:Y:S02]  /*2820*/  IMAD.IADD R208, R0, 0x1, R208 ;  /* 0x0000000100d07824 */ /* 0x000fe400078e02d0 */
[----:B------:R-:W-:Y:S02]  /*2830*/  IMAD.U32 R0, RZ, RZ, UR7 ;  /* 0x00000007ff007e24 */ /* 0x000fe4000f8e00ff */
[----:B------:R-:W-:Y:S01]  /*2840*/  @!P1 IMAD.SHL.U32 R3, R87, 0x10, RZ ;  /* 0x0000001057039824 */ /* 0x000fe200078e00ff */
[----:B------:R-:W-:Y:S01]  /*2850*/  LEA R208, R208, 0x80, 0x1 ;  /* 0x00000080d0d07811 */ /* 0x000fe200078e08ff */
[----:B------:R-:W-:Y:S01]  /*2860*/  IMAD.SHL.U32 R2, R14, 0x2, RZ ;  /* 0x000000020e027824 */ /* 0x000fe200078e00ff */
[----:B------:R-:W-:Y:S01]  /*2870*/  CS2R R86, SRZ ;  /* 0x0000000000567805 */ /* 0x000fe2000001ff00 */
[----:B------:R-:W-:Y:S01]  /*2880*/  IMAD.SHL.U32 R212, R217, 0x2, RZ ;  /* 0x00000002d9d47824 */ /* 0x000fe200078e00ff */
[----:B------:R1:W-:Y:S01]  /*2890*/  @!P1 LDGSTS.E.BYPASS.LTC128B.128 [R3+0xf280], [R8.64] ;  /* 0x0f28000008039fae */ /* 0x0003e2000b901d4c */
[----:B------:R-:W-:Y:S01]  /*28a0*/  IMAD R219, R219, 0x2, R215 ;  /* 0x00000002dbdb7824 */ /* 0x000fe200078e02d7 */
[----:B------:R-:W-:Y:S01]  /*28b0*/  IADD3 R0, R0, -UR9, -R2 ;  /* 0x8000000900007c10 */ /* 0x000fe2000fffe802 */
[----:B------:R-:W-:Y:S01]  /*28c0*/  IMAD R218, R218, 0x2, R216 ;  /* 0x00000002dada7824 */ /* 0x000fe200078e02d8 */
[----:B------:R-:W0:Y:S01]  /*28d0*/  LDGDEPBAR ;  /* 0x00000000000079af */ /* 0x000e220000000000 */
[----:B------:R-:W-:Y:S01]  /*28e0*/  IADD3 R213, R212, 0xc080, RZ ;  /* 0x0000c080d4d57810 */ /* 0x000fe20007ffe0ff */
[----:B------:R-:W-:-:S02]  /*28f0*/  IMAD.IADD R222, R217, 0x1, R221 ;  /* 0x00000001d9de7824 */ /* 0x000fc400078e02dd */
[----:B------:R-:W0:Y:S02]  /*2900*/  LDGDEPBAR ;  /* 0x00000000000079af */ /* 0x000e240000000000 */
[----:B------:R-:W-:Y:S02]  /*2910*/  IMAD R213, R221, 0x2, R213 ;  /* 0x00000002ddd57824 */ /* 0x000fe400078e02d5 */
[----:B-1----:R-:W-:-:S05]  /*2920*/  IMAD.IADD R3, R23, 0x1, R30 ;  /* 0x0000000117037824 */ /* 0x002fca00078e021e */
[----:B------:R1:W-:Y:S04]  /*2930*/  STL [R1+0x78], R3 ;  /* 0x0000780301007387 */ /* 0x0003e80000100800 */
[----:B------:R-:W-:Y:S01]  /*2940*/  STL [R1+0x20], R2 ;  /* 0x0000200201007387 */ /* 0x000fe20000100800 */
[----:B-1----:R-:W-:-:S05]  /*2950*/  IADD3 R3, R132, 0x6080, RZ ;  /* 0x0000608084037810 */ /* 0x002fca0007ffe0ff */
[----:B------:R1:W-:Y:S02]  /*2960*/  STL [R1+0x74], R3 ;  /* 0x0000740301007387 */ /* 0x0003e40000100800 */
[----:B-1----:R-:W-:Y:S02]  /*2970*/  IADD3 R3, -R2, UR14, RZ ;  /* 0x0000000e02037c10 */ /* 0x002fe4000fffe1ff */
[C---:B------:R-:W-:Y:S02]  /*2980*/  IADD3 R2, R0.reuse, c[0x0][0x2a4], RZ ;  /* 0x0000a90000027a10 */ /* 0x040fe40007ffe0ff */
[----:B------:R-:W-:Y:S01]  /*2990*/  IADD3 R0, R0, UR6, RZ ;  /* 0x0000000600007c10 */ /* 0x000fe2000fffe0ff */
[----:B------:R1:W-:Y:S04]  /*29a0*/  STL [R1+0x24], R3 ;  /* 0x0000240301007387 */ /* 0x0003e80000100800 */
[----:B------:R1:W-:Y:S04]  /*29b0*/  STL [R1+0x1c], R2 ;  /* 0x00001c0201007387 */ /* 0x0003e80000100800 */
[----:B----4-:R1:W-:Y:S02]  /*29c0*/  STL [R1+0x18], R0 ;  /* 0x0000180001007387 */ /* 0x0103e40000100800 */
.L_x_307:
[----:B------:R-:W-:Y:S04]  /*29d0*/  DEPBAR.LE SB0, 0x1 ;  /* 0x000080400000791a */ /* 0x000fe80000000000 */
[----:B------:R-:W-:Y:S01]  /*29e0*/  BAR.SYNC.DEFER_BLOCKING 0x0 ;  /* 0x0000000000007b1d */ /* 0x000fe20000010000 */
[----:B-1----:R-:W-:Y:S02]  /*29f0*/  MOV R0, UR4 ;  /* 0x0000000400007c02 */ /* 0x002fe40008000f00 */
[----:B------:R-:W-:Y:S03]  /*2a00*/  MOV R2, UR4 ;  /* 0x0000000400027c02 */ /* 0x000fe60008000f00 */
[----:B------:R-:W-:Y:S02]  /*2a10*/  IMAD R0, R0, 0x1800, R217 ;  /* 0x0000180000007824 */ /* 0x000fe400078e02d9 */
[----:B------:R-:W-:Y:S03]  /*2a20*/  IMAD R2, R2, 0x1800, R221 ;  /* 0x0000180002027824 */ /* 0x000fe600078e02dd */
[----:B------:R-:W-:Y:S02]  /*2a30*/  SHF.L.U32 R0, R0, 0x1, RZ ;  /* 0x0000000100007819 */ /* 0x000fe400000006ff */
[----:B------:R-:W-:Y:S02]  /*2a40*/  IADD3 R156, R217, R2, RZ ;  /* 0x00000002d99c7210 */ /* 0x000fe40007ffe0ff */
[----:B------:R-:W-:Y:S02]  /*2a50*/  MOV R2, UR4 ;  /* 0x0000000400027c02 */ /* 0x000fe40008000f00 */
[----:B------:R-:W-:Y:S03]  /*2a60*/  SHF.L.U32 R156, R156, 0x1, RZ ;  /* 0x000000019c9c7819 */ /* 0x000fe600000006ff */
[----:B------:R-:W-:Y:S01]  /*2a70*/  IMAD R2, R2, 0x1800, R222 ;  /* 0x0000180002027824 */ /* 0x000fe200078e02de */
[----:B------:R-:W-:Y:S04]  /*2a80*/  LDSM.16.M88.4 R16, [R210+0x80] ;  /* 0x00008000d210783b */ /* 0x000fe80000000200 */
[----:B------:R-:W-:Y:S04]  /*2a90*/  SHF.L.U32 R2, R2, 0x1, RZ ;  /* 0x0000000102027819 */ /* 0x000fe800000006ff */
        /* <DEDUP_REMOVED lines=8> */
[----:B------:R-:W-:Y:S01]  /*2b20*/  LDSM.16.M88.4 R152, [R210+0x2080] ;  /* 0x00208000d298783b */ /* 0x000fe20000000200 */
[-C--:B------:R-:W-:Y:S07]  /*2b30*/  HMMA.16816.F32 R12, R28, R18.reuse, RZ ;  /* 0x000000121c0c723c */ /* 0x080fee00000018ff */
[----:B------:R-:W-:Y:S01]  /*2b40*/  LDSM.16.M88.4 R148, [R0+0x7080] ;  /* 0x007080000094783b */ /* 0x000fe20000000200 */
[C---:B------:R-:W-:Y:S07]  /*2b50*/  HMMA.16816.F32 R16, R32.reuse, R18, RZ ;  /* 0x000000122010723c */ /* 0x040fee00000018ff */
[----:B------:R-:W2:Y:S01]  /*2b60*/  LDL R233, [R1+0x14] ;  /* 0x0000140001e97983 */ /* 0x000ea20000100800 */
[-C--:B---3--:R-:W-:Y:S08]  /*2b70*/  HMMA.16816.F32 R20, R32, R132.reuse, RZ ;  /* 0x000000842014723c */ /* 0x088ff000000018ff */
        /* <DEDUP_REMOVED lines=8> */
[----:B------:R-:W1:Y:S07]  /*2c00*/  LDSM.16.M88.4 R140, [R0+0x7880] ;  /* 0x00788000008c783b */ /* 0x000e6e0000000200 */
[-C--:B---3--:R-:W-:Y:S08]  /*2c10*/  HMMA.16816.F32 R20, R136, R132.reuse, R20 ;  /* 0x000000848814723c */ /* 0x088ff00000001814 */
[C---:B------:R-:W-:Y:S08]  /*2c20*/  HMMA.16816.F32 R24, R144.reuse, R132, R24 ;  /* 0x000000849018723c */ /* 0x040ff00000001818 */
[-C--:B------:R-:W-:Y:S01]  /*2c30*/  HMMA.16816.F32 R28, R144, R134.reuse, R28 ;  /* 0x00000086901c723c */ /* 0x080fe2000000181c */
[----:B------:R-:W-:Y:S07]  /*2c40*/  LDSM.16.M88.4 R144, [R211+0x2080] ;  /* 0x00208000d390783b */ /* 0x000fee0000000200 */
[----:B------:R-:W-:Y:S01]  /*2c50*/  HMMA.16816.F32 R32, R136, R134, R32 ;  /* 0x000000868820723c */ /* 0x000fe20000001820 */
[----:B------:R-:W3:Y:S07]  /*2c60*/  LDSM.16.M88.4 R132, [R210+0x3080] ;  /* 0x00308000d284783b */ /* 0x000eee0000000200 */
[-C--:B------:R-:W-:Y:S01]  /*2c70*/  HMMA.16816.F32 R4, R148, R152.reuse, R4 ;  /* 0x000000989404723c */ /* 0x080fe20000001804 */
[----:B------:R-:W4:Y:S07]  /*2c80*/  LDSM.16.M88.4 R136, [R2+0x7080] ;  /* 0x007080000288783b */ /* 0x000f2e0000000200 */
[C---:B-1----:R-:W-:Y:S08]  /*2c90*/  HMMA.16816.F32 R8, R140.reuse, R152, R8 ;  /* 0x000000988c08723c */ /* 0x042ff00000001808 */
[-C--:B------:R-:W-:Y:S08]  /*2ca0*/  HMMA.16816.F32 R12, R140, R154.reuse, R12 ;  /* 0x0000009a8c0c723c */ /* 0x080ff0000000180c */
[C---:B------:R-:W-:Y:S01]  /*2cb0*/  HMMA.16816.F32 R16, R148.reuse, R154, R16 ;  /* 0x0000009a9410723c */ /* 0x040fe20000001810 */
[----:B------:R-:W1:Y:S07]  /*2cc0*/  LDSM.16.M88.4 R152, [R156+0x7880] ;  /* 0x007880009c98783b */ /* 0x000e6e0000000200 */
[-C--:B---3--:R-:W-:Y:S01]  /*2cd0*/  HMMA.16816.F32 R20, R148, R132.reuse, R20 ;  /* 0x000000849414723c */ /* 0x088fe20000001814 */
[----:B------:R-:W-:Y:S07]  /*2ce0*/  LDSM.16.M88.4 R156, [R156+0x8880] ;  /* 0x008880009c9c783b */ /* 0x000fee0000000200 */
[C---:B------:R-:W-:Y:S08]  /*2cf0*/  HMMA.16816.F32 R24, R140.reuse, R132, R24 ;  /* 0x000000848c18723c */ /* 0x040ff00000001818 */
[-C--:B------:R-:W-:Y:S01]  /*2d00*/  HMMA.16816.F32 R28, R140, R134.reuse, R28 ;  /* 0x000000868c1c723c */ /* 0x080fe2000000181c */
[----:B------:R-:W3:Y:S07]  /*2d10*/  LDSM.16.M88.4 R140, [R211+0x3080] ;  /* 0x00308000d38c783b */ /* 0x000eee0000000200 */
[----:B------:R-:W-:Y:S01]  /*2d20*/  HMMA.16816.F32 R32, R148, R134, R32 ;  /* 0x000000869420723c */ /* 0x000fe20000001820 */
[----:B------:R-:W-:Y:S07]  /*2d30*/  LDSM.16.M88.4 R148, [R210+0x4080] ;  /* 0x00408000d294783b */ /* 0x000fee0000000200 */
[-C--:B----4-:R-:W-:Y:S01]  /*2d40*/  HMMA.16816.F32 R4, R136, R144.reuse, R4 ;  /* 0x000000908804723c */ /* 0x090fe20000001804 */
[----:B------:R-:W4:Y:S07]  /*2d50*/  LDSM.16.M88.4 R132, [R0+0x8080] ;  /* 0x008080000084783b */ /* 0x000f2e0000000200 */
[C---:B-1----:R-:W-:Y:S08]  /*2d60*/  HMMA.16816.F32 R8, R152.reuse, R144, R8 ;  /* 0x000000909808723c */ /* 0x042ff00000001808 */
[-C--:B------:R-:W-:Y:S08]  /*2d70*/  HMMA.16816.F32 R12, R152, R146.reuse, R12 ;  /* 0x00000092980c723c */ /* 0x080ff0000000180c */
[C---:B------:R-:W-:Y:S01]  /*2d80*/  HMMA.16816.F32 R16, R136.reuse, R146, R16 ;  /* 0x000000928810723c */ /* 0x040fe20000001810 */
[----:B------:R-:W1:Y:S07]  /*2d90*/  LDSM.16.M88.4 R144, [R0+0x8880] ;  /* 0x008880000090783b */ /* 0x000e6e0000000200 */
[-C--:B---3--:R-:W-:Y:S08]  /*2da0*/  HMMA.16816.F32 R20, R136, R140.reuse, R20 ;  /* 0x0000008c8814723c */ /* 0x088ff00000001814 */
[C---:B------:R-:W-:Y:S08]  /*2db0*/  HMMA.16816.F32 R24, R152.reuse, R140, R24 ;  /* 0x0000008c9818723c */ /* 0x040ff00000001818 */
[-C--:B------:R-:W-:Y:S01]  /*2dc0*/  HMMA.16816.F32 R28, R152, R142.reuse, R28 ;  /* 0x0000008e981c723c */ /* 0x080fe2000000181c */
[----:B------:R-:W3:Y:S07]  /*2dd0*/  LDSM.16.M88.4 R152, [R210+0x5080] ;  /* 0x00508000d298783b */ /* 0x000eee0000000200 */
[----:B------:R-:W-:Y:S01]  /*2de0*/  HMMA.16816.F32 R32, R136, R142, R32 ;  /* 0x0000008e8820723c */ /* 0x000fe20000001820 */
[----:B------:R-:W-:Y:S07]  /*2df0*/  LDSM.16.M88.4 R140, [R211+0x4080] ;  /* 0x00408000d38c783b */ /* 0x000fee0000000200 */
[-C--:B----4-:R-:W-:Y:S01]  /*2e00*/  HMMA.16816.F32 R4, R132, R148.reuse, R4 ;  /* 0x000000948404723c */ /* 0x090fe20000001804 */
[----:B------:R4:W5:Y:S07]  /*2e10*/  LDSM.16.M88.4 R136, [R2+0x8080] ;  /* 0x008080000288783b */ /* 0x00096e0000000200 */
[C---:B-1----:R-:W-:Y:S08]  /*2e20*/  HMMA.16816.F32 R8, R144.reuse, R148, R8 ;  /* 0x000000949008723c */ /* 0x042ff00000001808 */
[-C--:B------:R-:W-:Y:S08]  /*2e30*/  HMMA.16816.F32 R12, R144, R150.reuse, R12 ;  /* 0x00000096900c723c */ /* 0x080ff0000000180c */
[C---:B------:R-:W-:Y:S01]  /*2e40*/  HMMA.16816.F32 R16, R132.reuse, R150, R16 ;  /* 0x000000968410723c */ /* 0x040fe20000001810 */
[----:B----4-:R-:W-:Y:S04]  /*2e50*/  MOV R2, 0x1 ;  /* 0x0000000100027802 */ /* 0x010fe80000000f00 */
[----:B------:R-:W-:Y:S03]  /*2e60*/  ISETP.LE.AND P1, PT, R2, c[0x0][0x2a8], PT ;  /* 0x0000aa0002007a0c */ /* 0x000fe60003f23270 */
[-C--:B---3--:R-:W-:Y:S08]  /*2e70*/  HMMA.16816.F32 R20, R132, R152.reuse, R20 ;  /* 0x000000988414723c */ /* 0x088ff00000001814 */
[C---:B------:R-:W-:Y:S08]  /*2e80*/  HMMA.16816.F32 R24, R144.reuse, R152, R24 ;  /* 0x000000989018723c */ /* 0x040ff00000001818 */
[-C--:B------:R-:W-:Y:S08]  /*2e90*/  HMMA.16816.F32 R28, R144, R154.reuse, R28 ;  /* 0x0000009a901c723c */ /* 0x080ff0000000181c */
[----:B------:R-:W-:Y:S08]  /*2ea0*/  HMMA.16816.F32 R32, R132, R154, R32 ;  /* 0x0000009a8420723c */ /* 0x000ff00000001820 */
[-C--:B-----5:R-:W-:Y:S08]  /*2eb0*/  HMMA.16816.F32 R4, R136, R140.reuse, R4 ;  /* 0x0000008c8804723c */ /* 0x0a0ff00000001804 */
[C---:B------:R-:W-:Y:S08]  /*2ec0*/  HMMA.16816.F32 R8, R156.reuse, R140, R8 ;  /* 0x0000008c9c08723c */ /* 0x040ff00000001808 */
        /* <DEDUP_REMOVED lines=25> */
[----:B------:R-:W3:Y:S10]  /*3060*/  MUFU.TANH R0, R15 ;  /* 0x0000000f00007308 */ /* 0x000ef40000002400 */
[----:B------:R-:W-:Y:S10]  /*3070*/  MUFU.TANH R239, R10 ;  /* 0x0000000a00ef7308 */ /* 0x000ff40000002400 */
[----:B------:R-:W-:Y:S01]  /*3080*/  MUFU.TANH R240, R11 ;  /* 0x0000000b00f07308 */ /* 0x000fe20000002400 */
[----:B---3--:R3:W-:Y:S04]  /*3090*/  STL [R1+0x10], R0 ;  /* 0x0000100001007387 */ /* 0x0087e80000100800 */
[----:B------:R-:W4:Y:S05]  /*30a0*/  LDL R8, [R1+0x1c] ;  /* 0x00001c0001087983 */ /* 0x000f2a0000100800 */
[----:B------:R-:W-:Y:S01]  /*30b0*/  MUFU.TANH R235, R12 ;  /* 0x0000000c00eb7308 */ /* 0x000fe20000002400 */
[-C--:B-1----:R-:W-:Y:S09]  /*30c0*/  HMMA.16816.F32 R20, R136, R4.reuse, R20 ;  /* 0x000000048814723c */ /* 0x082ff20000001814 */
[----:B------:R-:W-:Y:S01]  /*30d0*/  MUFU.TANH R232, R13 ;  /* 0x0000000d00e87308 */ /* 0x000fe20000002400 */
[C---:B------:R-:W-:Y:S09]  /*30e0*/  HMMA.16816.F32 R24, R156.reuse, R4, R24 ;  /* 0x000000049c18723c */ /* 0x040ff20000001818 */
[----:B------:R-:W-:Y:S01]  /*30f0*/  MUFU.TANH R234, R14 ;  /* 0x0000000e00ea7308 */ /* 0x000fe20000002400 */
[-C--:B------:R-:W-:Y:S04]  /*3100*/  HMMA.16816.F32 R28, R156, R6.reuse, R28 ;  /* 0x000000069c1c723c */ /* 0x080fe8000000181c */
[----:B------:R-:W-:Y:S04]  /*3110*/  FMUL.FTZ R20, R20, c[0x0][0x2b4] ;  /* 0x0000ad0014147a20 */ /* 0x000fe80000410000 */
[----:B------:R-:W-:Y:S01]  /*3120*/  HMMA.16816.F32 R32, R136, R6, R32 ;  /* 0x000000068820723c */ /* 0x000fe20000001820 */
[----:B------:R-:W-:Y:S03]  /*3130*/  MUFU.TANH R229, R16 ;  /* 0x0000001000e57308 */ /* 0x000fe60000002400 */
        /* <DEDUP_REMOVED lines=9> */
[----:B---3--:R-:W1:Y:S01]  /*31d0*/  MUFU.TANH R0, R26 ;  /* 0x0000001a00007308 */ /* 0x008e620000002400 */
        /* <DEDUP_REMOVED lines=8> */
[----:B------:R-:W-:Y:S01]  /*3260*/  MUFU.TANH R248, R19 ;  /* 0x0000001300f87308 */ /* 0x000fe20000002400 */
[----:B-1----:R1:W-:Y:S04]  /*3270*/  STL [R1+0x8], R0 ;  /* 0x0000080001007387 */ /* 0x0023e80000100800 */
[----:B------:R-:W3:Y:S05]  /*3280*/  LDL R5, [R1+0x18] ;  /* 0x0000180001057983 */ /* 0x000eea0000100800 */
[----:B------:R-:W-:Y:S01]  /*3290*/  MUFU.TANH R227, R20 ;  /* 0x0000001400e37308 */ /* 0x000fe20000002400 */
[----:B------:R-:W5:Y:S09]  /*32a0*/  LDL R4, [R1+0x24] ;  /* 0x0000240001047983 */ /* 0x000f720000100800 */
[----:B------:R-:W-:Y:S10]  /*32b0*/  MUFU.TANH R226, R21 ;  /* 0x0000001500e27308 */ /* 0x000ff40000002400 */
[----:B-1----:R-:W1:Y:S10]  /*32c0*/  MUFU.TANH R0, R27 ;  /* 0x0000001b00007308 */ /* 0x002e740000002400 */
[----:B------:R-:W-:Y:S10]  /*32d0*/  MUFU.TANH R247, R22 ;  /* 0x0000001600f77308 */ /* 0x000ff40000002400 */
[----:B------:R-:W-:Y:S01]  /*32e0*/  MUFU.TANH R251, R23 ;  /* 0x0000001700fb7308 */ /* 0x000fe20000002400 */
[----:B-1----:R1:W-:Y:S09]  /*32f0*/  STL [R1+0xc], R0 ;  /* 0x00000c0001007387 */ /* 0x0023f20000100800 */
[----:B------:R-:W-:Y:S10]  /*3300*/  MUFU.TANH R231, R24 ;  /* 0x0000001800e77308 */ /* 0x000ff40000002400 */
[----:B------:R-:W-:Y:S10]  /*3310*/  MUFU.TANH R238, R25 ;  /* 0x0000001900ee7308 */ /* 0x000ff40000002400 */
[----:B-1----:R-:W1:Y:S10]  /*3320*/  MUFU.TANH R0, R28 ;  /* 0x0000001c00007308 */ /* 0x002e740000002400 */
[----:B------:R-:W-:Y:S10]  /*3330*/  MUFU.TANH R252, R29 ;  /* 0x0000001d00fc7308 */ /* 0x000ff40000002400 */
[----:B------:R-:W-:Y:S01]  /*3340*/  MUFU.TANH R236, R31 ;  /* 0x0000001f00ec7308 */ /* 0x000fe20000002400 */
[----:B-1----:R1:W-:Y:S09]  /*3350*/  STL [R1], R0 ;  /* 0x0000000001007387 */ /* 0x0023f20000100800 */
[----:B------:R-:W-:Y:S10]  /*3360*/  MUFU.TANH R159, R32 ;  /* 0x00000020009f7308 */ /* 0x000ff40000002400 */
[----:B------:R-:W-:Y:S10]  /*3370*/  MUFU.TANH R225, R33 ;  /* 0x0000002100e17308 */ /* 0x000ff40000002400 */
[----:B-1----:R-:W1:Y:S10]  /*3380*/  MUFU.TANH R0, R30 ;  /* 0x0000001e00007308 */ /* 0x002e740000002400 */
[----:B------:R2:W2:Y:S10]  /*3390*/  MUFU.TANH R246, R34 ;  /* 0x0000002200f67308 */ /* 0x0004b40000002400 */
[----:B------:R2:W2:Y:S01]  /*33a0*/  MUFU.TANH R245, R35 ;  /* 0x0000002300f57308 */ /* 0x0004a20000002400 */
[----:B-1----:R1:W-:Y:S02]  /*33b0*/  STL [R1+0x4], R0 ;  /* 0x0000040001007387 */ /* 0x0023e40000100800 */
[----:B-1----:R-:W-:Y:S04]  /*33c0*/  MOV R0, UR4 ;  /* 0x0000000400007c02 */ /* 0x002fe80008000f00 */
[-C--:B--2---:R-:W-:Y:S05]  /*33d0*/  LEA R0, R0, R233.reuse, 0x6 ;  /* 0x000000e900007211 */ /* 0x084fea00078e30ff */
[----:B------:R-:W1:Y:S04]  /*33e0*/  LDS R148, [R0.X4+0xf080] ;  /* 0x00f0800000947984 */ /* 0x000e680000004800 */
[----:B------:R-:W2:Y:S04]  /*33f0*/  LDS R149, [R0.X4+0xf0a0] ;  /* 0x00f0a00000957984 */ /* 0x000ea80000004800 */
[----:B------:R-:W1:Y:S04]  /*3400*/  LDS R151, [R0.X4+0xf100] ;  /* 0x00f1000000977984 */ /* 0x000e680000004800 */
[----:B------:R4:W1:Y:S02]  /*3410*/  LDS R150, [R0.X4+0xf120] ;  /* 0x00f1200000967984 */ /* 0x0008640000004800 */
[----:B----4-:R-:W-:Y:S04]  /*3420*/  MOV R0, UR11 ;  /* 0x0000000b00007c02 */ /* 0x010fe80008000f00 */
[----:B------:R-:W-:Y:S04]  /*3430*/  LEA R0, R0, R233, 0x6 ;  /* 0x000000e900007211 */ /* 0x000fe800078e30ff */
[-C--:B------:R-:W-:Y:S02]  /*3440*/  IADD3 R143, R8, R0.reuse, RZ ;  /* 0x00000000088f7210 */ /* 0x080fe40007ffe0ff */
[----:B---3--:R-:W-:Y:S02]  /*3450*/  IADD3 R147, R5, R0, RZ ;  /* 0x0000000005937210 */ /* 0x008fe40007ffe0ff */
[----:B-----5:R-:W-:Y:S01]  /*3460*/  IMNMX R143, R4, R143, PT ;  /* 0x0000008f048f7217 */ /* 0x020fe20003800200 */
[----:B------:R-:W-:-:S05]  /*3470*/  @!P1 BRA `(.L_x_289) ;  /* 0x000001b000009947 */ /* 0x000fca0003800000 */
[----:B-12---:R-:W-:Y:S01]  /*3480*/  IADD3 R2, R0, UR17, RZ ;  /* 0x0000001100027c10 */ /* 0x006fe2000fffe0ff */
[----:B------:R-:W-:Y:S03]  /*3490*/  BSSY B0, `(.L_x_290) ;  /* 0x0000011000007945 */ /* 0x000fe60003800000 */
        /* <DEDUP_REMOVED lines=11> */
.L_x_291:
[----:B------:R-:W-:Y:S04]  /*3550*/  MOV R3, 0x1 ;  /* 0x0000000100037802 */ /* 0x000fe80000000f00 */
[----:B------:R-:W-:Y:S11]  /*3560*/  ISETP.NE.AND P0, PT, R3, c[0x0][0x2a8], PT ;  /* 0x0000aa0003007a0c */ /* 0x000ff60003f05270 */
[----:B------:R-:W-:Y:S02]  /*3570*/  @!UPT UIADD3 URZ, URZ, URZ, URZ ;  /* 0x0000003f3f3ff290 */ /* 0x000fe4000fffe03f */
[----:B------:R-:W-:Y:S05]  /*3580*/  @P0 IMAD.HI.U32 R3, R2, c[0x0][0x2ac], RZ ;  /* 0x0000ab0002030a27 */ /* 0x000fea00078e00ff */
[----:B------:R-:W-:Y:S02]  /*3590*/  @P0 SHF.R.U32.HI R2, RZ, c[0x0][0x2b0], R3 ;  /* 0x0000ac00ff020a19 */ /* 0x000fe40000011603 */
.L_x_292:
[----:B------:R-:W-:Y:S05]  /*35a0*/  BSYNC B0 ;  /* 0x0000000000007941 */ /* 0x000fea0003800000 */
.L_x_290:
[----:B------:R-:W2:Y:S01]  /*35b0*/  LDL R3, [R1+0x20] ;  /* 0x0000200001037983 */ /* 0x000ea20000100800 */
[----:B------:R-:W-:Y:S04]  /*35c0*/  IMAD.MOV.U32 R147, RZ, RZ, c[0x0][0x2a8] ;  /* 0x0000aa00ff937624 */ /* 0x000fe800078e00ff */
[----:B------:R-:W-:Y:S02]  /*35d0*/  IMAD R147, R2, R147, -UR10 ;  /* 0x8000000a02937e24 */ /* 0x000fe4000f8e0293 */
[----:B------:R-:W-:Y:S03]  /*35e0*/  IMAD.IADD R2, R5, 0x1, R0 ;  /* 0x0000000105027824 */ /* 0x000fe600078e0200 */
[----:B--2---:R-:W-:Y:S04]  /*35f0*/  IADD3 R147, -R3, R147, RZ ;  /* 0x0000009303937210 */ /* 0x004fe80007ffe1ff */
[----:B------:R-:W-:Y:S02]  /*3600*/  IADD3 R3, R147, c[0x0][0x2a8], RZ ;  /* 0x0000aa0093037a10 */ /* 0x000fe40007ffe0ff */
[----:B------:R-:W-:Y:S02]  /*3610*/  IMNMX R147, R2, R147, !PT ;  /* 0x0000009302937217 */ /* 0x000fe40007800200 */
[----:B------:R-:W-:Y:S02]  /*3620*/  IMNMX R143, R143, R3, PT ;  /* 0x000000038f8f7217 */ /* 0x000fe40003800200 */
.L_x_289:
[----:B-12---:R-:W-:Y:S05]  /*3630*/  IADD3 R2, R0, 0x8, RZ ;  /* 0x0000000800027810 */ /* 0x006fea0007ffe0ff */
[--C-:B------:R-:W-:Y:S02]  /*3640*/  IMAD.IADD R145, R8, 0x1, R2.reuse ;  /* 0x0000000108917824 */ /* 0x100fe400078e0202 */
[----:B------:R-:W-:Y:S03]  /*3650*/  IMAD.IADD R142, R5, 0x1, R2 ;  /* 0x00000001058e7824 */ /* 0x000fe600078e0202 */
[----:B------:R-:W-:Y:S01]  /*3660*/  IMNMX R145, R4, R145, PT ;  /* 0x0000009104917217 */ /* 0x000fe20003800200 */
[----:B------:R-:W-:-:S05]  /*3670*/  @!P1 BRA `(.L_x_293) ;  /* 0x000001a000009947 */ /* 0x000fca0003800000 */
[----:B------:R-:W-:Y:S01]  /*3680*/  IADD3 R2, R2, UR17, RZ ;  /* 0x0000001102027c10 */ /* 0x000fe2000fffe0ff */
        /* <DEDUP_REMOVED lines=12> */
.L_x_295:
[----:B------:R-:W-:Y:S04]  /*3750*/  MOV R3, 0x1 ;  /* 0x0000000100037802 */ /* 0x000fe80000000f00 */
[----:B------:R-:W-:Y:S11]  /*3760*/  ISETP.NE.AND P0, PT, R3, c[0x0][0x2a8], PT ;  /* 0x0000aa0003007a0c */ /* 0x000ff60003f05270 */
[----:B------:R-:W-:Y:S02]  /*3770*/  @!UPT UIADD3 URZ, URZ, URZ, URZ ;  /* 0x0000003f3f3ff290 */ /* 0x000fe4000fffe03f */
[----:B------:R-:W-:Y:S05]  /*3780*/  @P0 IMAD.HI.U32 R3, R2, c[0x0][0x2ac], RZ ;  /* 0x0000ab0002030a27 */ /* 0x000fea00078e00ff */
[----:B------:R-:W-:Y:S02]  /*3790*/  @P0 SHF.R.U32.HI R2, RZ, c[0x0][0x2b0], R3 ;  /* 0x0000ac00ff020a19 */ /* 0x000fe40000011603 */
.L_x_296:
[----:B------:R-:W-:Y:S05]  /*37a0*/  BSYNC B0 ;  /* 0x0000000000007941 */ /* 0x000fea0003800000 */
.L_x_294:
[----:B------:R-:W2:Y:S01]  /*37b0*/  LDL R6, [R1+0x20] ;  /* 0x0000200001067983 */ /* 0x000ea20000100800 */
[----:B------:R-:W-:Y:S04]  /*37c0*/  IMAD.MOV.U32 R3, RZ, RZ, c[0x0][0x2a8] ;  /* 0x0000aa00ff037624 */ /* 0x000fe800078e00ff */
[----:B------:R-:W-:Y:S04]  /*37d0*/  IMAD R2, R2, R3, -UR10 ;  /* 0x8000000a02027e24 */ /* 0x000fe8000f8e0203 */
[----:B--2---:R-:W-:Y:S05]  /*37e0*/  IMAD.IADD R2, R2, 0x1, -R6 ;  /* 0x0000000102027824 */ /* 0x004fea00078e0a06 */
[----:B------:R-:W-:Y:S02]  /*37f0*/  IADD3 R3, R2, c[0x0][0x2a8], RZ ;  /* 0x0000aa0002037a10 */ /* 0x000fe40007ffe0ff */
[----:B------:R-:W-:Y:S02]  /*3800*/  IMNMX R142, R142, R2, !PT ;  /* 0x000000028e8e7217 */ /* 0x000fe40007800200 */
[----:B------:R-:W-:Y:S02]  /*3810*/  IMNMX R145, R145, R3, PT ;  /* 0x0000000391917217 */ /* 0x000fe40003800200 */
.L_x_293:
[----:B------:R-:W-:Y:S05]  /*3820*/  IADD3 R2, R0, 0x20, RZ ;  /* 0x0000002000027810 */ /* 0x000fea0007ffe0ff */
        /* <DEDUP_REMOVED lines=17> */
.L_x_299:
[----:B------:R-:W-:Y:S04]  /*3940*/  MOV R3, 0x1 ;  /* 0x0000000100037802 */ /* 0x000fe80000000f00 */
[----:B------:R-:W-:Y:S11]  /*3950*/  ISETP.NE.AND P0, PT, R3, c[0x0][0x2a8], PT ;  /* 0x0000aa0003007a0c */ /* 0x000ff60003f05270 */
[----:B------:R-:W-:Y:S02]  /*3960*/  @!UPT UIADD3 URZ, URZ, URZ, URZ ;  /* 0x0000003f3f3ff290 */ /* 0x000fe4000fffe03f */
[----:B------:R-:W-:Y:S05]  /*3970*/  @P0 IMAD.HI.U32 R3, R2, c[0x0][0x2ac], RZ ;  /* 0x0000ab0002030a27 */ /* 0x000fea00078e00ff */
[----:B------:R-:W-:Y:S02]  /*3980*/  @P0 SHF.R.U32.HI R2, RZ, c[0x0][0x2b0], R3 ;  /* 0x0000ac00ff020a19 */ /* 0x000fe40000011603 */
.L_x_300:
[----:B------:R-:W-:Y:S05]  /*3990*/  BSYNC B0 ;  /* 0x0000000000007941 */ /* 0x000fea0003800000 */
.L_x_298:
[----:B------:R-:W2:Y:S01]  /*39a0*/  LDL R6, [R1+0x20] ;  /* 0x0000200001067983 */ /* 0x000ea20000100800 */
[----:B------:R-:W-:Y:S04]  /*39b0*/  IMAD.MOV.U32 R3, RZ, RZ, c[0x0][0x2a8] ;  /* 0x0000aa00ff037624 */ /* 0x000fe800078e00ff */
[----:B------:R-:W-:Y:S04]  /*39c0*/  IMAD R2, R2, R3, -UR10 ;  /* 0x8000000a02027e24 */ /* 0x000fe8000f8e0203 */
[----:B--2---:R-:W-:Y:S05]  /*39d0*/  IMAD.IADD R2, R2, 0x1, -R6 ;  /* 0x0000000102027824 */ /* 0x004fea00078e0a06 */
[----:B------:R-:W-:Y:S02]  /*39e0*/  IADD3 R3, R2, c[0x0][0x2a8], RZ ;  /* 0x0000aa0002037a10 */ /* 0x000fe40007ffe0ff */
[----:B------:R-:W-:Y:S02]  /*39f0*/  IMNMX R140, R140, R2, !PT ;  /* 0x000000028c8c7217 */ /* 0x000fe40007800200 */
[----:B------:R-:W-:Y:S02]  /*3a00*/  IMNMX R146, R146, R3, PT ;  /* 0x0000000392927217 */ /* 0x000fe40003800200 */
.L_x_297:
        /* <DEDUP_REMOVED lines=18> */
.L_x_303:
[----:B------:R-:W-:Y:S04]  /*3b30*/  MOV R2, 0x1 ;  /* 0x0000000100027802 */ /* 0x000fe80000000f00 */
[----:B------:R-:W-:Y:S11]  /*3b40*/  ISETP.NE.AND P0, PT, R2, c[0x0][0x2a8], PT ;  /* 0x0000aa0002007a0c */ /* 0x000ff60003f05270 */
[----:B------:R-:W-:Y:S02]  /*3b50*/  @!UPT UIADD3 URZ, URZ, URZ, URZ ;  /* 0x0000003f3f3ff290 */ /* 0x000fe4000fffe03f */
[----:B------:R-:W-:Y:S05]  /*3b60*/  @P0 IMAD.HI.U32 R2, R0, c[0x0][0x2ac], RZ ;  /* 0x0000ab0000020a27 */ /* 0x000fea00078e00ff */
[----:B------:R-:W-:Y:S02]  /*3b70*/  @P0 SHF.R.U32.HI R0, RZ, c[0x0][0x2b0], R2 ;  /* 0x0000ac00ff000a19 */ /* 0x000fe40000011602 */
.L_x_304:
[----:B------:R-:W-:Y:S05]  /*3b80*/  BSYNC B0 ;  /* 0x0000000000007941 */ /* 0x000fea0003800000 */
.L_x_302:
[----:B------:R-:W2:Y:S01]  /*3b90*/  LDL R3, [R1+0x20] ;  /* 0x0000200001037983 */ /* 0x000ea20000100800 */
[----:B------:R-:W-:Y:S04]  /*3ba0*/  IMAD.MOV.U32 R2, RZ, RZ, c[0x0][0x2a8] ;  /* 0x0000aa00ff027624 */ /* 0x000fe800078e00ff */
[----:B------:R-:W-:Y:S04]  /*3bb0*/  IMAD R0, R0, R2, -UR10 ;  /* 0x8000000a00007e24 */ /* 0x000fe8000f8e0202 */
[----:B--2---:R-:W-:Y:S05]  /*3bc0*/  IMAD.IADD R0, R0, 0x1, -R3 ;  /* 0x0000000100007824 */ /* 0x004fea00078e0a03 */
[----:B------:R-:W-:Y:S02]  /*3bd0*/  IADD3 R2, R0, c[0x0][0x2a8], RZ ;  /* 0x0000aa0000027a10 */ /* 0x000fe40007ffe0ff */
[----:B------:R-:W-:Y:S02]  /*3be0*/  IMNMX R141, R141, R0, !PT ;  /* 0x000000008d8d7217 */ /* 0x000fe40007800200 */
[----:B------:R-:W-:Y:S02]  /*3bf0*/  IMNMX R144, R144, R2, PT ;  /* 0x0000000290907217 */ /* 0x000fe40003800200 */
.L_x_301:
        /* <DEDUP_REMOVED lines=24> */
[----:B------:R-:W2:Y:S04]  /*3d80*/  LDL.64 R6, [R1+0x50] ;  /* 0x0000500001067983 */ /* 0x000ea80000100a00 */
[----:B------:R-:W2:Y:S01]  /*3d90*/  LDL R5, [R1+0x70] ;  /* 0x0000700001057983 */ /* 0x000ea20000100800 */
[----:B------:R-:W-:Y:S03]  /*3da0*/  IMAD.U32 R3, RZ, RZ, UR16 ;  /* 0x00000010ff037e24 */ /* 0x000fe6000f8e00ff */
[----:B------:R-:W1:Y:S01]  /*3db0*/  S2R R11, SR_TID.X ;  /* 0x00000000000b7919 */ /* 0x000e620000002100 */
[----:B-----5:R-:W-:Y:S04]  /*3dc0*/  LEA R0, P0, R0, R12, 0x6 ;  /* 0x0000000c00007211 */ /* 0x020fe800078030ff */
[----:B----4-:R-:W-:Y:S02]  /*3dd0*/  LEA.HI.X R3, R2, R9, R3, 0x6, P0 ;  /* 0x0000000902037211 */ /* 0x010fe400000f3403 */
[----:B-1----:R-:W-:Y:S02]  /*3de0*/  SHF.R.S32.HI R9, RZ, 0x1f, R11 ;  /* 0x0000001fff097819 */ /* 0x002fe4000001140b */
[----:B------:R-:W-:Y:S02]  /*3df0*/  LEA R2, P0, R0, c[0x0][0x160], 0x1 ;  /* 0x0000580000027a11 */ /* 0x000fe400078008ff */
[----:B------:R-:W-:Y:S02]  /*3e00*/  LEA.HI R9, R9, R11, RZ, 0x2 ;  /* 0x0000000b09097211 */ /* 0x000fe400078f10ff */
[----:B---3--:R-:W-:Y:S02]  /*3e10*/  LOP3.LUT P1, RZ, R10, 0x1, RZ, 0xc0, !PT ;  /* 0x000000010aff7812 */ /* 0x008fe4000782c0ff */
[----:B------:R-:W-:Y:S02]  /*3e20*/  SHF.R.S32.HI R9, RZ, 0x2, R9 ;  /* 0x00000002ff097819 */ /* 0x000fe40000011409 */
[----:B------:R-:W-:Y:S01]  /*3e30*/  LEA.HI.X R3, R0, c[0x0][0x164], R3, 0x1, P0 ;  /* 0x0000590000037a11 */ /* 0x000fe200000f0c03 */
[----:B------:R-:W-:Y:S01]  /*3e40*/  IMAD.U32 R0, RZ, RZ, UR15 ;  /* 0x0000000fff007e24 */ /* 0x000fe2000f8e00ff */
[----:B------:R-:W-:Y:S02]  /*3e50*/  LOP3.LUT P0, RZ, R10, 0x2, RZ, 0xc0, !PT ;  /* 0x000000020aff7812 */ /* 0x000fe4000780c0ff */
[C---:B------:R-:W-:Y:S01]  /*3e60*/  ISETP.GE.OR P3, PT, R9.reuse, UR6, !P1 ;  /* 0x0000000609007c0c */ /* 0x040fe2000cf66670 */
[----:B--2---:R-:W-:Y:S01]  /*3e70*/  IMAD R0, R0, 0x3000, R8 ;  /* 0x0000300000007824 */ /* 0x004fe200078e0208 */
[C---:B------:R-:W-:Y:S02]  /*3e80*/  ISETP.GE.OR P1, PT, R9.reuse, UR6, !P0 ;  /* 0x0000000609007c0c */ /* 0x040fe4000c726670 */
[----:B------:R-:W-:Y:S04]  /*3e90*/  ISETP.LT.AND P2, PT, R9, UR6, PT ;  /* 0x0000000609007c0c */ /* 0x000fe8000bf41270 */
[----:B------:R-:W-:Y:S02]  /*3ea0*/  ISETP.GE.OR P0, PT, R4, c[0x0][0x16c], !P2 ;  /* 0x00005b0004007a0c */ /* 0x000fe40005706670 */
[----:B------:R-:W1:Y:S04]  /*3eb0*/  S2R R4, SR_TID.X ;  /* 0x0000000000047919 */ /* 0x000e680000002100 */
[----:B------:R-:W-:Y:S01]  /*3ec0*/  @!PT LDS RZ, [RZ] ;  /* 0x00000000fffff984 */ /* 0x000fe20000000800 */
[----:B------:R-:W-:Y:S01]  /*3ed0*/  @!PT LDS RZ, [RZ] ;  /* 0x00000000fffff984 */ /* 0x000fe20000000800 */
[----:B------:R-:W-:Y:S01]  /*3ee0*/  @!PT LDS RZ, [RZ] ;  /* 0x00000000fffff984 */ /* 0x000fe20000000800 */
[----:B------:R2:W-:Y:S04]  /*3ef0*/  LDGSTS.E.BYPASS.LTC128B.128 [R0], [R2.64], !P3 ;  /* 0x0000000002007fae */ /* 0x0005e8000d901d4c */
[----:B------:R2:W-:Y:S04]  /*3f00*/  LDGSTS.E.BYPASS.LTC128B.128 [R0+0x1000], [R2.64+0x40], !P1 ;  /* 0x0100004002007fae */ /* 0x0005e8000c901d4c */
[----:B------:R2:W-:Y:S01]  /*3f10*/  LDGSTS.E.BYPASS.LTC128B.128 [R0+0x2000], [R2.64+0x80], !P0 ;  /* 0x0200008002007fae */ /* 0x0005e2000c101d4c */
[C---:B-1----:R-:W-:Y:S01]  /*3f20*/  ISETP.GT.AND P4, PT, R4.reuse, 0xf, PT ;  /* 0x0000000f0400780c */ /* 0x042fe20003f84270 */
[----:B------:R-:W-:Y:S02]  /*3f30*/  IMAD.SHL.U32 R4, R4, 0x4, RZ ;  /* 0x0000000404047824 */ /* 0x000fe400078e00ff */
[----:B--2---:R-:W-:Y:S10]  /*3f40*/  IMAD.U32 R0, RZ, RZ, UR11 ;  /* 0x0000000bff007e24 */ /* 0x004ff4000f8e00ff */
[----:B------:R-:W-:Y:S04]  /*3f50*/  @!P4 LEA R3, R0, 0x40, 0x6 ;  /* 0x000000400003c811 */ /* 0x000fe800078e30ff */
[C---:B------:R-:W-:Y:S04]  /*3f60*/  @!P4 IADD3 R0, P0, R3.reuse, R6, RZ ;  /* 0x000000060300c210 */ /* 0x040fe80007f1e0ff */
[----:B------:R-:W-:Y:S02]  /*3f70*/  @!P4 LEA.HI.X.SX32 R3, R3, R5, 0x1, P0 ;  /* 0x000000050303c211 */ /* 0x000fe400000f0eff */
[C---:B------:R-:W-:Y:S04]  /*3f80*/  @!P4 LEA R2, P0, R0.reuse, c[0x0][0x258], 0x2 ;  /* 0x000096000002ca11 */ /* 0x040fe800078010ff */
[----:B------:R-:W-:Y:S01]  /*3f90*/  @!P4 LEA.HI.X R3, R0, c[0x0][0x25c], R3, 0x2, P0 ;  /* 0x000097000003ca11 */ /* 0x000fe200000f1403 */
[----:B------:R-:W-:Y:S04]  /*3fa0*/  IMAD.U32 R0, RZ, RZ, UR15 ;  /* 0x0000000fff007e24 */ /* 0x000fe8000f8e00ff */
[----:B------:R-:W-:Y:S04]  /*3fb0*/  @!P4 IMAD R0, R0, 0x40, R4 ;  /* 0x000000400000c824 */ /* 0x000fe800078e0204 */
[----:B------:R-:W-:Y:S05]  /*3fc0*/  @!P4 IMAD.SHL.U32 R0, R0, 0x4, RZ ;  /* 0x000000040000c824 */ /* 0x000fea00078e00ff */
[----:B------:R1:W-:Y:S02]  /*3fd0*/  @!P4 LDGSTS.E.BYPASS.LTC128B.128 [R0+0xf080], [R2.64] ;  /* 0x0f0800000200cfae */ /* 0x0003e4000b901d4c */
.L_x_305:
[-C--:B--2---:R-:W-:Y:S01]  /*3fe0*/  HMMA.16816.F32 R4, R32, R160.reuse, RZ ;  /* 0x000000a02004723c */ /* 0x084fe200000018ff */
[----:B------:R2:W-:Y:S01]  /*3ff0*/  STL [R1+0x84], R84 ;  /* 0x0000845401007387 */ /* 0x0005e20000100800 */
[----:B------:R-:W-:Y:S03]  /*4000*/  PLOP3.LUT P1, PT, PT, PT, UP3, 0x80, 0x0 ;  /* 0x000000000000781c */ /* 0x000fe60003f2f038 */
[----:B------:R-:W0:Y:S01]  /*4010*/  LDGDEPBAR ;  /* 0x00000000000079af */ /* 0x000e220000000000 */
[C---:B------:R-:W-:Y:S02]  /*4020*/  ISETP.GT.AND P2, PT, R147.reuse, RZ, P1 ;  /* 0x000000ff9300720c */ /* 0x040fe40000f44270 */
[C---:B---3--:R-:W-:Y:S02]  /*4030*/  HMMA.16816.F32 R8, R28.reuse, R160, RZ ;  /* 0x000000a01c08723c */ /* 0x048fe400000018ff */
[----:B------:R-:W-:Y:S02]  /*4040*/  ISETP.GT.AND P0, PT, R147, 0x1, P1 ;  /* 0x000000019300780c */ /* 0x000fe40000f04270 */
[C---:B------:R-:W-:Y:S02]  /*4050*/  ISETP.LT.OR P2, PT, R143.reuse, 0x1, P2 ;  /* 0x000000018f00780c */ /* 0x040fe40001741670 */
[----:B------:R-:W-:Y:S02]  /*4060*/  ISETP.LT.OR P0, PT, R143, 0x2, P0 ;  /* 0x000000028f00780c */ /* 0x000fe40000701670 */
[-C--:B------:R-:W-:Y:S01]  /*4070*/  HMMA.16816.F32 R12, R28, R162.reuse, RZ ;  /* 0x000000a21c0c723c */ /* 0x080fe200000018ff */
[----:B------:R-:W-:Y:S02]  /*4080*/  ISETP.GT.AND P3, PT, R147, 0x20, P1 ;  /* 0x000000209300780c */ /* 0x000fe40000f64270 */
[----:B------:R-:W-:Y:S02]  /*4090*/  ISETP.GT.AND P5, PT, R142, 0x61, P1 ;  /* 0x000000618e00780c */ /* 0x000fe40000fa4270 */
[----:B------:R-:W-:Y:S02]  /*40a0*/  ISETP.LT.OR P3, PT, R143, 0x21, P3 ;  /* 0x000000218f00780c */ /* 0x000fe40001f61670 */
[----:B------:R-:W-:Y:S01]  /*40b0*/  FSEL R152, R230, -INF , !P2 ;  /* 0xff800000e6987808 */ /* 0x000fe20005000000 */
[C---:B------:R-:W-:Y:S02]  /*40c0*/  HMMA.16816.F32 R16, R32.reuse, R162, RZ ;  /* 0x000000a22010723c */ /* 0x040fe400000018ff */
[----:B------:R-:W-:Y:S02]  /*40d0*/  ISETP.GT.AND P2, PT, R147, 0x21, P1 ;  /* 0x000000219300780c */ /* 0x000fe40000f44270 */
[----:B--2---:R-:W-:Y:S01]  /*40e0*/  MOV R84, R241 ;  /* 0x000000f100547202 */ /* 0x004fe20000000f00 */
[--C-:B------:R-:W-:Y:S01]  /*40f0*/  FFMA.FTZ R158, R152, c[0x0][0x29c], -R148.reuse ;  /* 0x0000a700989e7a23 */ /* 0x100fe20000010894 */
[----:B------:R-:W-:Y:S02]  /*4100*/  ISETP.LT.OR P2, PT, R143, 0x22, P2 ;  /* 0x000000228f00780c */ /* 0x000fe40001741670 */
[-C--:B------:R-:W-:Y:S01]  /*4110*/  HMMA.16816.F32 R20, R32, R164.reuse, RZ ;  /* 0x000000a42014723c */ /* 0x080fe200000018ff */
[----:B------:R2:W3:Y:S07]  /*4120*/  MUFU.EX2 R243, R158 ;  /* 0x0000009e00f37308 */ /* 0x0004ee0000000800 */
[C---:B------:R-:W-:Y:S08]  /*4130*/  HMMA.16816.F32 R24, R28.reuse, R164, RZ ;  /* 0x000000a41c18723c */ /* 0x040ff000000018ff */
[-C--:B------:R-:W-:Y:S08]  /*4140*/  HMMA.16816.F32 R28, R28, R166.reuse, RZ ;  /* 0x000000a61c1c723c */ /* 0x080ff000000018ff */
[----:B------:R-:W-:Y:S04]  /*4150*/  HMMA.16816.F32 R32, R32, R166, RZ ;  /* 0x000000a62020723c */ /* 0x000fe800000018ff */
[----:B--2---:R-:W-:Y:S04]  /*4160*/  MOV R158, R234 ;  /* 0x000000ea009e7202 */ /* 0x004fe80000000f00 */
[-C--:B----4-:R-:W-:Y:S08]  /*4170*/  HMMA.16816.F32 R4, R132, R168.reuse, R4 ;  /* 0x000000a88404723c */ /* 0x090ff00000001804 */
        /* <DEDUP_REMOVED lines=52> */
[C---:B------:R-:W-:Y:S02]  /*44c0*/  ISETP.GT.AND P3, PT, R147.reuse, 0x41, P1 ;  /* 0x000000419300780c */ /* 0x040fe40000f64270 */
[----:B------:R-:W-:Y:S01]  /*44d0*/  FSEL R137, R228, -INF , !P2 ;  /* 0xff800000e4897808 */ /* 0x000fe20005000000 */
[--C-:B------:R-:W-:Y:S01]  /*44e0*/  FFMA.FTZ R156, R138, c[0x0][0x29c], -R148.reuse ;  /* 0x0000a7008a9c7a23 */ /* 0x100fe20000010894 */
[----:B------:R-:W-:Y:S02]  /*44f0*/  ISETP.GT.AND P2, PT, R147, 0x60, P1 ;  /* 0x000000609300780c */ /* 0x000fe40000f44270 */
[----:B------:R-:W-:Y:S01]  /*4500*/  FSEL R136, R227, -INF , !P0 ;  /* 0xff800000e3887808 */ /* 0x000fe20004000000 */
[--C-:B------:R-:W-:Y:S01]  /*4510*/  FFMA.FTZ R155, R137, c[0x0][0x29c], -R148.reuse ;  /* 0x0000a700899b7a23 */ /* 0x100fe20000010894 */
[----:B------:R-:W-:Y:S01]  /*4520*/  ISETP.GT.AND P0, PT, R147, 0x61, P1 ;  /* 0x000000619300780c */ /* 0x000fe20000f04270 */
[----:B------:R1:W2:Y:S01]  /*4530*/  MUFU.EX2 R241, R156 ;  /* 0x0000009c00f17308 */ /* 0x0002a20000000800 */
[C---:B------:R-:W-:Y:S01]  /*4540*/  ISETP.LT.OR P3, PT, R143.reuse, 0x42, P3 ;  /* 0x000000428f00780c */ /* 0x040fe20001f61670 */
[--C-:B------:R-:W-:Y:S01]  /*4550*/  FFMA.FTZ R152, R136, c[0x0][0x29c], -R148.reuse ;  /* 0x0000a70088987a23 */ /* 0x100fe20000010894 */
[C---:B------:R-:W-:Y:S02]  /*4560*/  ISETP.LT.OR P2, PT, R143.reuse, 0x61, P2 ;  /* 0x000000618f00780c */ /* 0x040fe40001741670 */
[----:B------:R-:W-:Y:S02]  /*4570*/  ISETP.LT.OR P4, PT, R143, 0x62, P0 ;  /* 0x000000628f00780c */ /* 0x000fe40000781670 */
[----:B------:R-:W-:Y:S02]  /*4580*/  ISETP.GT.AND P0, PT, R142, RZ, P1 ;  /* 0x000000ff8e00720c */ /* 0x000fe40000f04270 */
[----:B------:R-:W-:Y:S02]  /*4590*/  FSEL R3, R226, -INF , !P3 ;  /* 0xff800000e2037808 */ /* 0x000fe40005800000 */
[----:B------:R-:W-:Y:S02]  /*45a0*/  ISETP.LT.OR P0, PT, R145, 0x1, P0 ;  /* 0x000000019100780c */ /* 0x000fe40000701670 */
[----:B------:R-:W-:Y:S02]  /*45b0*/  FSEL R2, R159, -INF , !P2 ;  /* 0xff8000009f027808 */ /* 0x000fe40005000000 */
[C---:B------:R-:W-:Y:S02]  /*45c0*/  ISETP.GT.AND P3, PT, R142.reuse, 0x1, P1 ;  /* 0x000000018e00780c */ /* 0x040fe40000f64270 */
[----:B------:R-:W-:Y:S01]  /*45d0*/  ISETP.GT.AND P2, PT, R142, 0x20, P1 ;  /* 0x000000208e00780c */ /* 0x000fe20000f44270 */
[--C-:B------:R-:W-:Y:S01]  /*45e0*/  FFMA.FTZ R139, R2, c[0x0][0x29c], -R148.reuse ;  /* 0x0000a700028b7a23 */ /* 0x100fe20000010894 */
[----:B------:R-:W-:Y:S02]  /*45f0*/  FSEL R0, R225, -INF , !P4 ;  /* 0xff800000e1007808 */ /* 0x000fe40006000000 */
[----:B------:R-:W-:Y:S02]  /*4600*/  FSEL R143, R250, -INF , !P0 ;  /* 0xff800000fa8f7808 */ /* 0x000fe40004000000 */
[C---:B------:R-:W-:Y:S01]  /*4610*/  ISETP.LT.OR P3, PT, R145.reuse, 0x2, P3 ;  /* 0x000000029100780c */ /* 0x040fe20001f61670 */
[----:B-1----:R-:W-:Y:S01]  /*4620*/  IMAD.MOV.U32 R156, RZ, RZ, R235 ;  /* 0x000000ffff9c7224 */ /* 0x002fe200078e00eb */
[----:B------:R-:W-:Y:S02]  /*4630*/  ISETP.LT.OR P2, PT, R145, 0x21, P2 ;  /* 0x000000219100780c */ /* 0x000fe40001741670 */
[----:B------:R-:W-:Y:S02]  /*4640*/  ISETP.GT.AND P0, PT, R142, 0x21, P1 ;  /* 0x000000218e00780c */ /* 0x000fe40000f04270 */
[----:B------:R-:W-:Y:S02]  /*4650*/  FSEL R147, R249, -INF , !P3 ;  /* 0xff800000f9937808 */ /* 0x000fe40005800000 */
[----:B------:R-:W-:Y:S02]  /*4660*/  FSEL R154, R244, -INF , !P2 ;  /* 0xff800000f49a7808 */ /* 0x000fe40005000000 */
[C---:B------:R-:W-:Y:S02]  /*4670*/  ISETP.GT.AND P4, PT, R142.reuse, 0x40, P1 ;  /* 0x000000408e00780c */ /* 0x040fe40000f84270 */
[C---:B------:R-:W-:Y:S02]  /*4680*/  ISETP.GT.AND P2, PT, R142.reuse, 0x41, P1 ;  /* 0x000000418e00780c */ /* 0x040fe40000f44270 */
[----:B------:R-:W-:Y:S02]  /*4690*/  ISETP.LT.OR P3, PT, R145, 0x22, P0 ;  /* 0x000000229100780c */ /* 0x000fe40000761670 */
[----:B------:R-:W-:Y:S01]  /*46a0*/  ISETP.GT.AND P0, PT, R142, 0x60, P1 ;  /* 0x000000608e00780c */ /* 0x000fe20000f04270 */
[--C-:B------:R-:W-:Y:S01]  /*46b0*/  FFMA.FTZ R142, R3, c[0x0][0x29c], -R148.reuse ;  /* 0x0000a700038e7a23 */ /* 0x100fe20000010894 */
[----:B------:R-:W-:Y:S01]  /*46c0*/  FSEL R153, R248, -INF , !P3 ;  /* 0xff800000f8997808 */ /* 0x000fe20005800000 */
[----:B------:R-:W-:Y:S01]  /*46d0*/  FFMA.FTZ R148, R0, c[0x0][0x29c], -R148 ;  /* 0x0000a70000947a23 */ /* 0x000fe20000010894 */
[C---:B------:R-:W-:Y:S01]  /*46e0*/  ISETP.LT.OR P4, PT, R145.reuse, 0x41, P4 ;  /* 0x000000419100780c */ /* 0x040fe20002781670 */
[----:B------:R-:W1:Y:S01]  /*46f0*/  LDS R0, [R233.X4+0xf280] ;  /* 0x00f28000e9007984 */ /* 0x000e620000004800 */
[C---:B------:R-:W-:Y:S01]  /*4700*/  ISETP.LT.OR P3, PT, R145.reuse, 0x42, P2 ;  /* 0x000000429100780c */ /* 0x040fe20001761670 */
[----:B------:R-:W-:Y:S01]  /*4710*/  MUFU.EX2 R235, R148 ;  /* 0x0000009400eb7308 */ /* 0x000fe20000000800 */
[C---:B------:R-:W-:Y:S02]  /*4720*/  ISETP.LT.OR P2, PT, R145.reuse, 0x61, P0 ;  /* 0x000000619100780c */ /* 0x040fe40000741670 */
[----:B------:R-:W-:Y:S02]  /*4730*/  ISETP.LT.OR P0, PT, R145, 0x62, P5 ;  /* 0x000000629100780c */ /* 0x000fe40002f01670 */
[----:B------:R-:W-:Y:S02]  /*4740*/  FSEL R145, R247, -INF , !P4 ;  /* 0xff800000f7917808 */ /* 0x000fe40006000000 */
[----:B------:R-:W-:Y:S02]  /*4750*/  FSEL R2, R246, -INF , !P2 ;  /* 0xff800000f6027808 */ /* 0x000fe40005000000 */
[----:B------:R-:W-:Y:S02]  /*4760*/  FSEL R3, R251, -INF , !P3 ;  /* 0xff800000fb037808 */ /* 0x000fe40005800000 */
[C---:B------:R-:W-:Y:S02]  /*4770*/  ISETP.GT.AND P2, PT, R140.reuse, 0x1, P1 ;  /* 0x000000018c00780c */ /* 0x040fe40000f44270 */
[----:B------:R-:W-:Y:S02]  /*4780*/  ISETP.GT.AND P3, PT, R140, 0x20, P1 ;  /* 0x000000208c00780c */ /* 0x000fe40000f64270 */
[C---:B------:R-:W-:Y:S02]  /*4790*/  ISETP.LT.OR P4, PT, R146.reuse, 0x2, P2 ;  /* 0x000000029200780c */ /* 0x040fe40001781670 */
[----:B------:R-:W-:Y:S02]  /*47a0*/  ISETP.LT.OR P3, PT, R146, 0x21, P3 ;  /* 0x000000219200780c */ /* 0x000fe40001f61670 */
[----:B------:R-:W-:Y:S04]  /*47b0*/  ISETP.GT.AND P2, PT, R140, 0x21, P1 ;  /* 0x000000218c00780c */ /* 0x000fe80000f44270 */
[----:B------:R-:W-:Y:S01]  /*47c0*/  ISETP.LT.OR P2, PT, R146, 0x22, P2 ;  /* 0x000000229200780c */ /* 0x000fe20001741670 */
[--C-:B-1----:R-:W-:Y:S02]  /*47d0*/  FADD.FTZ R137, R17, -R0.reuse ;  /* 0x8000000011897221 */ /* 0x102fe40000010000 */
[--C-:B------:R-:W-:Y:S01]  /*47e0*/  FFMA.FTZ R17, R153, c[0x0][0x29c], -R149.reuse ;  /* 0x0000a70099117a23 */ /* 0x100fe20000010895 */
[----:B------:R-:W-:Y:S01]  /*47f0*/  MOV R153, R238 ;  /* 0x000000ee00997202 */ /* 0x000fe20000000f00 */
[--C-:B------:R-:W-:Y:S01]  /*4800*/  FADD.FTZ R133, R21, -R0.reuse ;  /* 0x8000000015857221 */ /* 0x100fe20000010000 */
[----:B------:R1:W-:Y:S01]  /*4810*/  MUFU.EX2 R238, R157 ;  /* 0x0000009d00ee7308 */ /* 0x0003e20000000800 */
[--C-:B------:R-:W-:Y:S01]  /*4820*/  FFMA.FTZ R21, R145, c[0x0][0x29c], -R149.reuse ;  /* 0x0000a70091157a23 */ /* 0x100fe20000010895 */
[----:B------:R-:W-:Y:S01]  /*4830*/  MOV R145, R237 ;  /* 0x000000ed00917202 */ /* 0x000fe20000000f00 */
[--C-:B------:R-:W-:Y:S02]  /*4840*/  FADD.FTZ R135, R4, -R0.reuse ;  /* 0x8000000004877221 */ /* 0x100fe40000010000 */
[--C-:B------:R-:W-:Y:S01]  /*4850*/  FFMA.FTZ R4, R154, c[0x0][0x29c], -R149.reuse ;  /* 0x0000a7009a047a23 */ /* 0x100fe20000010895 */
[----:B------:R-:W-:Y:S01]  /*4860*/  MOV R154, R240 ;  /* 0x000000f0009a7202 */ /* 0x000fe20000000f00 */
[--C-:B------:R-:W-:Y:S02]  /*4870*/  FADD.FTZ R136, R20, -R0.reuse ;  /* 0x8000000014887221 */ /* 0x100fe40000010000 */
[--C-:B------:R-:W-:Y:S01]  /*4880*/  FADD.FTZ R134, R5, -R0.reuse ;  /* 0x8000000005867221 */ /* 0x100fe20000010000 */
[----:B------:R2:W2:Y:S01]  /*4890*/  MUFU.EX2 R237, R155 ;  /* 0x0000009b00ed7308 */ /* 0x0004a20000000800 */
[--C-:B------:R-:W-:Y:S02]  /*48a0*/  FADD.FTZ R138, R16, -R0.reuse ;  /* 0x80000000108a7221 */ /* 0x100fe40000010000 */
[--C-:B------:R-:W-:Y:S02]  /*48b0*/  FADD.FTZ R132, R32, -R0.reuse ;  /* 0x8000000020847221 */ /* 0x100fe40000010000 */
[----:B------:R-:W-:Y:S01]  /*48c0*/  FADD.FTZ R33, R33, -R0 ;  /* 0x8000000021217221 */ /* 0x000fe20000010000 */
[----:B------:R-:W-:Y:S01]  /*48d0*/  FSEL R0, R245, -INF , !P0 ;  /* 0xff800000f5007808 */ /* 0x000fe20004000000 */
[--C-:B------:R-:W-:Y:S01]  /*48e0*/  FFMA.FTZ R16, R143, c[0x0][0x29c], -R149.reuse ;  /* 0x0000a7008f107a23 */ /* 0x100fe20000010895 */
[----:B------:R-:W-:Y:S01]  /*48f0*/  MOV R143, R239 ;  /* 0x000000ef008f7202 */ /* 0x000fe20000000f00 */
[--C-:B------:R-:W-:Y:S01]  /*4900*/  FFMA.FTZ R5, R147, c[0x0][0x29c], -R149.reuse ;  /* 0x0000a70093057a23 */ /* 0x100fe20000010895 */
[----:B------:R-:W2:Y:S01]  /*4910*/  MUFU.EX2 R240, R152 ;  /* 0x0000009800f07308 */ /* 0x000ea20000000800 */
[--C-:B------:R-:W-:Y:S01]  /*4920*/  FFMA.FTZ R20, R3, c[0x0][0x29c], -R149.reuse ;  /* 0x0000a70003147a23 */ /* 0x100fe20000010895 */
[----:B------:R-:W-:Y:S01]  /*4930*/  MOV R3, R236 ;  /* 0x000000ec00037202 */ /* 0x000fe20000000f00 */
[--C-:B------:R-:W-:Y:S01]  /*4940*/  FFMA.FTZ R32, R2, c[0x0][0x29c], -R149.reuse ;  /* 0x0000a70002207a23 */ /* 0x100fe20000010895 */
[----:B-1----:R-:W-:Y:S01]  /*4950*/  MOV R157, R84 ;  /* 0x00000054009d7202 */ /* 0x002fe20000000f00 */
[----:B------:R-:W-:Y:S01]  /*4960*/  FFMA.FTZ R2, -R227, R227, 1 ;  /* 0x3f800000e3027423 */ /* 0x000fe200000101e3 */
[----:B------:R-:W4:Y:S01]  /*4970*/  LDL.LU R84, [R1] ;  /* 0x0000000001547983 */ /* 0x000f220000300800 */
[----:B------:R-:W-:Y:S01]  /*4980*/  FFMA.FTZ R149, R0, c[0x0][0x29c], -R149 ;  /* 0x0000a70000957a23 */ /* 0x000fe20000010895 */
[----:B------:R-:W-:Y:S01]  /*4990*/  MOV R147, R233 ;  /* 0x000000e900937202 */ /* 0x000fe20000000f00 */
[----:B------:R-:W-:Y:S01]  /*49a0*/  FFMA.FTZ R0, -R230, R230, 1 ;  /* 0x3f800000e6007423 */ /* 0x000fe200000101e6 */
[----:B------:R1:W1:Y:S01]  /*49b0*/  MUFU.EX2 R239, R139 ;  /* 0x0000008b00ef7308 */ /* 0x0002620000000800 */
[----:B---3--:R-:W-:Y:S01]  /*49c0*/  FMUL.FTZ R135, R243, R135 ;  /* 0x00000087f3877220 */ /* 0x008fe20000410000 */
[----:B------:R-:W-:Y:S01]  /*49d0*/  ISETP.GT.AND P0, PT, R140, RZ, P1 ;  /* 0x000000ff8c00720c */ /* 0x000fe20000f04270 */
[----:B--2---:R-:W-:Y:S01]  /*49e0*/  FMUL.FTZ R138, R241, R138 ;  /* 0x0000008af18a7220 */ /* 0x004fe20000410000 */
[----:B------:R-:W-:Y:S01]  /*49f0*/  MOV R155, R231 ;  /* 0x000000e7009b7202 */ /* 0x000fe20000000f00 */
[----:B------:R-:W-:Y:S01]  /*4a00*/  FMUL.FTZ R234, R135, R0 ;  /* 0x0000000087ea7220 */ /* 0x000fe20000410000 */
[----:B------:R-:W-:Y:S01]  /*4a10*/  MOV R135, R232 ;  /* 0x000000e800877202 */ /* 0x000fe20000000f00 */
[----:B------:R-:W-:Y:S01]  /*4a20*/  FFMA.FTZ R0, -R242, R242, 1 ;  /* 0x3f800000f2007423 */ /* 0x000fe200000101f2 */
[----:B------:R-:W-:Y:S01]  /*4a30*/  MOV R242, R3 ;  /* 0x0000000300f27202 */ /* 0x000fe20000000f00 */
[----:B------:R-:W-:Y:S01]  /*4a40*/  FFMA.FTZ R3, -R228, R228, 1 ;  /* 0x3f800000e4037423 */ /* 0x000fe200000101e4 */
[----:B------:R2:W-:Y:S01]  /*4a50*/  MUFU.EX2 R232, R4 ;  /* 0x0000000400e87308 */ /* 0x0005e20000000800 */
[----:B------:R-:W-:Y:S01]  /*4a60*/  FMUL.FTZ R137, R237, R137 ;  /* 0x00000089ed897220 */ /* 0x000fe20000410000 */
[----:B------:R-:W-:Y:S01]  /*4a70*/  ISETP.LT.OR P0, PT, R146, 0x1, P0 ;  /* 0x000000019200780c */ /* 0x000fe20000701670 */
[----:B------:R-:W-:Y:S02]  /*4a80*/  FMUL.FTZ R134, R238, R134 ;  /* 0x00000086ee867220 */ /* 0x000fe40000410000 */
[----:B------:R-:W-:Y:S02]  /*4a90*/  FMUL.FTZ R136, R240, R136 ;  /* 0x00000088f0887220 */ /* 0x000fe40000410000 */
[----:B------:R-:W-:Y:S01]  /*4aa0*/  FMUL.FTZ R148, R137, R3 ;  /* 0x0000000389947220 */ /* 0x000fe20000410000 */
[----:B------:R-:W-:Y:S01]  /*4ab0*/  MOV R137, R147 ;  /* 0x0000009300897202 */ /* 0x000fe20000000f00 */
[----:B------:R-:W-:Y:S01]  /*4ac0*/  FMUL.FTZ R147, R136, R2 ;  /* 0x0000000288937220 */ /* 0x000fe20000410000 */
[----:B------:R3:W-:Y:S01]  /*4ad0*/  MUFU.EX2 R231, R5 ;  /* 0x0000000500e77308 */ /* 0x0007e20000000800 */
[----:B------:R-:W-:Y:S01]  /*4ae0*/  FFMA.FTZ R2, -R159, R159, 1 ;  /* 0x3f8000009f027423 */ /* 0x000fe2000001019f */
[----:B------:R-:W-:Y:S01]  /*4af0*/  MOV R159, R145 ;  /* 0x00000091009f7202 */ /* 0x000fe20000000f00 */
[----:B------:R-:W-:Y:S01]  /*4b00*/  FMUL.FTZ R33, R235, R33 ;  /* 0x00000021eb217220 */ /* 0x000fe20000410000 */
[----:B-1----:R-:W-:Y:S01]  /*4b10*/  MOV R139, R153 ;  /* 0x00000099008b7202 */ /* 0x002fe20000000f00 */
[----:B------:R-:W-:Y:S01]  /*4b20*/  FMUL.FTZ R132, R239, R132 ;  /* 0x00000084ef847220 */ /* 0x000fe20000410000 */
[----:B------:R-:W-:Y:S01]  /*4b30*/  MOV R136, R135 ;  /* 0x0000008700887202 */ /* 0x000fe20000000f00 */
[----:B------:R-:W-:Y:S02]  /*4b40*/  FMUL.FTZ R153, R134, R0 ;  /* 0x0000000086997220 */ /* 0x000fe40000410000 */
[----:B------:R-:W-:Y:S01]  /*4b50*/  FMUL.FTZ R145, R132, R2 ;  /* 0x0000000284917220 */ /* 0x000fe20000410000 */
[----:B------:R-:W1:Y:S01]  /*4b60*/  MUFU.EX2 R236, R142 ;  /* 0x0000008e00ec7308 */ /* 0x000e620000000800 */
[----:B------:R-:W-:Y:S01]  /*4b70*/  MOV R132, R157 ;  /* 0x0000009d00847202 */ /* 0x000fe20000000f00 */
[----:B------:R-:W-:Y:S02]  /*4b80*/  FFMA.FTZ R2, -R225, R225, 1 ;  /* 0x3f800000e1027423 */ /* 0x000fe400000101e1 */
[----:B--2---:R-:W-:Y:S01]  /*4b90*/  FFMA.FTZ R4, -R229, R229, 1 ;  /* 0x3f800000e5047423 */ /* 0x004fe200000101e5 */
[----:B------:R-:W-:Y:S01]  /*4ba0*/  FSEL R3, R132, -INF , !P0 ;  /* 0xff80000084037808 */ /* 0x000fe20004000000 */
[----:B------:R-:W2:Y:S01]  /*4bb0*/  LDL.LU R229, [R1+0x4] ;  /* 0x0000040001e57983 */ /* 0x000ea20000300800 */
[----:B------:R-:W-:Y:S01]  /*4bc0*/  FFMA.FTZ R0, -R226, R226, 1 ;  /* 0x3f800000e2007423 */ /* 0x000fe200000101e2 */
[----:B------:R-:W-:Y:S01]  /*4bd0*/  ISETP.GT.AND P0, PT, R140, 0x40, P1 ;  /* 0x000000408c00780c */ /* 0x000fe20000f04270 */
[----:B------:R-:W-:Y:S01]  /*4be0*/  FMUL.FTZ R152, R138, R4 ;  /* 0x000000048a987220 */ /* 0x000fe20000410000 */
[----:B------:R1:W-:Y:S01]  /*4bf0*/  MUFU.EX2 R230, R17 ;  /* 0x0000001100e67308 */ /* 0x0003e20000000800 */
[----:B------:R-:W-:Y:S01]  /*4c00*/  IMAD.MOV.U32 R138, RZ, RZ, R155 ;  /* 0x000000ffff8a7224 */ /* 0x000fe200078e009b */
[----:B------:R-:W-:Y:S01]  /*4c10*/  MOV R155, R158 ;  /* 0x0000009e009b7202 */ /* 0x000fe20000000f00 */
[----:B------:R-:W-:Y:S01]  /*4c20*/  FFMA.FTZ R3, R3, c[0x0][0x29c], -R151 ;  /* 0x0000a70003037a23 */ /* 0x000fe20000010897 */
[----:B---3--:R-:W-:Y:S01]  /*4c30*/  FSEL R5, R159, -INF , !P4 ;  /* 0xff8000009f057808 */ /* 0x008fe20006000000 */
[----:B------:R-:W-:Y:S01]  /*4c40*/  FMUL.FTZ R134, R33, R2 ;  /* 0x0000000221867220 */ /* 0x000fe20000410000 */
[----:B------:R-:W-:Y:S01]  /*4c50*/  ISETP.LT.OR P0, PT, R146, 0x41, P0 ;  /* 0x000000419200780c */ /* 0x000fe20000701670 */
[----:B------:R-:W-:Y:S01]  /*4c60*/  IMAD.MOV.U32 R225, RZ, RZ, R155 ;  /* 0x000000ffffe17224 */ /* 0x000fe200078e009b */
[----:B------:R-:W-:Y:S01]  /*4c70*/  MOV R33, R154 ;  /* 0x0000009a00217202 */ /* 0x000fe20000000f00 */
[--C-:B------:R-:W-:Y:S01]  /*4c80*/  FFMA.FTZ R5, R5, c[0x0][0x29c], -R151.reuse ;  /* 0x0000a70005057a23 */ /* 0x100fe20000010897 */
[----:B------:R3:W3:Y:S01]  /*4c90*/  MUFU.EX2 R233, R16 ;  /* 0x0000001000e97308 */ /* 0x0006e20000000800 */
[----:B------:R-:W-:Y:S02]  /*4ca0*/  ISETP.GT.AND P4, PT, R141, 0x40, P1 ;  /* 0x000000408d00780c */ /* 0x000fe40000f84270 */
[----:B------:R-:W-:Y:S01]  /*4cb0*/  F2FP.PACK_AB R134, R134, R145 ;  /* 0x000000918686723e */ /* 0x000fe200000000ff */
[----:B-1----:R-:W-:Y:S01]  /*4cc0*/  FMUL.FTZ R133, R236, R133 ;  /* 0x00000085ec857220 */ /* 0x002fe20000410000 */
[----:B------:R-:W-:Y:S03]  /*4cd0*/  ISETP.LT.OR P4, PT, R144, 0x41, P4 ;  /* 0x000000419000780c */ /* 0x000fe60002781670 */
[----:B------:R-:W-:Y:S01]  /*4ce0*/  FMUL.FTZ R135, R133, R0 ;  /* 0x0000000085877220 */ /* 0x000fe20000410000 */
[----:B------:R-:W-:Y:S01]  /*4cf0*/  MOV R133, R156 ;  /* 0x0000009c00857202 */ /* 0x000fe20000000f00 */
[----:B------:R-:W1:Y:S01]  /*4d00*/  LDS R0, [R137.X4+0xf2a0] ;  /* 0x00f2a00089007984 */ /* 0x000e620000004800 */
[----:B------:R3:W-:Y:S02]  /*4d10*/  MUFU.EX2 R158, R20 ;  /* 0x00000014009e7308 */ /* 0x0007e40000000800 */
[----:B------:R-:W-:Y:S02]  /*4d20*/  F2FP.PACK_AB R135, R135, R147 ;  /* 0x000000938787723e */ /* 0x000fe400000000ff */
[----:B------:R-:W-:Y:S02]  /*4d30*/  FSEL R17, R133, -INF , !P3 ;  /* 0xff80000085117808 */ /* 0x000fe40005800000 */
[----:B------:R-:W-:Y:S03]  /*4d40*/  ISETP.GT.AND P3, PT, R140, 0x41, P1 ;  /* 0x000000418c00780c */ /* 0x000fe60000f64270 */
[--C-:B------:R-:W-:Y:S01]  /*4d50*/  FFMA.FTZ R17, R17, c[0x0][0x29c], -R151.reuse ;  /* 0x0000a70011117a23 */ /* 0x100fe20000010897 */
[----:B------:R-:W-:Y:S01]  /*4d60*/  MUFU.EX2 R227, R3 ;  /* 0x0000000300e37308 */ /* 0x000fe20000000800 */
[----:B------:R-:W-:Y:S02]  /*4d70*/  ISETP.LT.OR P3, PT, R146, 0x42, P3 ;  /* 0x000000429200780c */ /* 0x000fe40001f61670 */
[----:B---3--:R-:W-:Y:S02]  /*4d80*/  FSEL R16, R136, -INF , !P2 ;  /* 0xff80000088107808 */ /* 0x008fe40005000000 */
[----:B------:R-:W-:Y:S02]  /*4d90*/  ISETP.GT.AND P2, PT, R140, 0x60, P1 ;  /* 0x000000608c00780c */ /* 0x000fe40000f44270 */
[----:B------:R-:W-:Y:S01]  /*4da0*/  FSEL R4, R139, -INF , !P3 ;  /* 0xff8000008b047808 */ /* 0x000fe20005800000 */
[--C-:B------:R-:W-:Y:S01]  /*4db0*/  FFMA.FTZ R16, R16, c[0x0][0x29c], -R151.reuse ;  /* 0x0000a70010107a23 */ /* 0x100fe20000010897 */
[----:B------:R-:W-:Y:S01]  /*4dc0*/  ISETP.LT.OR P2, PT, R146, 0x61, P2 ;  /* 0x000000619200780c */ /* 0x000fe20001741670 */
[----:B------:R3:W3:Y:S01]  /*4dd0*/  MUFU.EX2 R228, R21 ;  /* 0x0000001500e47308 */ /* 0x0006e20000000800 */
[C---:B------:R-:W-:Y:S02]  /*4de0*/  ISETP.GT.AND P3, PT, R141.reuse, 0x1, P1 ;  /* 0x000000018d00780c */ /* 0x040fe40000f64270 */
[----:B------:R-:W-:Y:S02]  /*4df0*/  FSEL R20, R138, -INF , !P0 ;  /* 0xff8000008a147808 */ /* 0x000fe40004000000 */
[----:B------:R-:W-:Y:S02]  /*4e00*/  ISETP.GT.AND P0, PT, R140, 0x61, P1 ;  /* 0x000000618c00780c */ /* 0x000fe40000f04270 */
[----:B------:R-:W-:Y:S01]  /*4e10*/  ISETP.LT.OR P3, PT, R144, 0x2, P3 ;  /* 0x000000029000780c */ /* 0x000fe20001f61670 */
[--C-:B------:R-:W-:Y:S02]  /*4e20*/  FFMA.FTZ R20, R20, c[0x0][0x29c], -R151.reuse ;  /* 0x0000a70014147a23 */ /* 0x100fe40000010897 */
[----:B------:R-:W-:Y:S01]  /*4e30*/  MUFU.EX2 R155, R5 ;  /* 0x00000005009b7308 */ /* 0x000fe20000000800 */
[----:B------:R-:W-:Y:S04]  /*4e40*/  ISETP.LT.OR P0, PT, R146, 0x62, P0 ;  /* 0x000000629200780c */ /* 0x000fe80000701670 */
[----:B------:R-:W-:Y:S02]  /*4e50*/  FSEL R2, R252, -INF , !P0 ;  /* 0xff800000fc027808 */ /* 0x000fe40004000000 */
[----:B------:R-:W-:Y:S01]  /*4e60*/  ISETP.GT.AND P0, PT, R141, RZ, P1 ;  /* 0x000000ff8d00720c */ /* 0x000fe20000f04270 */
[--C-:B-1----:R-:W-:Y:S02]  /*4e70*/  FADD.FTZ R6, R6, -R0.reuse ;  /* 0x8000000006067221 */ /* 0x102fe40000010000 */
[----:B------:R1:W-:Y:S01]  /*4e80*/  MUFU.EX2 R156, R149 ;  /* 0x00000095009c7308 */ /* 0x0003e20000000800 */
[----:B------:R-:W-:Y:S01]  /*4e90*/  ISETP.LT.OR P0, PT, R144, 0x1, P0 ;  /* 0x000000019000780c */ /* 0x000fe20000701670 */
[--C-:B------:R-:W-:Y:S02]  /*4ea0*/  FADD.FTZ R7, R7, -R0.reuse ;  /* 0x8000000007077221 */ /* 0x100fe40000010000 */
[--C-:B---3--:R-:W-:Y:S02]  /*4eb0*/  FFMA.FTZ R21, R4, c[0x0][0x29c], -R151.reuse ;  /* 0x0000a70004157a23 */ /* 0x108fe40000010897 */
[----:B------:R-:W-:Y:S02]  /*4ec0*/  FFMA.FTZ R4, -R250, R250, 1 ;  /* 0x3f800000fa047423 */ /* 0x000fe400000101fa */
[----:B------:R-:W3:Y:S01]  /*4ed0*/  LDL.LU R250, [R1+0xc] ;  /* 0x00000c0001fa7983 */ /* 0x000ee20000300800 */
[----:B------:R-:W-:Y:S01]  /*4ee0*/  FMUL.FTZ R6, R233, R6 ;  /* 0x00000006e9067220 */ /* 0x000fe20000410000 */
[----:B------:R-:W-:Y:S01]  /*4ef0*/  MUFU.EX2 R146, R16 ;  /* 0x0000001000927308 */ /* 0x000fe20000000800 */
[--C-:B------:R-:W-:Y:S02]  /*4f00*/  FADD.FTZ R18, R18, -R0.reuse ;  /* 0x8000000012127221 */ /* 0x100fe40000010000 */
[----:B------:R-:W-:Y:S02]  /*4f10*/  FMUL.FTZ R142, R6, R4 ;  /* 0x00000004068e7220 */ /* 0x000fe40000410000 */
[----:B------:R-:W-:Y:S02]  /*4f20*/  FMUL.FTZ R7, R231, R7 ;  /* 0x00000007e7077220 */ /* 0x000fe40000410000 */
[----:B------:R-:W-:Y:S02]  /*4f30*/  FMUL.FTZ R18, R232, R18 ;  /* 0x00000012e8127220 */ /* 0x000fe40000410000 */
[--C-:B------:R-:W-:Y:S01]  /*4f40*/  FADD.FTZ R22, R22, -R0.reuse ;  /* 0x8000000016167221 */ /* 0x100fe20000010000 */
[----:B------:R-:W2:Y:S01]  /*4f50*/  MUFU.EX2 R157, R32 ;  /* 0x00000020009d7308 */ /* 0x000ea20000000800 */
[--C-:B------:R-:W-:Y:S02]  /*4f60*/  FADD.FTZ R19, R19, -R0.reuse ;  /* 0x8000000013137221 */ /* 0x100fe40000010000 */
[----:B------:R-:W-:Y:S01]  /*4f70*/  FMUL.FTZ R22, R228, R22 ;  /* 0x00000016e4167220 */ /* 0x000fe20000410000 */
[----:B-1----:R-:W-:Y:S01]  /*4f80*/  MOV R149, R143 ;  /* 0x0000008f00957202 */ /* 0x002fe20000000f00 */
[----:B------:R-:W-:Y:S02]  /*4f90*/  FMUL.FTZ R19, R230, R19 ;  /* 0x00000013e6137220 */ /* 0x000fe40000410000 */
[----:B------:R-:W-:Y:S01]  /*4fa0*/  FADD.FTZ R35, R35, -R0 ;  /* 0x8000000023237221 */ /* 0x000fe20000010000 */
[----:B------:R-:W-:Y:S02]  /*4fb0*/  FSEL R6, R149, -INF , !P0 ;  /* 0xff80000095067808 */ /* 0x000fe40004000000 */
[----:B------:R-:W1:Y:S01]  /*4fc0*/  MUFU.EX2 R154, R17 ;  /* 0x00000011009a7308 */ /* 0x000e620000000800 */
[C---:B------:R-:W-:Y:S02]  /*4fd0*/  ISETP.GT.AND P0, PT, R141.reuse, 0x21, P1 ;  /* 0x000000218d00780c */ /* 0x040fe40000f04270 */
[--C-:B------:R-:W-:Y:S02]  /*4fe0*/  FFMA.FTZ R6, R6, c[0x0][0x29c], -R150.reuse ;  /* 0x0000a70006067a23 */ /* 0x100fe40000010896 */
[----:B------:R-:W-:Y:S05]  /*4ff0*/  ISETP.LT.OR P0, PT, R144, 0x22, P0 ;  /* 0x000000229000780c */ /* 0x000fea0000701670 */
[----:B------:R1:W-:Y:S02]  /*5000*/  MUFU.EX2 R226, R20 ;  /* 0x0000001400e27308 */ /* 0x0003e40000000800 */
[----:B-1----:R-:W-:Y:S02]  /*5010*/  MOV R20, R149 ;  /* 0x0000009500147202 */ /* 0x002fe40000000f00 */
[----:B----4-:R-:W-:Y:S02]  /*5020*/  FSEL R3, R84, -INF , !P2 ;  /* 0xff80000054037808 */ /* 0x010fe40005000000 */
[----:B------:R-:W-:Y:S03]  /*5030*/  ISETP.GT.AND P2, PT, R141, 0x20, P1 ;  /* 0x000000208d00780c */ /* 0x000fe60000f44270 */
[--C-:B------:R-:W-:Y:S01]  /*5040*/  FFMA.FTZ R5, R3, c[0x0][0x29c], -R151.reuse ;  /* 0x0000a70003057a23 */ /* 0x100fe20000010897 */
[----:B------:R-:W-:Y:S01]  /*5050*/  ISETP.LT.OR P2, PT, R144, 0x21, P2 ;  /* 0x000000219000780c */ /* 0x000fe20001741670 */
[----:B------:R-:W-:Y:S02]  /*5060*/  FFMA.FTZ R3, -R249, R249, 1 ;  /* 0x3f800000f9037423 */ /* 0x000fe400000101f9 */
[----:B------:R-:W4:Y:S01]  /*5070*/  LDL.LU R249, [R1+0x8] ;  /* 0x0000080001f97983 */ /* 0x000f220000300800 */
[----:B------:R-:W-:Y:S01]  /*5080*/  FFMA.FTZ R151, R2, c[0x0][0x29c], -R151 ;  /* 0x0000a70002977a23 */ /* 0x000fe20000010897 */
[----:B------:R-:W-:Y:S01]  /*5090*/  FSEL R17, R225, -INF , !P2 ;  /* 0xff800000e1117808 */ /* 0x000fe20005000000 */
[----:B------:R-:W-:Y:S01]  /*50a0*/  FFMA.FTZ R2, -R244, R244, 1 ;  /* 0x3f800000f4027423 */ /* 0x000fe200000101f4 */
[----:B------:R-:W-:Y:S01]  /*50b0*/  MUFU.EX2 R149, R5 ;  /* 0x0000000500957308 */ /* 0x000fe20000000800 */
[----:B------:R-:W4:Y:S01]  /*50c0*/  LDL.LU R244, [R1+0x10] ;  /* 0x0000100001f47983 */ /* 0x000f220000300800 */
[----:B------:R-:W-:Y:S01]  /*50d0*/  FMUL.FTZ R32, R7, R3 ;  /* 0x0000000307207220 */ /* 0x000fe20000410000 */
[----:B------:R-:W-:Y:S01]  /*50e0*/  FSEL R7, R33, -INF , !P3 ;  /* 0xff80000021077808 */ /* 0x000fe20005800000 */
[----:B------:R-:W-:Y:S01]  /*50f0*/  FMUL.FTZ R143, R18, R2 ;  /* 0x00000002128f7220 */ /* 0x000fe20000410000 */
[----:B------:R-:W-:Y:S01]  /*5100*/  ISETP.GT.AND P3, PT, R141, 0x41, P1 ;  /* 0x000000418d00780c */ /* 0x000fe20000f64270 */
[----:B------:R-:W-:Y:S01]  /*5110*/  FFMA.FTZ R2, -R247, R247, 1 ;  /* 0x3f800000f7027423 */ /* 0x000fe200000101f7 */
[----:B------:R-:W-:Y:S01]  /*5120*/  ISETP.GT.AND P2, PT, R141, 0x60, P1 ;  /* 0x000000608d00780c */ /* 0x000fe20000f44270 */
[----:B------:R-:W-:Y:S01]  /*5130*/  FFMA.FTZ R3, -R248, R248, 1 ;  /* 0x3f800000f8037423 */ /* 0x000fe200000101f8 */
[----:B------:R-:W-:Y:S01]  /*5140*/  ISETP.LT.OR P3, PT, R144, 0x42, P3 ;  /* 0x000000429000780c */ /* 0x000fe20001f61670 */
[----:B------:R-:W-:Y:S01]  /*5150*/  FFMA.FTZ R7, R7, c[0x0][0x29c], -R150 ;  /* 0x0000a70007077a23 */ /* 0x000fe20000010896 */
[----:B------:R-:W-:Y:S01]  /*5160*/  MOV R248, R159 ;  /* 0x0000009f00f87202 */ /* 0x000fe20000000f00 */
[----:B------:R-:W-:Y:S01]  /*5170*/  FMUL.FTZ R140, R19, R3 ;  /* 0x00000003138c7220 */ /* 0x000fe20000410000 */
[----:B------:R-:W-:Y:S01]  /*5180*/  F2FP.PACK_AB R18, R238, R243 ;  /* 0x000000f3ee12723e */ /* 0x000fe200000000ff */
[----:B------:R1:W1:Y:S01]  /*5190*/  MUFU.EX2 R159, R21 ;  /* 0x00000015009f7308 */ /* 0x0002620000000800 */
[----:B------:R-:W-:Y:S01]  /*51a0*/  MOV R247, R133 ;  /* 0x0000008500f77202 */ /* 0x000fe20000000f00 */
[--C-:B------:R-:W-:Y:S01]  /*51b0*/  FADD.FTZ R133, R23, -R0.reuse ;  /* 0x8000000017857221 */ /* 0x100fe20000010000 */
[----:B------:R-:W-:Y:S01]  /*51c0*/  MOV R19, R138 ;  /* 0x0000008a00137202 */ /* 0x000fe20000000f00 */
[----:B------:R-:W-:Y:S01]  /*51d0*/  FADD.FTZ R23, R34, -R0 ;  /* 0x8000000022177221 */ /* 0x000fe20000010000 */
[----:B------:R-:W-:Y:S01]  /*51e0*/  F2FP.PACK_AB R32, R32, R142 ;  /* 0x0000008e2020723e */ /* 0x000fe200000000ff */
[--C-:B------:R-:W-:Y:S01]  /*51f0*/  FFMA.FTZ R34, R17, c[0x0][0x29c], -R150.reuse ;  /* 0x0000a70011227a23 */ /* 0x100fe20000010896 */
[----:B------:R-:W-:Y:S01]  /*5200*/  F2FP.PACK_AB R17, R231, R233 ;  /* 0x000000e9e711723e */ /* 0x000fe200000000ff */
[C---:B------:R-:W-:Y:S01]  /*5210*/  FMUL.FTZ R133, R158.reuse, R133 ;  /* 0x000000859e857220 */ /* 0x040fe20000410000 */
[----:B------:R-:W-:Y:S01]  /*5220*/  MOV R238, R20 ;  /* 0x0000001400ee7202 */ /* 0x000fe20000000f00 */
[----:B------:R2:W-:Y:S01]  /*5230*/  MUFU.EX2 R145, R7 ;  /* 0x0000000700917308 */ /* 0x0005e20000000800 */
[----:B------:R-:W-:Y:S02]  /*5240*/  F2FP.PACK_AB R20, R158, R228 ;  /* 0x000000e49e14723e */ /* 0x000fe400000000ff */
[----:B------:R-:W-:Y:S02]  /*5250*/  MOV R231, R19 ;  /* 0x0000001300e77202 */ /* 0x000fe40000000f00 */
[----:B------:R-:W-:Y:S05]  /*5260*/  F2FP.PACK_AB R19, R235, R239 ;  /* 0x000000efeb13723e */ /* 0x000fea00000000ff */
[----:B------:R-:W3:Y:S01]  /*5270*/  MUFU.EX2 R151, R151 ;  /* 0x0000009700977308 */ /* 0x000ee20000000800 */
[----:B-1----:R-:W-:Y:S01]  /*5280*/  MOV R21, R136 ;  /* 0x0000008800157202 */ /* 0x002fe20000000f00 */
[----:B--2---:R-:W-:Y:S01]  /*5290*/  FMUL.FTZ R7, R157, R23 ;  /* 0x000000179d077220 */ /* 0x004fe20000410000 */
[----:B------:R-:W-:Y:S02]  /*52a0*/  F2FP.PACK_AB R23, R156, R157 ;  /* 0x0000009d9c17723e */ /* 0x000fe400000000ff */
[----:B---3--:R-:W-:Y:S05]  /*52b0*/  FSEL R4, R250, -INF , !P3 ;  /* 0xff800000fa047808 */ /* 0x008fea0005800000 */
[--C-:B------:R-:W-:Y:S02]  /*52c0*/  FFMA.FTZ R138, R4, c[0x0][0x29c], -R150.reuse ;  /* 0x0000a700048a7a23 */ /* 0x100fe40000010896 */
[----:B------:R-:W-:Y:S04]  /*52d0*/  FFMA.FTZ R4, -R245, R245, 1 ;  /* 0x3f800000f5047423 */ /* 0x000fe800000101f5 */
[----:B------:R-:W-:Y:S01]  /*52e0*/  MUFU.EX2 R138, R138 ;  /* 0x0000008a008a7308 */ /* 0x000fe20000000800 */
[----:B----4-:R-:W-:Y:S02]  /*52f0*/  FSEL R5, R249, -INF , !P4 ;  /* 0xff800000f9057808 */ /* 0x010fe40006000000 */
[----:B------:R-:W-:Y:S02]  /*5300*/  FSEL R16, R244, -INF , !P0 ;  /* 0xff800000f4107808 */ /* 0x000fe40004000000 */
[----:B------:R-:W-:Y:S01]  /*5310*/  ISETP.GT.AND P0, PT, R141, 0x61, P1 ;  /* 0x000000618d00780c */ /* 0x000fe20000f04270 */
[----:B------:R-:W-:Y:S01]  /*5320*/  FMUL.FTZ R141, R22, R2 ;  /* 0x00000002168d7220 */ /* 0x000fe20000410000 */
[----:B------:R-:W-:Y:S01]  /*5330*/  ISETP.LT.OR P1, PT, R144, 0x61, P2 ;  /* 0x000000619000780c */ /* 0x000fe20001721670 */
[--C-:B------:R-:W-:Y:S01]  /*5340*/  FFMA.FTZ R136, R16, c[0x0][0x29c], -R150.reuse ;  /* 0x0000a70010887a23 */ /* 0x100fe20000010896 */
[----:B------:R-:W-:Y:S01]  /*5350*/  ISETP.LT.OR P0, PT, R144, 0x62, P0 ;  /* 0x000000629000780c */ /* 0x000fe20000701670 */
[----:B------:R-:W-:Y:S01]  /*5360*/  IMAD.MOV.U32 R144, RZ, RZ, R137 ;  /* 0x000000ffff907224 */ /* 0x000fe200078e0089 */
[----:B------:R-:W-:Y:S01]  /*5370*/  MOV R22, R139 ;  /* 0x0000008b00167202 */ /* 0x000fe20000000f00 */
[--C-:B------:R-:W-:Y:S01]  /*5380*/  FFMA.FTZ R137, R5, c[0x0][0x29c], -R150.reuse ;  /* 0x0000a70005897a23 */ /* 0x100fe20000010896 */
[----:B------:R-:W-:Y:S01]  /*5390*/  FSEL R3, R229, -INF , !P1 ;  /* 0xff800000e5037808 */ /* 0x000fe20004800000 */
[----:B------:R-:W-:Y:S01]  /*53a0*/  FFMA.FTZ R5, -R246, R246, 1 ;  /* 0x3f800000f6057423 */ /* 0x000fe200000101f6 */
[----:B------:R1:W2:Y:S01]  /*53b0*/  LDS R2, [R144.X4+0xf300] ;  /* 0x00f3000090027984 */ /* 0x0002a20000004800 */
[----:B------:R-:W-:Y:S02]  /*53c0*/  MOV R243, R22 ;  /* 0x0000001600f37202 */ /* 0x000fe40000000f00 */
[----:B------:R-:W-:Y:S01]  /*53d0*/  F2FP.PACK_AB R22, R230, R232 ;  /* 0x000000e8e616723e */ /* 0x000fe200000000ff */
[--C-:B------:R-:W-:Y:S01]  /*53e0*/  FFMA.FTZ R139, R3, c[0x0][0x29c], -R150.reuse ;  /* 0x0000a700038b7a23 */ /* 0x100fe20000010896 */
[----:B------:R-:W-:Y:S01]  /*53f0*/  MOV R230, R248 ;  /* 0x000000f800e67202 */ /* 0x000fe20000000f00 */
[----:B------:R-:W-:Y:S01]  /*5400*/  FMUL.FTZ R5, R7, R5 ;  /* 0x0000000507057220 */ /* 0x000fe20000410000 */
[----:B------:R-:W-:Y:S01]  /*5410*/  MOV R248, R225 ;  /* 0x000000e100f87202 */ /* 0x000fe20000000f00 */
[----:B------:R-:W-:Y:S01]  /*5420*/  MUFU.EX2 R137, R137 ;  /* 0x0000008900897308 */ /* 0x000fe20000000800 */
[----:B------:R-:W-:Y:S02]  /*5430*/  FSEL R0, R242, -INF , !P0 ;  /* 0xff800000f2007808 */ /* 0x000fe40004000000 */
[----:B------:R-:W-:Y:S02]  /*5440*/  MOV R232, R132 ;  /* 0x0000008400e87202 */ /* 0x000fe40000000f00 */
[----:B------:R-:W-:Y:S01]  /*5450*/  F2FP.PACK_AB R3, R237, R241 ;  /* 0x000000f1ed03723e */ /* 0x000fe200000000ff */
[----:B------:R-:W-:Y:S01]  /*5460*/  FFMA.FTZ R150, R0, c[0x0][0x29c], -R150 ;  /* 0x0000a70000967a23 */ /* 0x000fe20000010896 */
[----:B------:R-:W-:Y:S01]  /*5470*/  MOV R237, R21 ;  /* 0x0000001500ed7202 */ /* 0x000fe20000000f00 */
[----:B------:R-:W-:Y:S01]  /*5480*/  FFMA.FTZ R0, -R251, R251, 1 ;  /* 0x3f800000fb007423 */ /* 0x000fe200000101fb */
[----:B------:R-:W-:Y:S01]  /*5490*/  MOV R233, R144 ;  /* 0x0000009000e97202 */ /* 0x000fe20000000f00 */
[----:B------:R3:W-:Y:S01]  /*54a0*/  MUFU.EX2 R225, R6 ;  /* 0x0000000600e17308 */ /* 0x0007e20000000800 */
[----:B------:R-:W-:Y:S01]  /*54b0*/  IMAD.MOV.U32 R241, RZ, RZ, R247 ;  /* 0x000000fffff17224 */ /* 0x000fe200078e00f7 */
[----:B------:R-:W-:Y:S01]  /*54c0*/  F2FP.PACK_AB R16, R155, R227 ;  /* 0x000000e39b10723e */ /* 0x000fe200000000ff */
[----:B------:R-:W-:Y:S01]  /*54d0*/  FMUL.FTZ R0, R133, R0 ;  /* 0x0000000085007220 */ /* 0x000fe20000410000 */
[----:B------:R-:W-:Y:S02]  /*54e0*/  F2FP.PACK_AB R7, R146, R154 ;  /* 0x0000009a9207723e */ /* 0x000fe400000000ff */
[----:B------:R-:W-:Y:S02]  /*54f0*/  F2FP.PACK_AB R21, R236, R240 ;  /* 0x000000f0ec15723e */ /* 0x000fe400000000ff */
[----:B------:R-:W-:Y:S01]  /*5500*/  F2FP.PACK_AB R133, R0, R141 ;  /* 0x0000008d0085723e */ /* 0x000fe200000000ff */
[----:B------:R-:W-:Y:S01]  /*5510*/  FFMA.FTZ R0, -R232, R232, 1 ;  /* 0x3f800000e8007423 */ /* 0x000fe200000101e8 */
[----:B-1----:R1:W-:Y:S01]  /*5520*/  MUFU.EX2 R144, R34 ;  /* 0x0000002200907308 */ /* 0x0023e20000000800 */
[----:B------:R-:W-:Y:S02]  /*5530*/  MOV R247, R33 ;  /* 0x0000002100f77202 */ /* 0x000fe40000000f00 */
[----:B------:R-:W-:Y:S02]  /*5540*/  F2FP.PACK_AB R33, R153, R234 ;  /* 0x000000ea9921723e */ /* 0x000fe400000000ff */
[----:B------:R-:W-:Y:S05]  /*5550*/  F2FP.PACK_AB R132, R148, R152 ;  /* 0x000000989484723e */ /* 0x000fea00000000ff */
[----:B------:R-:W-:Y:S01]  /*5560*/  MUFU.EX2 R139, R139 ;  /* 0x0000008b008b7308 */ /* 0x000fe20000000800 */
[--C-:B--2---:R-:W-:Y:S02]  /*5570*/  FADD.FTZ R8, R8, -R2.reuse ;  /* 0x8000000208087221 */ /* 0x104fe40000010000 */
[----:B---3--:R-:W-:Y:S01]  /*5580*/  FMUL.FTZ R6, R156, R35 ;  /* 0x000000239c067220 */ /* 0x008fe20000410000 */
[----:B------:R-:W-:Y:S01]  /*5590*/  F2FP.PACK_AB R35, R140, R143 ;  /* 0x0000008f8c23723e */ /* 0x000fe200000000ff */
[----:B------:R-:W-:Y:S02]  /*55a0*/  FMUL.FTZ R8, R227, R8 ;  /* 0x00000008e3087220 */ /* 0x000fe40000410000 */
[--C-:B------:R-:W-:Y:S03]  /*55b0*/  FADD.FTZ R13, R13, -R2.reuse ;  /* 0x800000020d0d7221 */ /* 0x100fe60000010000 */
[----:B------:R2:W3:Y:S01]  /*55c0*/  MUFU.EX2 R143, R136 ;  /* 0x00000088008f7308 */ /* 0x0004e20000000800 */
[----:B------:R-:W-:Y:S02]  /*55d0*/  FMUL.FTZ R142, R8, R0 ;  /* 0x00000000088e7220 */ /* 0x000fe40000410000 */
[----:B------:R-:W-:Y:S02]  /*55e0*/  FMUL.FTZ R13, R146, R13 ;  /* 0x0000000d920d7220 */ /* 0x000fe40000410000 */
[----:B------:R-:W-:Y:S02]  /*55f0*/  FFMA.FTZ R0, -R237, R237, 1 ;  /* 0x3f800000ed007423 */ /* 0x000fe400000101ed */
[----:B------:R-:W-:Y:S02]  /*5600*/  FMUL.FTZ R4, R6, R4 ;  /* 0x0000000406047220 */ /* 0x000fe40000410000 */
[--C-:B------:R-:W-:Y:S01]  /*5610*/  FADD.FTZ R12, R12, -R2.reuse ;  /* 0x800000020c0c7221 */ /* 0x100fe20000010000 */
[----:B------:R-:W4:Y:S01]  /*5620*/  MUFU.EX2 R150, R150 ;  /* 0x0000009600967308 */ /* 0x000f220000000800 */
[--C-:B------:R-:W-:Y:S01]  /*5630*/  FADD.FTZ R28, R28, -R2.reuse ;  /* 0x800000021c1c7221 */ /* 0x100fe20000010000 */
[----:B-1----:R-:W-:Y:S01]  /*5640*/  F2FP.PACK_AB R34, R4, R5 ;  /* 0x000000050422723e */ /* 0x002fe200000000ff */
[----:B------:R-:W-:Y:S02]  /*5650*/  FMUL.FTZ R12, R154, R12 ;  /* 0x0000000c9a0c7220 */ /* 0x000fe40000410000 */
[----:B------:R-:W-:Y:S02]  /*5660*/  FFMA.FTZ R4, -R241, R241, 1 ;  /* 0x3f800000f1047423 */ /* 0x000fe400000101f1 */
[--C-:B------:R-:W-:Y:S02]  /*5670*/  FADD.FTZ R29, R29, -R2.reuse ;  /* 0x800000021d1d7221 */ /* 0x100fe40000010000 */
[----:B------:R-:W-:Y:S01]  /*5680*/  FMUL.FTZ R140, R12, R4 ;  /* 0x000000040c8c7220 */ /* 0x000fe20000410000 */
[----:B------:R-:W-:Y:S01]  /*5690*/  F2FP.PACK_AB R4, R159, R226 ;  /* 0x000000e29f04723e */ /* 0x000fe200000000ff */
[--C-:B------:R-:W-:Y:S02]  /*56a0*/  FADD.FTZ R24, R24, -R2.reuse ;  /* 0x8000000218187221 */ /* 0x100fe40000010000 */
[----:B------:R-:W-:Y:S02]  /*56b0*/  FMUL.FTZ R12, R149, R28 ;  /* 0x0000001c950c7220 */ /* 0x000fe40000410000 */
[----:B--2---:R-:W-:Y:S02]  /*56c0*/  FMUL.FTZ R136, R13, R0 ;  /* 0x000000000d887220 */ /* 0x004fe40000410000 */
[----:B------:R-:W1:Y:S01]  /*56d0*/  LDS R0, [R233.X4+0xf320] ;  /* 0x00f32000e9007984 */ /* 0x000e620000004800 */
[----:B------:R-:W-:Y:S02]  /*56e0*/  FMUL.FTZ R29, R151, R29 ;  /* 0x0000001d971d7220 */ /* 0x000fe40000410000 */
[----:B------:R-:W-:Y:S01]  /*56f0*/  FFMA.FTZ R6, -R84, R84, 1 ;  /* 0x3f80000054067423 */ /* 0x000fe20000010154 */
[----:B------:R-:W-:Y:S01]  /*5700*/  STS [R223+0xf480], R18 ;  /* 0x00f48012df007388 */ /* 0x000fe20000000800 */
[--C-:B------:R-:W-:Y:S02]  /*5710*/  FADD.FTZ R25, R25, -R2.reuse ;  /* 0x8000000219197221 */ /* 0x100fe40000010000 */
[----:B------:R-:W-:Y:S01]  /*5720*/  FADD.FTZ R9, R9, -R2 ;  /* 0x8000000209097221 */ /* 0x000fe20000010000 */
[----:B------:R-:W-:Y:S01]  /*5730*/  STS [R223+0xf880], R17 ;  /* 0x00f88011df007388 */ /* 0x000fe20000000800 */
[----:B------:R-:W-:Y:S02]  /*5740*/  FFMA.FTZ R2, -R252, R252, 1 ;  /* 0x3f800000fc027423 */ /* 0x000fe400000101fc */
[----:B------:R-:W-:Y:S01]  /*5750*/  FMUL.FTZ R12, R12, R6 ;  /* 0x000000060c0c7220 */ /* 0x000fe20000410000 */
[----:B------:R2:W-:Y:S01]  /*5760*/  STS [R224], R3 ;  /* 0x00000003e0007388 */ /* 0x0005e20000000800 */
[----:B------:R-:W-:Y:S02]  /*5770*/  FMUL.FTZ R2, R29, R2 ;  /* 0x000000021d027220 */ /* 0x000fe40000410000 */
[----:B------:R-:W-:Y:S01]  /*5780*/  FMUL.FTZ R9, R155, R9 ;  /* 0x000000099b097220 */ /* 0x000fe20000410000 */
[----:B------:R-:W-:Y:S01]  /*5790*/  STS [R224+0x400], R22 ;  /* 0x00040016e0007388 */ /* 0x000fe20000000800 */
[----:B------:R-:W-:Y:S01]  /*57a0*/  FFMA.FTZ R5, -R230, R230, 1 ;  /* 0x3f800000e6057423 */ /* 0x000fe200000101e6 */
[----:B------:R-:W-:Y:S01]  /*57b0*/  F2FP.PACK_AB R12, R2, R12 ;  /* 0x0000000c020c723e */ /* 0x000fe200000000ff */
[----:B------:R-:W-:Y:S01]  /*57c0*/  FMUL.FTZ R13, R226, R24 ;  /* 0x00000018e20d7220 */ /* 0x000fe20000410000 */
[----:B---3--:R-:W-:Y:S01]  /*57d0*/  F2FP.PACK_AB R2, R143, R144 ;  /* 0x000000908f02723e */ /* 0x008fe200000000ff */
[----:B------:R-:W-:Y:S01]  /*57e0*/  STS [R223+0x10480], R16 ;  /* 0x01048010df007388 */ /* 0x000fe20000000800 */
[----:B------:R-:W-:Y:S01]  /*57f0*/  FMUL.FTZ R141, R9, R5 ;  /* 0x00000005098d7220 */ /* 0x000fe20000410000 */
[----:B------:R-:W-:Y:S01]  /*5800*/  F2FP.PACK_AB R5, R151, R149 ;  /* 0x000000959705723e */ /* 0x000fe200000000ff */
[----:B------:R-:W-:Y:S01]  /*5810*/  FFMA.FTZ R9, -R231, R231, 1 ;  /* 0x3f800000e7097423 */ /* 0x000fe200000101e7 */
[----:B------:R3:W5:Y:S01]  /*5820*/  LDL.LU R84, [R1+0x84] ;  /* 0x0000840001547983 */ /* 0x0007620000300800 */
[----:B------:R-:W-:Y:S01]  /*5830*/  FMUL.FTZ R25, R159, R25 ;  /* 0x000000199f197220 */ /* 0x000fe20000410000 */
[----:B------:R-:W-:Y:S01]  /*5840*/  F2FP.PACK_AB R6, R141, R142 ;  /* 0x0000008e8d06723e */ /* 0x000fe200000000ff */
[----:B------:R-:W-:Y:S01]  /*5850*/  FMUL.FTZ R13, R13, R9 ;  /* 0x000000090d0d7220 */ /* 0x000fe20000410000 */
[----:B------:R-:W-:Y:S01]  /*5860*/  F2FP.PACK_AB R9, R136, R140 ;  /* 0x0000008c8809723e */ /* 0x000fe200000000ff */
[----:B------:R-:W-:Y:S04]  /*5870*/  FFMA.FTZ R8, -R243, R243, 1 ;  /* 0x3f800000f3087423 */ /* 0x000fe800000101f3 */
[----:B------:R-:W-:Y:S01]  /*5880*/  FMUL.FTZ R8, R25, R8 ;  /* 0x0000000819087220 */ /* 0x000fe20000410000 */
[----:B--2---:R-:W-:Y:S04]  /*5890*/  F2FP.PACK_AB R3, R145, R225 ;  /* 0x000000e19103723e */ /* 0x004fe800000000ff */
[----:B------:R-:W-:Y:S01]  /*58a0*/  F2FP.PACK_AB R8, R8, R13 ;  /* 0x0000000d0808723e */ /* 0x000fe200000000ff */
[--C-:B-1----:R-:W-:Y:S01]  /*58b0*/  FADD.FTZ R10, R10, -R0.reuse ;  /* 0x800000000a0a7221 */ /* 0x102fe20000010000 */
        /* <DEDUP_REMOVED lines=20> */
[----:B----4-:R-:W-:Y:S01]  /*5a00*/  FMUL.FTZ R31, R150, R31 ;  /* 0x0000001f961f7220 */ /* 0x010fe20000410000 */
[----:B------:R1:W-:Y:S01]  /*5a10*/  STS [R223+0x12480], R4 ;  /* 0x01248004df007388 */ /* 0x0003e20000000800 */
[----:B--2---:R-:W-:Y:S01]  /*5a20*/  F2FP.PACK_AB R2, R138, R137 ;  /* 0x000000898a02723e */ /* 0x004fe200000000ff */
[----:B---3--:R-:W-:Y:S04]  /*5a30*/  FMUL.FTZ R7, R145, R11 ;  /* 0x0000000b91077220 */ /* 0x008fe80000410000 */
[----:B------:R2:W-:Y:S01]  /*5a40*/  STS [R223+0x12880], R2 ;  /* 0x01288002df007388 */ /* 0x0005e20000000800 */
[----:B------:R-:W-:Y:S03]  /*5a50*/  FMUL.FTZ R7, R7, R3 ;  /* 0x0000000307077220 */ /* 0x000fe60000410000 */
[----:B------:R3:W-:Y:S01]  /*5a60*/  STS [R224+0x3000], R5 ;  /* 0x00300005e0007388 */ /* 0x0007e20000000800 */
[----:B------:R-:W-:Y:S04]  /*5a70*/  FFMA.FTZ R3, -R244, R244, 1 ;  /* 0x3f800000f4037423 */ /* 0x000fe800000101f4 */
[----:B------:R-:W-:Y:S02]  /*5a80*/  FMUL.FTZ R3, R15, R3 ;  /* 0x000000030f037220 */ /* 0x000fe40000410000 */
[----:B-1----:R-:W-:Y:S04]  /*5a90*/  FFMA.FTZ R4, -R248, R248, 1 ;  /* 0x3f800000f8047423 */ /* 0x002fe800000101f8 */
[----:B------:R-:W-:Y:S02]  /*5aa0*/  FMUL.FTZ R4, R14, R4 ;  /* 0x000000040e047220 */ /* 0x000fe40000410000 */
[----:B--2---:R-:W-:Y:S03]  /*5ab0*/  FFMA.FTZ R2, -R238, R238, 1 ;  /* 0x3f800000ee027423 */ /* 0x004fe600000101ee */
[----:B------:R-:W-:Y:S01]  /*5ac0*/  F2FP.PACK_AB R4, R3, R4 ;  /* 0x000000040304723e */ /* 0x000fe200000000ff */
[----:B------:R-:W-:Y:S01]  /*5ad0*/  FMUL.FTZ R10, R10, R2 ;  /* 0x000000020a0a7220 */ /* 0x000fe20000410000 */
[----:B------:R-:W-:Y:S01]  /*5ae0*/  F2FP.PACK_AB R2, R150, R139 ;  /* 0x0000008b9602723e */ /* 0x000fe200000000ff */
[----:B---3--:R-:W-:Y:S02]  /*5af0*/  FFMA.FTZ R5, -R250, R250, 1 ;  /* 0x3f800000fa057423 */ /* 0x008fe400000101fa */
        /* <DEDUP_REMOVED lines=113> */
[----:B------:R-:W3:Y:S01]  /*6210*/  LDL R154, [R1+0x2c] ;  /* 0x00002c00019a7983 */ /* 0x000ee20000100800 */
[----:B------:R-:W-:Y:S03]  /*6220*/  USHF.R.S32.HI UR16, URZ, 0x1f, UR14 ;  /* 0x0000001f3f107899 */ /* 0x000fe6000801140e */
[----:B------:R-:W4:Y:S01]  /*6230*/  LDL.64 R158, [R1+0x48] ;  /* 0x00004800019e7983 */ /* 0x000f220000100a00 */
[----:B------:R-:W-:Y:S01]  /*6240*/  UIMAD UR16, UR16, UR6, URZ ;  /* 0x00000006101072a4 */ /* 0x000fe2000f8e023f */
[----:B------:R-:W-:Y:S01]  /*6250*/  IMAD.U32 R0, RZ, RZ, UR18 ;  /* 0x00000012ff007e24 */ /* 0x000fe2000f8e00ff */
[----:B------:R-:W-:Y:S01]  /*6260*/  USHF.L.U32 UR6, UR14, 0x6, URZ ;  /* 0x000000060e067899 */ /* 0x000fe2000800063f */
[----:B------:R-:W4:Y:S01]  /*6270*/  LDL.64 R156, [R1+0x40] ;  /* 0x00004000019c7983 */ /* 0x000f220000100a00 */
[----:B------:R-:W-:Y:S01]  /*6280*/  UIMAD UR16, UR14, UR7, UR16 ;  /* 0x000000070e1072a4 */ /* 0x000fe2000f8e0210 */
[----:B------:R-:W-:Y:S01]  /*6290*/  IMAD.U32 R4, RZ, RZ, UR18 ;  /* 0x00000012ff047e24 */ /* 0x000fe2000f8e00ff */
[----:B------:R-:W-:Y:S01]  /*62a0*/  UIADD3 UR7, -UR6, UR9, URZ ;  /* 0x0000000906077290 */ /* 0x000fe2000fffe13f */
[----:B------:R-:W4:Y:S01]  /*62b0*/  LDL R153, [R1+0x38] ;  /* 0x0000380001997983 */ /* 0x000f220000100800 */
[----:B------:R-:W-:Y:S01]  /*62c0*/  UIADD3 UR16, UR19, UR16, URZ ;  /* 0x0000001013107290 */ /* 0x000fe2000fffe03f */
[----:B------:R-:W-:Y:S02]  /*62d0*/  IMAD.U32 R7, RZ, RZ, UR6 ;  /* 0x00000006ff077e24 */ /* 0x000fe4000f8e00ff */
[----:B------:R-:W4:Y:S03]  /*62e0*/  LDL R152, [R1+0x28] ;  /* 0x0000280001987983 */ /* 0x000f260000100800 */
[----:B------:R-:W-:Y:S01]  /*62f0*/  IMAD.U32 R8, RZ, RZ, UR16 ;  /* 0x00000010ff087e24 */ /* 0x000fe2000f8e00ff */
[----:B------:R-:W1:Y:S02]  /*6300*/  S2R R242, SR_TID.X ;  /* 0x0000000000f27919 */ /* 0x000e640000002100 */
[----:B-1----:R-:W-:Y:S02]  /*6310*/  SHF.R.S32.HI R229, RZ, 0x1f, R242 ;  /* 0x0000001fffe57819 */ /* 0x002fe400000114f2 */
[----:B------:R-:W-:Y:S02]  /*6320*/  ISETP.GT.AND P5, PT, R242, 0xf, PT ;  /* 0x0000000ff200780c */ /* 0x000fe40003fa4270 */
[----:B------:R-:W-:Y:S04]  /*6330*/  LEA.HI R229, R229, R242, RZ, 0x2 ;  /* 0x000000f2e5e57211 */ /* 0x000fe800078f10ff */
[----:B------:R-:W-:Y:S02]  /*6340*/  SHF.R.S32.HI R229, RZ, 0x2, R229 ;  /* 0x00000002ffe57819 */ /* 0x000fe400000114e5 */
[----:B--2---:R-:W-:Y:S02]  /*6350*/  LEA R0, P0, R0, R226, 0x6 ;  /* 0x000000e200007211 */ /* 0x004fe400078030ff */
[C---:B---3--:R-:W-:Y:S02]  /*6360*/  LOP3.LUT P1, RZ, R154.reuse, 0x1, RZ, 0xc0, !PT ;  /* 0x000000019aff7812 */ /* 0x048fe4000782c0ff */
[----:B------:R-:W-:Y:S02]  /*6370*/  LOP3.LUT P2, RZ, R154, 0x4, RZ, 0xc0, !PT ;  /* 0x000000049aff7812 */ /* 0x000fe4000784c0ff */
[----:B----4-:R-:W-:Y:S02]  /*6380*/  IADD3 R5, P3, R158, UR6, RZ ;  /* 0x000000069e057c10 */ /* 0x010fe4000ff7e0ff */
[----:B------:R-:W-:Y:S02]  /*6390*/  ISETP.GE.OR P4, PT, R229, UR7, !P1 ;  /* 0x00000007e5007c0c */ /* 0x000fe4000cf86670 */
[----:B------:R-:W-:Y:S02]  /*63a0*/  LEA.HI.X R8, R4, R157, R8, 0x6, P0 ;  /* 0x0000009d04087211 */ /* 0x000fe400000f3408 */
[----:B------:R-:W-:Y:S02]  /*63b0*/  LOP3.LUT P0, RZ, R154, 0x2, RZ, 0xc0, !PT ;  /* 0x000000029aff7812 */ /* 0x000fe4000780c0ff */
[C---:B------:R-:W-:Y:S02]  /*63c0*/  LEA R4, P1, R0.reuse, c[0x0][0x1f0], 0x1 ;  /* 0x00007c0000047a11 */ /* 0x040fe400078208ff */
[----:B------:R-:W-:Y:S02]  /*63d0*/  LEA.HI.X.SX32 R7, R7, R153, 0x1, P3 ;  /* 0x0000009907077211 */ /* 0x000fe400018f0eff */
[----:B------:R-:W-:Y:S02]  /*63e0*/  ISETP.GE.OR P3, PT, R229, UR7, !P0 ;  /* 0x00000007e5007c0c */ /* 0x000fe4000c766670 */
[----:B------:R-:W-:Y:S02]  /*63f0*/  LEA R6, P0, R5, c[0x0][0x280], 0x2 ;  /* 0x0000a00005067a11 */ /* 0x000fe400078010ff */
[----:B------:R-:W-:Y:S02]  /*6400*/  ISETP.GE.OR P2, PT, R229, UR7, !P2 ;  /* 0x00000007e5007c0c */ /* 0x000fe4000d746670 */
[----:B------:R-:W-:Y:S02]  /*6410*/  LEA.HI.X R7, R5, c[0x0][0x284], R7, 0x2, P0 ;  /* 0x0000a10005077a11 */ /* 0x000fe400000f1407 */
[----:B------:R-:W-:Y:S01]  /*6420*/  LEA.HI.X R5, R0, c[0x0][0x1f4], R8, 0x1, P1 ;  /* 0x00007d0000057a11 */ /* 0x000fe200008f0c08 */
        /* <DEDUP_REMOVED lines=8> */
.L_x_306:
        /* <DEDUP_REMOVED lines=13> */
[----:B------:R-:W-:Y:S01]  /*6580*/  LDSM.16.MT88.2 R136, [R208+0x2800] ;  /* 0x00280000d088783b */ /* 0x000fe20000004100 */
[----:B------:R-:W-:Y:S03]  /*6590*/  USEL UR15, UR6, URZ, !UP1 ;  /* 0x0000003f060f7287 */ /* 0x000fe6000c800000 */
[----:B------:R-:W-:Y:S03]  /*65a0*/  LDSM.16.MT88.2 R138, [R208+0x4800] ;  /* 0x00480000d08a783b */ /* 0x000fe60000004100 */
[C---:B------:R-:W-:Y:S01]  /*65b0*/  HMMA.16816.F32 R16, R20.reuse, R28, RZ ;  /* 0x0000001c1410723c */ /* 0x040fe200000018ff */
[----:B------:R-:W-:Y:S04]  /*65c0*/  LDSM.16.MT88.2 R142, [R208+0x2c00] ;  /* 0x002c0000d08e783b */ /* 0x000fe80000004100 */
[----:B------:R-:W-:Y:S03]  /*65d0*/  LDSM.16.MT88.2 R152, [R208+0x3800] ;  /* 0x00380000d098783b */ /* 0x000fe60000004100 */
[-C--:B------:R-:W-:Y:S01]  /*65e0*/  HMMA.16816.F32 R20, R20, R30.reuse, RZ ;  /* 0x0000001e1414723c */ /* 0x080fe200000018ff */
[----:B------:R-:W0:Y:S07]  /*65f0*/  LDGDEPBAR ;  /* 0x00000000000079af */ /* 0x000e2e0000000000 */
[----:B------:R-:W-:Y:S01]  /*6600*/  HMMA.16816.F32 R24, R24, R30, RZ ;  /* 0x0000001e1818723c */ /* 0x000fe200000018ff */
[----:B------:R-:W4:Y:S07]  /*6610*/  LDSM.16.M88.4 R28, [R215+0x1000] ;  /* 0x00100000d71c783b */ /* 0x000f2e0000000200 */
[-C--:B------:R-:W-:Y:S08]  /*6620*/  HMMA.16816.F32 R4, R32, R140.reuse, R4 ;  /* 0x0000008c2004723c */ /* 0x080ff00000001804 */
[C---:B------:R-:W-:Y:S01]  /*6630*/  HMMA.16816.F32 R8, R144.reuse, R140, R8 ;  /* 0x0000008c9008723c */ /* 0x040fe20000001808 */
[----:B------:R-:W-:Y:S07]  /*6640*/  LDSM.16.MT88.2 R140, [R208+0xc00] ;  /* 0x000c0000d08c783b */ /* 0x000fee0000004100 */
[-C--:B------:R-:W-:Y:S08]  /*6650*/  HMMA.16816.F32 R12, R144, R148.reuse, R12 ;  /* 0x00000094900c723c */ /* 0x080ff0000000180c */
[C---:B------:R-:W-:Y:S08]  /*6660*/  HMMA.16816.F32 R16, R32.reuse, R148, R16 ;  /* 0x000000942010723c */ /* 0x040ff00000001810 */
[-C--:B------:R-:W-:Y:S01]  /*6670*/  HMMA.16816.F32 R20, R32, R150.reuse, R20 ;  /* 0x000000962014723c */ /* 0x080fe20000001814 */
[----:B------:R-:W4:Y:S07]  /*6680*/  LDSM.16.M88.4 R32, [R219] ;  /* 0x00000000db20783b */ /* 0x000f2e0000000200 */
[----:B------:R-:W-:Y:S01]  /*6690*/  HMMA.16816.F32 R24, R144, R150, R24 ;  /* 0x000000969018723c */ /* 0x000fe20000001818 */
[----:B------:R-:W4:Y:S04]  /*66a0*/  LDSM.16.M88.4 R144, [R219+0x1000] ;  /* 0x00100000db90783b */ /* 0x000f280000000200 */
[----:B------:R-:W-:Y:S03]  /*66b0*/  LDSM.16.M88.4 R148, [R214+0x3000] ;  /* 0x00300000d694783b */ /* 0x000fe60000000200 */
[-C--:B-1----:R-:W-:Y:S08]  /*66c0*/  HMMA.16816.F32 R4, R132, R2.reuse, R4 ;  /* 0x000000028404723c */ /* 0x082ff00000001804 */
[C---:B----4-:R-:W-:Y:S01]  /*66d0*/  HMMA.16816.F32 R8, R28.reuse, R2, R8 ;  /* 0x000000021c08723c */ /* 0x050fe20000001808 */
[----:B------:R-:W1:Y:S07]  /*66e0*/  LDSM.16.MT88.2 R2, [R208+0x4c00] ;  /* 0x004c0000d002783b */ /* 0x000e6e0000004100 */
[-C--:B------:R-:W-:Y:S08]  /*66f0*/  HMMA.16816.F32 R12, R28, R136.reuse, R12 ;  /* 0x000000881c0c723c */ /* 0x080ff0000000180c */
[C---:B------:R-:W-:Y:S01]  /*6700*/  HMMA.16816.F32 R16, R132.reuse, R136, R16 ;  /* 0x000000888410723c */ /* 0x040fe20000001810 */
[----:B------:R-:W-:Y:S07]  /*6710*/  LDSM.16.MT88.2 R136, [R208+0x1000] ;  /* 0x00100000d088783b */ /* 0x000fee0000004100 */
[-C--:B------:R-:W-:Y:S01]  /*6720*/  HMMA.16816.F32 R20, R132, R138.reuse, R20 ;  /* 0x0000008a8414723c */ /* 0x080fe20000001814 */
[----:B------:R-:W4:Y:S07]  /*6730*/  LDSM.16.M88.4 R132, [R214+0x2000] ;  /* 0x00200000d684783b */ /* 0x000f2e0000000200 */
        /* <DEDUP_REMOVED lines=8> */
[----:B------:R-:W-:Y:S07]  /*67c0*/  LDSM.16.M88.4 R140, [R216+0x3000] ;  /* 0x00300000d88c783b */ /* 0x000fee0000000200 */
[-C--:B-1----:R-:W-:Y:S01]  /*67d0*/  HMMA.16816.F32 R20, R32, R2.reuse, R20 ;  /* 0x000000022014723c */ /* 0x082fe20000001814 */
[----:B------:R-:W-:Y:S07]  /*67e0*/  LDSM.16.M88.4 R32, [R216+0x2000] ;  /* 0x00200000d820783b */ /* 0x000fee0000000200 */
[----:B------:R-:W-:Y:S01]  /*67f0*/  HMMA.16816.F32 R24, R144, R2, R24 ;  /* 0x000000029018723c */ /* 0x000fe20000001818 */
[----:B------:R-:W1:Y:S04]  /*6800*/  LDSM.16.MT88.2 R2, [R208+0x1400] ;  /* 0x00140000d002783b */ /* 0x000e680000004100 */
[----:B------:R-:W-:Y:S03]  /*6810*/  LDSM.16.M88.4 R144, [R215+0x3000] ;  /* 0x00300000d790783b */ /* 0x000fe60000000200 */
[-C--:B----4-:R-:W-:Y:S08]  /*6820*/  HMMA.16816.F32 R4, R132, R136.reuse, R4 ;  /* 0x000000888404723c */ /* 0x090ff00000001804 */
[C---:B------:R-:W-:Y:S01]  /*6830*/  HMMA.16816.F32 R8, R148.reuse, R136, R8 ;  /* 0x000000889408723c */ /* 0x040fe20000001808 */
[----:B------:R-:W4:Y:S07]  /*6840*/  LDSM.16.MT88.2 R136, [R208+0x5400] ;  /* 0x00540000d088783b */ /* 0x000f2e0000004100 */
[-C--:B------:R-:W-:Y:S08]  /*6850*/  HMMA.16816.F32 R12, R148, R28.reuse, R12 ;  /* 0x0000001c940c723c */ /* 0x080ff0000000180c */
[C---:B------:R-:W-:Y:S01]  /*6860*/  HMMA.16816.F32 R16, R132.reuse, R28, R16 ;  /* 0x0000001c8410723c */ /* 0x040fe20000001810 */
[----:B------:R-:W-:Y:S07]  /*6870*/  LDSM.16.MT88.2 R28, [R208+0x1800] ;  /* 0x00180000d01c783b */ /* 0x000fee0000004100 */
[-C--:B------:R-:W-:Y:S01]  /*6880*/  HMMA.16816.F32 R20, R132, R30.reuse, R20 ;  /* 0x0000001e8414723c */ /* 0x080fe20000001814 */
[----:B------:R-:W4:Y:S07]  /*6890*/  LDSM.16.M88.4 R132, [R215+0x2000] ;  /* 0x00200000d784783b */ /* 0x000f2e0000000200 */
[----:B------:R-:W-:Y:S01]  /*68a0*/  HMMA.16816.F32 R24, R148, R30, R24 ;  /* 0x0000001e9418723c */ /* 0x000fe20000001818 */
[----:B------:R-:W-:Y:S04]  /*68b0*/  LDSM.16.MT88.2 R30, [R208+0x1c00] ;  /* 0x001c0000d01e783b */ /* 0x000fe80000004100 */
[----:B------:R-:W-:Y:S03]  /*68c0*/  LDSM.16.M88.4 R148, [R218+0x3000] ;  /* 0x00300000da94783b */ /* 0x000fe60000000200 */
[-C--:B-1----:R-:W-:Y:S08]  /*68d0*/  HMMA.16816.F32 R4, R32, R2.reuse, R4 ;  /* 0x000000022004723c */ /* 0x082ff00000001804 */
[C---:B------:R-:W-:Y:S01]  /*68e0*/  HMMA.16816.F32 R8, R140.reuse, R2, R8 ;  /* 0x000000028c08723c */ /* 0x040fe20000001808 */
[----:B------:R-:W1:Y:S07]  /*68f0*/  LDSM.16.MT88.2 R2, [R208+0x5800] ;  /* 0x00580000d002783b */ /* 0x000e6e0000004100 */
[-C--:B------:R-:W-:Y:S08]  /*6900*/  HMMA.16816.F32 R12, R140, R138.reuse, R12 ;  /* 0x0000008a8c0c723c */ /* 0x080ff0000000180c */
[C---:B------:R-:W-:Y:S01]  /*6910*/  HMMA.16816.F32 R16, R32.reuse, R138, R16 ;  /* 0x0000008a2010723c */ /* 0x040fe20000001810 */
[----:B------:R-:W-:Y:S07]  /*6920*/  LDSM.16.MT88.2 R138, [R208+0x3c00] ;  /* 0x003c0000d08a783b */ /* 0x000fee0000004100 */
[-C--:B----4-:R-:W-:Y:S01]  /*6930*/  HMMA.16816.F32 R20, R32, R136.reuse, R20 ;  /* 0x000000882014723c */ /* 0x090fe20000001814 */
[----:B------:R-:W4:Y:S07]  /*6940*/  LDSM.16.M88.4 R32, [R218+0x2000] ;  /* 0x00200000da20783b */ /* 0x000f2e0000000200 */
[----:B------:R-:W-:Y:S08]  /*6950*/  HMMA.16816.F32 R24, R140, R136, R24 ;  /* 0x000000888c18723c */ /* 0x000ff00000001818 */
[-C--:B------:R-:W-:Y:S08]  /*6960*/  HMMA.16816.F32 R4, R132, R28.reuse, R4 ;  /* 0x0000001c8404723c */ /* 0x080ff00000001804 */
[C---:B------:R-:W-:Y:S01]  /*6970*/  HMMA.16816.F32 R8, R144.reuse, R28, R8 ;  /* 0x0000001c9008723c */ /* 0x040fe20000001808 */
[----:B------:R-:W3:Y:S03]  /*6980*/  LDSM.16.MT88.2 R28, [R208+0x5c00] ;  /* 0x005c0000d01c783b */ /* 0x000ee60000004100 */
[----:B--2---:R-:W-:Y:S04]  /*6990*/  IADD3 R0, P0, R156, UR11, RZ ;  /* 0x0000000b9c007c10 */ /* 0x004fe8000ff1e0ff */
[-C--:B------:R-:W-:Y:S08]  /*69a0*/  HMMA.16816.F32 R12, R144, R152.reuse, R12 ;  /* 0x00000098900c723c */ /* 0x080ff0000000180c */
[C---:B------:R-:W-:Y:S08]  /*69b0*/  HMMA.16816.F32 R16, R132.reuse, R152, R16 ;  /* 0x000000988410723c */ /* 0x040ff00000001810 */
[-C--:B-1----:R-:W-:Y:S08]  /*69c0*/  HMMA.16816.F32 R20, R132, R2.reuse, R20 ;  /* 0x000000028414723c */ /* 0x082ff00000001814 */
[----:B------:R-:W-:Y:S07]  /*69d0*/  HMMA.16816.F32 R24, R144, R2, R24 ;  /* 0x000000029018723c */ /* 0x000fee0000001818 */
[----:B------:R-:W-:Y:S01]  /*69e0*/  IMAD.U32 R3, RZ, RZ, UR11 ;  /* 0x0000000bff037e24 */ /* 0x000fe2000f8e00ff */
[-C--:B----4-:R-:W-:Y:S01]  /*69f0*/  HMMA.16816.F32 R4, R32, R30.reuse, R4 ;  /* 0x0000001e2004723c */ /* 0x090fe20000001804 */
[----:B------:R-:W-:Y:S04]  /*6a00*/  UMOV UR11, UR14 ;  /* 0x0000000e000b7c82 */ /* 0x000fe80008000000 */
[----:B---3--:R-:W-:Y:S02]  /*6a10*/  LEA.HI.X.SX32 R3, R3, R154, 0x1, P0 ;  /* 0x0000009a03037211 */ /* 0x008fe400000f0eff */
[C---:B------:R-:W-:Y:S01]  /*6a20*/  LEA R2, P0, R0.reuse, c[0x0][0x220], 0x2 ;  /* 0x0000880000027a11 */ /* 0x040fe200078010ff */
[C---:B------:R-:W-:Y:S04]  /*6a30*/  HMMA.16816.F32 R8, R148.reuse, R30, R8 ;  /* 0x0000001e9408723c */ /* 0x040fe80000001808 */
[----:B------:R-:W-:Y:S01]  /*6a40*/  LEA.HI.X R3, R0, c[0x0][0x224], R3, 0x2, P0 ;  /* 0x0000890000037a11 */ /* 0x000fe200000f1403 */
[----:B------:R-:W-:Y:S01]  /*6a50*/  IMAD.U32 R0, RZ, RZ, UR4 ;  /* 0x00000004ff007e24 */ /* 0x000fe2000f8e00ff */
[----:B------:R-:W-:Y:S01]  /*6a60*/  PLOP3.LUT P0, PT, PT, PT, UP0, 0x80, 0x0 ;  /* 0x000000000000781c */ /* 0x000fe20003f0f008 */
[----:B------:R-:W-:Y:S01]  /*6a70*/  USEL UR4, UR7, URZ, !UP2 ;  /* 0x0000003f07047287 */ /* 0x000fe2000d000000 */
[-C--:B------:R-:W-:Y:S04]  /*6a80*/  HMMA.16816.F32 R12, R148, R138.reuse, R12 ;  /* 0x0000008a940c723c */ /* 0x080fe8000000180c */
[----:B------:R-:W-:Y:S03]  /*6a90*/  IMAD R0, R0, 0x1800, R220 ;  /* 0x0000180000007824 */ /* 0x000fe600078e02dc */
[----:B------:R-:W-:Y:S01]  /*6aa0*/  RED.E.ADD.F32.FTZ.RN.STRONG.GPU [R2.64], R4 ;  /* 0x000000040200798e */ /* 0x000fe2000c10e78c */
[C---:B------:R-:W-:Y:S03]  /*6ab0*/  HMMA.16816.F32 R16, R32.reuse, R138, R16 ;  /* 0x0000008a2010723c */ /* 0x040fe60000001810 */
[----:B------:R-:W-:Y:S01]  /*6ac0*/  RED.E.ADD.F32.FTZ.RN.STRONG.GPU [R2.64+0x400], R5 ;  /* 0x000400050200798e */ /* 0x000fe2000c10e78c */
[----:B------:R-:W-:Y:S03]  /*6ad0*/  IMAD.SHL.U32 R0, R0, 0x2, RZ ;  /* 0x0000000200007824 */ /* 0x000fe600078e00ff */
[----:B------:R-:W-:Y:S01]  /*6ae0*/  RED.E.ADD.F32.FTZ.RN.STRONG.GPU [R2.64+0x800], R6 ;  /* 0x000800060200798e */ /* 0x000fe2000c10e78c */
[-C--:B------:R-:W-:Y:S03]  /*6af0*/  HMMA.16816.F32 R20, R32, R28.reuse, R20 ;  /* 0x0000001c2014723c */ /* 0x080fe60000001814 */
        /* <DEDUP_REMOVED lines=20> */
[----:B------:R-:W-:Y:S04]  /*6c40*/  LDSM.16.MT88.4 R132, [R0+0x7480] ;  /* 0x007480000084783b */ /* 0x000fe80000004200 */
[----:B------:R-:W-:Y:S01]  /*6c50*/  LDSM.16.MT88.4 R136, [R209+0x16c80] ;  /* 0x016c8000d188783b */ /* 0x000fe20000004200 */
[-C--:B-1---5:R-:W-:Y:S03]  /*6c60*/  HMMA.16816.F32 R84, R4, R8.reuse, R84 ;  /* 0x000000080454723c */ /* 0x0a2fe60000001854 */
[----:B------:R-:W-:Y:S04]  /*6c70*/  RED.E.ADD.F32.FTZ.RN.STRONG.GPU [R2.64+0x4000], R20 ;  /* 0x004000140200798e */ /* 0x000fe8000c10e78c */
[----:B------:R-:W-:Y:S04]  /*6c80*/  RED.E.ADD.F32.FTZ.RN.STRONG.GPU [R2.64+0x4400], R21 ;  /* 0x004400150200798e */ /* 0x000fe8000c10e78c */
[----:B------:R-:W-:Y:S04]  /*6c90*/  RED.E.ADD.F32.FTZ.RN.STRONG.GPU [R2.64+0x4800], R22 ;  /* 0x004800160200798e */ /* 0x000fe8000c10e78c */
[----:B------:R-:W-:Y:S01]  /*6ca0*/  RED.E.ADD.F32.FTZ.RN.STRONG.GPU [R2.64+0x4c00], R23 ;  /* 0x004c00170200798e */ /* 0x000fe2000c10e78c */
[C---:B--2---:R-:W-:Y:S03]  /*6cb0*/  HMMA.16816.F32 R88, R12.reuse, R8, R88 ;  /* 0x000000080c58723c */ /* 0x044fe60000001858 */
[----:B------:R-:W1:Y:S04]  /*6cc0*/  LDSM.16.MT88.4 R20, [R0+0x8080] ;  /* 0x008080000014783b */ /* 0x000e680000004200 */
[----:B------:R-:W-:Y:S01]  /*6cd0*/  RED.E.ADD.F32.FTZ.RN.STRONG.GPU [R2.64+0x5000], R24 ;  /* 0x005000180200798e */ /* 0x000fe2000c10e78c */
[-C--:B------:R-:W-:Y:S03]  /*6ce0*/  HMMA.16816.F32 R92, R12, R10.reuse, R92 ;  /* 0x0000000a0c5c723c */ /* 0x080fe6000000185c */
[----:B------:R-:W-:Y:S04]  /*6cf0*/  RED.E.ADD.F32.FTZ.RN.STRONG.GPU [R2.64+0x5400], R25 ;  /* 0x005400190200798e */ /* 0x000fe8000c10e78c */
[----:B------:R-:W-:Y:S01]  /*6d00*/  RED.E.ADD.F32.FTZ.RN.STRONG.GPU [R2.64+0x5800], R26 ;  /* 0x0058001a0200798e */ /* 0x000fe2000c10e78c */
[C---:B------:R-:W-:Y:S03]  /*6d10*/  HMMA.16816.F32 R96, R4.reuse, R10, R96 ;  /* 0x0000000a0460723c */ /* 0x040fe60000001860 */
[----:B------:R-:W-:Y:S04]  /*6d20*/  LDSM.16.MT88.4 R8, [R0+0x8480] ;  /* 0x008480000008783b */ /* 0x000fe80000004200 */
[----:B------:R-:W-:Y:S01]  /*6d30*/  RED.E.ADD.F32.FTZ.RN.STRONG.GPU [R2.64+0x5c00], R27 ;  /* 0x005c001b0200798e */ /* 0x000fe2000c10e78c */
[-C--:B---3--:R-:W-:Y:S03]  /*6d40*/  HMMA.16816.F32 R100, R4, R16.reuse, R100 ;  /* 0x000000100464723c */ /* 0x088fe60000001864 */
[----:B------:R-:W2:Y:S05]  /*6d50*/  LDSM.16.MT88.4 R24, [R0+0x6480] ;  /* 0x006480000018783b */ /* 0x000eaa0000004200 */
        /* <DEDUP_REMOVED lines=21> */
[-C--:B------:R-:W-:Y:S08]  /*6eb0*/  HMMA.16816.F32 R116, R28, R8.reuse, R116 ;  /* 0x000000081c74723c */ /* 0x080ff00000001874 */
        /* <DEDUP_REMOVED lines=80> */
.L_x_288:
[----:B------:R-:W-:Y:S05]  /*73c0*/  @P0 BRA `(.L_x_308) ;  /* 0x0000119000000947 */ /* 0x000fea0003800000 */
[----:B------:R-:W2:Y:S01]  /*73d0*/  LDL R85, [R1+0x80] ;  /* 0x0000800001557983 */ /* 0x000ea20000100800 */
[----:B------:R-:W-:Y:S02]  /*73e0*/  F2FP.PACK_AB R36, R37, R36 ;  /* 0x000000242524723e */ /* 0x000fe400000000ff */
[----:B------:R-:W-:Y:S01]  /*73f0*/  F2FP.PACK_AB R38, R39, R38 ;  /* 0x000000262726723e */ /* 0x000fe200000000ff */
[----:B------:R-:W1:Y:S01]  /*7400*/  S2R R31, SR_TID.X ;  /* 0x00000000001f7919 */ /* 0x000e620000002100 */
        /* <DEDUP_REMOVED lines=12> */
[----:B-1----:R-:W-:-:S02]  /*74d0*/  SHF.R.S32.HI R30, RZ, 0x1f, R31 ;  /* 0x0000001fff1e7819 */ /* 0x002fc4000001141f */
[----:B------:R-:W-:Y:S02]  /*74e0*/  F2FP.PACK_AB R60, R61, R60 ;  /* 0x0000003c3d3c723e */ /* 0x000fe400000000ff */
[CC--:B------:R-:W-:Y:S02]  /*74f0*/  LEA.HI R3, R30.reuse, R31.reuse, RZ, 0x2 ;  /* 0x0000001f1e037211 */ /* 0x0c0fe400078f10ff */
        /* <DEDUP_REMOVED lines=74> */
[----:B------:R-:W-:Y:S03]  /*79a0*/  STS [R0+0x8080], R52 ;  /* 0x0080803400007388 */ /* 0x000fe60000000800 */
[----:B------:R-:W-:Y:S01]  /*79b0*/  ISETP.NE.AND.EX P1, PT, RZ, c[0x0][0x35c], PT, P0 ;  /* 0x0000d700ff007a0c */ /* 0x000fe20003f25300 */
[----:B------:R-:W-:Y:S01]  /*79c0*/  STS [R0+0x8280], R54 ;  /* 0x0082803600007388 */ /* 0x000fe20000000800 */
[----:B------:R-:W-:-:S03]  /*79d0*/  ISETP.NE.U32.AND P0, PT, RZ, c[0x0][0x360], PT ;  /* 0x0000d800ff007a0c */ /* 0x000fc60003f05070 */
        /* <DEDUP_REMOVED lines=54> */
.L_x_309:
[----:B-1----:R-:W-:Y:S01]  /*7d40*/  LEA.HI R0, R30, R31, RZ, 0x3 ;  /* 0x0000001f1e007211 */ /* 0x002fe200078f18ff */
[----:B------:R-:W-:Y:S01]  /*7d50*/  IMAD.SHL.U32 R2, R29, 0x8, RZ ;  /* 0x000000081d027824 */ /* 0x000fe200078e00ff */
[----:B------:R-:W-:Y:S01]  /*7d60*/  LEA.HI R3, R28, R28, RZ, 0x1 ;  /* 0x0000001c1c037211 */ /* 0x000fe200078f08ff */
[----:B------:R-:W1:Y:S01]  /*7d70*/  S2R R31, SR_CTAID.Y ;  /* 0x00000000001f7919 */ /* 0x000e620000002600 */
[----:B-----5:R-:W-:Y:S01]  /*7d80*/  IADD3 R10, R10, -UR10, RZ ;  /* 0x8000000a0a0a7c10 */ /* 0x020fe2000fffe0ff */
[----:B------:R-:W-:Y:S01]  /*7d90*/  IMAD.SHL.U32 R0, R0, 0x8, RZ ;  /* 0x0000000800007824 */ /* 0x000fe200078e00ff */
[----:B------:R-:W-:Y:S01]  /*7da0*/  LOP3.LUT R3, R3, 0x3fffffe, RZ, 0xc0, !PT ;  /* 0x03fffffe03037812 */ /* 0x000fe200078ec0ff */
[----:B------:R-:W-:Y:S01]  /*7db0*/  BSSY B0, `(.L_x_310) ;  /* 0x0000038000007945 */ /* 0x000fe20003800000 */
[----:B------:R-:W-:-:S02]  /*7dc0*/  IMNMX R15, R10, 0x80, PT ;  /* 0x000000800a0f7817 */ /* 0x000fc40003800200 */
[----:B------:R-:W-:Y:S01]  /*7dd0*/  LOP3.LUT R0, R0, 0xc0, RZ, 0xc0, !PT ;  /* 0x000000c000007812 */ /* 0x000fe200078ec0ff */
[----:B------:R-:W-:Y:S01]  /*7de0*/  IMAD.IADD R3, R28, 0x1, -R3 ;  /* 0x000000011c037824 */ /* 0x000fe200078e0a03 */
[----:B------:R-:W-:Y:S02]  /*7df0*/  SHF.R.S32.HI R8, RZ, 0x1f, R85 ;  /* 0x0000001fff087819 */ /* 0x000fe40000011455 */
[----:B------:R-:W-:Y:S01]  /*7e00*/  LOP3.LUT R6, R0, 0x18, R2, 0xf8, !PT ;  /* 0x0000001800067812 */ /* 0x000fe200078ef802 */
[----:B------:R-:W-:Y:S01]  /*7e10*/  IMAD R3, R27, 0x8, R3 ;  /* 0x000000081b037824 */ /* 0x000fe200078e0203 */
[----:B------:R-:W-:Y:S02]  /*7e20*/  SHF.R.U32.HI R0, RZ, 0x3, R0 ;  /* 0x00000003ff007819 */ /* 0x000fe40000011600 */
[----:B------:R-:W-:Y:S02]  /*7e30*/  ISETP.GE.AND P5, PT, R28, R15, PT ;  /* 0x0000000f1c00720c */ /* 0x000fe40003fa6270 */
[----:B------:R-:W-:-:S02]  /*7e40*/  LOP3.LUT R0, R6, R0, RZ, 0x3c, !PT ;  /* 0x0000000006007212 */ /* 0x000fc400078e3cff */
[----:B------:R-:W-:Y:S02]  /*7e50*/  SEL R30, R8, RZ, !P1 ;  /* 0x000000ff081e7207 */ /* 0x000fe40004800000 */
[----:B------:R-:W-:Y:S01]  /*7e60*/  IADD3 R4, P0, R28, R4, RZ ;  /* 0x000000041c047210 */ /* 0x000fe20007f1e0ff */
[----:B------:R-:W-:Y:S01]  /*7e70*/  IMAD.U32 R0, R3, 0x20, R0 ;  /* 0x0000002003007824 */ /* 0x000fe200078e0000 */
[--C-:B------:R-:W-:Y:S01]  /*7e80*/  SHF.R.S32.HI R3, RZ, 0x1f, R2.reuse ;  /* 0x0000001fff037819 */ /* 0x100fe20000011402 */
[----:B------:R-:W-:Y:S01]  /*7e90*/  IMAD R8, R30, c[0x0][0x340], RZ ;  /* 0x0000d0001e087a24 */ /* 0x000fe200078e02ff */
[----:B-1----:R-:W-:Y:S01]  /*7ea0*/  SHF.R.S32.HI R68, RZ, 0x1f, R31 ;  /* 0x0000001fff447819 */ /* 0x002fe2000001141f */
[----:B------:R-:W-:Y:S01]  /*7eb0*/  IMAD.SHL.U32 R0, R0, 0x2, RZ ;  /* 0x0000000200007824 */ /* 0x000fe200078e00ff */
[----:B------:R-:W-:Y:S01]  /*7ec0*/  SEL R14, R85, RZ, !P1 ;  /* 0x000000ff550e7207 */ /* 0x000fe20004800000 */
[----:B------:R-:W-:Y:S01]  /*7ed0*/  IMAD.WIDE.U32 R6, R31, c[0x0][0x338], R2 ;  /* 0x0000ce001f067a25 */ /* 0x000fe200078e0002 */
[----:B------:R-:W-:-:S02]  /*7ee0*/  LEA.HI.X.SX32 R5, R28, R5, 0x1, P0 ;  /* 0x000000051c057211 */ /* 0x000fc400000f0eff */
[----:B------:R1:W2:Y:S01]  /*7ef0*/  LDS.128 R40, [R0+0x7080] ;  /* 0x0070800000287984 */ /* 0x0002a20000000c00 */
[----:B------:R-:W-:Y:S01]  /*7f00*/  IMAD R9, R68, c[0x0][0x338], RZ ;  /* 0x0000ce0044097a24 */ /* 0x000fe200078e02ff */
[----:B------:R-:W-:Y:S01]  /*7f10*/  IADD3 R29, R2, 0x20, RZ ;  /* 0x00000020021d7810 */ /* 0x000fe20007ffe0ff */
[----:B------:R-:W-:Y:S01]  /*7f20*/  IMAD R8, R14, c[0x0][0x344], R8 ;  /* 0x0000d1000e087a24 */ /* 0x000fe200078e0208 */
[----:B------:R1:W3:Y:S01]  /*7f30*/  LDS.128 R36, [R0+0x9080] ;  /* 0x0090800000247984 */ /* 0x0002e20000000c00 */
[----:B------:R-:W-:-:S03]  /*7f40*/  IMAD R9, R31, c[0x0][0x33c], R9 ;  /* 0x0000cf001f097a24 */ /* 0x000fc600078e0209 */
[----:B------:R1:W4:Y:S01]  /*7f50*/  LDS.128 R32, [R0+0xb080] ;  /* 0x00b0800000207984 */ /* 0x0003220000000c00 */
[----:B------:R-:W-:Y:S02]  /*7f60*/  IMAD.IADD R7, R7, 0x1, R9 ;  /* 0x0000000107077824 */ /* 0x000fe400078e0209 */
[----:B------:R-:W-:Y:S01]  /*7f70*/  IMAD.U32 R9, RZ, RZ, UR5 ;  /* 0x00000005ff097e24 */ /* 0x000fe2000f8e00ff */
[----:B------:R1:W1:Y:S01]  /*7f80*/  LDS.128 R52, [R0+0x80] ;  /* 0x0000800000347984 */ /* 0x0002620000000c00 */
[----:B------:R-:W-:-:S03]  /*7f90*/  IMAD.WIDE.U32 R12, R14, c[0x0][0x340], R6 ;  /* 0x0000d0000e0c7a25 */ /* 0x000fc600078e0006 */
[----:B------:R1:W1:Y:S01]  /*7fa0*/  LDS.128 R48, [R0+0x2080] ;  /* 0x0020800000307984 */ /* 0x0002620000000c00 */
[----:B------:R-:W-:-:S03]  /*7fb0*/  IMAD.WIDE R4, R9, 0x80, R4 ;  /* 0x0000008009047825 */ /* 0x000fc600078e0204 */
        /* <DEDUP_REMOVED lines=23> */
.L_x_311:
[----:B------:R-:W-:Y:S05]  /*8130*/  BSYNC B0 ;  /* 0x0000000000007941 */ /* 0x000fea0003800000 */
.L_x_310:
        /* <DEDUP_REMOVED lines=21> */
.L_x_313:
[----:B------:R-:W-:Y:S05]  /*8290*/  BSYNC B0 ;  /* 0x0000000000007941 */ /* 0x000fea0003800000 */
.L_x_312:
        /* <DEDUP_REMOVED lines=24> */
.L_x_315:
[----:B------:R-:W-:Y:S05]  /*8420*/  BSYNC B0 ;  /* 0x0000000000007941 */ /* 0x000fea0003800000 */
.L_x_314:
        /* <DEDUP_REMOVED lines=19> */
.L_x_308:
[----:B------:R-:W2:Y:S01]  /*8560*/  LDL R10, [R1+0x80] ;  /* 0x00008000010a7983 */ /* 0x000ea20000100800 */
[----:B------:R-:W-:Y:S01]  /*8570*/  ISETP.NE.U32.AND P0, PT, RZ, c[0x0][0x358], PT ;  /* 0x0000d600ff007a0c */ /* 0x000fe20003f05070 */
[----:B------:R-:W-:-:S03]  /*8580*/  IMAD.MOV.U32 R2, RZ, RZ, 0x4 ;  /* 0x00000004ff027424 */ /* 0x000fc600078e00ff */
[----:B------:R-:W-:Y:S02]  /*8590*/  ISETP.NE.AND.EX P1, PT, RZ, c[0x0][0x35c], PT, P0 ;  /* 0x0000d700ff007a0c */ /* 0x000fe40003f25300 */
[----:B------:R-:W-:-:S04]  /*85a0*/  ISETP.NE.U32.AND P0, PT, RZ, c[0x0][0x360], PT ;  /* 0x0000d800ff007a0c */ /* 0x000fc80003f05070 */
[----:B------:R-:W-:Y:S01]  /*85b0*/  ISETP.NE.AND.EX P0, PT, RZ, c[0x0][0x364], PT, P0 ;  /* 0x0000d900ff007a0c */ /* 0x000fe20003f05300 */
[----:B--2---:R-:W-:-:S06]  /*85c0*/  IMAD.WIDE R4, R10, R2, c[0x0][0x358] ;  /* 0x0000d6000a047625 */ /* 0x004fcc00078e0202 */
[----:B------:R-:W2:Y:S01]  /*85d0*/  @P1 LDG.E R0, [R4.64] ;  /* 0x0000000c04001981 */ /* 0x000ea2000c1e1900 */
[----:B-----5:R-:W-:-:S05]  /*85e0*/  IMAD.MOV.U32 R8, RZ, RZ, c[0x0][0x2f0] ;  /* 0x0000bc00ff087624 */ /* 0x020fca00078e00ff */
        /* <DEDUP_REMOVED lines=9> */
[----:B--2--5:R-:W-:-:S03]  /*8680*/  IADD3 R8, -R0, R4, RZ ;  /* 0x0000000400087210 */ /* 0x024fc60007ffe1ff */
.L_x_316:
[----:B------:R-:W1:Y:S01]  /*8690*/  S2R R5, SR_TID.X ;  /* 0x0000000000057919 */ /* 0x000e620000002100 */
[----:B-----5:R-:W-:Y:S01]  /*86a0*/  IADD3 R15, R8, -UR10, RZ ;  /* 0x8000000a080f7c10 */ /* 0x020fe2000fffe0ff */
[----:B------:R-:W-:Y:S01]  /*86b0*/  BSSY B0, `(.L_x_317) ;  /* 0x000002a000007945 */ /* 0x000fe20003800000 */
[----:B------:R-:W-:Y:S01]  /*86c0*/  SHF.R.S32.HI R9, RZ, 0x1f, R10 ;  /* 0x0000001fff097819 */ /* 0x000fe2000001140a */
[----:B------:R-:W2:Y:S01]  /*86d0*/  S2R R19, SR_CTAID.Y ;  /* 0x0000000000137919 */ /* 0x000ea20000002600 */
[----:B------:R-:W-:-:S02]  /*86e0*/  SEL R14, R10, RZ, !P1 ;  /* 0x000000ff0a0e7207 */ /* 0x000fc40004800000 */
[----:B------:R-:W-:Y:S02]  /*86f0*/  SEL R18, R9, RZ, !P1 ;  /* 0x000000ff09127207 */ /* 0x000fe40004800000 */
[----:B-1----:R-:W-:-:S04]  /*8700*/  SHF.R.S32.HI R4, RZ, 0x1f, R5 ;  /* 0x0000001fff047819 */ /* 0x002fc80000011405 */
[----:B------:R-:W-:Y:S02]  /*8710*/  LEA.HI R4, R4, R5, RZ, 0x2 ;  /* 0x0000000504047211 */ /* 0x000fe400078f10ff */
[----:B--2---:R-:W-:Y:S02]  /*8720*/  SHF.R.S32.HI R20, RZ, 0x1f, R19 ;  /* 0x0000001fff147819 */ /* 0x004fe40000011413 */
[----:B------:R-:W-:-:S03]  /*8730*/  LOP3.LUT R0, R4, 0x1ffffffc, RZ, 0xc0, !PT ;  /* 0x1ffffffc04007812 */ /* 0x000fc600078ec0ff */
[----:B------:R-:W-:Y:S02]  /*8740*/  IMAD R7, R20, c[0x0][0x308], RZ ;  /* 0x0000c20014077a24 */ /* 0x000fe400078e02ff */
[----:B------:R-:W-:Y:S02]  /*8750*/  IMAD.IADD R0, R5, 0x1, -R0 ;  /* 0x0000000105007824 */ /* 0x000fe400078e0a00 */
[----:B------:R-:W-:Y:S02]  /*8760*/  IMAD R7, R19, c[0x0][0x30c], R7 ;  /* 0x0000c30013077a24 */ /* 0x000fe400078e0207 */
[----:B------:R-:W-:Y:S01]  /*8770*/  IMAD.SHL.U32 R12, R0, 0x8, RZ ;  /* 0x00000008000c7824 */ /* 0x000fe200078e00ff */
[----:B------:R-:W-:-:S04]  /*8780*/  SHF.R.S32.HI R0, RZ, 0x2, R4 ;  /* 0x00000002ff007819 */ /* 0x000fc80000011404 */
[--C-:B------:R-:W-:Y:S02]  /*8790*/  SHF.R.S32.HI R13, RZ, 0x1f, R12.reuse ;  /* 0x0000001fff0d7819 */ /* 0x100fe4000001140c */
[C---:B------:R-:W-:Y:S02]  /*87a0*/  ISETP.GE.AND P5, PT, R0.reuse, R15, PT ;  /* 0x0000000f0000720c */ /* 0x040fe40003fa6270 */
[----:B------:R-:W-:Y:S01]  /*87b0*/  IADD3 R6, P0, R0, R2, RZ ;  /* 0x0000000200067210 */ /* 0x000fe20007f1e0ff */
[----:B------:R-:W-:Y:S01]  /*87c0*/  IMAD.WIDE.U32 R4, R19, c[0x0][0x308], R12 ;  /* 0x0000c20013047a25 */ /* 0x000fe200078e000c */
[C---:B------:R-:W-:Y:S02]  /*87d0*/  IADD3 R16, R12.reuse, 0x20, RZ ;  /* 0x000000200c107810 */ /* 0x040fe40007ffe0ff */
[----:B------:R-:W-:Y:S01]  /*87e0*/  IADD3 R17, R12, 0x40, RZ ;  /* 0x000000400c117810 */ /* 0x000fe20007ffe0ff */
[----:B------:R-:W-:Y:S01]  /*87f0*/  IMAD.IADD R5, R7, 0x1, R5 ;  /* 0x0000000107057824 */ /* 0x000fe200078e0205 */
[----:B------:R-:W-:Y:S01]  /*8800*/  LEA.HI.X.SX32 R7, R0, R3, 0x1, P0 ;  /* 0x0000000300077211 */ /* 0x000fe200000f0eff */
[----:B------:R-:W-:-:S02]  /*8810*/  IMAD R2, R18, c[0x0][0x310], RZ ;  /* 0x0000c40012027a24 */ /* 0x000fc400078e02ff */
[----:B------:R-:W-:Y:S02]  /*8820*/  IMAD.U32 R3, RZ, RZ, UR5 ;  /* 0x00000005ff037e24 */ /* 0x000fe4000f8e00ff */
[C---:B------:R-:W-:Y:S02]  /*8830*/  IMAD R2, R14.reuse, c[0x0][0x314], R2 ;  /* 0x0000c5000e027a24 */ /* 0x040fe400078e0202 */
[----:B------:R-:W-:-:S04]  /*8840*/  IMAD.WIDE.U32 R10, R14, c[0x0][0x310], R4 ;  /* 0x0000c4000e0a7a25 */ /* 0x000fc800078e0004 */
[----:B------:R-:W-:-:S04]  /*8850*/  IMAD.WIDE R6, R3, 0x80, R6 ;  /* 0x0000008003067825 */ /* 0x000fc800078e0206 */
[----:B------:R-:W-:Y:S01]  /*8860*/  IMAD.IADD R3, R11, 0x1, R2 ;  /* 0x000000010b037824 */ /* 0x000fe200078e0202 */
        /* <DEDUP_REMOVED lines=14> */
.L_x_318:
[----:B------:R-:W-:Y:S05]  /*8950*/  BSYNC B0 ;  /* 0x0000000000007941 */ /* 0x000fea0003800000 */
.L_x_317:
        /* <DEDUP_REMOVED lines=19> */
.L_x_320:
[----:B------:R-:W-:Y:S05]  /*8a90*/  BSYNC B0 ;  /* 0x0000000000007941 */ /* 0x000fea0003800000 */
.L_x_319:
        /* <DEDUP_REMOVED lines=23> */
.L_x_322:
[----:B------:R-:W-:Y:S05]  /*8c10*/  BSYNC B0 ;  /* 0x0000000000007941 */ /* 0x000fea0003800000 */
.L_x_321:
        /* <DEDUP_REMOVED lines=18> */
.L_x_323:
        /* <DEDUP_REMOVED lines=12> */
.L_x_1396:


//--------------------- .text._ZN7cutlass13device_kernelIN5flash19enable_sm80_to_sm89INS1_16FlashAttnBwdSm80INS1_25CollectiveMainloopBwdSm80ILi2ELi1EN4cute5tupleIJNS5_1CILi64EEENS7_ILi128EEENS7_ILi96EEEEEENS_6half_tEfNS_4arch4Sm80ELb0ELb1ELb1ELb1ELb1ELb0ELb0ELb0ELi2ELi2ELi4ELi2ELb1EEENS1_21CollectiveEpilogueBwdISB_SC_SE_Li256ELb1ELb0ELi2EEENS1_19SingleTileSchedulerILb1ELb0ELb0ELi128EEEEEEEEEvNT_6ParamsE --------------------------
	.section	.text._ZN7cutlass13device_kernelIN5flash19enable_sm80_to_sm89INS1_16FlashAttnBwdSm80INS1_25CollectiveMainloopBwdSm80ILi2ELi1EN4cute5tupleIJNS5_1CILi64EEENS7_ILi128EEENS7_ILi96EEEEEENS_6half_tEfNS_4arch4Sm80ELb0ELb1ELb1ELb1ELb1ELb0ELb0ELb0ELi2ELi2ELi4ELi2ELb1EEENS1_21CollectiveEpilogueBwdISB_SC_SE_Li256ELb1ELb0ELi2EEENS1_19SingleTileSchedulerILb1ELb0ELb0ELi128EEEEEEEEEvNT_6ParamsE,"ax",@progbits
	.sectioninfo	@"SHI_REGISTERS=255"
	.align	128
.text._ZN7cutlass13device_kernelIN5flash19enable_sm80_to_sm89INS1_16FlashAttnBwdSm80INS1_25CollectiveMainloopBwdSm80ILi2ELi1EN4cute5tupleIJNS5_1CILi64EEENS7_ILi128EEENS7_ILi96EEEEEENS_6half_tEfNS_4arch4Sm80ELb0ELb1ELb1ELb1ELb1ELb0ELb0ELb0ELi2ELi2ELi4ELi2ELb1EEENS1_21CollectiveEpilogueBwdISB_SC_SE_Li256ELb1ELb0ELi2EEENS1_19SingleTileSchedulerILb1ELb0ELb0ELi128EEEEEEEEEvNT_6ParamsE:
        .type           _ZN7cutlass13device_kernelIN5flash19enable_sm80_to_sm89INS1_16FlashAttnBwdSm80INS1_25CollectiveMainloopBwdSm80ILi2ELi1EN4cute5tupleIJNS5_1CILi64EEENS7_ILi128EEENS7_ILi96EEEEEENS_6half_tEfNS_4arch4Sm80ELb0ELb1ELb1ELb1ELb1ELb0ELb0ELb0ELi2ELi2ELi4ELi2ELb1EEENS1_21CollectiveEpilogueBwdISB_SC_SE_Li256ELb1ELb0ELi2EEENS1_19SingleTileSchedulerILb1ELb0ELb0ELi128EEEEEEEEEvNT_6ParamsE,@function
        .size           _ZN7cutlass13device_kernelIN5flash19enable_sm80_to_sm89INS1_16FlashAttnBwdSm80INS1_25CollectiveMainloopBwdSm80ILi2ELi1EN4cute5tupleIJNS5_1CILi64EEENS7_ILi128EEENS7_ILi96EEEEEENS_6half_tEfNS_4arch4Sm80ELb0ELb1ELb1ELb1ELb1ELb0ELb0ELb0ELi2ELi2ELi4ELi2ELb1EEENS1_21CollectiveEpilogueBwdISB_SC_SE_Li256ELb1ELb0ELi2EEENS1_19SingleTileSchedulerILb1ELb0ELb0ELi128EEEEEEEEEvNT_6ParamsE,(.L_x_1397 - _ZN7cutlass13device_kernelIN5flash19enable_sm80_to_sm89INS1_16FlashAttnBwdSm80INS1_25CollectiveMainloopBwdSm80ILi2ELi1EN4cute5tupleIJNS5_1CILi64EEENS7_ILi128EEENS7_ILi96EEEEEENS_6half_tEfNS_4arch4Sm80ELb0ELb1ELb1ELb1ELb1ELb0ELb0ELb0ELi2ELi2ELi4ELi2ELb1EEENS1_21CollectiveEpilogueBwdISB_SC_SE_Li256ELb1ELb0ELi2EEENS1_19SingleTileSchedulerILb1ELb0ELb0ELi128EEEEEEEEEvNT_6ParamsE)
        .other          _ZN7cutlass13device_kernelIN5flash19enable_sm80_to_sm89INS1_16FlashAttnBwdSm80INS1_25CollectiveMainloopBwdSm80ILi2ELi1EN4cute5tupleIJNS5_1CILi64EEENS7_ILi128EEENS7_ILi96EEEEEENS_6half_tEfNS_4arch4Sm80ELb0ELb1ELb1ELb1ELb1ELb0ELb0ELb0ELi2ELi2ELi4ELi2ELb1EEENS1_21CollectiveEpilogueBwdISB_SC_SE_Li256ELb1ELb0ELi2EEENS1_19SingleTileSchedulerILb1ELb0ELb0ELi128EEEEEEEEEvNT_6ParamsE,@"STO_CUDA_ENTRY STV_DEFAULT"
_ZN7cutlass13device_kernelIN5flash19enable_sm80_to_sm89INS1_16FlashAttnBwdSm80INS1_25CollectiveMainloopBwdSm80ILi2ELi1EN4cute5tupleIJNS5_1CILi64EEENS7_ILi128EEENS7_ILi96EEEEEENS_6half_tEfNS_4arch4Sm80ELb0ELb1ELb1ELb1ELb1ELb0ELb0ELb0ELi2ELi2ELi4ELi2ELb1EEENS1_21CollectiveEpilogueBwdISB_SC_SE_Li256ELb1ELb0ELi2EEENS1_19SingleTileSchedulerILb1ELb0ELb0ELi128EEEEEEEEEvNT_6ParamsE:
        /* <DEDUP_REMOVED lines=18> */
.L_x_325:
        /* <DEDUP_REMOVED lines=8> */
.L_x_327:
[----:B------:R-:W-:Y:S02]  /*01a0*/  MOV R0, c[0x0][0x3a4] ;  /* 0x0000e90000007a02 */ /* 0x000fe40000000f00 */
.L_x_326:
[----:B------:R-:W-:-:S06]  /*01b0*/  USHF.L.U32 UR10, UR5, 0x7, URZ ;  /* 0x00000007050a7899 */ /* 0x000fcc000800063f */
[----:B-----5:R-:W-:-:S04]  /*01c0*/  ISETP.LE.AND P0, PT, R0, UR10, PT ;  /* 0x0000000a00007c0c */ /* 0x020fc8000bf03270 */
[----:B------:R-:W-:-:S05]  /*01d0*/  SEL R0, R5, 0xffffffff, !P0 ;  /* 0xffffffff05007807 */ /* 0x000fca0004000000 */
[----:B------:R2:W-:Y:S01]  /*01e0*/  STL [R1+0x80], R0 ;  /* 0x0000800001007387 */ /* 0x0005e20000100800 */
[----:B------:R-:W-:Y:S05]  /*01f0*/  BRA `(.L_x_328) ;  /* 0x0000012000007947 */ /* 0x000fea0003800000 */
.L_x_324:
[----:B--2-4-:R-:W-:-:S04]  /*0200*/  ISETP.NE.U32.AND P0, PT, RZ, c[0x0][0x3c0], PT ;  /* 0x0000f000ff007a0c */ /* 0x014fc80003f05070 */
[----:B------:R-:W-:-:S13]  /*0210*/  ISETP.NE.AND.EX P0, PT, RZ, c[0x0][0x3c4], PT, P0 ;  /* 0x0000f100ff007a0c */ /* 0x000fda0003f05300 */
[----:B------:R-:W-:Y:S05]  /*0220*/  @!P0 BRA `(.L_x_329) ;  /* 0x0000002000008947 */ /* 0x000fea0003800000 */
[----:B------:R1:W5:Y:S01]  /*0230*/  LDG.E R0, [R2.64] ;  /* 0x0000000c02007981 */ /* 0x000362000c1e1900 */
[----:B------:R-:W-:Y:S05]  /*0240*/  BRA `(.L_x_330) ;  /* 0x0000009000007947 */ /* 0x000fea0003800000 */
.L_x_329:
        /* <DEDUP_REMOVED lines=8> */
.L_x_331:
[----:B------:R-:W-:Y:S02]  /*02d0*/  MOV R0, c[0x0][0x3a4] ;  /* 0x0000e90000007a02 */ /* 0x000fe40000000f00 */
.L_x_330:
[----:B------:R-:W-:-:S06]  /*02e0*/  USHF.L.U32 UR10, UR5, 0x7, URZ ;  /* 0x00000007050a7899 */ /* 0x000fcc000800063f */
[----:B-----5:R-:W-:-:S04]  /*02f0*/  ISETP.LE.AND P0, PT, R0, UR10, PT ;  /* 0x0000000a00007c0c */ /* 0x020fc8000bf03270 */
[----:B------:R-:W-:-:S05]  /*0300*/  SEL R0, R5, 0xffffffff, !P0 ;  /* 0xffffffff05007807 */ /* 0x000fca0004000000 */
[----:B------:R2:W-:Y:S04]  /*0310*/  STL [R1+0x80], R0 ;  /* 0x0000800001007387 */ /* 0x0005e80000100800 */
.L_x_328:
        /* <DEDUP_REMOVED lines=33> */
.L_x_332:
[----:B-1-3--:R-:W-:-:S04]  /*0530*/  ISETP.NE.U32.AND P0, PT, RZ, c[0x0][0x2e0], PT ;  /* 0x0000b800ff007a0c */ /* 0x00afc80003f05070 */
[----:B------:R-:W-:-:S13]  /*0540*/  ISETP.NE.AND.EX P0, PT, RZ, c[0x0][0x2e4], PT, P0 ;  /* 0x0000b900ff007a0c */ /* 0x000fda0003f05300 */
[----:B------:R-:W-:Y:S05]  /*0550*/  @!P0 BRA `(.L_x_333) ;  /* 0x0000004000008947 */ /* 0x000fea0003800000 */
[----:B------:R-:W-:-:S05]  /*0560*/  IMAD.WIDE R2, R89, R9, c[0x0][0x2e0] ;  /* 0x0000b80059027625 */ /* 0x000fca00078e0209 */
[----:B------:R-:W2:Y:S02]  /*0570*/  LDG.E R0, [R2.64] ;  /* 0x0000000c02007981 */ /* 0x000ea4000c1e1900 */
[----:B--2---:R1:W2:Y:S02]  /*0580*/  R2UR UR17, R0 ;  /* 0x00000000001173c2 */ /* 0x0042a400000e0000 */
[----:B-12---:R-:W-:Y:S05]  /*0590*/  BRA `(.L_x_334) ;  /* 0x0000006000007947 */ /* 0x006fea0003800000 */
.L_x_333:
[----:B------:R-:W-:Y:S05]  /*05a0*/  @!P2 BRA `(.L_x_334) ;  /* 0x000000500000a947 */ /* 0x000fea0003800000 */
[----:B------:R-:W2:Y:S04]  /*05b0*/  LDG.E R2, [R4.64] ;  /* 0x0000000c04027981 */ /* 0x000ea8000c1e1900 */
[----:B------:R-:W3:Y:S01]  /*05c0*/  LDG.E R0, [R4.64+0x4] ;  /* 0x0000040c04007981 */ /* 0x000ee2000c1e1900 */
[----:B--2---:R-:W1:Y:S08]  /*05d0*/  R2UR UR17, R2 ;  /* 0x00000000021173c2 */ /* 0x004e7000000e0000 */
[----:B---3--:R-:W1:Y:S02]  /*05e0*/  R2UR UR4, R0 ;  /* 0x00000000000473c2 */ /* 0x008e6400000e0000 */
[----:B-1----:R-:W-:-:S06]  /*05f0*/  UIADD3 UR17, -UR17, UR4, URZ ;  /* 0x0000000411117290 */ /* 0x002fcc000fffe13f */
.L_x_334:
        /* <DEDUP_REMOVED lines=15> */
.L_x_335:
        /* <DEDUP_REMOVED lines=558> */
.L_x_355:
        /* <DEDUP_REMOVED lines=184> */
.L_x_339:
[----:B------:R-:W-:Y:S04]  /*3550*/  MOV R3, 0x1 ;  /* 0x0000000100037802 */ /* 0x000fe80000000f00 */
[----:B------:R-:W-:Y:S11]  /*3560*/  ISETP.NE.AND P0, PT, R3, c[0x0][0x2a8], PT ;  /* 0x0000aa0003007a0c */ /* 0x000ff60003f05270 */
[----:B------:R-:W-:Y:S02]  /*3570*/  @!UPT UIADD3 URZ, URZ, URZ, URZ ;  /* 0x0000003f3f3ff290 */ /* 0x000fe4000fffe03f */
[----:B------:R-:W-:Y:S05]  /*3580*/  @P0 IMAD.HI.U32 R3, R2, c[0x0][0x2ac], RZ ;  /* 0x0000ab0002030a27 */ /* 0x000fea00078e00ff */
[----:B------:R-:W-:Y:S02]  /*3590*/  @P0 SHF.R.U32.HI R2, RZ, c[0x0][0x2b0], R3 ;  /* 0x0000ac00ff020a19 */ /* 0x000fe40000011603 */
.L_x_340:
[----:B------:R-:W-:Y:S05]  /*35a0*/  BSYNC B0 ;  /* 0x0000000000007941 */ /* 0x000fea0003800000 */
.L_x_338:
        /* <DEDUP_REMOVED lines=8> */
.L_x_337:
        /* <DEDUP_REMOVED lines=18> */
.L_x_343:
[----:B------:R-:W-:Y:S04]  /*3750*/  MOV R3, 0x1 ;  /* 0x0000000100037802 */ /* 0x000fe80000000f00 */
[----:B------:R-:W-:Y:S11]  /*3760*/  ISETP.NE.AND P0, PT, R3, c[0x0][0x2a8], PT ;  /* 0x0000aa0003007a0c */ /* 0x000ff60003f05270 */
[----:B------:R-:W-:Y:S02]  /*3770*/  @!UPT UIADD3 URZ, URZ, URZ, URZ ;  /* 0x0000003f3f3ff290 */ /* 0x000fe4000fffe03f */
[----:B------:R-:W-:Y:S05]  /*3780*/  @P0 IMAD.HI.U32 R3, R2, c[0x0][0x2ac], RZ ;  /* 0x0000ab0002030a27 */ /* 0x000fea00078e00ff */
[----:B------:R-:W-:Y:S02]  /*3790*/  @P0 SHF.R.U32.HI R2, RZ, c[0x0][0x2b0], R3 ;  /* 0x0000ac00ff020a19 */ /* 0x000fe40000011603 */
.L_x_344:
[----:B------:R-:W-:Y:S05]  /*37a0*/  BSYNC B0 ;  /* 0x0000000000007941 */ /* 0x000fea0003800000 */
.L_x_342:
[----:B------:R-:W2:Y:S01]  /*37b0*/  LDL R6, [R1+0x20] ;  /* 0x0000200001067983 */ /* 0x000ea20000100800 */
[----:B------:R-:W-:Y:S04]  /*37c0*/  IMAD.MOV.U32 R3, RZ, RZ, c[0x0][0x2a8] ;  /* 0x0000aa00ff037624 */ /* 0x000fe800078e00ff */
[----:B------:R-:W-:Y:S04]  /*37d0*/  IMAD R2, R2, R3, -UR10 ;  /* 0x8000000a02027e24 */ /* 0x000fe8000f8e0203 */
[----:B--2---:R-:W-:Y:S05]  /*37e0*/  IMAD.IADD R2, R2, 0x1, -R6 ;  /* 0x0000000102027824 */ /* 0x004fea00078e0a06 */
[----:B------:R-:W-:Y:S02]  /*37f0*/  IADD3 R3, R2, c[0x0][0x2a8], RZ ;  /* 0x0000aa0002037a10 */ /* 0x000fe40007ffe0ff */
[----:B------:R-:W-:Y:S02]  /*3800*/  IMNMX R142, R142, R2, !PT ;  /* 0x000000028e8e7217 */ /* 0x000fe40007800200 */
[----:B------:R-:W-:Y:S02]  /*3810*/  IMNMX R145, R145, R3, PT ;  /* 0x0000000391917217 */ /* 0x000fe40003800200 */
.L_x_341:
        /* <DEDUP_REMOVED lines=18> */
.L_x_347:
[----:B------:R-:W-:Y:S04]  /*3940*/  MOV R3, 0x1 ;  /* 0x0000000100037802 */ /* 0x000fe80000000f00 */
[----:B------:R-:W-:Y:S11]  /*3950*/  ISETP.NE.AND P0, PT, R3, c[0x0][0x2a8], PT ;  /* 0x0000aa0003007a0c */ /* 0x000ff60003f05270 */
[----:B------:R-:W-:Y:S02]  /*3960*/  @!UPT UIADD3 URZ, URZ, URZ, URZ ;  /* 0x0000003f3f3ff290 */ /* 0x000fe4000fffe03f */
[----:B------:R-:W-:Y:S05]  /*3970*/  @P0 IMAD.HI.U32 R3, R2, c[0x0][0x2ac], RZ ;  /* 0x0000ab0002030a27 */ /* 0x000fea00078e00ff */
[----:B------:R-:W-:Y:S02]  /*3980*/  @P0 SHF.R.U32.HI R2, RZ, c[0x0][0x2b0], R3 ;  /* 0x0000ac00ff020a19 */ /* 0x000fe40000011603 */
.L_x_348:
[----:B------:R-:W-:Y:S05]  /*3990*/  BSYNC B0 ;  /* 0x0000000000007941 */ /* 0x000fea0003800000 */
.L_x_346:
[----:B------:R-:W2:Y:S01]  /*39a0*/  LDL R6, [R1+0x20] ;  /* 0x0000200001067983 */ /* 0x000ea20000100800 */
[----:B------:R-:W-:Y:S04]  /*39b0*/  IMAD.MOV.U32 R3, RZ, RZ, c[0x0][0x2a8] ;  /* 0x0000aa00ff037624 */ /* 0x000fe800078e00ff */
[----:B------:R-:W-:Y:S04]  /*39c0*/  IMAD R2, R2, R3, -UR10 ;  /* 0x8000000a02027e24 */ /* 0x000fe8000f8e0203 */
[----:B--2---:R-:W-:Y:S05]  /*39d0*/  IMAD.IADD R2, R2, 0x1, -R6 ;  /* 0x0000000102027824 */ /* 0x004fea00078e0a06 */
[----:B------:R-:W-:Y:S02]  /*39e0*/  IADD3 R3, R2, c[0x0][0x2a8], RZ ;  /* 0x0000aa0002037a10 */ /* 0x000fe40007ffe0ff */
[----:B------:R-:W-:Y:S02]  /*39f0*/  IMNMX R140, R140, R2, !PT ;  /* 0x000000028c8c7217 */ /* 0x000fe40007800200 */
[----:B------:R-:W-:Y:S02]  /*3a00*/  IMNMX R146, R146, R3, PT ;  /* 0x0000000392927217 */ /* 0x000fe40003800200 */
.L_x_345:
        /* <DEDUP_REMOVED lines=18> */
.L_x_351:
[----:B------:R-:W-:Y:S04]  /*3b30*/  MOV R2, 0x1 ;  /* 0x0000000100027802 */ /* 0x000fe80000000f00 */
[----:B------:R-:W-:Y:S11]  /*3b40*/  ISETP.NE.AND P0, PT, R2, c[0x0][0x2a8], PT ;  /* 0x0000aa0002007a0c */ /* 0x000ff60003f05270 */
[----:B------:R-:W-:Y:S02]  /*3b50*/  @!UPT UIADD3 URZ, URZ, URZ, URZ ;  /* 0x0000003f3f3ff290 */ /* 0x000fe4000fffe03f */
[----:B------:R-:W-:Y:S05]  /*3b60*/  @P0 IMAD.HI.U32 R2, R0, c[0x0][0x2ac], RZ ;  /* 0x0000ab0000020a27 */ /* 0x000fea00078e00ff */
[----:B------:R-:W-:Y:S02]  /*3b70*/  @P0 SHF.R.U32.HI R0, RZ, c[0x0][0x2b0], R2 ;  /* 0x0000ac00ff000a19 */ /* 0x000fe40000011602 */
.L_x_352:
[----:B------:R-:W-:Y:S05]  /*3b80*/  BSYNC B0 ;  /* 0x0000000000007941 */ /* 0x000fea0003800000 */
.L_x_350:
[----:B------:R-:W2:Y:S01]  /*3b90*/  LDL R3, [R1+0x20] ;  /* 0x0000200001037983 */ /* 0x000ea20000100800 */
[----:B------:R-:W-:Y:S04]  /*3ba0*/  IMAD.MOV.U32 R2, RZ, RZ, c[0x0][0x2a8] ;  /* 0x0000aa00ff027624 */ /* 0x000fe800078e00ff */
[----:B------:R-:W-:Y:S04]  /*3bb0*/  IMAD R0, R0, R2, -UR10 ;  /* 0x8000000a00007e24 */ /* 0x000fe8000f8e0202 */
[----:B--2---:R-:W-:Y:S05]  /*3bc0*/  IMAD.IADD R0, R0, 0x1, -R3 ;  /* 0x0000000100007824 */ /* 0x004fea00078e0a03 */
[----:B------:R-:W-:Y:S02]  /*3bd0*/  IADD3 R2, R0, c[0x0][0x2a8], RZ ;  /* 0x0000aa0000027a10 */ /* 0x000fe40007ffe0ff */
[----:B------:R-:W-:Y:S02]  /*3be0*/  IMNMX R141, R141, R0, !PT ;  /* 0x000000008d8d7217 */ /* 0x000fe40007800200 */
[----:B------:R-:W-:Y:S02]  /*3bf0*/  IMNMX R144, R144, R2, PT ;  /* 0x0000000290907217 */ /* 0x000fe40003800200 */
.L_x_349:
        /* <DEDUP_REMOVED lines=62> */
.L_x_353:
        /* <DEDUP_REMOVED lines=589> */
.L_x_354:
        /* <DEDUP_REMOVED lines=241> */
.L_x_336:
        /* <DEDUP_REMOVED lines=152> */
.L_x_357:
        /* <DEDUP_REMOVED lines=63> */
.L_x_359:
[----:B------:R-:W-:Y:S05]  /*8130*/  BSYNC B0 ;  /* 0x0000000000007941 */ /* 0x000fea0003800000 */
.L_x_358:
        /* <DEDUP_REMOVED lines=21> */
.L_x_361:
[----:B------:R-:W-:Y:S05]  /*8290*/  BSYNC B0 ;  /* 0x0000000000007941 */ /* 0x000fea0003800000 */
.L_x_360:
        /* <DEDUP_REMOVED lines=24> */
.L_x_363:
[----:B------:R-:W-:Y:S05]  /*8420*/  BSYNC B0 ;  /* 0x0000000000007941 */ /* 0x000fea0003800000 */
.L_x_362:
        /* <DEDUP_REMOVED lines=19> */
.L_x_356:
        /* <DEDUP_REMOVED lines=19> */
.L_x_364:
        /* <DEDUP_REMOVED lines=44> */
.L_x_366:
[----:B------:R-:W-:Y:S05]  /*8950*/  BSYNC B0 ;  /* 0x0000000000007941 */ /* 0x000fea0003800000 */
.L_x_365:
        /* <DEDUP_REMOVED lines=19> */
.L_x_368:
[----:B------:R-:W-:Y:S05]  /*8a90*/  BSYNC B0 ;  /* 0x0000000000007941 */ /* 0x000fea0003800000 */
.L_x_367:
        /* <DEDUP_REMOVED lines=23> */
.L_x_370:
[----:B------:R-:W-:Y:S05]  /*8c10*/  BSYNC B0 ;  /* 0x0000000000007941 */ /* 0x000fea0003800000 */
.L_x_369:
        /* <DEDUP_REMOVED lines=18> */
.L_x_371:
        /* <DEDUP_REMOVED lines=12> */
.L_x_1397:


//--------------------- .text._ZN7cutlass13device_kernelIN5flash19enable_sm80_to_sm89INS1_16FlashAttnBwdSm80INS1_25CollectiveMainloopBwdSm80ILi2ELi1EN4cute5tupleIJNS5_1CILi64EEENS7_ILi128EEENS7_ILi96EEEEEENS_6half_tEfNS_4arch4Sm80ELb0ELb1ELb1ELb1ELb0ELb0ELb0ELb0ELi2ELi2ELi4ELi2ELb1EEENS1_24CollectiveEpilogueBwdGQAISB_fSE_Li256ELb1ELb0EEENS1_19SingleTileSchedulerILb1ELb0ELb0ELi128EEEEEEEEEvNT_6ParamsE --------------------------
	.section	.text._ZN7cutlass13device_kernelIN5flash19enable_sm80_to_sm89INS1_16FlashAttnBwdSm80INS1_25CollectiveMainloopBwdSm80ILi2ELi1EN4cute5tupleIJNS5_1CILi64EEENS7_ILi128EEENS7_ILi96EEEEEENS_6half_tEfNS_4arch4Sm80ELb0ELb1ELb1ELb1ELb0ELb0ELb0ELb0ELi2ELi2ELi4ELi2ELb1EEENS1_24CollectiveEpilogueBwdGQAISB_fSE_Li256ELb1ELb0EEENS1_19SingleTileSchedulerILb1ELb0ELb0ELi128EEEEEEEEEvNT_6ParamsE,"ax",@progbits
	.sectioninfo	@"SHI_REGISTERS=255"
	.align	128
.text._ZN7cutlass13device_kernelIN5flash19enable_sm80_to_sm89INS1_16FlashAttnBwdSm80INS1_25CollectiveMainloopBwdSm80ILi2ELi1EN4cute5tupleIJNS5_1CILi64EEENS7_ILi128EEENS7_ILi96EEEEEENS_6half_tEfNS_4arch4Sm80ELb0ELb1ELb1ELb1ELb0ELb0ELb0ELb0ELi2ELi2ELi4ELi2ELb1EEENS1_24CollectiveEpilogueBwdGQAISB_fSE_Li256ELb1ELb0EEENS1_19SingleTileSchedulerILb1ELb0ELb0ELi128EEEEEEEEEvNT_6ParamsE:
        .type           _ZN7cutlass13device_kernelIN5flash19enable_sm80_to_sm89INS1_16FlashAttnBwdSm80INS1_25CollectiveMainloopBwdSm80ILi2ELi1EN4cute5tupleIJNS5_1CILi64EEENS7_ILi128EEENS7_ILi96EEEEEENS_6half_tEfNS_4arch4Sm80ELb0ELb1ELb1ELb1ELb0ELb0ELb0ELb0ELi2ELi2ELi4ELi2ELb1EEENS1_24CollectiveEpilogueBwdGQAISB_fSE_Li256ELb1ELb0EEENS1_19SingleTileSchedulerILb1ELb0ELb0ELi128EEEEEEEEEvNT_6ParamsE,@function
        .size           _ZN7cutlass13device_kernelIN5flash19enable_sm80_to_sm89INS1_16FlashAttnBwdSm80INS1_25CollectiveMainloopBwdSm80ILi2ELi1EN4cute5tupleIJNS5_1CILi64EEENS7_ILi128EEENS7_ILi96EEEEEENS_6half_tEfNS_4arch4Sm80ELb0ELb1ELb1ELb1ELb0ELb0ELb0ELb0ELi2ELi2ELi4ELi2ELb1EEENS1_24CollectiveEpilogueBwdGQAISB_fSE_Li256ELb1ELb0EEENS1_19SingleTileSchedulerILb1ELb0ELb0ELi128EEEEEEEEEvNT_6ParamsE,(.L_x_1398 - _ZN7cutlass13device_kernelIN5flash19enable_sm80_to_sm89INS1_16FlashAttnBwdSm80INS1_25CollectiveMainloopBwdSm80ILi2ELi1EN4cute5tupleIJNS5_1CILi64EEENS7_ILi128EEENS7_ILi96EEEEEENS_6half_tEfNS_4arch4Sm80ELb0ELb1ELb1ELb1ELb0ELb0ELb0ELb0ELi2ELi2ELi4ELi2ELb1EEENS1_24CollectiveEpilogueBwdGQAISB_fSE_Li256ELb1ELb0EEENS1_19SingleTileSchedulerILb1ELb0ELb0ELi128EEEEEEEEEvNT_6ParamsE)
        .other          _ZN7cutlass13device_kernelIN5flash19enable_sm80_to_sm89INS1_16FlashAttnBwdSm80INS1_25CollectiveMainloopBwdSm80ILi2ELi1EN4cute5tupleIJNS5_1CILi64EEENS7_ILi128EEENS7_ILi96EEEEEENS_6half_tEfNS_4arch4Sm80ELb0ELb1ELb1ELb1ELb0ELb0ELb0ELb0ELi2ELi2ELi4ELi2ELb1EEENS1_24CollectiveEpilogueBwdGQAISB_fSE_Li256ELb1ELb0EEENS1_19SingleTileSchedulerILb1ELb0ELb0ELi128EEEEEEEEEvNT_6ParamsE,@"STO_CUDA_ENTRY STV_DEFAULT"
_ZN7cutlass13device_kernelIN5flash19enable_sm80_to_sm89INS1_16FlashAttnBwdSm80INS1_25CollectiveMainloopBwdSm80ILi2ELi1EN4cute5tupleIJNS5_1CILi64EEENS7_ILi128EEENS7_ILi96EEEEEENS_6half_tEfNS_4arch4Sm80ELb0ELb1ELb1ELb1ELb0ELb0ELb0ELb0ELi2ELi2ELi4ELi2ELb1EEENS1_24CollectiveEpilogueBwdGQAISB_fSE_Li256ELb1ELb0EEENS1_19SingleTileSchedulerILb1ELb0ELb0ELi128EEEEEEEEEvNT_6ParamsE:
        /* <DEDUP_REMOVED lines=18> */
.L_x_373:
        /* <DEDUP_REMOVED lines=8> */
.L_x_375:
[----:B------:R-:W-:Y:S02]  /*01a0*/  MOV R0, c[0x0][0x3ac] ;  /* 0x0000eb0000007a02 */ /* 0x000fe40000000f00 */
.L_x_374:
[----:B------:R-:W-:-:S06]  /*01b0*/  USHF.L.U32 UR10, UR5, 0x7, URZ ;  /* 0x00000007050a7899 */ /* 0x000fcc000800063f */
[----:B-----5:R-:W-:-:S04]  /*01c0*/  ISETP.LE.AND P0, PT, R0, UR10, PT ;  /* 0x0000000a00007c0c */ /* 0x020fc8000bf03270 */
[----:B------:R-:W-:-:S05]  /*01d0*/  SEL R0, R5, 0xffffffff, !P0 ;  /* 0xffffffff05007807 */ /* 0x000fca0004000000 */
[----:B------:R2:W-:Y:S01]  /*01e0*/  STL [R1+0x80], R0 ;  /* 0x0000800001007387 */ /* 0x0005e20000100800 */
[----:B------:R-:W-:Y:S05]  /*01f0*/  BRA `(.L_x_376) ;  /* 0x0000012000007947 */ /* 0x000fea0003800000 */
.L_x_372:
[----:B--2-4-:R-:W-:-:S04]  /*0200*/  ISETP.NE.U32.AND P0, PT, RZ, c[0x0][0x3c8], PT ;  /* 0x0000f200ff007a0c */ /* 0x014fc80003f05070 */
[----:B------:R-:W-:-:S13]  /*0210*/  ISETP.NE.AND.EX P0, PT, RZ, c[0x0][0x3cc], PT, P0 ;  /* 0x0000f300ff007a0c */ /* 0x000fda0003f05300 */
[----:B------:R-:W-:Y:S05]  /*0220*/  @!P0 BRA `(.L_x_377) ;  /* 0x0000002000008947 */ /* 0x000fea0003800000 */
[----:B------:R1:W5:Y:S01]  /*0230*/  LDG.E R0, [R2.64] ;  /* 0x0000000c02007981 */ /* 0x000362000c1e1900 */
[----:B------:R-:W-:Y:S05]  /*0240*/  BRA `(.L_x_378) ;  /* 0x0000009000007947 */ /* 0x000fea0003800000 */
.L_x_377:
        /* <DEDUP_REMOVED lines=8> */
.L_x_379:
[----:B------:R-:W-:Y:S02]  /*02d0*/  MOV R0, c[0x0][0x3ac] ;  /* 0x0000eb0000007a02 */ /* 0x000fe40000000f00 */
.L_x_378:
[----:B------:R-:W-:-:S06]  /*02e0*/  USHF.L.U32 UR10, UR5, 0x7, URZ ;  /* 0x00000007050a7899 */ /* 0x000fcc000800063f */
[----:B-----5:R-:W-:-:S04]  /*02f0*/  ISETP.LE.AND P0, PT, R0, UR10, PT ;  /* 0x0000000a00007c0c */ /* 0x020fc8000bf03270 */
[----:B------:R-:W-:-:S05]  /*0300*/  SEL R0, R5, 0xffffffff, !P0 ;  /* 0xffffffff05007807 */ /* 0x000fca0004000000 */
[----:B------:R2:W-:Y:S04]  /*0310*/  STL [R1+0x80], R0 ;  /* 0x0000800001007387 */ /* 0x0005e80000100800 */
.L_x_376:
        /* <DEDUP_REMOVED lines=10> */
[CC--:B-1----:R-:W-:Y:S02]  /*03c0*/  @P0 IMAD.WIDE R2, R135.reuse, R10.reuse, c[0x0][0x2d8] ;  /* 0x0000b60087020625 */ /* 0x0c2fe400078e020a */
[----:B--2---:R-:W2:Y:S04]  /*03d0*/  @P6 LDG.E R0, [R4.64] ;  /* 0x0000000c04006981 */ /* 0x004ea8000c1e1900 */
[----:B------:R1:W3:Y:S04]  /*03e0*/  @P0 LDG.E R8, [R2.64] ;  /* 0x0000000c02080981 */ /* 0x0002e8000c1e1900 */
[----:B------:R-:W4:Y:S01]  /*03f0*/  @P6 LDG.E R7, [R4.64] ;  /* 0x0000000c04076981 */ /* 0x000f22000c1e1900 */
[----:B-1----:R-:W-:-:S05]  /*0400*/  IMAD.WIDE R2, R135, R10, c[0x0][0x2d0] ;  /* 0x0000b40087027625 */ /* 0x002fca00078e020a */
[----:B------:R-:W5:Y:S01]  /*0410*/  @P2 LDG.E R6, [R2.64] ;  /* 0x0000000c02062981 */ /* 0x000f62000c1e1900 */
[----:B------:R-:W-:Y:S01]  /*0420*/  ULDC UR9, c[0x0][0x168] ;  /* 0x00005a0000097ab9 */ /* 0x000fe20000000800 */
[----:B------:R-:W-:Y:S01]  /*0430*/  CS2R R12, SRZ ;  /* 0x00000000000c7805 */ /* 0x000fe2000001ff00 */
[----:B------:R-:W-:Y:S01]  /*0440*/  ULDC UR17, c[0x0][0x198] ;  /* 0x0000660000117ab9 */ /* 0x000fe20000000800 */
[----:B------:R-:W-:Y:S02]  /*0450*/  IMAD.MOV.U32 R16, RZ, RZ, RZ ;  /* 0x000000ffff107224 */ /* 0x000fe400078e00ff */
        /* <DEDUP_REMOVED lines=10> */
[----:B------:R-:W-:Y:S05]  /*0500*/  @P0 BRA `(.L_x_380) ;  /* 0x0000006000000947 */ /* 0x000fea0003800000 */
[----:B--2---:R-:W-:Y:S05]  /*0510*/  @!P6 BRA `(.L_x_380) ;  /* 0x000000500000e947 */ /* 0x004fea0003800000 */
[----:B------:R1:W2:Y:S04]  /*0520*/  LDG.E R0, [R4.64] ;  /* 0x0000000c04007981 */ /* 0x0002a8000c1e1900 */
[----:B-1----:R-:W3:Y:S01]  /*0530*/  LDG.E R4, [R4.64+0x4] ;  /* 0x0000040c04047981 */ /* 0x002ee2000c1e1900 */
[----:B--2---:R-:W1:Y:S08]  /*0540*/  R2UR UR9, R0 ;  /* 0x00000000000973c2 */ /* 0x004e7000000e0000 */
[----:B---3--:R-:W1:Y:S02]  /*0550*/  R2UR UR4, R4 ;  /* 0x00000000040473c2 */ /* 0x008e6400000e0000 */
[----:B-1----:R-:W-:-:S06]  /*0560*/  UIADD3 UR9, -UR9, UR4, URZ ;  /* 0x0000000409097290 */ /* 0x002fcc000fffe13f */
.L_x_380:
[----:B--2---:R-:W-:-:S04]  /*0570*/  ISETP.NE.U32.AND P0, PT, RZ, c[0x0][0x2e0], PT ;  /* 0x0000b800ff007a0c */ /* 0x004fc80003f05070 */
[----:B------:R-:W-:-:S13]  /*0580*/  ISETP.NE.AND.EX P0, PT, RZ, c[0x0][0x2e4], PT, P0 ;  /* 0x0000b900ff007a0c */ /* 0x000fda0003f05300 */
[----:B------:R-:W-:Y:S05]  /*0590*/  @!P0 BRA `(.L_x_381) ;  /* 0x0000004000008947 */ /* 0x000fea0003800000 */
[----:B------:R-:W-:-:S05]  /*05a0*/  IMAD.WIDE R2, R135, R10, c[0x0][0x2e0] ;  /* 0x0000b80087027625 */ /* 0x000fca00078e020a */
[----:B------:R-:W2:Y:S02]  /*05b0*/  LDG.E R0, [R2.64] ;  /* 0x0000000c02007981 */ /* 0x000ea4000c1e1900 */
[----:B--2---:R1:W2:Y:S02]  /*05c0*/  R2UR UR17, R0 ;  /* 0x00000000001173c2 */ /* 0x0042a400000e0000 */
[----:B-12---:R-:W-:Y:S05]  /*05d0*/  BRA `(.L_x_382) ;  /* 0x0000006000007947 */ /* 0x006fea0003800000 */
.L_x_381:
[----:B------:R-:W-:Y:S05]  /*05e0*/  @!P2 BRA `(.L_x_382) ;  /* 0x000000500000a947 */ /* 0x000fea0003800000 */
[----:B------:R1:W2:Y:S04]  /*05f0*/  LDG.E R0, [R2.64] ;  /* 0x0000000c02007981 */ /* 0x0002a8000c1e1900 */
[----:B-1----:R-:W3:Y:S01]  /*0600*/  LDG.E R2, [R2.64+0x4] ;  /* 0x0000040c02027981 */ /* 0x002ee2000c1e1900 */
[----:B--2---:R-:W1:Y:S08]  /*0610*/  R2UR UR17, R0 ;  /* 0x00000000001173c2 */ /* 0x004e7000000e0000 */
[----:B---3--:R-:W1:Y:S02]  /*0620*/  R2UR UR4, R2 ;  /* 0x00000000020473c2 */ /* 0x008e6400000e0000 */
[----:B-1----:R-:W-:-:S06]  /*0630*/  UIADD3 UR17, -UR17, UR4, URZ ;  /* 0x0000000411117290 */ /* 0x002fcc000fffe13f */
.L_x_382:
        /* <DEDUP_REMOVED lines=15> */
.L_x_383:
[----:B------:R-:W-:Y:S01]  /*0730*/  UIADD3 UR4, UR10, UR9, -UR17 ;  /* 0x000000090a047290 */ /* 0x000fe2000fffe811 */
[----:B------:R-:W-:Y:S01]  /*0740*/  PLOP3.LUT P0, PT, PT, PT, PT, 0x80, 0x0 ;  /* 0x000000000000781c */ /* 0x000fe20003f0f070 */
[----:B------:R-:W-:Y:S01]  /*0750*/  ULDC UR6, c[0x0][0x2a4] ;  /* 0x0000a90000067ab9 */ /* 0x000fe20000000800 */
[----:B------:R-:W-:Y:S01]  /*0760*/  CS2R R126, SRZ ;  /* 0x00000000007e7805 */ /* 0x000fe2000001ff00 */
[----:B------:R-:W-:Y:S01]  /*0770*/  UIADD3 UR6, UR4, -UR6, URZ ;  /* 0x8000000604067290 */ /* 0x000fe2000fffe03f */
[----:B------:R-:W-:Y:S01]  /*0780*/  CS2R R124, SRZ ;  /* 0x00000000007c7805 */ /* 0x000fe2000001ff00 */
[----:B------:R-:W-:Y:S01]  /*0790*/  CS2R R130, SRZ ;  /* 0x0000000000827805 */ /* 0x000fe2000001ff00 */
[----:B------:R-:W-:Y:S01]  /*07a0*/  CS2R R128, SRZ ;  /* 0x0000000000807805 */ /* 0x000fe2000001ff00 */
        /* <DEDUP_REMOVED lines=63> */
[C---:B------:R-:W-:Y:S01]  /*0ba0*/  IADD3 R22, P0, R0.reuse, R134, RZ ;  /* 0x0000008600167210 */ /* 0x040fe20007f1e0ff */
[----:B------:R-:W-:Y:S01]  /*0bb0*/  USHF.R.S32.HI UR15, URZ, 0x1f, UR11 ;  /* 0x0000001f3f0f7899 */ /* 0x000fe2000801140b */
[----:B------:R-:W-:Y:S01]  /*0bc0*/  LOP3.LUT R2, R27, 0xfffffffc, RZ, 0xc0, !PT ;  /* 0xfffffffc1b027812 */ /* 0x000fe200078ec0ff */
[----:B------:R-:W-:Y:S01]  /*0bd0*/  UIADD3 UR16, -UR4, UR9, URZ ;  /* 0x0000000904107290 */ /* 0x000fe2000fffe13f */
[----:B------:R-:W-:Y:S01]  /*0be0*/  SHF.R.S32.HI R39, RZ, 0x2, R27 ;  /* 0x00000002ff277819 */ /* 0x000fe2000001141b */
[----:B------:R-:W-:Y:S01]  /*0bf0*/  ULDC.64 UR6, c[0x0][0x178] ;  /* 0x00005e0000067ab9 */ /* 0x000fe20000000a00 */
[----:B------:R-:W-:Y:S01]  /*0c00*/  LEA.HI.X.SX32 R23, R0, R4, 0x1, P0 ;  /* 0x0000000400177211 */ /* 0x000fe200000f0eff */
[----:B------:R-:W-:Y:S01]  /*0c10*/  @P1 IMAD.HI.U32 R3, R132, c[0x0][0x24c], RZ ;  /* 0x0000930084031a27 */ /* 0x000fe200078e00ff */
[----:B------:R-:W-:Y:S01]  /*0c20*/  SHF.R.S32.HI R11, RZ, 0x1f, R39 ;  /* 0x0000001fff0b7819 */ /* 0x000fe20000011427 */
[----:B------:R-:W-:Y:S01]  /*0c30*/  UIMAD UR18, UR15, UR6, URZ ;  /* 0x000000060f1272a4 */ /* 0x000fe2000f8e023f */
[----:B------:R-:W-:Y:S01]  /*0c40*/  IADD3 R18, P0, R39, R8, RZ ;  /* 0x0000000827127210 */ /* 0x000fe20007f1e0ff */
[----:B------:R-:W-:Y:S01]  /*0c50*/  IMAD.IADD R29, R134, 0x1, -R2 ;  /* 0x00000001861d7824 */ /* 0x000fe200078e0a02 */
[----:B------:R-:W-:Y:S01]  /*0c60*/  @P1 SHF.R.U32.HI R6, RZ, c[0x0][0x250], R3 ;  /* 0x00009400ff061a19 */ /* 0x000fe20000011603 */
[----:B------:R-:W-:Y:S01]  /*0c70*/  IMAD.SHL.U32 R0, R37, 0x8, RZ ;  /* 0x0000000825007824 */ /* 0x000fe200078e00ff */
[----:B------:R-:W-:Y:S01]  /*0c80*/  SHF.R.S32.HI R26, RZ, 0x1f, R135 ;  /* 0x0000001fff1a7819 */ /* 0x000fe20000011487 */
[----:B------:R-:W-:Y:S01]  /*0c90*/  IMAD.SHL.U32 R2, R29, 0x8, RZ ;  /* 0x000000081d027824 */ /* 0x000fe200078e00ff */
[----:B------:R-:W-:Y:S01]  /*0ca0*/  SHF.R.S32.HI R10, RZ, 0x1f, R6 ;  /* 0x0000001fff0a7819 */ /* 0x000fe20000011406 */
[----:B------:R-:W-:Y:S01]  /*0cb0*/  IMAD.X R21, R11, 0x1, R9, P0 ;  /* 0x000000010b157824 */ /* 0x000fe200000e0609 */
[----:B------:R-:W-:Y:S01]  /*0cc0*/  IADD3 R4, P0, R39, R12, RZ ;  /* 0x0000000c27047210 */ /* 0x000fe20007f1e0ff */
[----:B------:R-:W-:Y:S01]  /*0cd0*/  IMAD.U32 R12, RZ, RZ, UR5 ;  /* 0x00000005ff0c7e24 */ /* 0x000fe2000f8e00ff */
[----:B------:R-:W-:Y:S01]  /*0ce0*/  LOP3.LUT R0, R0, 0xc0, RZ, 0xc0, !PT ;  /* 0x000000c000007812 */ /* 0x000fe200078ec0ff */
[----:B------:R-:W-:Y:S01]  /*0cf0*/  IMAD R5, R10, c[0x0][0x1e0], RZ ;  /* 0x000078000a057a24 */ /* 0x000fe200078e02ff */
[----:B------:R-:W-:Y:S01]  /*0d00*/  SHF.R.S32.HI R3, RZ, 0x1f, R2 ;  /* 0x0000001fff037819 */ /* 0x000fe20000011402 */
[----:B------:R-:W-:Y:S01]  /*0d10*/  UIMAD.WIDE.U32 UR20, UR11, UR6, URZ ;  /* 0x000000060b1472a5 */ /* 0x000fe2000f8e003f */
[----:B------:R-:W-:Y:S01]  /*0d20*/  LEA.HI R14, R27, R39, RZ, 0x1 ;  /* 0x000000271b0e7211 */ /* 0x000fe200078f08ff */
[----:B------:R-:W-:Y:S01]  /*0d30*/  IMAD R7, R6, c[0x0][0x1e4], R5 ;  /* 0x0000790006077a24 */ /* 0x000fe200078e0205 */
[-C--:B------:R-:W-:Y:S01]  /*0d40*/  LEA.HI R35, R34, R134.reuse, RZ, 0x5 ;  /* 0x0000008622237211 */ /* 0x080fe200078f28ff */
[----:B------:R-:W-:Y:S01]  /*0d50*/  IMAD.X R5, R11, 0x1, R13, P0 ;  /* 0x000000010b057824 */ /* 0x000fe200000e060d */
[----:B------:R-:W-:Y:S01]  /*0d60*/  SHF.R.U32.HI R11, RZ, 0x3, R0 ;  /* 0x00000003ff0b7819 */ /* 0x000fe20000011600 */
[----:B------:R-:W-:Y:S01]  /*0d70*/  IMAD.WIDE.U32 R8, R6, c[0x0][0x1e0], R2 ;  /* 0x0000780006087a25 */ /* 0x000fe200078e0002 */
[----:B------:R-:W-:Y:S01]  /*0d80*/  LOP3.LUT R0, R0, 0x18, R2, 0xf8, !PT ;  /* 0x0000001800007812 */ /* 0x000fe200078ef802 */
[----:B------:R-:W-:Y:S01]  /*0d90*/  UIMAD UR18, UR11, UR7, UR18 ;  /* 0x000000070b1272a4 */ /* 0x000fe2000f8e0212 */
[----:B------:R-:W-:Y:S01]  /*0da0*/  SHF.R.S32.HI R31, RZ, 0x5, R35 ;  /* 0x00000005ff1f7819 */ /* 0x000fe20000011423 */
[----:B------:R-:W-:Y:S01]  /*0db0*/  IMAD.IADD R9, R9, 0x1, R7 ;  /* 0x0000000109097824 */ /* 0x000fe200078e0207 */
[----:B------:R-:W-:Y:S01]  /*0dc0*/  LOP3.LUT R15, R0, R11, RZ, 0x3c, !PT ;  /* 0x0000000b000f7212 */ /* 0x000fe200078e3cff */
[----:B------:R-:W-:Y:S01]  /*0dd0*/  IMAD R7, R10, c[0x0][0x1b0], RZ ;  /* 0x00006c000a077a24 */ /* 0x000fe200078e02ff */
[----:B------:R-:W-:Y:S01]  /*0de0*/  SEL R0, R26, RZ, !P2 ;  /* 0x000000ff1a007207 */ /* 0x000fe20005000000 */
[----:B------:R-:W-:Y:S01]  /*0df0*/  IMAD.WIDE R4, R12, 0x80, R4 ;  /* 0x000000800c047825 */ /* 0x000fe200078e0204 */
[----:B------:R-:W-:Y:S01]  /*0e00*/  SEL R12, R135, RZ, !P2 ;  /* 0x000000ff870c7207 */ /* 0x000fe20005000000 */
[----:B------:R-:W-:Y:S01]  /*0e10*/  UIADD3 UR18, UR21, UR18, URZ ;  /* 0x0000001215127290 */ /* 0x000fe2000fffe03f */
[----:B------:R-:W-:Y:S01]  /*0e20*/  ISETP.GE.AND P2, PT, R2, c[0x0][0x1cc], PT ;  /* 0x0000730002007a0c */ /* 0x000fe20003f46270 */
[----:B------:R-:W-:Y:S01]  /*0e30*/  IMAD R10, R6, c[0x0][0x1b4], R7 ;  /* 0x00006d00060a7a24 */ /* 0x000fe200078e0207 */
[----:B------:R-:W-:Y:S01]  /*0e40*/  IADD3 R30, R2, 0x20, RZ ;  /* 0x00000020021e7810 */ /* 0x000fe20007ffe0ff */
[----:B------:R-:W-:Y:S01]  /*0e50*/  IMAD R11, R0, c[0x0][0x1e8], RZ ;  /* 0x00007a00000b7a24 */ /* 0x000fe200078e02ff */
[----:B------:R-:W-:Y:S01]  /*0e60*/  IADD3 R38, R2, 0x40, RZ ;  /* 0x0000004002267810 */ /* 0x000fe20007ffe0ff */
[----:B------:R-:W-:Y:S01]  /*0e70*/  IMAD R13, R0, c[0x0][0x1b8], RZ ;  /* 0x00006e00000d7a24 */ /* 0x000fe200078e02ff */
[----:B------:R-:W-:Y:S01]  /*0e80*/  LOP3.LUT R0, R14, 0x7fffffe, RZ, 0xc0, !PT ;  /* 0x07fffffe0e007812 */ /* 0x000fe200078ec0ff */
[----:B------:R-:W-:Y:S01]  /*0e90*/  IMAD.WIDE.U32 R6, R6, c[0x0][0x1b0], R2 ;  /* 0x00006c0006067a25 */ /* 0x000fe200078e0002 */
[----:B------:R-:W-:Y:S01]  /*0ea0*/  ISETP.GE.AND P1, PT, R30, c[0x0][0x1cc], PT ;  /* 0x000073001e007a0c */ /* 0x000fe20003f26270 */
[----:B------:R-:W-:Y:S01]  /*0eb0*/  STL [R1+0x34], R38 ;  /* 0x0000342601007387 */ /* 0x000fe20000100800 */
[----:B------:R-:W-:Y:S01]  /*0ec0*/  LEA.HI R33, R34, R134, RZ, 0x4 ;  /* 0x0000008622217211 */ /* 0x000fe200078f20ff */
[----:B------:R-:W-:Y:S01]  /*0ed0*/  IMAD.IADD R7, R7, 0x1, R10 ;  /* 0x0000000107077824 */ /* 0x000fe200078e020a */
[----:B------:R-:W-:Y:S01]  /*0ee0*/  SHF.R.S32.HI R36, RZ, 0x1f, R132 ;  /* 0x0000001fff247819 */ /* 0x000fe20000011484 */
[C---:B------:R-:W-:Y:S01]  /*0ef0*/  IMAD R14, R12.reuse, c[0x0][0x1ec], R11 ;  /* 0x00007b000c0e7a24 */ /* 0x040fe200078e020b */
[----:B------:R-:W-:Y:S01]  /*0f00*/  ULDC.64 UR6, c[0x0][0x208] ;  /* 0x0000820000067ab9 */ /* 0x000fe20000000a00 */
[C---:B------:R-:W-:Y:S01]  /*0f10*/  IMAD.IADD R0, R39.reuse, 0x1, -R0 ;  /* 0x0000000127007824 */ /* 0x040fe200078e0a00 */
[----:B------:R-:W-:Y:S01]  /*0f20*/  USHF.L.U32 UR19, UR6, 0x6, URZ ;  /* 0x0000000606137899 */ /* 0x000fe2000800063f */
[C---:B------:R-:W-:Y:S01]  /*0f30*/  IMAD.WIDE.U32 R10, R12.reuse, c[0x0][0x1e8], R8 ;  /* 0x00007a000c0a7a25 */ /* 0x040fe200078e0008 */
[----:B------:R-:W-:Y:S01]  /*0f40*/  CS2R R130, SRZ ;  /* 0x0000000000827805 */ /* 0x000fe2000001ff00 */
        /* <DEDUP_REMOVED lines=114> */
[----:B------:R-:W-:Y:S01]  /*1670*/  CS2R R46, SRZ ;  /* 0x00000000002e7805 */ /* 0x000fe2000001ff00 */
[----:B------:R3:W-:Y:S01]  /*1680*/  LDGSTS.E.BYPASS.LTC128B.128 [R133+0x4080], [R4.64+0x80], !P3 ;  /* 0x0408008004857fae */ /* 0x0007e2000d901d4c */
[----:B------:R-:W-:Y:S01]  /*1690*/  ISETP.GE.AND P3, PT, R2, c[0x0][0x16c], PT ;  /* 0x00005b0002007a0c */ /* 0x000fe20003f66270 */
[----:B------:R-:W-:Y:S01]  /*16a0*/  IMAD.IADD R28, R8, 0x1, -R0 ;  /* 0x00000001081c7824 */ /* 0x000fe200078e0a00 */
[----:B------:R-:W-:Y:S01]  /*16b0*/  CS2R R44, SRZ ;  /* 0x00000000002c7805 */ /* 0x000fe2000001ff00 */
[C---:B------:R-:W-:Y:S01]  /*16c0*/  IMAD R0, R132.reuse, c[0x0][0x28c], R9 ;  /* 0x0000a30084007a24 */ /* 0x040fe200078e0209 */
[----:B------:R1:W-:Y:S01]  /*16d0*/  LDGSTS.E.BYPASS.LTC128B.128 [R133+0x1080], [R10.64], !P2 ;  /* 0x010800000a857fae */ /* 0x0003e2000d101d4c */
[--C-:B------:R-:W-:Y:S01]  /*16e0*/  IMAD.WIDE.U32 R8, R132, c[0x0][0x270], R6.reuse ;  /* 0x00009c0084087a25 */ /* 0x100fe200078e0006 */
[----:B------:R-:W-:Y:S01]  /*16f0*/  ISETP.GE.AND P2, PT, R2, c[0x0][0x1fc], PT ;  /* 0x00007f0002007a0c */ /* 0x000fe20003f46270 */
[----:B------:R-:W-:Y:S01]  /*1700*/  CS2R R42, SRZ ;  /* 0x00000000002a7805 */ /* 0x000fe2000001ff00 */
[----:B------:R1:W-:Y:S01]  /*1710*/  LDGSTS.E.BYPASS.LTC128B.128 [R133+0x3080], [R10.64+0x40], !P1 ;  /* 0x030800400a857fae */ /* 0x0003e2000c901d4c */
[----:B------:R-:W-:Y:S01]  /*1720*/  IMAD.WIDE.U32 R6, R132, c[0x0][0x288], R6 ;  /* 0x0000a20084067a25 */ /* 0x000fe200078e0006 */
[----:B------:R-:W-:Y:S01]  /*1730*/  ISETP.GE.OR P1, PT, R2, c[0x0][0x1fc], !P4 ;  /* 0x00007f0002007a0c */ /* 0x000fe20006726670 */
[----:B------:R-:W-:Y:S01]  /*1740*/  UISETP.GT.AND UP3, UPT, UR5, -0x1, UPT ;  /* 0xffffffff0500788c */ /* 0x000fe2000bf64270 */
        /* <DEDUP_REMOVED lines=55> */
[----:B------:R-:W-:-:S02]  /*1ac0*/  ISETP.NE.AND P6, PT, R20, RZ, PT ;  /* 0x000000ff1400720c */ /* 0x000fc40003fc5270 */
[----:B------:R-:W-:Y:S01]  /*1ad0*/  LOP3.LUT R9, R7, R0, R208, 0x1e, !PT ;  /* 0x0000000007097212 */ /* 0x000fe200078e1ed0 */
[----:B------:R-:W-:Y:S01]  /*1ae0*/  IMAD.IADD R20, R31, 0x1, -R8 ;  /* 0x000000011f147824 */ /* 0x000fe200078e0a08 */
[----:B------:R-:W-:Y:S01]  /*1af0*/  LOP3.LUT R0, R6, 0xc0, RZ, 0xc0, !PT ;  /* 0x000000c006007812 */ /* 0x000fe200078ec0ff */
[----:B------:R-:W-:Y:S02]  /*1b00*/  IMAD R7, R132, c[0x0][0x184], R10 ;  /* 0x0000610084077a24 */ /* 0x000fe400078e020a */
        /* <DEDUP_REMOVED lines=14> */
[----:B------:R-:W-:-:S02]  /*1bf0*/  IMAD.IADD R3, R3, 0x1, R0 ;  /* 0x0000000103037824 */ /* 0x000fc400078e0200 */
        /* <DEDUP_REMOVED lines=77> */
[----:B-----5:R-:W-:Y:S01]  /*20d0*/  IMAD.WIDE.U32 R8, R3, UR11, R8 ;  /* 0x0000000b03087c25 */ /* 0x020fe2000f8e0008 */
        /* <DEDUP_REMOVED lines=63> */
[----:B--2---:R-:W-:Y:S01]  /*24d0*/  @!P3 IMAD.SHL.U32 R7, R134, 0x10, RZ ;  /* 0x000000108607b824 */ /* 0x004fe200078e00ff */
        /* <DEDUP_REMOVED lines=51> */
[----:B------:R-:W-:-:S02]  /*2810*/  IMAD.SHL.U32 R2, R14, 0x2, RZ ;  /* 0x000000020e027824 */ /* 0x000fc400078e00ff */
[----:B------:R-:W-:Y:S01]  /*2820*/  IMAD.SHL.U32 R212, R217, 0x2, RZ ;  /* 0x00000002d9d47824 */ /* 0x000fe200078e00ff */
[----:B------:R1:W-:Y:S01]  /*2830*/  @!P1 LDGSTS.E.BYPASS.LTC128B.128 [R3+0xf280], [R8.64] ;  /* 0x0f28000008039fae */ /* 0x0003e2000b901d4c */
[----:B------:R-:W-:Y:S01]  /*2840*/  IMAD R219, R219, 0x2, R215 ;  /* 0x00000002dbdb7824 */ /* 0x000fe200078e02d7 */
[----:B------:R-:W-:Y:S01]  /*2850*/  IADD3 R0, R0, -UR9, -R2 ;  /* 0x8000000900007c10 */ /* 0x000fe2000fffe802 */
[----:B------:R-:W-:Y:S01]  /*2860*/  IMAD R218, R218, 0x2, R216 ;  /* 0x00000002dada7824 */ /* 0x000fe200078e02d8 */
[----:B------:R-:W0:Y:S01]  /*2870*/  LDGDEPBAR ;  /* 0x00000000000079af */ /* 0x000e220000000000 */
[----:B------:R-:W-:Y:S01]  /*2880*/  IADD3 R213, R212, 0xc080, RZ ;  /* 0x0000c080d4d57810 */ /* 0x000fe20007ffe0ff */
[----:B------:R-:W-:Y:S02]  /*2890*/  IMAD.IADD R222, R217, 0x1, R221 ;  /* 0x00000001d9de7824 */ /* 0x000fe400078e02dd */
[----:B------:R-:W0:Y:S02]  /*28a0*/  LDGDEPBAR ;  /* 0x00000000000079af */ /* 0x000e240000000000 */
[----:B------:R-:W-:-:S02]  /*28b0*/  IMAD R213, R221, 0x2, R213 ;  /* 0x00000002ddd57824 */ /* 0x000fc400078e02d5 */
        /* <DEDUP_REMOVED lines=10> */
[----:B---34-:R1:W-:Y:S02]  /*2960*/  STL [R1+0x18], R0 ;  /* 0x0000180001007387 */ /* 0x0183e40000100800 */
.L_x_403:
        /* <DEDUP_REMOVED lines=184> */
.L_x_387:
[----:B------:R-:W-:Y:S04]  /*34f0*/  MOV R3, 0x1 ;  /* 0x0000000100037802 */ /* 0x000fe80000000f00 */
[----:B------:R-:W-:Y:S11]  /*3500*/  ISETP.NE.AND P0, PT, R3, c[0x0][0x2a8], PT ;  /* 0x0000aa0003007a0c */ /* 0x000ff60003f05270 */
[----:B------:R-:W-:Y:S02]  /*3510*/  @!UPT UIADD3 URZ, URZ, URZ, URZ ;  /* 0x0000003f3f3ff290 */ /* 0x000fe4000fffe03f */
[----:B------:R-:W-:Y:S05]  /*3520*/  @P0 IMAD.HI.U32 R3, R2, c[0x0][0x2ac], RZ ;  /* 0x0000ab0002030a27 */ /* 0x000fea00078e00ff */
[----:B------:R-:W-:Y:S02]  /*3530*/  @P0 SHF.R.U32.HI R2, RZ, c[0x0][0x2b0], R3 ;  /* 0x0000ac00ff020a19 */ /* 0x000fe40000011603 */
.L_x_388:
[----:B------:R-:W-:Y:S05]  /*3540*/  BSYNC B0 ;  /* 0x0000000000007941 */ /* 0x000fea0003800000 */
.L_x_386:
        /* <DEDUP_REMOVED lines=8> */
.L_x_385:
        /* <DEDUP_REMOVED lines=18> */
.L_x_391:
[----:B------:R-:W-:Y:S04]  /*36f0*/  MOV R3, 0x1 ;  /* 0x0000000100037802 */ /* 0x000fe80000000f00 */
[----:B------:R-:W-:Y:S11]  /*3700*/  ISETP.NE.AND P0, PT, R3, c[0x0][0x2a8], PT ;  /* 0x0000aa0003007a0c */ /* 0x000ff60003f05270 */
[----:B------:R-:W-:Y:S02]  /*3710*/  @!UPT UIADD3 URZ, URZ, URZ, URZ ;  /* 0x0000003f3f3ff290 */ /* 0x000fe4000fffe03f */
[----:B------:R-:W-:Y:S05]  /*3720*/  @P0 IMAD.HI.U32 R3, R2, c[0x0][0x2ac], RZ ;  /* 0x0000ab0002030a27 */ /* 0x000fea00078e00ff */
[----:B------:R-:W-:Y:S02]  /*3730*/  @P0 SHF.R.U32.HI R2, RZ, c[0x0][0x2b0], R3 ;  /* 0x0000ac00ff020a19 */ /* 0x000fe40000011603 */
.L_x_392:
[----:B------:R-:W-:Y:S05]  /*3740*/  BSYNC B0 ;  /* 0x0000000000007941 */ /* 0x000fea0003800000 */
.L_x_390:
[----:B------:R-:W2:Y:S01]  /*3750*/  LDL R6, [R1+0x20] ;  /* 0x0000200001067983 */ /* 0x000ea20000100800 */
[----:B------:R-:W-:Y:S04]  /*3760*/  IMAD.MOV.U32 R3, RZ, RZ, c[0x0][0x2a8] ;  /* 0x0000aa00ff037624 */ /* 0x000fe800078e00ff */
[----:B------:R-:W-:Y:S04]  /*3770*/  IMAD R2, R2, R3, -UR10 ;  /* 0x8000000a02027e24 */ /* 0x000fe8000f8e0203 */
[----:B--2---:R-:W-:Y:S05]  /*3780*/  IMAD.IADD R2, R2, 0x1, -R6 ;  /* 0x0000000102027824 */ /* 0x004fea00078e0a06 */
[----:B------:R-:W-:Y:S02]  /*3790*/  IADD3 R3, R2, c[0x0][0x2a8], RZ ;  /* 0x0000aa0002037a10 */ /* 0x000fe40007ffe0ff */
[----:B------:R-:W-:Y:S02]  /*37a0*/  IMNMX R142, R142, R2, !PT ;  /* 0x000000028e8e7217 */ /* 0x000fe40007800200 */
[----:B------:R-:W-:Y:S02]  /*37b0*/  IMNMX R145, R145, R3, PT ;  /* 0x0000000391917217 */ /* 0x000fe40003800200 */
.L_x_389:
        /* <DEDUP_REMOVED lines=18> */
.L_x_395:
[----:B------:R-:W-:Y:S04]  /*38e0*/  MOV R3, 0x1 ;  /* 0x0000000100037802 */ /* 0x000fe80000000f00 */
[----:B------:R-:W-:Y:S11]  /*38f0*/  ISETP.NE.AND P0, PT, R3, c[0x0][0x2a8], PT ;  /* 0x0000aa0003007a0c */ /* 0x000ff60003f05270 */
[----:B------:R-:W-:Y:S02]  /*3900*/  @!UPT UIADD3 URZ, URZ, URZ, URZ ;  /* 0x0000003f3f3ff290 */ /* 0x000fe4000fffe03f */
[----:B------:R-:W-:Y:S05]  /*3910*/  @P0 IMAD.HI.U32 R3, R2, c[0x0][0x2ac], RZ ;  /* 0x0000ab0002030a27 */ /* 0x000fea00078e00ff */
[----:B------:R-:W-:Y:S02]  /*3920*/  @P0 SHF.R.U32.HI R2, RZ, c[0x0][0x2b0], R3 ;  /* 0x0000ac00ff020a19 */ /* 0x000fe40000011603 */
.L_x_396:
[----:B------:R-:W-:Y:S05]  /*3930*/  BSYNC B0 ;  /* 0x0000000000007941 */ /* 0x000fea0003800000 */
.L_x_394:
[----:B------:R-:W2:Y:S01]  /*3940*/  LDL R6, [R1+0x20] ;  /* 0x0000200001067983 */ /* 0x000ea20000100800 */
[----:B------:R-:W-:Y:S04]  /*3950*/  IMAD.MOV.U32 R3, RZ, RZ, c[0x0][0x2a8] ;  /* 0x0000aa00ff037624 */ /* 0x000fe800078e00ff */
[----:B------:R-:W-:Y:S04]  /*3960*/  IMAD R2, R2, R3, -UR10 ;  /* 0x8000000a02027e24 */ /* 0x000fe8000f8e0203 */
[----:B--2---:R-:W-:Y:S05]  /*3970*/  IMAD.IADD R2, R2, 0x1, -R6 ;  /* 0x0000000102027824 */ /* 0x004fea00078e0a06 */
[----:B------:R-:W-:Y:S02]  /*3980*/  IADD3 R3, R2, c[0x0][0x2a8], RZ ;  /* 0x0000aa0002037a10 */ /* 0x000fe40007ffe0ff */
[----:B------:R-:W-:Y:S02]  /*3990*/  IMNMX R140, R140, R2, !PT ;  /* 0x000000028c8c7217 */ /* 0x000fe40007800200 */
[----:B------:R-:W-:Y:S02]  /*39a0*/  IMNMX R146, R146, R3, PT ;  /* 0x0000000392927217 */ /* 0x000fe40003800200 */
.L_x_393:
        /* <DEDUP_REMOVED lines=18> */
.L_x_399:
[----:B------:R-:W-:Y:S04]  /*3ad0*/  MOV R2, 0x1 ;  /* 0x0000000100027802 */ /* 0x000fe80000000f00 */
[----:B------:R-:W-:Y:S11]  /*3ae0*/  ISETP.NE.AND P0, PT, R2, c[0x0][0x2a8], PT ;  /* 0x0000aa0002007a0c */ /* 0x000ff60003f05270 */
[----:B------:R-:W-:Y:S02]  /*3af0*/  @!UPT UIADD3 URZ, URZ, URZ, URZ ;  /* 0x0000003f3f3ff290 */ /* 0x000fe4000fffe03f */
[----:B------:R-:W-:Y:S05]  /*3b00*/  @P0 IMAD.HI.U32 R2, R0, c[0x0][0x2ac], RZ ;  /* 0x0000ab0000020a27 */ /* 0x000fea00078e00ff */
[----:B------:R-:W-:Y:S02]  /*3b10*/  @P0 SHF.R.U32.HI R0, RZ, c[0x0][0x2b0], R2 ;  /* 0x0000ac00ff000a19 */ /* 0x000fe40000011602 */
.L_x_400:
[----:B------:R-:W-:Y:S05]  /*3b20*/  BSYNC B0 ;  /* 0x0000000000007941 */ /* 0x000fea0003800000 */
.L_x_398:
[----:B------:R-:W2:Y:S01]  /*3b30*/  LDL R3, [R1+0x20] ;  /* 0x0000200001037983 */ /* 0x000ea20000100800 */
[----:B------:R-:W-:Y:S04]  /*3b40*/  IMAD.MOV.U32 R2, RZ, RZ, c[0x0][0x2a8] ;  /* 0x0000aa00ff027624 */ /* 0x000fe800078e00ff */
[----:B------:R-:W-:Y:S04]  /*3b50*/  IMAD R0, R0, R2, -UR10 ;  /* 0x8000000a00007e24 */ /* 0x000fe8000f8e0202 */
[----:B--2---:R-:W-:Y:S05]  /*3b60*/  IMAD.IADD R0, R0, 0x1, -R3 ;  /* 0x0000000100007824 */ /* 0x004fea00078e0a03 */
[----:B------:R-:W-:Y:S02]  /*3b70*/  IADD3 R2, R0, c[0x0][0x2a8], RZ ;  /* 0x0000aa0000027a10 */ /* 0x000fe40007ffe0ff */
[----:B------:R-:W-:Y:S02]  /*3b80*/  IMNMX R141, R141, R0, !PT ;  /* 0x000000008d8d7217 */ /* 0x000fe40007800200 */
[----:B------:R-:W-:Y:S02]  /*3b90*/  IMNMX R144, R144, R2, PT ;  /* 0x0000000290907217 */ /* 0x000fe40003800200 */
.L_x_397:
        /* <DEDUP_REMOVED lines=62> */
.L_x_401:
        /* <DEDUP_REMOVED lines=278> */
[C---:B------:R-:W-:Y:S01]  /*50e0*/  ISETP.LT.OR P2, PT, R144.reuse, 0x42, P2 ;  /* 0x000000429000780c */ /* 0x040fe20001741670 */
[----:B------:R-:W-:Y:S01]  /*50f0*/  FFMA.FTZ R7, R7, c[0x0][0x29c], -R150 ;  /* 0x0000a70007077a23 */ /* 0x000fe20000010896 */
[----:B------:R-:W-:Y:S01]  /*5100*/  ISETP.LT.OR P1, PT, R144, 0x61, P1 ;  /* 0x000000619000780c */ /* 0x000fe20000f21670 */
[----:B------:R-:W-:Y:S01]  /*5110*/  FMUL.FTZ R140, R19, R3 ;  /* 0x00000003138c7220 */ /* 0x000fe20000410000 */
[----:B------:R-:W-:Y:S01]  /*5120*/  MOV R248, R159 ;  /* 0x0000009f00f87202 */ /* 0x000fe20000000f00 */
[----:B------:R1:W-:Y:S01]  /*5130*/  MUFU.EX2 R145, R7 ;  /* 0x0000000700917308 */ /* 0x0003e20000000800 */
[----:B------:R-:W-:Y:S02]  /*5140*/  F2FP.PACK_AB R18, R238, R243 ;  /* 0x000000f3ee12723e */ /* 0x000fe400000000ff */
[----:B------:R-:W-:Y:S01]  /*5150*/  MOV R247, R133 ;  /* 0x0000008500f77202 */ /* 0x000fe20000000f00 */
[--C-:B------:R-:W-:Y:S01]  /*5160*/  FADD.FTZ R133, R23, -R0.reuse ;  /* 0x8000000017857221 */ /* 0x100fe20000010000 */
[----:B------:R-:W-:Y:S01]  /*5170*/  MOV R19, R138 ;  /* 0x0000008a00137202 */ /* 0x000fe20000000f00 */
[----:B------:R-:W-:Y:S01]  /*5180*/  FADD.FTZ R23, R34, -R0 ;  /* 0x8000000022177221 */ /* 0x000fe20000010000 */
[----:B------:R-:W-:Y:S01]  /*5190*/  F2FP.PACK_AB R32, R32, R142 ;  /* 0x0000008e2020723e */ /* 0x000fe200000000ff */
[--C-:B------:R-:W-:Y:S01]  /*51a0*/  FFMA.FTZ R34, R17, c[0x0][0x29c], -R150.reuse ;  /* 0x0000a70011227a23 */ /* 0x100fe20000010896 */
[----:B------:R-:W-:Y:S01]  /*51b0*/  F2FP.PACK_AB R17, R231, R233 ;  /* 0x000000e9e711723e */ /* 0x000fe200000000ff */
[----:B------:R1:W1:Y:S01]  /*51c0*/  MUFU.EX2 R159, R21 ;  /* 0x00000015009f7308 */ /* 0x0002620000000800 */
[C---:B------:R-:W-:Y:S01]  /*51d0*/  FMUL.FTZ R133, R158.reuse, R133 ;  /* 0x000000859e857220 */ /* 0x040fe20000410000 */
[----:B------:R-:W-:Y:S02]  /*51e0*/  MOV R238, R20 ;  /* 0x0000001400ee7202 */ /* 0x000fe40000000f00 */
[----:B--2---:R-:W-:Y:S02]  /*51f0*/  FSEL R3, R229, -INF , !P1 ;  /* 0xff800000e5037808 */ /* 0x004fe40004800000 */
[----:B------:R-:W-:Y:S02]  /*5200*/  F2FP.PACK_AB R20, R158, R228 ;  /* 0x000000e49e14723e */ /* 0x000fe400000000ff */
[----:B------:R-:W-:Y:S02]  /*5210*/  MOV R231, R19 ;  /* 0x0000001300e77202 */ /* 0x000fe40000000f00 */
[----:B------:R-:W2:Y:S01]  /*5220*/  MUFU.EX2 R151, R151 ;  /* 0x0000009700977308 */ /* 0x000ea20000000800 */
[----:B------:R-:W-:Y:S01]  /*5230*/  F2FP.PACK_AB R19, R235, R239 ;  /* 0x000000efeb13723e */ /* 0x000fe200000000ff */
[----:B-1----:R-:W-:Y:S01]  /*5240*/  FMUL.FTZ R7, R157, R23 ;  /* 0x000000179d077220 */ /* 0x002fe20000410000 */
[----:B------:R-:W-:Y:S02]  /*5250*/  F2FP.PACK_AB R23, R156, R157 ;  /* 0x0000009d9c17723e */ /* 0x000fe400000000ff */
[----:B------:R-:W-:Y:S02]  /*5260*/  MOV R21, R136 ;  /* 0x0000008800157202 */ /* 0x000fe40000000f00 */
        /* <DEDUP_REMOVED lines=8> */
[----:B------:R-:W-:Y:S01]  /*52f0*/  MOV R22, R139 ;  /* 0x0000008b00167202 */ /* 0x000fe20000000f00 */
[--C-:B------:R-:W-:Y:S01]  /*5300*/  FFMA.FTZ R136, R16, c[0x0][0x29c], -R150.reuse ;  /* 0x0000a70010887a23 */ /* 0x100fe20000010896 */
[----:B------:R-:W-:Y:S01]  /*5310*/  ISETP.LT.OR P0, PT, R144, 0x62, P0 ;  /* 0x000000629000780c */ /* 0x000fe20000701670 */
[----:B------:R-:W-:Y:S01]  /*5320*/  IMAD.MOV.U32 R144, RZ, RZ, R137 ;  /* 0x000000ffff907224 */ /* 0x000fe200078e0089 */
[----:B------:R-:W-:Y:S01]  /*5330*/  MOV R243, R22 ;  /* 0x0000001600f37202 */ /* 0x000fe20000000f00 */
[--C-:B------:R-:W-:Y:S01]  /*5340*/  FFMA.FTZ R137, R5, c[0x0][0x29c], -R150.reuse ;  /* 0x0000a70005897a23 */ /* 0x100fe20000010896 */
[----:B------:R-:W-:Y:S01]  /*5350*/  F2FP.PACK_AB R22, R230, R232 ;  /* 0x000000e8e616723e */ /* 0x000fe200000000ff */
[--C-:B------:R-:W-:Y:S01]  /*5360*/  FFMA.FTZ R139, R3, c[0x0][0x29c], -R150.reuse ;  /* 0x0000a700038b7a23 */ /* 0x100fe20000010896 */
[----:B------:R1:W3:Y:S01]  /*5370*/  LDS R2, [R144.X4+0xf300] ;  /* 0x00f3000090027984 */ /* 0x0002e20000004800 */
[----:B------:R-:W-:Y:S01]  /*5380*/  MOV R230, R248 ;  /* 0x000000f800e67202 */ /* 0x000fe20000000f00 */
[----:B------:R-:W-:Y:S01]  /*5390*/  FFMA.FTZ R5, -R246, R246, 1 ;  /* 0x3f800000f6057423 */ /* 0x000fe200000101f6 */
[----:B------:R-:W-:Y:S01]  /*53a0*/  MOV R248, R225 ;  /* 0x000000e100f87202 */ /* 0x000fe20000000f00 */
[----:B------:R-:W-:Y:S01]  /*53b0*/  MUFU.EX2 R137, R137 ;  /* 0x0000008900897308 */ /* 0x000fe20000000800 */
[----:B------:R-:W-:Y:S01]  /*53c0*/  FSEL R0, R242, -INF , !P0 ;  /* 0xff800000f2007808 */ /* 0x000fe20004000000 */
[----:B------:R-:W-:Y:S01]  /*53d0*/  FMUL.FTZ R5, R7, R5 ;  /* 0x0000000507057220 */ /* 0x000fe20000410000 */
        /* <DEDUP_REMOVED lines=19> */
[----:B----4-:R-:W-:Y:S01]  /*5510*/  FMUL.FTZ R6, R156, R35 ;  /* 0x000000239c067220 */ /* 0x010fe20000410000 */
[----:B------:R-:W-:Y:S01]  /*5520*/  F2FP.PACK_AB R35, R140, R143 ;  /* 0x0000008f8c23723e */ /* 0x000fe200000000ff */
[--C-:B---3--:R-:W-:Y:S02]  /*5530*/  FADD.FTZ R8, R8, -R2.reuse ;  /* 0x8000000208087221 */ /* 0x108fe40000010000 */
[--C-:B------:R-:W-:Y:S05]  /*5540*/  FADD.FTZ R13, R13, -R2.reuse ;  /* 0x800000020d0d7221 */ /* 0x100fea0000010000 */
[----:B------:R3:W4:Y:S01]  /*5550*/  MUFU.EX2 R143, R136 ;  /* 0x00000088008f7308 */ /* 0x0007220000000800 */
[----:B------:R-:W-:Y:S02]  /*5560*/  FMUL.FTZ R8, R227, R8 ;  /* 0x00000008e3087220 */ /* 0x000fe40000410000 */
[----:B------:R-:W-:Y:S02]  /*5570*/  FMUL.FTZ R13, R146, R13 ;  /* 0x0000000d920d7220 */ /* 0x000fe40000410000 */
[----:B------:R-:W-:Y:S02]  /*5580*/  FMUL.FTZ R142, R8, R0 ;  /* 0x00000000088e7220 */ /* 0x000fe40000410000 */
[----:B------:R-:W-:Y:S02]  /*5590*/  FFMA.FTZ R0, -R237, R237, 1 ;  /* 0x3f800000ed007423 */ /* 0x000fe400000101ed */
[----:B------:R-:W-:Y:S01]  /*55a0*/  FMUL.FTZ R4, R6, R4 ;  /* 0x0000000406047220 */ /* 0x000fe20000410000 */
[----:B------:R-:W4:Y:S01]  /*55b0*/  MUFU.EX2 R150, R150 ;  /* 0x0000009600967308 */ /* 0x000f220000000800 */
[--C-:B------:R-:W-:Y:S02]  /*55c0*/  FADD.FTZ R12, R12, -R2.reuse ;  /* 0x800000020c0c7221 */ /* 0x100fe40000010000 */
        /* <DEDUP_REMOVED lines=8> */
[----:B---3--:R-:W-:Y:S02]  /*5650*/  FMUL.FTZ R136, R13, R0 ;  /* 0x000000000d887220 */ /* 0x008fe40000410000 */
[----:B------:R-:W1:Y:S01]  /*5660*/  LDS R0, [R233.X4+0xf320] ;  /* 0x00f32000e9007984 */ /* 0x000e620000004800 */
[----:B------:R-:W-:Y:S02]  /*5670*/  FMUL.FTZ R12, R149, R28 ;  /* 0x0000001c950c7220 */ /* 0x000fe40000410000 */
[----:B--2---:R-:W-:Y:S01]  /*5680*/  FMUL.FTZ R29, R151, R29 ;  /* 0x0000001d971d7220 */ /* 0x004fe20000410000 */
[----:B------:R-:W-:Y:S01]  /*5690*/  STS [R223+0xf480], R18 ;  /* 0x00f48012df007388 */ /* 0x000fe20000000800 */
[----:B------:R-:W-:Y:S02]  /*56a0*/  FFMA.FTZ R6, -R84, R84, 1 ;  /* 0x3f80000054067423 */ /* 0x000fe40000010154 */
[--C-:B------:R-:W-:Y:S01]  /*56b0*/  FADD.FTZ R25, R25, -R2.reuse ;  /* 0x8000000219197221 */ /* 0x100fe20000010000 */
[----:B------:R-:W-:Y:S01]  /*56c0*/  STS [R223+0xf880], R17 ;  /* 0x00f88011df007388 */ /* 0x000fe20000000800 */
[----:B------:R-:W-:Y:S02]  /*56d0*/  FADD.FTZ R9, R9, -R2 ;  /* 0x8000000209097221 */ /* 0x000fe40000010000 */
[----:B------:R-:W-:Y:S01]  /*56e0*/  FFMA.FTZ R2, -R252, R252, 1 ;  /* 0x3f800000fc027423 */ /* 0x000fe200000101fc */
[----:B------:R2:W-:Y:S01]  /*56f0*/  STS [R224], R3 ;  /* 0x00000003e0007388 */ /* 0x0005e20000000800 */
[----:B------:R-:W-:Y:S02]  /*5700*/  FMUL.FTZ R12, R12, R6 ;  /* 0x000000060c0c7220 */ /* 0x000fe40000410000 */
[----:B------:R-:W-:Y:S01]  /*5710*/  FMUL.FTZ R2, R29, R2 ;  /* 0x000000021d027220 */ /* 0x000fe20000410000 */
[----:B------:R-:W-:Y:S01]  /*5720*/  STS [R224+0x400], R22 ;  /* 0x00040016e0007388 */ /* 0x000fe20000000800 */
[----:B------:R-:W-:Y:S02]  /*5730*/  FMUL.FTZ R9, R155, R9 ;  /* 0x000000099b097220 */ /* 0x000fe40000410000 */
[----:B------:R-:W-:Y:S01]  /*5740*/  FFMA.FTZ R5, -R230, R230, 1 ;  /* 0x3f800000e6057423 */ /* 0x000fe200000101e6 */
[----:B------:R-:W-:Y:S01]  /*5750*/  F2FP.PACK_AB R12, R2, R12 ;  /* 0x0000000c020c723e */ /* 0x000fe200000000ff */
[----:B------:R-:W-:Y:S01]  /*5760*/  STS [R223+0x10480], R16 ;  /* 0x01048010df007388 */ /* 0x000fe20000000800 */
[----:B----4-:R-:W-:Y:S01]  /*5770*/  F2FP.PACK_AB R2, R143, R144 ;  /* 0x000000908f02723e */ /* 0x010fe200000000ff */
[----:B------:R-:W-:Y:S01]  /*5780*/  FMUL.FTZ R141, R9, R5 ;  /* 0x00000005098d7220 */ /* 0x000fe20000410000 */
[----:B------:R-:W-:Y:S01]  /*5790*/  F2FP.PACK_AB R5, R151, R149 ;  /* 0x000000959705723e */ /* 0x000fe200000000ff */
[----:B------:R-:W-:Y:S01]  /*57a0*/  FMUL.FTZ R13, R226, R24 ;  /* 0x00000018e20d7220 */ /* 0x000fe20000410000 */
[----:B------:R3:W5:Y:S01]  /*57b0*/  LDL.LU R84, [R1+0x84] ;  /* 0x0000840001547983 */ /* 0x0007620000300800 */
[----:B------:R-:W-:Y:S01]  /*57c0*/  FFMA.FTZ R9, -R231, R231, 1 ;  /* 0x3f800000e7097423 */ /* 0x000fe200000101e7 */
[----:B------:R-:W-:Y:S01]  /*57d0*/  F2FP.PACK_AB R6, R141, R142 ;  /* 0x0000008e8d06723e */ /* 0x000fe200000000ff */
[----:B------:R-:W-:Y:S02]  /*57e0*/  FMUL.FTZ R25, R159, R25 ;  /* 0x000000199f197220 */ /* 0x000fe40000410000 */
[----:B------:R-:W-:Y:S01]  /*57f0*/  FMUL.FTZ R13, R13, R9 ;  /* 0x000000090d0d7220 */ /* 0x000fe20000410000 */
[----:B------:R-:W-:Y:S01]  /*5800*/  F2FP.PACK_AB R9, R136, R140 ;  /* 0x0000008c8809723e */ /* 0x000fe200000000ff */
[----:B------:R-:W-:Y:S01]  /*5810*/  FFMA.FTZ R8, -R243, R243, 1 ;  /* 0x3f800000f3087423 */ /* 0x000fe200000101f3 */
[----:B--2---:R-:W-:Y:S03]  /*5820*/  F2FP.PACK_AB R3, R145, R225 ;  /* 0x000000e19103723e */ /* 0x004fe600000000ff */
[----:B------:R-:W-:Y:S02]  /*5830*/  FMUL.FTZ R8, R25, R8 ;  /* 0x0000000819087220 */ /* 0x000fe40000410000 */
[--C-:B-1----:R-:W-:Y:S01]  /*5840*/  FADD.FTZ R10, R10, -R0.reuse ;  /* 0x800000000a0a7221 */ /* 0x102fe20000010000 */
[----:B------:R1:W-:Y:S01]  /*5850*/  STS [R223+0x10880], R3 ;  /* 0x01088003df007388 */ /* 0x0003e20000000800 */
[--C-:B------:R-:W-:Y:S01]  /*5860*/  FADD.FTZ R11, R11, -R0.reuse ;  /* 0x800000000b0b7221 */ /* 0x100fe20000010000 */
[----:B------:R-:W-:Y:S01]  /*5870*/  F2FP.PACK_AB R8, R8, R13 ;  /* 0x0000000d0808723e */ /* 0x000fe200000000ff */
        /* <DEDUP_REMOVED lines=20> */
[----:B--2---:R-:W-:Y:S01]  /*59c0*/  F2FP.PACK_AB R2, R138, R137 ;  /* 0x000000898a02723e */ /* 0x004fe200000000ff */
[----:B----4-:R-:W-:Y:S04]  /*59d0*/  FMUL.FTZ R7, R145, R11 ;  /* 0x0000000b91077220 */ /* 0x010fe80000410000 */
        /* <DEDUP_REMOVED lines=11> */
[----:B----4-:R-:W-:Y:S02]  /*5a90*/  FFMA.FTZ R5, -R250, R250, 1 ;  /* 0x3f800000fa057423 */ /* 0x010fe400000101fa */
        /* <DEDUP_REMOVED lines=155> */
.L_x_402:
        /* <DEDUP_REMOVED lines=241> */
.L_x_384:
[----:B------:R-:W-:Y:S05]  /*7360*/  @P0 EXIT ;  /* 0x000000000000094d */ /* 0x000fea0003800000 */
[----:B------:R-:W2:Y:S01]  /*7370*/  LDL.LU R9, [R1+0x80] ;  /* 0x0000800001097983 */ /* 0x000ea20000300800 */
[----:B------:R-:W-:-:S04]  /*7380*/  ISETP.NE.U32.AND P0, PT, RZ, c[0x0][0x360], PT ;  /* 0x0000d800ff007a0c */ /* 0x000fc80003f05070 */
[----:B------:R-:W-:-:S13]  /*7390*/  ISETP.NE.AND.EX P0, PT, RZ, c[0x0][0x364], PT, P0 ;  /* 0x0000d900ff007a0c */ /* 0x000fda0003f05300 */
[----:B------:R-:W-:-:S04]  /*73a0*/  @P0 IMAD.MOV.U32 R2, RZ, RZ, 0x4 ;  /* 0x00000004ff020424 */ /* 0x000fc800078e00ff */
[----:B--2---:R-:W-:-:S05]  /*73b0*/  @P0 IMAD.WIDE R2, R9, R2, c[0x0][0x360] ;  /* 0x0000d80009020625 */ /* 0x004fca00078e0202 */
[----:B------:R1:W2:Y:S01]  /*73c0*/  @P0 LDG.E R0, [R2.64] ;  /* 0x0000000c02000981 */ /* 0x0002a2000c1e1900 */
[----:B------:R-:W-:Y:S01]  /*73d0*/  MOV R4, 0x1 ;  /* 0x0000000100047802 */ /* 0x000fe20000000f00 */
[----:B------:R-:W-:Y:S02]  /*73e0*/  UIMAD UR6, UR5, 0x3000, URZ ;  /* 0x00003000050678a4 */ /* 0x000fe4000f8e023f */
[----:B------:R-:W3:Y:S04]  /*73f0*/  S2R R5, SR_TID.X ;  /* 0x0000000000057919 */ /* 0x000ee80000002100 */
[----:B------:R-:W-:Y:S01]  /*7400*/  BAR.SYNC.DEFER_BLOCKING 0x1, 0x100 ;  /* 0x0044000000007b1d */ /* 0x000fe20000010000 */
[----:B------:R-:W-:Y:S01]  /*7410*/  ISETP.NE.AND P1, PT, R4, c[0x0][0x338], PT ;  /* 0x0000ce0004007a0c */ /* 0x000fe20003f25270 */
[----:B------:R-:W-:-:S04]  /*7420*/  USHF.R.S32.HI UR4, URZ, 0x1f, UR6 ;  /* 0x0000001f3f047899 */ /* 0x000fc80008011406 */
[----:B-1----:R-:W1:Y:S01]  /*7430*/  S2R R3, SR_CTAID.Y ;  /* 0x0000000000037919 */ /* 0x002e620000002600 */
[----:B---3--:R-:W-:-:S07]  /*7440*/  SHF.R.S32.HI R6, RZ, 0x1f, R5 ;  /* 0x0000001fff067819 */ /* 0x008fce0000011405 */
        /* <DEDUP_REMOVED lines=133> */
.L_x_404:
        /* <DEDUP_REMOVED lines=14> */
.L_x_1398:


//--------------------- .text._ZN7cutlass13device_kernelIN5flash19enable_sm80_to_sm89INS1_16FlashAttnBwdSm80INS1_25CollectiveMainloopBwdSm80ILi2ELi1EN4cute5tupleIJNS5_1CILi64EEENS7_ILi128EEENS7_ILi96EEEEEENS_6half_tEfNS_4arch4Sm80ELb0ELb1ELb1ELb1ELb1ELb0ELb0ELb0ELi2ELi2ELi4ELi2ELb1EEENS1_24CollectiveEpilogueBwdGQAISB_fSE_Li256ELb1ELb1EEENS1_19SingleTileSchedulerILb1ELb0ELb0ELi128EEEEEEEEEvNT_6ParamsE --------------------------
	.section	.text._ZN7cutlass13device_kernelIN5flash19enable_sm80_to_sm89INS1_16FlashAttnBwdSm80INS1_25CollectiveMainloopBwdSm80ILi2ELi1EN4cute5tupleIJNS5_1CILi64EEENS7_ILi128EEENS7_ILi96EEEEEENS_6half_tEfNS_4arch4Sm80ELb0ELb1ELb1ELb1ELb1ELb0ELb0ELb0ELi2ELi2ELi4ELi2ELb1EEENS1_24CollectiveEpilogueBwdGQAISB_fSE_Li256ELb1ELb1EEENS1_19SingleTileSchedulerILb1ELb0ELb0ELi128EEEEEEEEEvNT_6ParamsE,"ax",@progbits
	.sectioninfo	@"SHI_REGISTERS=255"
	.align	128
.text._ZN7cutlass13device_kernelIN5flash19enable_sm80_to_sm89INS1_16FlashAttnBwdSm80INS1_25CollectiveMainloopBwdSm80ILi2ELi1EN4cute5tupleIJNS5_1CILi64EEENS7_ILi128EEENS7_ILi96EEEEEENS_6half_tEfNS_4arch4Sm80ELb0ELb1ELb1ELb1ELb1ELb0ELb0ELb0ELi2ELi2ELi4ELi2ELb1EEENS1_24CollectiveEpilogueBwdGQAISB_fSE_Li256ELb1ELb1EEENS1_19SingleTileSchedulerILb1ELb0ELb0ELi128EEEEEEEEEvNT_6ParamsE:
        .type           _ZN7cutlass13device_kernelIN5flash19enable_sm80_to_sm89INS1_16FlashAttnBwdSm80INS1_25CollectiveMainloopBwdSm80ILi2ELi1EN4cute5tupleIJNS5_1CILi64EEENS7_ILi128EEENS7_ILi96EEEEEENS_6half_tEfNS_4arch4Sm80ELb0ELb1ELb1ELb1ELb1ELb0ELb0ELb0ELi2ELi2ELi4ELi2ELb1EEENS1_24CollectiveEpilogueBwdGQAISB_fSE_Li256ELb1ELb1EEENS1_19SingleTileSchedulerILb1ELb0ELb0ELi128EEEEEEEEEvNT_6ParamsE,@function
        .size           _ZN7cutlass13device_kernelIN5flash19enable_sm80_to_sm89INS1_16FlashAttnBwdSm80INS1_25CollectiveMainloopBwdSm80ILi2ELi1EN4cute5tupleIJNS5_1CILi64EEENS7_ILi128EEENS7_ILi96EEEEEENS_6half_tEfNS_4arch4Sm80ELb0ELb1ELb1ELb1ELb1ELb0ELb0ELb0ELi2ELi2ELi4ELi2ELb1EEENS1_24CollectiveEpilogueBwdGQAISB_fSE_Li256ELb1ELb1EEENS1_19SingleTileSchedulerILb1ELb0ELb0ELi128EEEEEEEEEvNT_6ParamsE,(.L_x_1399 - _ZN7cutlass13device_kernelIN5flash19enable_sm80_to_sm89INS1_16FlashAttnBwdSm80INS1_25CollectiveMainloopBwdSm80ILi2ELi1EN4cute5tupleIJNS5_1CILi64EEENS7_ILi128EEENS7_ILi96EEEEEENS_6half_tEfNS_4arch4Sm80ELb0ELb1ELb1ELb1ELb1ELb0ELb0ELb0ELi2ELi2ELi4ELi2ELb1EEENS1_24CollectiveEpilogueBwdGQAISB_fSE_Li256ELb1ELb1EEENS1_19SingleTileSchedulerILb1ELb0ELb0ELi128EEEEEEEEEvNT_6ParamsE)
        .other          _ZN7cutlass13device_kernelIN5flash19enable_sm80_to_sm89INS1_16FlashAttnBwdSm80INS1_25CollectiveMainloopBwdSm80ILi2ELi1EN4cute5tupleIJNS5_1CILi64EEENS7_ILi128EEENS7_ILi96EEEEEENS_6half_tEfNS_4arch4Sm80ELb0ELb1ELb1ELb1ELb1ELb0ELb0ELb0ELi2ELi2ELi4ELi2ELb1EEENS1_24CollectiveEpilogueBwdGQAISB_fSE_Li256ELb1ELb1EEENS1_19SingleTileSchedulerILb1ELb0ELb0ELi128EEEEEEEEEvNT_6ParamsE,@"STO_CUDA_ENTRY STV_DEFAULT"
_ZN7cutlass13device_kernelIN5flash19enable_sm80_to_sm89INS1_16FlashAttnBwdSm80INS1_25CollectiveMainloopBwdSm80ILi2ELi1EN4cute5tupleIJNS5_1CILi64EEENS7_ILi128EEENS7_ILi96EEEEEENS_6half_tEfNS_4arch4Sm80ELb0ELb1ELb1ELb1ELb1ELb0ELb0ELb0ELi2ELi2ELi4ELi2ELb1EEENS1_24CollectiveEpilogueBwdGQAISB_fSE_Li256ELb1ELb1EEENS1_19SingleTileSchedulerILb1ELb0ELb0ELi128EEEEEEEEEvNT_6ParamsE:
        /* <DEDUP_REMOVED lines=18> */
.L_x_406:
        /* <DEDUP_REMOVED lines=8> */
.L_x_408:
[----:B------:R-:W-:Y:S02]  /*01a0*/  MOV R0, c[0x0][0x3ac] ;  /* 0x0000eb0000007a02 */ /* 0x000fe40000000f00 */
.L_x_407:
[----:B------:R-:W-:-:S06]  /*01b0*/  USHF.L.U32 UR10, UR5, 0x7, URZ ;  /* 0x00000007050a7899 */ /* 0x000fcc000800063f */
[----:B-----5:R-:W-:-:S04]  /*01c0*/  ISETP.LE.AND P0, PT, R0, UR10, PT ;  /* 0x0000000a00007c0c */ /* 0x020fc8000bf03270 */
[----:B------:R-:W-:-:S05]  /*01d0*/  SEL R0, R5, 0xffffffff, !P0 ;  /* 0xffffffff05007807 */ /* 0x000fca0004000000 */
[----:B------:R2:W-:Y:S01]  /*01e0*/  STL [R1+0x80], R0 ;  /* 0x0000800001007387 */ /* 0x0005e20000100800 */
[----:B------:R-:W-:Y:S05]  /*01f0*/  BRA `(.L_x_409) ;  /* 0x0000012000007947 */ /* 0x000fea0003800000 */
.L_x_405:
[----:B--2-4-:R-:W-:-:S04]  /*0200*/  ISETP.NE.U32.AND P0, PT, RZ, c[0x0][0x3c8], PT ;  /* 0x0000f200ff007a0c */ /* 0x014fc80003f05070 */
[----:B------:R-:W-:-:S13]  /*0210*/  ISETP.NE.AND.EX P0, PT, RZ, c[0x0][0x3cc], PT, P0 ;  /* 0x0000f300ff007a0c */ /* 0x000fda0003f05300 */
[----:B------:R-:W-:Y:S05]  /*0220*/  @!P0 BRA `(.L_x_410) ;  /* 0x0000002000008947 */ /* 0x000fea0003800000 */
[----:B------:R1:W5:Y:S01]  /*0230*/  LDG.E R0, [R2.64] ;  /* 0x0000000c02007981 */ /* 0x000362000c1e1900 */
[----:B------:R-:W-:Y:S05]  /*0240*/  BRA `(.L_x_411) ;  /* 0x0000009000007947 */ /* 0x000fea0003800000 */
.L_x_410:
        /* <DEDUP_REMOVED lines=8> */
.L_x_412:
[----:B------:R-:W-:Y:S02]  /*02d0*/  MOV R0, c[0x0][0x3ac] ;  /* 0x0000eb0000007a02 */ /* 0x000fe40000000f00 */
.L_x_411:
[----:B------:R-:W-:-:S06]  /*02e0*/  USHF.L.U32 UR10, UR5, 0x7, URZ ;  /* 0x00000007050a7899 */ /* 0x000fcc000800063f */
[----:B-----5:R-:W-:-:S04]  /*02f0*/  ISETP.LE.AND P0, PT, R0, UR10, PT ;  /* 0x0000000a00007c0c */ /* 0x020fc8000bf03270 */
[----:B------:R-:W-:-:S05]  /*0300*/  SEL R0, R5, 0xffffffff, !P0 ;  /* 0xffffffff05007807 */ /* 0x000fca0004000000 */
[----:B------:R2:W-:Y:S04]  /*0310*/  STL [R1+0x80], R0 ;  /* 0x0000800001007387 */ /* 0x0005e80000100800 */
.L_x_409:
        /* <DEDUP_REMOVED lines=37> */
.L_x_413:
[----:B--2---:R-:W-:-:S04]  /*0570*/  ISETP.NE.U32.AND P0, PT, RZ, c[0x0][0x2e0], PT ;  /* 0x0000b800ff007a0c */ /* 0x004fc80003f05070 */
[----:B------:R-:W-:-:S13]  /*0580*/  ISETP.NE.AND.EX P0, PT, RZ, c[0x0][0x2e4], PT, P0 ;  /* 0x0000b900ff007a0c */ /* 0x000fda0003f05300 */
[----:B------:R-:W-:Y:S05]  /*0590*/  @!P0 BRA `(.L_x_414) ;  /* 0x0000004000008947 */ /* 0x000fea0003800000 */
[----:B------:R-:W-:-:S05]  /*05a0*/  IMAD.WIDE R2, R135, R10, c[0x0][0x2e0] ;  /* 0x0000b80087027625 */ /* 0x000fca00078e020a */
[----:B------:R-:W2:Y:S02]  /*05b0*/  LDG.E R0, [R2.64] ;  /* 0x0000000c02007981 */ /* 0x000ea4000c1e1900 */
[----:B--2---:R1:W2:Y:S02]  /*05c0*/  R2UR UR17, R0 ;  /* 0x00000000001173c2 */ /* 0x0042a400000e0000 */
[----:B-12---:R-:W-:Y:S05]  /*05d0*/  BRA `(.L_x_415) ;  /* 0x0000006000007947 */ /* 0x006fea0003800000 */
.L_x_414:
[----:B------:R-:W-:Y:S05]  /*05e0*/  @!P2 BRA `(.L_x_415) ;  /* 0x000000500000a947 */ /* 0x000fea0003800000 */
[----:B------:R1:W2:Y:S04]  /*05f0*/  LDG.E R0, [R2.64] ;  /* 0x0000000c02007981 */ /* 0x0002a8000c1e1900 */
[----:B-1----:R-:W3:Y:S01]  /*0600*/  LDG.E R2, [R2.64+0x4] ;  /* 0x0000040c02027981 */ /* 0x002ee2000c1e1900 */
[----:B--2---:R-:W1:Y:S08]  /*0610*/  R2UR UR17, R0 ;  /* 0x00000000001173c2 */ /* 0x004e7000000e0000 */
[----:B---3--:R-:W1:Y:S02]  /*0620*/  R2UR UR4, R2 ;  /* 0x00000000020473c2 */ /* 0x008e6400000e0000 */
[----:B-1----:R-:W-:-:S06]  /*0630*/  UIADD3 UR17, -UR17, UR4, URZ ;  /* 0x0000000411117290 */ /* 0x002fcc000fffe13f */
.L_x_415:
        /* <DEDUP_REMOVED lines=15> */
.L_x_416:
        /* <DEDUP_REMOVED lines=548> */
.L_x_436:
        /* <DEDUP_REMOVED lines=184> */
.L_x_420:
[----:B------:R-:W-:Y:S04]  /*34f0*/  MOV R3, 0x1 ;  /* 0x0000000100037802 */ /* 0x000fe80000000f00 */
[----:B------:R-:W-:Y:S11]  /*3500*/  ISETP.NE.AND P0, PT, R3, c[0x0][0x2a8], PT ;  /* 0x0000aa0003007a0c */ /* 0x000ff60003f05270 */
[----:B------:R-:W-:Y:S02]  /*3510*/  @!UPT UIADD3 URZ, URZ, URZ, URZ ;  /* 0x0000003f3f3ff290 */ /* 0x000fe4000fffe03f */
[----:B------:R-:W-:Y:S05]  /*3520*/  @P0 IMAD.HI.U32 R3, R2, c[0x0][0x2ac], RZ ;  /* 0x0000ab0002030a27 */ /* 0x000fea00078e00ff */
[----:B------:R-:W-:Y:S02]  /*3530*/  @P0 SHF.R.U32.HI R2, RZ, c[0x0][0x2b0], R3 ;  /* 0x0000ac00ff020a19 */ /* 0x000fe40000011603 */
.L_x_421:
[----:B------:R-:W-:Y:S05]  /*3540*/  BSYNC B0 ;  /* 0x0000000000007941 */ /* 0x000fea0003800000 */
.L_x_419:
        /* <DEDUP_REMOVED lines=8> */
.L_x_418:
        /* <DEDUP_REMOVED lines=18> */
.L_x_424:
[----:B------:R-:W-:Y:S04]  /*36f0*/  MOV R3, 0x1 ;  /* 0x0000000100037802 */ /* 0x000fe80000000f00 */
[----:B------:R-:W-:Y:S11]  /*3700*/  ISETP.NE.AND P0, PT, R3, c[0x0][0x2a8], PT ;  /* 0x0000aa0003007a0c */ /* 0x000ff60003f05270 */
[----:B------:R-:W-:Y:S02]  /*3710*/  @!UPT UIADD3 URZ, URZ, URZ, URZ ;  /* 0x0000003f3f3ff290 */ /* 0x000fe4000fffe03f */
[----:B------:R-:W-:Y:S05]  /*3720*/  @P0 IMAD.HI.U32 R3, R2, c[0x0][0x2ac], RZ ;  /* 0x0000ab0002030a27 */ /* 0x000fea00078e00ff */
[----:B------:R-:W-:Y:S02]  /*3730*/  @P0 SHF.R.U32.HI R2, RZ, c[0x0][0x2b0], R3 ;  /* 0x0000ac00ff020a19 */ /* 0x000fe40000011603 */
.L_x_425:
[----:B------:R-:W-:Y:S05]  /*3740*/  BSYNC B0 ;  /* 0x0000000000007941 */ /* 0x000fea0003800000 */
.L_x_423:
[----:B------:R-:W2:Y:S01]  /*3750*/  LDL R6, [R1+0x20] ;  /* 0x0000200001067983 */ /* 0x000ea20000100800 */
[----:B------:R-:W-:Y:S04]  /*3760*/  IMAD.MOV.U32 R3, RZ, RZ, c[0x0][0x2a8] ;  /* 0x0000aa00ff037624 */ /* 0x000fe800078e00ff */
[----:B------:R-:W-:Y:S04]  /*3770*/  IMAD R2, R2, R3, -UR10 ;  /* 0x8000000a02027e24 */ /* 0x000fe8000f8e0203 */
[----:B--2---:R-:W-:Y:S05]  /*3780*/  IMAD.IADD R2, R2, 0x1, -R6 ;  /* 0x0000000102027824 */ /* 0x004fea00078e0a06 */
[----:B------:R-:W-:Y:S02]  /*3790*/  IADD3 R3, R2, c[0x0][0x2a8], RZ ;  /* 0x0000aa0002037a10 */ /* 0x000fe40007ffe0ff */
[----:B------:R-:W-:Y:S02]  /*37a0*/  IMNMX R142, R142, R2, !PT ;  /* 0x000000028e8e7217 */ /* 0x000fe40007800200 */
[----:B------:R-:W-:Y:S02]  /*37b0*/  IMNMX R145, R145, R3, PT ;  /* 0x0000000391917217 */ /* 0x000fe40003800200 */
.L_x_422:
        /* <DEDUP_REMOVED lines=18> */
.L_x_428:
[----:B------:R-:W-:Y:S04]  /*38e0*/  MOV R3, 0x1 ;  /* 0x0000000100037802 */ /* 0x000fe80000000f00 */
[----:B------:R-:W-:Y:S11]  /*38f0*/  ISETP.NE.AND P0, PT, R3, c[0x0][0x2a8], PT ;  /* 0x0000aa0003007a0c */ /* 0x000ff60003f05270 */
[----:B------:R-:W-:Y:S02]  /*3900*/  @!UPT UIADD3 URZ, URZ, URZ, URZ ;  /* 0x0000003f3f3ff290 */ /* 0x000fe4000fffe03f */
[----:B------:R-:W-:Y:S05]  /*3910*/  @P0 IMAD.HI.U32 R3, R2, c[0x0][0x2ac], RZ ;  /* 0x0000ab0002030a27 */ /* 0x000fea00078e00ff */
[----:B------:R-:W-:Y:S02]  /*3920*/  @P0 SHF.R.U32.HI R2, RZ, c[0x0][0x2b0], R3 ;  /* 0x0000ac00ff020a19 */ /* 0x000fe40000011603 */
.L_x_429:
[----:B------:R-:W-:Y:S05]  /*3930*/  BSYNC B0 ;  /* 0x0000000000007941 */ /* 0x000fea0003800000 */
.L_x_427:
[----:B------:R-:W2:Y:S01]  /*3940*/  LDL R6, [R1+0x20] ;  /* 0x0000200001067983 */ /* 0x000ea20000100800 */
[----:B------:R-:W-:Y:S04]  /*3950*/  IMAD.MOV.U32 R3, RZ, RZ, c[0x0][0x2a8] ;  /* 0x0000aa00ff037624 */ /* 0x000fe800078e00ff */
[----:B------:R-:W-:Y:S04]  /*3960*/  IMAD R2, R2, R3, -UR10 ;  /* 0x8000000a02027e24 */ /* 0x000fe8000f8e0203 */
[----:B--2---:R-:W-:Y:S05]  /*3970*/  IMAD.IADD R2, R2, 0x1, -R6 ;  /* 0x0000000102027824 */ /* 0x004fea00078e0a06 */
[----:B------:R-:W-:Y:S02]  /*3980*/  IADD3 R3, R2, c[0x0][0x2a8], RZ ;  /* 0x0000aa0002037a10 */ /* 0x000fe40007ffe0ff */
[----:B------:R-:W-:Y:S02]  /*3990*/  IMNMX R140, R140, R2, !PT ;  /* 0x000000028c8c7217 */ /* 0x000fe40007800200 */
[----:B------:R-:W-:Y:S02]  /*39a0*/  IMNMX R146, R146, R3, PT ;  /* 0x0000000392927217 */ /* 0x000fe40003800200 */
.L_x_426:
        /* <DEDUP_REMOVED lines=18> */
.L_x_432:
[----:B------:R-:W-:Y:S04]  /*3ad0*/  MOV R2, 0x1 ;  /* 0x0000000100027802 */ /* 0x000fe80000000f00 */
[----:B------:R-:W-:Y:S11]  /*3ae0*/  ISETP.NE.AND P0, PT, R2, c[0x0][0x2a8], PT ;  /* 0x0000aa0002007a0c */ /* 0x000ff60003f05270 */
[----:B------:R-:W-:Y:S02]  /*3af0*/  @!UPT UIADD3 URZ, URZ, URZ, URZ ;  /* 0x0000003f3f3ff290 */ /* 0x000fe4000fffe03f */
[----:B------:R-:W-:Y:S05]  /*3b00*/  @P0 IMAD.HI.U32 R2, R0, c[0x0][0x2ac], RZ ;  /* 0x0000ab0000020a27 */ /* 0x000fea00078e00ff */
[----:B------:R-:W-:Y:S02]  /*3b10*/  @P0 SHF.R.U32.HI R0, RZ, c[0x0][0x2b0], R2 ;  /* 0x0000ac00ff000a19 */ /* 0x000fe40000011602 */
.L_x_433:
[----:B------:R-:W-:Y:S05]  /*3b20*/  BSYNC B0 ;  /* 0x0000000000007941 */ /* 0x000fea0003800000 */
.L_x_431:
[----:B------:R-:W2:Y:S01]  /*3b30*/  LDL R3, [R1+0x20] ;  /* 0x0000200001037983 */ /* 0x000ea20000100800 */
[----:B------:R-:W-:Y:S04]  /*3b40*/  IMAD.MOV.U32 R2, RZ, RZ, c[0x0][0x2a8] ;  /* 0x0000aa00ff027624 */ /* 0x000fe800078e00ff */
[----:B------:R-:W-:Y:S04]  /*3b50*/  IMAD R0, R0, R2, -UR10 ;  /* 0x8000000a00007e24 */ /* 0x000fe8000f8e0202 */
[----:B--2---:R-:W-:Y:S05]  /*3b60*/  IMAD.IADD R0, R0, 0x1, -R3 ;  /* 0x0000000100007824 */ /* 0x004fea00078e0a03 */
[----:B------:R-:W-:Y:S02]  /*3b70*/  IADD3 R2, R0, c[0x0][0x2a8], RZ ;  /* 0x0000aa0000027a10 */ /* 0x000fe40007ffe0ff */
[----:B------:R-:W-:Y:S02]  /*3b80*/  IMNMX R141, R141, R0, !PT ;  /* 0x000000008d8d7217 */ /* 0x000fe40007800200 */
[----:B------:R-:W-:Y:S02]  /*3b90*/  IMNMX R144, R144, R2, PT ;  /* 0x0000000290907217 */ /* 0x000fe40003800200 */
.L_x_430:
        /* <DEDUP_REMOVED lines=62> */
.L_x_434:
        /* <DEDUP_REMOVED lines=589> */
.L_x_435:
        /* <DEDUP_REMOVED lines=241> */
.L_x_417:
[----:B------:R-:W-:Y:S05]  /*7360*/  @P0 EXIT ;  /* 0x000000000000094d */ /* 0x000fea0003800000 */
[----:B------:R-:W2:Y:S01]  /*7370*/  LDL.LU R8, [R1+0x80] ;  /* 0x0000800001087983 */ /* 0x000ea20000300800 */
[----:B------:R-:W-:-:S04]  /*7380*/  ISETP.NE.U32.AND P0, PT, RZ, c[0x0][0x360], PT ;  /* 0x0000d800ff007a0c */ /* 0x000fc80003f05070 */
[----:B------:R-:W-:-:S13]  /*7390*/  ISETP.NE.AND.EX P0, PT, RZ, c[0x0][0x364], PT, P0 ;  /* 0x0000d900ff007a0c */ /* 0x000fda0003f05300 */
[----:B------:R-:W-:Y:S01]  /*73a0*/  @P0 IMAD.MOV.U32 R2, RZ, RZ, 0x4 ;  /* 0x00000004ff020424 */ /* 0x000fe200078e00ff */
[----:B------:R-:W1:Y:S03]  /*73b0*/  S2R R5, SR_CTAID.Y ;  /* 0x0000000000057919 */ /* 0x000e660000002600 */
[----:B--2---:R-:W-:-:S06]  /*73c0*/  @P0 IMAD.WIDE R2, R8, R2, c[0x0][0x360] ;  /* 0x0000d80008020625 */ /* 0x004fcc00078e0202 */
[----:B------:R2:W3:Y:S01]  /*73d0*/  @P0 LDG.E R2, [R2.64] ;  /* 0x0000000c02020981 */ /* 0x0004e2000c1e1900 */
[----:B------:R-:W-:Y:S01]  /*73e0*/  IMAD.MOV.U32 R0, RZ, RZ, 0x1 ;  /* 0x00000001ff007424 */ /* 0x000fe200078e00ff */
[----:B------:R-:W-:Y:S01]  /*73f0*/  ULDC UR6, c[0x0][0x358] ;  /* 0x0000d60000067ab9 */ /* 0x000fe20000000800 */
[----:B-1----:R-:W-:Y:S01]  /*7400*/  IMAD.MOV.U32 R7, RZ, RZ, R5 ;  /* 0x000000ffff077224 */ /* 0x002fe200078e0005 */
[----:B------:R-:W1:Y:S01]  /*7410*/  S2R R4, SR_TID.X ;  /* 0x0000000000047919 */ /* 0x000e620000002100 */
[----:B------:R-:W-:-:S03]  /*7420*/  UIMAD UR6, UR5, UR6, URZ ;  /* 0x00000006050672a4 */ /* 0x000fc6000f8e023f */
        /* <DEDUP_REMOVED lines=19> */
[----:B-1----:R-:W-:Y:S02]  /*7560*/  ISETP.NE.AND P2, PT, R4, RZ, PT ;  /* 0x000000ff0400720c */ /* 0x002fe40003f45270 */
[----:B------:R-:W-:Y:S02]  /*7570*/  SHF.L.U64.HI R15, R0, 0x2, R15 ;  /* 0x00000002000f7819 */ /* 0x000fe4000001020f */
[----:B------:R-:W-:-:S04]  /*7580*/  IADD3 R4, P1, R14, c[0x0][0x350], RZ ;  /* 0x0000d4000e047a10 */ /* 0x000fc80007f3e0ff */
[----:B------:R-:W-:Y:S01]  /*7590*/  IADD3.X R5, R15, c[0x0][0x354], RZ, P1, !PT ;  /* 0x0000d5000f057a10 */ /* 0x000fe20000ffe4ff */
[----:B---3--:R-:W-:-:S05]  /*75a0*/  @P0 IMAD R2, R8, 0x80, R2 ;  /* 0x0000008008020824 */ /* 0x008fca00078e0202 */
[----:B------:R-:W-:-:S04]  /*75b0*/  @P0 SHF.R.S32.HI R3, RZ, 0x1f, R2 ;  /* 0x0000001fff030819 */ /* 0x000fc80000011402 */
[----:B------:R-:W-:-:S04]  /*75c0*/  @P0 LEA.HI R2, R3, R2, RZ, 0x7 ;  /* 0x0000000203020211 */ /* 0x000fc800078f38ff */
[----:B------:R-:W-:-:S05]  /*75d0*/  @P0 SHF.R.S32.HI R2, RZ, 0x7, R2 ;  /* 0x00000007ff020819 */ /* 0x000fca0000011402 */
[----:B------:R-:W-:-:S05]  /*75e0*/  @P0 IMAD R2, R2, 0x3000, RZ ;  /* 0x0000300002020824 */ /* 0x000fca00078e02ff */
[----:B------:R-:W-:Y:S02]  /*75f0*/  @P0 SHF.R.S32.HI R3, RZ, 0x1f, R2 ;  /* 0x0000001fff030819 */ /* 0x000fe40000011402 */
[----:B------:R-:W-:Y:S01]  /*7600*/  @!P0 CS2R R2, SRZ ;  /* 0x0000000000028805 */ /* 0x000fe2000001ff00 */
[----:B------:R-:W-:Y:S05]  /*7610*/  @P2 BRA `(.L_x_438) ;  /* 0x0000005000002947 */ /* 0x000fea0003800000 */
.L_x_439:
[----:B------:R-:W2:Y:S01]  /*7620*/  LDG.E.STRONG.GPU R0, [R4.64] ;  /* 0x0000000c04007981 */ /* 0x000ea2000c1ef900 */
[----:B------:R-:W-:Y:S01]  /*7630*/  YIELD ;  /* 0x0000000000007946 */ /* 0x000fe20003800000 */
[----:B--2---:R-:W-:Y:S01]  /*7640*/  ISETP.NE.AND P0, PT, R0, R6, PT ;  /* 0x000000060000720c */ /* 0x004fe20003f05270 */
[----:B------:R-:W-:-:S12]  /*7650*/  CCTL.IVALL ;  /* 0x00000000ff00798f */ /* 0x000fd80002000000 */
[----:B------:R-:W-:Y:S05]  /*7660*/  @P0 BRA `(.L_x_439) ;  /* 0xffffffb000000947 */ /* 0x000fea000383ffff */
.L_x_438:
[----:B------:R-:W-:Y:S05]  /*7670*/  BSYNC B0 ;  /* 0x0000000000007941 */ /* 0x000fea0003800000 */
.L_x_437:
[----:B------:R-:W-:Y:S01]  /*7680*/  MOV R17, 0xffffffff ;  /* 0xffffffff00117802 */ /* 0x000fe20000000f00 */
[----:B------:R-:W-:Y:S05]  /*7690*/  BRA.CONV ~URZ, `(.L_x_440) ;  /* 0x000000237f007947 */ /* 0x000fea000b800000 */
[----:B------:R-:W-:Y:S02]  /*76a0*/  MOV R8, 0x76c0 ;  /* 0x000076c000087802 */ /* 0x000fe40000000f00 */
[----:B------:R-:W-:Y:S05]  /*76b0*/  CALL.REL.NOINC `($__internal_3_$__cuda_sm70_warpsync) ;  /* 0x00000aa000007944 */ /* 0x000fea0003c00000 */
.L_x_440:
        /* <DEDUP_REMOVED lines=67> */
[----:B-1----:R-:W-:Y:S05]  /*7af0*/  CALL.REL.NOINC `($__internal_3_$__cuda_sm70_warpsync) ;  /* 0x0000066000007944 */ /* 0x002fea0003c00000 */
.L_x_441:
        /* <DEDUP_REMOVED lines=12> */
.L_x_443:
[----:B------:R-:W-:Y:S05]  /*7bc0*/  BSYNC B0 ;  /* 0x0000000000007941 */ /* 0x000fea0003800000 */
.L_x_442:
[----:B--2---:R-:W-:Y:S01]  /*7bd0*/  IADD3 R4, P0, R14, c[0x0][0x348], RZ ;  /* 0x0000d2000e047a10 */ /* 0x004fe20007f1e0ff */
[----:B------:R-:W-:Y:S03]  /*7be0*/  BSSY B0, `(.L_x_444) ;  /* 0x0000008000007945 */ /* 0x000fe60003800000 */
[----:B------:R-:W-:Y:S01]  /*7bf0*/  IADD3.X R5, R15, c[0x0][0x34c], RZ, P0, !PT ;  /* 0x0000d3000f057a10 */ /* 0x000fe200007fe4ff */
[----:B------:R-:W-:Y:S05]  /*7c00*/  @P2 BRA `(.L_x_445) ;  /* 0x0000005000002947 */ /* 0x000fea0003800000 */
.L_x_446:
[----:B------:R-:W2:Y:S01]  /*7c10*/  LDG.E.STRONG.GPU R0, [R4.64] ;  /* 0x0000000c04007981 */ /* 0x000ea2000c1ef900 */
[----:B------:R-:W-:Y:S01]  /*7c20*/  YIELD ;  /* 0x0000000000007946 */ /* 0x000fe20003800000 */
[----:B--2---:R-:W-:Y:S01]  /*7c30*/  ISETP.NE.AND P0, PT, R0, R6, PT ;  /* 0x000000060000720c */ /* 0x004fe20003f05270 */
[----:B------:R-:W-:-:S12]  /*7c40*/  CCTL.IVALL ;  /* 0x00000000ff00798f */ /* 0x000fd80002000000 */
[----:B------:R-:W-:Y:S05]  /*7c50*/  @P0 BRA `(.L_x_446) ;  /* 0xffffffb000000947 */ /* 0x000fea000383ffff */
.L_x_445:
[----:B------:R-:W-:Y:S05]  /*7c60*/  BSYNC B0 ;  /* 0x0000000000007941 */ /* 0x000fea0003800000 */
.L_x_444:
[----:B------:R-:W-:Y:S05]  /*7c70*/  BRA.CONV ~URZ, `(.L_x_447) ;  /* 0x000000237f007947 */ /* 0x000fea000b800000 */
[----:B------:R-:W-:Y:S02]  /*7c80*/  MOV R8, 0x7ca0 ;  /* 0x00007ca000087802 */ /* 0x000fe40000000f00 */
[----:B-1----:R-:W-:Y:S05]  /*7c90*/  CALL.REL.NOINC `($__internal_3_$__cuda_sm70_warpsync) ;  /* 0x000004c000007944 */ /* 0x002fea0003c00000 */
.L_x_447:
        /* <DEDUP_REMOVED lines=64> */
.L_x_448:
        /* <DEDUP_REMOVED lines=12> */
        .weak           $__internal_3_$__cuda_sm70_warpsync
        .type           $__internal_3_$__cuda_sm70_warpsync,@function
        .size           $__internal_3_$__cuda_sm70_warpsync,(.L_x_1399 - $__internal_3_$__cuda_sm70_warpsync)
$__internal_3_$__cuda_sm70_warpsync:
[----:B------:R-:W-:Y:S01]  /*8160*/  MOV R9, 0x0 ;  /* 0x0000000000097802 */ /* 0x000fe20000000f00 */
[----:B------:R-:W-:Y:S04]  /*8170*/  WARPSYNC R17 ;  /* 0x0000001100007348 */ /* 0x000fe80003800000 */
[----:B------:R-:W-:Y:S05]  /*8180*/  RET.REL.NODEC R8 `(_ZN7cutlass13device_kernelIN5flash19enable_sm80_to_sm89INS1_16FlashAttnBwdSm80INS1_25CollectiveMainloopBwdSm80ILi2ELi1EN4cute5tupleIJNS5_1CILi64EEENS7_ILi128EEENS7_ILi96EEEEEENS_6half_tEfNS_4arch4Sm80ELb0ELb1ELb1ELb1ELb1ELb0ELb0ELb0ELi2ELi2ELi4ELi2ELb1EEENS1_24CollectiveEpilogueBwdGQAISB_fSE_Li256ELb1ELb1EEENS1_19SingleTileSchedulerILb1ELb0ELb0ELi128EEEEEEEEEvNT_6ParamsE) ;  /* 0xffff7e7008007950 */ /* 0x000fea0003c3ffff */
.L_x_449:
        /* <DEDUP_REMOVED lines=15> */
.L_x_1399:


//--------------------- .text._ZN7cutlass13device_kernelIN5flash19enable_sm80_to_sm89INS1_16FlashAttnBwdSm80INS1_25CollectiveMainloopBwdSm80ILi2ELi1EN4cute5tupleIJNS5_1CILi64EEENS7_ILi128EEENS7_ILi96EEEEEENS_6half_tEfNS_4arch4Sm80ELb1ELb0ELb1ELb0ELb0ELb0ELb0ELb0ELi2ELi2ELi4ELi2ELb1EEENS1_21CollectiveEpilogueBwdISB_SC_SE_Li256ELb0ELb0ELi2EEENS1_25SingleTileBwdLPTSchedulerILb0ELi128ELb0EEEEEEEEEvNT_6ParamsE --------------------------
	.section	.text._ZN7cutlass13device_kernelIN5flash19enable_sm80_to_sm89INS1_16FlashAttnBwdSm80INS1_25CollectiveMainloopBwdSm80ILi2ELi1EN4cute5tupleIJNS5_1CILi64EEENS7_ILi128EEENS7_ILi96EEEEEENS_6half_tEfNS_4arch4Sm80ELb1ELb0ELb1ELb0ELb0ELb0ELb0ELb0ELi2ELi2ELi4ELi2ELb1EEENS1_21CollectiveEpilogueBwdISB_SC_SE_Li256ELb0ELb0ELi2EEENS1_25SingleTileBwdLPTSchedulerILb0ELi128ELb0EEEEEEEEEvNT_6ParamsE,"ax",@progbits
	.sectioninfo	@"SHI_REGISTERS=255"
	.align	128
.text._ZN7cutlass13device_kernelIN5flash19enable_sm80_to_sm89INS1_16FlashAttnBwdSm80INS1_25CollectiveMainloopBwdSm80ILi2ELi1EN4cute5tupleIJNS5_1CILi64EEENS7_ILi128EEENS7_ILi96EEEEEENS_6half_tEfNS_4arch4Sm80ELb1ELb0ELb1ELb0ELb0ELb0ELb0ELb0ELi2ELi2ELi4ELi2ELb1EEENS1_21CollectiveEpilogueBwdISB_SC_SE_Li256ELb0ELb0ELi2EEENS1_25SingleTileBwdLPTSchedulerILb0ELi128ELb0EEEEEEEEEvNT_6ParamsE:
        .type           _ZN7cutlass13device_kernelIN5flash19enable_sm80_to_sm89INS1_16FlashAttnBwdSm80INS1_25CollectiveMainloopBwdSm80ILi2ELi1EN4cute5tupleIJNS5_1CILi64EEENS7_ILi128EEENS7_ILi96EEEEEENS_6half_tEfNS_4arch4Sm80ELb1ELb0ELb1ELb0ELb0ELb0ELb0ELb0ELi2ELi2ELi4ELi2ELb1EEENS1_21CollectiveEpilogueBwdISB_SC_SE_Li256ELb0ELb0ELi2EEENS1_25SingleTileBwdLPTSchedulerILb0ELi128ELb0EEEEEEEEEvNT_6ParamsE,@function
        .size           _ZN7cutlass13device_kernelIN5flash19enable_sm80_to_sm89INS1_16FlashAttnBwdSm80INS1_25CollectiveMainloopBwdSm80ILi2ELi1EN4cute5tupleIJNS5_1CILi64EEENS7_ILi128EEENS7_ILi96EEEEEENS_6half_tEfNS_4arch4Sm80ELb1ELb0ELb1ELb0ELb0ELb0ELb0ELb0ELi2ELi2ELi4ELi2ELb1EEENS1_21CollectiveEpilogueBwdISB_SC_SE_Li256ELb0ELb0ELi2EEENS1_25SingleTileBwdLPTSchedulerILb0ELi128ELb0EEEEEEEEEvNT_6ParamsE,(.L_x_1401 - _ZN7cutlass13device_kernelIN5flash19enable_sm80_to_sm89INS1_16FlashAttnBwdSm80INS1_25CollectiveMainloopBwdSm80ILi2ELi1EN4cute5tupleIJNS5_1CILi64EEENS7_ILi128EEENS7_ILi96EEEEEENS_6half_tEfNS_4arch4Sm80ELb1ELb0ELb1ELb0ELb0ELb0ELb0ELb0ELi2ELi2ELi4ELi2ELb1EEENS1_21CollectiveEpilogueBwdISB_SC_SE_Li256ELb0ELb0ELi2EEENS1_25SingleTileBwdLPTSchedulerILb0ELi128ELb0EEEEEEEEEvNT_6ParamsE)
        .other          _ZN7cutlass13device_kernelIN5flash19enable_sm80_to_sm89INS1_16FlashAttnBwdSm80INS1_25CollectiveMainloopBwdSm80ILi2ELi1EN4cute5tupleIJNS5_1CILi64EEENS7_ILi128EEENS7_ILi96EEEEEENS_6half_tEfNS_4arch4Sm80ELb1ELb0ELb1ELb0ELb0ELb0ELb0ELb0ELi2ELi2ELi4ELi2ELb1EEENS1_21CollectiveEpilogueBwdISB_SC_SE_Li256ELb0ELb0ELi2EEENS1_25SingleTileBwdLPTSchedulerILb0ELi128ELb0EEEEEEEEEvNT_6ParamsE,@"STO_CUDA_ENTRY STV_DEFAULT"
_ZN7cutlass13device_kernelIN5flash19enable_sm80_to_sm89INS1_16FlashAttnBwdSm80INS1_25CollectiveMainloopBwdSm80ILi2ELi1EN4cute5tupleIJNS5_1CILi64EEENS7_ILi128EEENS7_ILi96EEEEEENS_6half_tEfNS_4arch4Sm80ELb1ELb0ELb1ELb0ELb0ELb0ELb0ELb0ELi2ELi2ELi4ELi2ELb1EEENS1_21CollectiveEpilogueBwdISB_SC_SE_Li256ELb0ELb0ELi2EEENS1_25SingleTileBwdLPTSchedulerILb0ELi128ELb0EEEEEEEEEvNT_6ParamsE:
[----:B------:R-:W-:-:S03]  /*0000*/  MOV R1, c[0x0][0x28] ;  /* 0x00000a0000017a02 */ /* 0x000fc60000000f00 */
[----:B------:R-:W1:Y:S01]  /*0010*/  S2R R2, SR_TID.X ;  /* 0x0000000000027919 */ /* 0x000e620000002100 */
[----:B------:R-:W-:Y:S01]  /*0020*/  IADD3 R1, R1, -0x70, RZ ;  /* 0xffffff9001017810 */ /* 0x000fe20007ffe0ff */
[----:B------:R-:W2:Y:S01]  /*0030*/  S2UR UR7, SR_CTAID.X ;  /* 0x00000000000779c3 */ /* 0x000ea20000002500 */
[----:B------:R-:W-:Y:S02]  /*0040*/  IMAD.MOV.U32 R35, RZ, RZ, R3 ;  /* 0x000000ffff237224 */ /* 0x000fe400078e0003 */
[--C-:B-1----:R-:W-:Y:S01]  /*0050*/  IMAD.MOV.U32 R34, RZ, RZ, R2.reuse ;  /* 0x000000ffff227224 */ /* 0x102fe200078e0002 */
[----:B------:R-:W-:Y:S01]  /*0060*/  STL [R1+0x20], R2 ;  /* 0x0000200201007387 */ /* 0x000fe20000100800 */
[----:B------:R-:W-:-:S05]  /*0070*/  IMAD.MOV.U32 R34, RZ, RZ, R2 ;  /* 0x000000ffff227224 */ /* 0x000fca00078e0002 */
[----:B------:R-:W-:-:S06]  /*0080*/  SHF.R.U32.HI R0, RZ, 0x5, R34 ;  /* 0x00000005ff007819 */ /* 0x000fcc0000011622 */
[----:B------:R-:W1:Y:S02]  /*0090*/  SHFL.IDX PT, R0, R0, RZ, 0x1f ;  /* 0x00001fff00007589 */ /* 0x000e6400000e0000 */
[----:B-1----:R-:W-:-:S13]  /*00a0*/  ISETP.NE.AND P0, PT, R0, RZ, PT ;  /* 0x000000ff0000720c */ /* 0x002fda0003f05270 */
[----:B--2---:R-:W-:Y:S05]  /*00b0*/  @!P0 BRA `(.L_x_450) ;  /* 0x0000026000008947 */ /* 0x004fea0003800000 */
[----:B------:R-:W-:Y:S02]  /*00c0*/  ULDC.64 UR4, c[0x0][0x3b8] ;  /* 0x0000ee0000047ab9 */ /* 0x000fe40000000a00 */
[----:B------:R-:W-:Y:S02]  /*00d0*/  UISETP.NE.AND UP0, UPT, UR4, 0x1, UPT ;  /* 0x000000010400788c */ /* 0x000fe4000bf05270 */
[----:B------:R-:W-:Y:S02]  /*00e0*/  UIMAD.WIDE.U32 UR8, UR7, UR5, URZ ;  /* 0x00000005070872a5 */ /* 0x000fe4000f8e003f */
[----:B------:R-:W-:Y:S02]  /*00f0*/  UMOV UR6, UR7 ;  /* 0x0000000700067c82 */ /* 0x000fe40008000000 */
[----:B------:R-:W-:-:S05]  /*0100*/  ULDC UR5, c[0x0][0x3c0] ;  /* 0x0000f00000057ab9 */ /* 0x000fca0000000800 */
[----:B------:R-:W-:-:S03]  /*0110*/  @UP0 USHF.R.U32.HI UR6, URZ, UR5, UR9 ;  /* 0x000000053f060299 */ /* 0x000fc60008011609 */
[----:B------:R-:W-:Y:S02]  /*0120*/  ULDC UR5, c[0x0][0x3d0] ;  /* 0x0000f40000057ab9 */ /* 0x000fe40000000800 */
[----:B------:R-:W-:Y:S02]  /*0130*/  UISETP.GE.AND UP0, UPT, UR6, UR5, UPT ;  /* 0x000000050600728c */ /* 0x000fe4000bf06270 */
[----:B------:R-:W-:-:S04]  /*0140*/  UIADD3 UR5, -UR6, URZ, URZ ;  /* 0x0000003f06057290 */ /* 0x000fc8000fffe13f */
[----:B------:R-:W-:Y:S01]  /*0150*/  PLOP3.LUT P0, PT, PT, PT, UP0, 0x80, 0x0 ;  /* 0x000000000000781c */ /* 0x000fe20003f0f008 */
[----:B------:R-:W-:-:S12]  /*0160*/  UIMAD UR7, UR5, UR4, UR7 ;  /* 0x00000004050772a4 */ /* 0x000fd8000f8e0207 */
[----:B------:R-:W-:Y:S05]  /*0170*/  @!P0 BRA `(.L_x_451) ;  /* 0x0000008000008947 */ /* 0x000fea0003800000 */
[----:B------:R-:W-:Y:S02]  /*0180*/  ULDC UR8, c[0x0][0x3c4] ;  /* 0x0000f10000087ab9 */ /* 0x000fe40000000800 */
[----:B------:R-:W-:Y:S02]  /*0190*/  UISETP.NE.AND UP0, UPT, UR8, 0x1, UPT ;  /* 0x000000010800788c */ /* 0x000fe4000bf05270 */
[----:B------:R-:W-:Y:S02]  /*01a0*/  ULDC.64 UR4, c[0x0][0x3c8] ;  /* 0x0000f20000047ab9 */ /* 0x000fe40000000a00 */
[----:B------:R-:W-:Y:S02]  /*01b0*/  UIMAD.WIDE.U32 UR10, UR7, UR4, URZ ;  /* 0x00000004070a72a5 */ /* 0x000fe4000f8e003f */
[----:B------:R-:W-:-:S05]  /*01c0*/  UMOV UR12, UR7 ;  /* 0x00000007000c7c82 */ /* 0x000fca0008000000 */
[----:B------:R-:W-:-:S04]  /*01d0*/  @UP0 USHF.R.U32.HI UR12, URZ, UR5, UR11 ;  /* 0x000000053f0c0299 */ /* 0x000fc8000801160b */
[----:B------:R-:W-:Y:S01]  /*01e0*/  UIMAD UR8, UR12, UR8, URZ ;  /* 0x000000080c0872a4 */ /* 0x000fe2000f8e023f */
[----:B------:R-:W-:Y:S05]  /*01f0*/  BRA `(.L_x_452) ;  /* 0x0000007000007947 */ /* 0x000fea0003800000 */
.L_x_451:
[----:B------:R-:W-:Y:S02]  /*0200*/  ULDC UR8, c[0x0][0x3ac] ;  /* 0x0000eb0000087ab9 */ /* 0x000fe40000000800 */
[----:B------:R-:W-:Y:S02]  /*0210*/  UISETP.NE.AND UP0, UPT, UR8, 0x1, UPT ;  /* 0x000000010800788c */ /* 0x000fe4000bf05270 */
[----:B------:R-:W-:Y:S02]  /*0220*/  ULDC.64 UR4, c[0x0][0x3b0] ;  /* 0x0000ec0000047ab9 */ /* 0x000fe40000000a00 */
[----:B------:R-:W-:Y:S02]  /*0230*/  UIMAD.WIDE.U32 UR10, UR7, UR4, URZ ;  /* 0x00000004070a72a5 */ /* 0x000fe4000f8e003f */
[----:B------:R-:W-:-:S05]  /*0240*/  UMOV UR12, UR7 ;  /* 0x00000007000c7c82 */ /* 0x000fca0008000000 */
[----:B------:R-:W-:-:S04]  /*0250*/  @UP0 USHF.R.U32.HI UR12, URZ, UR5, UR11 ;  /* 0x000000053f0c0299 */ /* 0x000fc8000801160b */
[----:B------:R-:W-:Y:S02]  /*0260*/  UIMAD UR8, UR12, UR8, URZ ;  /* 0x000000080c0872a4 */ /* 0x000fe4000f8e023f */
.L_x_452:
[----:B------:R-:W-:Y:S02]  /*0270*/  ULDC.64 UR10, c[0x0][0x3a0] ;  /* 0x0000e800000a7ab9 */ /* 0x000fe40000000a00 */
[----:B------:R-:W-:Y:S02]  /*0280*/  UIADD3 UR7, UR7, -UR8, URZ ;  /* 0x8000000807077290 */ /* 0x000fe4000fffe03f */
[----:B------:R-:W-:Y:S02]  /*0290*/  UISETP.NE.AND UP0, UPT, UR10, 0x1, UPT ;  /* 0x000000010a00788c */ /* 0x000fe4000bf05270 */
[----:B------:R-:W-:Y:S02]  /*02a0*/  ULDC.64 UR4, c[0x0][0x3a8] ;  /* 0x0000ea0000047ab9 */ /* 0x000fe40000000a00 */
[----:B------:R-:W-:-:S04]  /*02b0*/  UIMAD UR5, UR6, UR5, UR7 ;  /* 0x00000005060572a4 */ /* 0x000fc8000f8e0207 */
[----:B------:R-:W-:-:S03]  /*02c0*/  UIMAD.WIDE.U32 UR6, UR5, UR11, URZ ;  /* 0x0000000b050672a5 */ /* 0x000fc6000f8e003f */
[----:B------:R-:W-:Y:S02]  /*02d0*/  UMOV UR11, UR5 ;  /* 0x00000005000b7c82 */ /* 0x000fe40008000000 */
[----:B------:R-:W-:-:S04]  /*02e0*/  @UP0 USHF.R.U32.HI UR11, URZ, UR4, UR7 ;  /* 0x000000043f0b0299 */ /* 0x000fc80008011607 */
[----:B------:R-:W-:-:S04]  /*02f0*/  UIADD3 UR4, -UR11, URZ, URZ ;  /* 0x0000003f0b047290 */ /* 0x000fc8000fffe13f */
[----:B------:R-:W-:Y:S01]  /*0300*/  UIMAD UR10, UR4, UR10, UR5 ;  /* 0x0000000a040a72a4 */ /* 0x000fe2000f8e0205 */
[----:B------:R-:W-:Y:S05]  /*0310*/  BRA `(.L_x_453) ;  /* 0x0000025000007947 */ /* 0x000fea0003800000 */
.L_x_450:
        /* <DEDUP_REMOVED lines=20> */
.L_x_454:
[----:B------:R-:W-:Y:S02]  /*0460*/  ULDC UR8, c[0x0][0x3ac] ;  /* 0x0000eb0000087ab9 */ /* 0x000fe40000000800 */
[----:B------:R-:W-:Y:S02]  /*0470*/  UISETP.NE.AND UP0, UPT, UR8, 0x1, UPT ;  /* 0x000000010800788c */ /* 0x000fe4000bf05270 */
[----:B------:R-:W-:Y:S02]  /*0480*/  ULDC.64 UR4, c[0x0][0x3b0] ;  /* 0x0000ec0000047ab9 */ /* 0x000fe40000000a00 */
[----:B------:R-:W-:Y:S02]  /*0490*/  UIMAD.WIDE.U32 UR10, UR7, UR4, URZ ;  /* 0x00000004070a72a5 */ /* 0x000fe4000f8e003f */
[----:B------:R-:W-:-:S05]  /*04a0*/  UMOV UR12, UR7 ;  /* 0x00000007000c7c82 */ /* 0x000fca0008000000 */
[----:B------:R-:W-:-:S04]  /*04b0*/  @UP0 USHF.R.U32.HI UR12, URZ, UR5, UR11 ;  /* 0x000000053f0c0299 */ /* 0x000fc8000801160b */
[----:B------:R-:W-:Y:S02]  /*04c0*/  UIMAD UR8, UR12, UR8, URZ ;  /* 0x000000080c0872a4 */ /* 0x000fe4000f8e023f */
.L_x_455:
        /* <DEDUP_REMOVED lines=9> */
[----:B------:R-:W-:Y:S02]  /*0560*/  UIMAD UR10, UR4, UR10, UR5 ;  /* 0x0000000a040a72a4 */ /* 0x000fe4000f8e0205 */
.L_x_453:
[----:B------:R-:W-:-:S13]  /*0570*/  ISETP.LE.AND P0, PT, RZ, UR11, PT ;  /* 0x0000000bff007c0c */ /* 0x000fda000bf03270 */
[----:B------:R-:W-:Y:S05]  /*0580*/  @!P0 EXIT ;  /* 0x000000000000894d */ /* 0x000fea0003800000 */
[----:B------:R-:W-:Y:S01]  /*0590*/  USHF.L.U32 UR8, UR12, 0x7, URZ ;  /* 0x000000070c087899 */ /* 0x000fe2000800063f */
        /* <DEDUP_REMOVED lines=9> */
[----:B------:R-:W-:Y:S01]  /*0630*/  ULDC UR4, c[0x0][0x2a4] ;  /* 0x0000a90000047ab9 */ /* 0x000fe20000000800 */
[----:B------:R-:W-:Y:S01]  /*0640*/  IMAD.MOV.U32 R128, RZ, RZ, RZ ;  /* 0x000000ffff807224 */ /* 0x000fe200078e00ff */
[----:B------:R-:W-:Y:S01]  /*0650*/  UIADD3 UR5, UR5, -UR4, URZ ;  /* 0x8000000405057290 */ /* 0x000fe2000fffe03f */
[----:B------:R-:W-:Y:S01]  /*0660*/  IMAD.MOV.U32 R122, RZ, RZ, RZ ;  /* 0x000000ffff7a7224 */ /* 0x000fe200078e00ff */
[----:B------:R-:W-:Y:S01]  /*0670*/  UIADD3 UR6, UR6, 0x3f, URZ ;  /* 0x0000003f06067890 */ /* 0x000fe2000fffe03f */
[----:B------:R-:W-:Y:S01]  /*0680*/  MOV R15, RZ ;  /* 0x000000ff000f7202 */ /* 0x000fe20000000f00 */
[----:B------:R-:W-:Y:S01]  /*0690*/  USHF.R.S32.HI UR4, URZ, 0x1f, UR5 ;  /* 0x0000001f3f047899 */ /* 0x000fe20008011405 */
[----:B------:R-:W-:Y:S01]  /*06a0*/  IMAD.MOV.U32 R120, RZ, RZ, RZ ;  /* 0x000000ffff787224 */ /* 0x000fe200078e00ff */
[----:B------:R-:W-:Y:S01]  /*06b0*/  ULDC.64 UR14, c[0x0][0x118] ;  /* 0x00004600000e7ab9 */ /* 0x000fe20000000a00 */
[----:B------:R-:W-:Y:S01]  /*06c0*/  CS2R R16, SRZ ;  /* 0x0000000000107805 */ /* 0x000fe2000001ff00 */
[----:B------:R-:W-:Y:S01]  /*06d0*/  ULEA.HI UR16, UR4, UR5, URZ, 0x6 ;  /* 0x0000000504107291 */ /* 0x000fe2000f8f303f */
[----:B------:R-:W-:Y:S01]  /*06e0*/  MOV R118, RZ ;  /* 0x000000ff00767202 */ /* 0x000fe20000000f00 */
[----:B------:R-:W-:Y:S01]  /*06f0*/  USHF.R.S32.HI UR4, URZ, 0x1f, UR6 ;  /* 0x0000001f3f047899 */ /* 0x000fe20008011406 */
[----:B------:R-:W-:Y:S01]  /*0700*/  IMAD.MOV.U32 R116, RZ, RZ, RZ ;  /* 0x000000ffff747224 */ /* 0x000fe200078e00ff */
[----:B------:R-:W-:Y:S01]  /*0710*/  USHF.R.S32.HI UR16, URZ, 0x6, UR16 ;  /* 0x000000063f107899 */ /* 0x000fe20008011410 */
[----:B------:R-:W-:Y:S01]  /*0720*/  CS2R R18, SRZ ;  /* 0x0000000000127805 */ /* 0x000fe2000001ff00 */
[----:B------:R-:W-:Y:S01]  /*0730*/  ULEA.HI UR4, UR4, UR6, URZ, 0x6 ;  /* 0x0000000604047291 */ /* 0x000fe2000f8f303f */
[----:B------:R-:W-:Y:S01]  /*0740*/  MOV R110, RZ ;  /* 0x000000ff006e7202 */ /* 0x000fe20000000f00 */
[----:B------:R-:W-:Y:S01]  /*0750*/  UISETP.LT.AND UP0, UPT, URZ, UR16, UPT ;  /* 0x000000103f00728c */ /* 0x000fe2000bf01270 */
[----:B------:R-:W-:Y:S01]  /*0760*/  IMAD.MOV.U32 R108, RZ, RZ, RZ ;  /* 0x000000ffff6c7224 */ /* 0x000fe200078e00ff */
[----:B------:R-:W-:Y:S01]  /*0770*/  USHF.R.S32.HI UR9, URZ, 0x6, UR4 ;  /* 0x000000063f097899 */ /* 0x000fe20008011404 */
[----:B------:R-:W-:Y:S01]  /*0780*/  CS2R R20, SRZ ;  /* 0x0000000000147805 */ /* 0x000fe2000001ff00 */
[----:B------:R-:W-:Y:S01]  /*0790*/  USEL UR16, URZ, UR16, !UP0 ;  /* 0x000000103f107287 */ /* 0x000fe2000c000000 */
[----:B------:R-:W-:Y:S01]  /*07a0*/  MOV R114, RZ ;  /* 0x000000ff00727202 */ /* 0x000fe20000000f00 */
[----:B------:R-:W-:Y:S01]  /*07b0*/  IMAD.MOV.U32 R112, RZ, RZ, RZ ;  /* 0x000000ffff707224 */ /* 0x000fe200078e00ff */
[----:B------:R-:W-:Y:S01]  /*07c0*/  CS2R R22, SRZ ;  /* 0x0000000000167805 */ /* 0x000fe2000001ff00 */
[----:B------:R-:W-:Y:S01]  /*07d0*/  UISETP.GT.AND UP0, UPT, UR9, UR16, UPT ;  /* 0x000000100900728c */ /* 0x000fe2000bf04270 */
[----:B------:R-:W-:Y:S01]  /*07e0*/  MOV R106, RZ ;  /* 0x000000ff006a7202 */ /* 0x000fe20000000f00 */
[----:B------:R-:W-:Y:S01]  /*07f0*/  IMAD.MOV.U32 R104, RZ, RZ, RZ ;  /* 0x000000ffff687224 */ /* 0x000fe200078e00ff */
[----:B------:R-:W-:Y:S01]  /*0800*/  CS2R R24, SRZ ;  /* 0x0000000000187805 */ /* 0x000fe2000001ff00 */
[----:B------:R-:W-:Y:S01]  /*0810*/  MOV R102, RZ ;  /* 0x000000ff00667202 */ /* 0x000fe20000000f00 */
[----:B------:R-:W-:Y:S01]  /*0820*/  IMAD.MOV.U32 R100, RZ, RZ, RZ ;  /* 0x000000ffff647224 */ /* 0x000fe200078e00ff */
[----:B------:R-:W-:Y:S01]  /*0830*/  PLOP3.LUT P0, PT, PT, PT, UP0, 0x80, 0x0 ;  /* 0x000000000000781c */ /* 0x000fe20003f0f008 */
        /* <DEDUP_REMOVED lines=37> */
[----:B------:R-:W-:Y:S01]  /*0a90*/  IMAD.SHL.U32 R2, R34, 0x4, RZ ;  /* 0x0000000422027824 */ /* 0x000fe200078e00ff */
[----:B------:R-:W-:Y:S01]  /*0aa0*/  SHF.R.S32.HI R30, RZ, 0x1f, R34 ;  /* 0x0000001fff1e7819 */ /* 0x000fe20000011422 */
[----:B------:R-:W-:Y:S01]  /*0ab0*/  USHF.R.S32.HI UR13, URZ, 0x1f, UR10 ;  /* 0x0000001f3f0d7899 */ /* 0x000fe2000801140a */
[----:B------:R-:W-:Y:S01]  /*0ac0*/  IMAD.U32 R0, RZ, RZ, UR10 ;  /* 0x0000000aff007e24 */ /* 0x000fe2000f8e00ff */
[----:B------:R-:W-:Y:S01]  /*0ad0*/  ULDC.64 UR6, c[0x0][0x248] ;  /* 0x0000920000067ab9 */ /* 0x000fe20000000a00 */
[--C-:B------:R-:W-:Y:S01]  /*0ae0*/  SHF.R.S32.HI R3, RZ, 0x1f, R2.reuse ;  /* 0x0000001fff037819 */ /* 0x100fe20000011402 */
[----:B------:R-:W-:Y:S01]  /*0af0*/  ULDC.64 UR4, c[0x0][0x270] ;  /* 0x00009c0000047ab9 */ /* 0x000fe20000000a00 */
[CC--:B------:R-:W-:Y:S01]  /*0b00*/  LEA.HI R16, R30.reuse, R34.reuse, RZ, 0x2 ;  /* 0x000000221e107211 */ /* 0x0c0fe200078f10ff */
[----:B------:R-:W-:Y:S01]  /*0b10*/  UISETP.NE.AND UP0, UPT, UR6, 0x1, UPT ;  /* 0x000000010600788c */ /* 0x000fe2000bf05270 */
[-C--:B------:R-:W-:Y:S01]  /*0b20*/  LEA.HI R24, R30, R34.reuse, RZ, 0x4 ;  /* 0x000000221e187211 */ /* 0x080fe200078f20ff */
[----:B------:R-:W-:Y:S01]  /*0b30*/  UIMAD UR4, UR13, UR4, URZ ;  /* 0x000000040d0472a4 */ /* 0x000fe2000f8e023f */
[----:B------:R-:W-:Y:S01]  /*0b40*/  IMAD.WIDE.U32 R14, R0, c[0x0][0x288], R2 ;  /* 0x0000a200000e7a25 */ /* 0x000fe200078e0002 */
[----:B------:R-:W-:Y:S01]  /*0b50*/  LOP3.LUT R0, R16, 0xfffffffc, RZ, 0xc0, !PT ;  /* 0xfffffffc10007812 */ /* 0x000fe200078ec0ff */
[----:B------:R-:W-:Y:S01]  /*0b60*/  UIMAD.WIDE.U32 UR20, UR10, UR7, URZ ;  /* 0x000000070a1472a5 */ /* 0x000fe2000f8e003f */
[----:B------:R-:W-:Y:S01]  /*0b70*/  LEA.HI R27, R30, R34, RZ, 0x3 ;  /* 0x000000221e1b7211 */ /* 0x000fe200078f18ff */
[----:B------:R-:W-:Y:S01]  /*0b80*/  UIMAD UR7, UR10, UR5, UR4 ;  /* 0x000000050a0772a4 */ /* 0x000fe2000f8e0204 */
[----:B------:R-:W-:Y:S01]  /*0b90*/  IMAD.U32 R4, RZ, RZ, UR10 ;  /* 0x0000000aff047e24 */ /* 0x000fe2000f8e00ff */
[----:B------:R-:W-:Y:S01]  /*0ba0*/  UMOV UR19, UR10 ;  /* 0x0000000a00137c82 */ /* 0x000fe20008000000 */
[----:B------:R-:W-:Y:S01]  /*0bb0*/  IMAD.IADD R227, R34, 0x1, -R0 ;  /* 0x0000000122e37824 */ /* 0x000fe200078e0a00 */
[----:B------:R-:W-:Y:S01]  /*0bc0*/  ULDC UR4, c[0x0][0x250] ;  /* 0x0000940000047ab9 */ /* 0x000fe20000000800 */
[----:B------:R-:W-:Y:S01]  /*0bd0*/  SHF.R.S32.HI R0, RZ, 0x4, R24 ;  /* 0x00000004ff007819 */ /* 0x000fe20000011418 */
[----:B------:R-:W-:Y:S01]  /*0be0*/  @UP0 USHF.R.U32.HI UR19, URZ, UR4, UR21 ;  /* 0x000000043f130299 */ /* 0x000fe20008011615 */
[----:B------:R-:W-:Y:S01]  /*0bf0*/  IMAD.SHL.U32 R8, R227, 0x8, RZ ;  /* 0x00000008e3087824 */ /* 0x000fe200078e00ff */
[----:B------:R-:W-:Y:S01]  /*0c00*/  USHF.R.S32.HI UR17, URZ, 0x1f, UR11 ;  /* 0x0000001f3f117899 */ /* 0x000fe2000801140b */
[----:B------:R-:W-:Y:S01]  /*0c10*/  IMAD.WIDE.U32 R4, R4, c[0x0][0x270], R2 ;  /* 0x00009c0004047a25 */ /* 0x000fe200078e0002 */
[----:B------:R-:W-:Y:S01]  /*0c20*/  USHF.R.S32.HI UR18, URZ, 0x1f, UR19 ;  /* 0x0000001f3f127899 */ /* 0x000fe20008011413 */
[----:B------:R-:W-:Y:S01]  /*0c30*/  LEA.HI R2, R24, R0, RZ, 0x1 ;  /* 0x0000000018027211 */ /* 0x000fe200078f08ff */
[----:B------:R-:W-:Y:S01]  /*0c40*/  ULDC.64 UR4, c[0x0][0x1e0] ;  /* 0x0000780000047ab9 */ /* 0x000fe20000000a00 */
[----:B------:R-:W-:Y:S01]  /*0c50*/  SHF.R.S32.HI R9, RZ, 0x1f, R8 ;  /* 0x0000001fff097819 */ /* 0x000fe20000011408 */
[----:B------:R-:W-:Y:S01]  /*0c60*/  UIMAD UR4, UR18, UR4, URZ ;  /* 0x00000004120472a4 */ /* 0x000fe2000f8e023f */
[----:B------:R-:W-:Y:S01]  /*0c70*/  IMAD.U32 R7, RZ, RZ, UR19 ;  /* 0x00000013ff077e24 */ /* 0x000fe2000f8e00ff */
[----:B------:R-:W-:Y:S01]  /*0c80*/  LOP3.LUT R6, R2, 0xfffffffe, RZ, 0xc0, !PT ;  /* 0xfffffffe02067812 */ /* 0x000fe200078ec0ff */
[----:B------:R-:W-:Y:S01]  /*0c90*/  IMAD.MOV.U32 R18, RZ, RZ, R4 ;  /* 0x000000ffff127224 */ /* 0x000fe200078e0004 */
[----:B------:R-:W-:Y:S01]  /*0ca0*/  UIMAD UR6, UR19, UR5, UR4 ;  /* 0x00000005130672a4 */ /* 0x000fe2000f8e0204 */
[----:B------:R-:W-:Y:S01]  /*0cb0*/  IMAD.WIDE.U32 R2, R7, c[0x0][0x1e0], R8 ;  /* 0x0000780007027a25 */ /* 0x000fe200078e0008 */
[----:B------:R-:W-:Y:S01]  /*0cc0*/  SHF.R.S32.HI R38, RZ, 0x2, R16 ;  /* 0x00000002ff267819 */ /* 0x000fe20000011410 */
[----:B------:R-:W-:Y:S01]  /*0cd0*/  ULDC.64 UR4, c[0x0][0x1e8] ;  /* 0x00007a0000047ab9 */ /* 0x000fe20000000a00 */
[----:B------:R-:W-:Y:S01]  /*0ce0*/  LEA.HI R25, R30, R34, RZ, 0x5 ;  /* 0x000000221e197211 */ /* 0x000fe200078f28ff */
[----:B------:R-:W-:Y:S01]  /*0cf0*/  IMAD.IADD R29, R0, 0x1, -R6 ;  /* 0x00000001001d7824 */ /* 0x000fe200078e0a06 */
[----:B------:R-:W-:Y:S01]  /*0d00*/  IADD3 R3, R3, UR6, RZ ;  /* 0x0000000603037c10 */ /* 0x000fe2000fffe0ff */
[----:B------:R-:W-:Y:S01]  /*0d10*/  IMAD.SHL.U32 R0, R27, 0x8, RZ ;  /* 0x000000081b007824 */ /* 0x000fe200078e00ff */
[----:B------:R-:W-:Y:S01]  /*0d20*/  UIMAD UR4, UR17, UR4, URZ ;  /* 0x00000004110472a4 */ /* 0x000fe2000f8e023f */
[----:B------:R-:W-:Y:S01]  /*0d30*/  IMAD.U32 R4, RZ, RZ, UR11 ;  /* 0x0000000bff047e24 */ /* 0x000fe2000f8e00ff */
[----:B------:R-:W-:Y:S01]  /*0d40*/  SHF.R.S32.HI R39, RZ, 0x1f, R38 ;  /* 0x0000001fff277819 */ /* 0x000fe20000011426 */
[----:B------:R-:W-:Y:S01]  /*0d50*/  IMAD.U32 R12, RZ, RZ, UR12 ;  /* 0x0000000cff0c7e24 */ /* 0x000fe2000f8e00ff */
[----:B------:R-:W-:Y:S01]  /*0d60*/  LOP3.LUT R0, R0, 0xc0, RZ, 0xc0, !PT ;  /* 0x000000c000007812 */ /* 0x000fe200078ec0ff */
[----:B------:R-:W-:Y:S01]  /*0d70*/  IMAD.WIDE.U32 R2, R4, c[0x0][0x1e8], R2 ;  /* 0x00007a0004027a25 */ /* 0x000fe200078e0002 */
[----:B------:R-:W-:Y:S01]  /*0d80*/  UIMAD UR20, UR11, UR5, UR4 ;  /* 0x000000050b1472a4 */ /* 0x000fe2000f8e0204 */
[----:B------:R-:W-:Y:S01]  /*0d90*/  IADD3 R19, R5, UR7, RZ ;  /* 0x0000000705137c10 */ /* 0x000fe2000fffe0ff */
[----:B------:R-:W-:Y:S01]  /*0da0*/  ULDC.64 UR6, c[0x0][0x288] ;  /* 0x0000a20000067ab9 */ /* 0x000fe20000000a00 */
[----:B------:R-:W-:Y:S01]  /*0db0*/  SHF.R.U32.HI R4, RZ, 0x3, R0 ;  /* 0x00000003ff047819 */ /* 0x000fe20000011600 */
[----:B------:R-:W-:Y:S01]  /*0dc0*/  IMAD.WIDE R12, R12, 0x80, R38 ;  /* 0x000000800c0c7825 */ /* 0x000fe200078e0226 */
[----:B------:R-:W-:Y:S01]  /*0dd0*/  LOP3.LUT R0, R0, 0x18, R8, 0xf8, !PT ;  /* 0x0000001800007812 */ /* 0x000fe200078ef808 */
[----:B------:R-:W-:Y:S01]  /*0de0*/  ULDC.64 UR4, c[0x0][0x1b0] ;  /* 0x00006c0000047ab9 */ /* 0x000fe20000000a00 */
[----:B------:R-:W-:Y:S01]  /*0df0*/  IADD3 R3, R3, UR20, RZ ;  /* 0x0000001403037c10 */ /* 0x000fe2000fffe0ff */
[----:B------:R-:W-:Y:S01]  /*0e00*/  UIMAD UR4, UR18, UR4, URZ ;  /* 0x00000004120472a4 */ /* 0x000fe2000f8e023f */
[----:B------:R-:W-:Y:S01]  /*0e10*/  LOP3.LUT R11, R0, R4, RZ, 0x3c, !PT ;  /* 0x00000004000b7212 */ /* 0x000fe200078e3cff */
[----:B------:R-:W-:Y:S01]  /*0e20*/  IMAD R0, R13, c[0x0][0x1d8], RZ ;  /* 0x000076000d007a24 */ /* 0x000fe200078e02ff */
[----:B------:R-:W-:Y:S01]  /*0e30*/  LEA.HI R4, R16, R38, RZ, 0x1 ;  /* 0x0000002610047211 */ /* 0x000fe200078f08ff */
[----:B------:R-:W-:Y:S01]  /*0e40*/  ULDC UR18, c[0x0][0x198] ;  /* 0x0000660000127ab9 */ /* 0x000fe20000000800 */
[----:B------:R-:W-:Y:S01]  /*0e50*/  SHF.R.S32.HI R23, RZ, 0x5, R25 ;  /* 0x00000005ff177819 */ /* 0x000fe20000011419 */
[----:B------:R-:W-:Y:S01]  /*0e60*/  IMAD R0, R12, c[0x0][0x1dc], R0 ;  /* 0x000077000c007a24 */ /* 0x000fe200078e0200 */
[----:B------:R-:W-:Y:S01]  /*0e70*/  LOP3.LUT R4, R4, 0x7fffffe, RZ, 0xc0, !PT ;  /* 0x07fffffe04047812 */ /* 0x000fe200078ec0ff */
[----:B------:R-:W-:Y:S01]  /*0e80*/  UIADD3 UR18, -UR8, UR18, URZ ;  /* 0x0000001208127290 */ /* 0x000fe2000fffe13f */
[C---:B------:R-:W-:Y:S01]  /*0e90*/  IADD3 R26, R8.reuse, 0x20, RZ ;  /* 0x00000020081a7810 */ /* 0x040fe20007ffe0ff */
[----:B------:R-:W-:Y:S01]  /*0ea0*/  IMAD.MOV.U32 R20, RZ, RZ, R14 ;  /* 0x000000ffff147224 */ /* 0x000fe200078e000e */
[----:B------:R-:W-:Y:S01]  /*0eb0*/  IADD3 R33, R8, 0x40, RZ ;  /* 0x0000004008217810 */ /* 0x000fe20007ffe0ff */
[----:B------:R-:W-:Y:S01]  /*0ec0*/  IMAD.IADD R10, R38, 0x1, -R4 ;  /* 0x00000001260a7824 */ /* 0x000fe200078e0a04 */
[----:B------:R-:W-:Y:S01]  /*0ed0*/  ISETP.GE.AND P6, PT, R8, c[0x0][0x1cc], PT ;  /* 0x0000730008007a0c */ /* 0x000fe20003fc6270 */
[----:B------:R-:W-:Y:S01]  /*0ee0*/  IMAD.WIDE.U32 R4, R12, c[0x0][0x1d8], R2 ;  /* 0x000076000c047a25 */ /* 0x000fe200078e0002 */
[----:B------:R-:W-:Y:S01]  /*0ef0*/  ISETP.GE.AND P1, PT, R26, c[0x0][0x1cc], PT ;  /* 0x000073001a007a0c */ /* 0x000fe20003f26270 */
[----:B------:R-:W-:Y:S01]  /*0f00*/  UIMAD UR4, UR19, UR5, UR4 ;  /* 0x00000005130472a4 */ /* 0x000fe2000f8e0204 */
[----:B------:R-:W-:Y:S01]  /*0f10*/  STL.64 [R1+0x10], R38 ;  /* 0x0000102601007387 */ /* 0x000fe20000100a00 */
[----:B------:R-:W-:Y:S01]  /*0f20*/  IMAD R10, R23, 0x8, R10 ;  /* 0x00000008170a7824 */ /* 0x000fe200078e020a */
[----:B------:R-:W-:Y:S01]  /*0f30*/  LEA R2, P0, R4, c[0x0][0x1c0], 0x1 ;  /* 0x0000700004027a11 */ /* 0x000fe200078008ff */
[----:B------:R-:W-:Y:S01]  /*0f40*/  IMAD.IADD R0, R5, 0x1, R0 ;  /* 0x0000000105007824 */ /* 0x000fe200078e0200 */
[----:B------:R-:W-:Y:S01]  /*0f50*/  UIMAD UR6, UR13, UR6, URZ ;  /* 0x000000060d0672a4 */ /* 0x000fe2000f8e023f */
[----:B------:R-:W-:Y:S01]  /*0f60*/  IMAD.U32 R5, R10, 0x20, R11 ;  /* 0x000000200a057824 */ /* 0x000fe200078e000b */
[----:B------:R-:W-:Y:S01]  /*0f70*/  UMOV UR19, 0x6 ;  /* 0x0000000600137882 */ /* 0x000fe20000000000 */
[----:B------:R-:W-:Y:S01]  /*0f80*/  IMAD.MOV.U32 R11, RZ, RZ, c[0x0][0x1d8] ;  /* 0x00007600ff0b7624 */ /* 0x000fe200078e00ff */
[----:B------:R-:W-:Y:S01]  /*0f90*/  LEA.HI.X R3, R4, c[0x0][0x1c4], R0, 0x1, P0 ;  /* 0x0000710004037a11 */ /* 0x000fe200000f0c00 */
[----:B------:R-:W-:Y:S01]  /*0fa0*/  IMAD.MOV.U32 R14, RZ, RZ, c[0x0][0x1dc] ;  /* 0x00007700ff0e7624 */ /* 0x000fe200078e00ff */
[----:B------:R-:W-:Y:S01]  /*0fb0*/  IADD3 R0, -R38, UR18, RZ ;  /* 0x0000001226007c10 */ /* 0x000fe2000fffe1ff */
[----:B------:R-:W-:Y:S01]  /*0fc0*/  IMAD.WIDE.U32 R6, R7, c[0x0][0x1b0], R8 ;  /* 0x00006c0007067a25 */ /* 0x000fe200078e0008 */
[----:B------:R-:W-:Y:S01]  /*0fd0*/  ISETP.GE.AND P0, PT, R33, c[0x0][0x1cc], PT ;  /* 0x0000730021007a0c */ /* 0x000fe20003f06270 */
[----:B------:R-:W-:Y:S01]  /*0fe0*/  UIMAD UR6, UR10, UR7, UR6 ;  /* 0x000000070a0672a4 */ /* 0x000fe2000f8e0206 */
[C---:B------:R-:W-:Y:S01]  /*0ff0*/  ISETP.LT.OR P2, PT, R0.reuse, 0x1, P6 ;  /* 0x000000010000780c */ /* 0x040fe20003741670 */
[----:B------:R-:W-:Y:S01]  /*1000*/  IMAD.SHL.U32 R32, R5, 0x2, RZ ;  /* 0x0000000205207824 */ /* 0x000fe200078e00ff */
[C---:B------:R-:W-:Y:S01]  /*1010*/  LEA R10, P3, R11.reuse, R2, 0x7 ;  /* 0x000000020b0a7211 */ /* 0x040fe200078638ff */
[----:B------:R-:W-:Y:S01]  /*1020*/  IMAD.U32 R4, RZ, RZ, UR11 ;  /* 0x0000000bff047e24 */ /* 0x000fe2000f8e00ff */
[C---:B------:R-:W-:Y:S01]  /*1030*/  ISETP.LT.OR P5, PT, R0.reuse, 0x1, P1 ;  /* 0x000000010000780c */ /* 0x040fe20000fa1670 */
[----:B------:R-:W-:Y:S01]  /*1040*/  STL [R1+0x30], R33 ;  /* 0x0000302101007387 */ /* 0x000fe20000100800 */
[C---:B------:R-:W-:Y:S01]  /*1050*/  ISETP.LT.OR P4, PT, R0.reuse, 0x1, P0 ;  /* 0x000000010000780c */ /* 0x040fe20000781670 */
[----:B------:R-:W-:Y:S01]  /*1060*/  IMAD.MOV.U32 R223, RZ, RZ, 0x20 ;  /* 0x00000020ffdf7424 */ /* 0x000fe200078e00ff */
[----:B------:R-:W-:Y:S01]  /*1070*/  LEA.HI.X R11, R11, R3, R14, 0x7, P3 ;  /* 0x000000030b0b7211 */ /* 0x000fe200018f3c0e */
[----:B------:R-:W-:Y:S01]  /*1080*/  IMAD.MOV.U32 R14, RZ, RZ, c[0x0][0x1ac] ;  /* 0x00006b00ff0e7624 */ /* 0x000fe200078e00ff */
[C---:B------:R-:W-:Y:S01]  /*1090*/  ISETP.LT.OR P3, PT, R0.reuse, 0x41, P6 ;  /* 0x000000410000780c */ /* 0x040fe20003761670 */
[----:B------:R-:W-:Y:S01]  /*10a0*/  STL [R1+0x18], R32 ;  /* 0x0000182001007387 */ /* 0x000fe20000100800 */
[----:B------:R-:W-:Y:S01]  /*10b0*/  ISETP.LT.OR P1, PT, R0, 0x41, P1 ;  /* 0x000000410000780c */ /* 0x000fe20000f21670 */
[----:B------:R-:W-:Y:S01]  /*10c0*/  IMAD.MOV.U32 R225, RZ, RZ, 0x10 ;  /* 0x00000010ffe17424 */ /* 0x000fe200078e00ff */
[----:B------:R-:W-:Y:S01]  /*10d0*/  IADD3 R7, R7, UR4, RZ ;  /* 0x0000000407077c10 */ /* 0x000fe2000fffe0ff */
[----:B------:R-:W-:Y:S01]  /*10e0*/  ULDC.64 UR4, c[0x0][0x1b8] ;  /* 0x00006e0000047ab9 */ /* 0x000fe20000000a00 */
[----:B------:R-:W-:Y:S01]  /*10f0*/  @!PT LDS RZ, [RZ] ;  /* 0x00000000fffff984 */ /* 0x000fe20000000800 */
[----:B------:R-:W-:Y:S01]  /*1100*/  @!PT LDS RZ, [RZ] ;  /* 0x00000000fffff984 */ /* 0x000fe20000000800 */
[----:B------:R-:W-:Y:S01]  /*1110*/  @!PT LDS RZ, [RZ] ;  /* 0x00000000fffff984 */ /* 0x000fe20000000800 */
[----:B------:R1:W-:Y:S01]  /*1120*/  LDGSTS.E.BYPASS.LTC128B.128 [R32+0x6080], [R2.64], !P2 ;  /* 0x0608000002207fae */ /* 0x0003e2000d101d4e */
[----:B------:R-:W-:Y:S01]  /*1130*/  UIMAD UR4, UR17, UR4, URZ ;  /* 0x00000004110472a4 */ /* 0x000fe2000f8e023f */
[----:B------:R-:W-:Y:S01]  /*1140*/  ISETP.GE.AND P2, PT, R8, c[0x0][0x19c], PT ;  /* 0x0000670008007a0c */ /* 0x000fe20003f46270 */
[----:B------:R-:W-:Y:S01]  /*1150*/  IMAD.WIDE.U32 R6, R4, c[0x0][0x1b8], R6 ;  /* 0x00006e0004067a25 */ /* 0x000fe200078e0006 */
[----:B------:R1:W-:Y:S01]  /*1160*/  LDGSTS.E.BYPASS.LTC128B.128 [R32+0x8080], [R2.64+0x40], !P5 ;  /* 0x0808004002207fae */ /* 0x0003e2000e901d4e */
[----:B------:R-:W-:Y:S01]  /*1170*/  UIMAD UR4, UR11, UR5, UR4 ;  /* 0x000000050b0472a4 */ /* 0x000fe2000f8e0204 */
[----:B------:R-:W-:Y:S01]  /*1180*/  ISETP.GE.AND P6, PT, R26, c[0x0][0x19c], PT ;  /* 0x000067001a007a0c */ /* 0x000fe20003fc6270 */
[----:B------:R-:W-:Y:S01]  /*1190*/  IMAD.WIDE.U32 R4, R38, c[0x0][0x178], R8 ;  /* 0x00005e0026047a25 */ /* 0x000fe200078e0008 */
[----:B------:R1:W-:Y:S01]  /*11a0*/  LDGSTS.E.BYPASS.LTC128B.128 [R32+0xa080], [R2.64+0x80], !P4 ;  /* 0x0a08008002207fae */ /* 0x0003e2000e101d4e */
[----:B------:R-:W-:Y:S01]  /*11b0*/  ISETP.GE.AND P4, PT, R33, c[0x0][0x19c], PT ;  /* 0x0000670021007a0c */ /* 0x000fe20003f86270 */
[----:B------:R-:W-:Y:S01]  /*11c0*/  CS2R R130, SRZ ;  /* 0x0000000000827805 */ /* 0x000fe2000001ff00 */
[C---:B------:R-:W-:Y:S01]  /*11d0*/  ISETP.LT.OR P0, PT, R0.reuse, 0x41, P0 ;  /* 0x000000410000780c */ /* 0x040fe20000701670 */
[----:B------:R2:W-:Y:S01]  /*11e0*/  LDGSTS.E.BYPASS.LTC128B.128 [R32+0x7080], [R10.64], !P3 ;  /* 0x070800000a207fae */ /* 0x0005e2000d901d4e */
[C---:B------:R-:W-:Y:S01]  /*11f0*/  ISETP.LT.OR P5, PT, R0.reuse, 0x1, P2 ;  /* 0x000000010000780c */ /* 0x040fe200017a1670 */
[----:B------:R-:W-:Y:S01]  /*1200*/  CS2R R128, SRZ ;  /* 0x0000000000807805 */ /* 0x000fe2000001ff00 */
[C---:B------:R-:W-:Y:S01]  /*1210*/  ISETP.LT.OR P3, PT, R0.reuse, 0x1, P6 ;  /* 0x000000010000780c */ /* 0x040fe20003761670 */
[----:B------:R2:W-:Y:S01]  /*1220*/  LDGSTS.E.BYPASS.LTC128B.128 [R32+0x9080], [R10.64+0x40], !P1 ;  /* 0x090800400a207fae */ /* 0x0005e2000c901d4e */
[C---:B------:R-:W-:Y:S01]  /*1230*/  ISETP.LT.OR P1, PT, R0.reuse, 0x1, P4 ;  /* 0x000000010000780c */ /* 0x040fe20002721670 */
[----:B------:R-:W-:Y:S01]  /*1240*/  CS2R R126, SRZ ;  /* 0x00000000007e7805 */ /* 0x000fe2000001ff00 */
[C---:B------:R-:W-:Y:S01]  /*1250*/  ISETP.LT.OR P2, PT, R0.reuse, 0x41, P2 ;  /* 0x000000410000780c */ /* 0x040fe20001741670 */
[----:B------:R-:W-:Y:S01]  /*1260*/  CS2R R124, SRZ ;  /* 0x00000000007c7805 */ /* 0x000fe2000001ff00 */
[C---:B------:R-:W-:Y:S01]  /*1270*/  ISETP.LT.OR P6, PT, R0.reuse, 0x41, P6 ;  /* 0x000000410000780c */ /* 0x040fe200037c1670 */
[----:B------:R-:W-:Y:S01]  /*1280*/  CS2R R122, SRZ ;  /* 0x00000000007a7805 */ /* 0x000fe2000001ff00 */
[----:B------:R-:W-:Y:S01]  /*1290*/  ISETP.LT.OR P4, PT, R0, 0x41, P4 ;  /* 0x000000410000780c */ /* 0x000fe20002781670 */
[----:B------:R-:W-:Y:S01]  /*12a0*/  IMAD R0, R13, c[0x0][0x1a8], RZ ;  /* 0x00006a000d007a24 */ /* 0x000fe200078e02ff */
[----:B------:R2:W-:Y:S01]  /*12b0*/  LDGSTS.E.BYPASS.LTC128B.128 [R32+0xb080], [R10.64+0x80], !P0 ;  /* 0x0b0800800a207fae */ /* 0x0005e2000c101d4e */
[----:B------:R-:W-:Y:S01]  /*12c0*/  IADD3 R21, R15, UR6, RZ ;  /* 0x000000060f157c10 */ /* 0x000fe2000fffe0ff */
[----:B------:R-:W-:Y:S01]  /*12d0*/  ULDC.64 UR6, c[0x0][0x180] ;  /* 0x0000600000067ab9 */ /* 0x000fe20000000a00 */
[----:B------:R-:W-:Y:S01]  /*12e0*/  IMAD R0, R12, c[0x0][0x1ac], R0 ;  /* 0x00006b000c007a24 */ /* 0x000fe200078e0200 */
[----:B------:R-:W-:Y:S01]  /*12f0*/  UIMAD UR6, UR13, UR6, URZ ;  /* 0x000000060d0672a4 */ /* 0x000fe2000f8e023f */
[----:B------:R-:W0:Y:S01]  /*1300*/  LDGDEPBAR ;  /* 0x00000000000079af */ /* 0x000e220000000000 */
[----:B------:R-:W-:Y:S01]  /*1310*/  SHF.R.S32.HI R35, RZ, 0x1f, R34 ;  /* 0x0000001fff237819 */ /* 0x000fe20000011422 */
[----:B------:R-:W-:Y:S01]  /*1320*/  CS2R R120, SRZ ;  /* 0x0000000000787805 */ /* 0x000fe2000001ff00 */
[----:B------:R-:W-:Y:S01]  /*1330*/  CS2R R118, SRZ ;  /* 0x0000000000767805 */ /* 0x000fe2000001ff00 */
[----:B------:R-:W-:Y:S01]  /*1340*/  CS2R R116, SRZ ;  /* 0x0000000000747805 */ /* 0x000fe2000001ff00 */
[----:B-1----:R-:W-:Y:S01]  /*1350*/  IMAD R2, R39, c[0x0][0x178], RZ ;  /* 0x00005e0027027a24 */ /* 0x002fe200078e02ff */
[----:B------:R-:W-:Y:S01]  /*1360*/  IADD3 R3, R7, UR4, RZ ;  /* 0x0000000407037c10 */ /* 0x000fe2000fffe0ff */
[----:B------:R-:W-:Y:S01]  /*1370*/  ULDC.64 UR4, c[0x0][0x208] ;  /* 0x0000820000047ab9 */ /* 0x000fe20000000a00 */
[----:B------:R-:W-:Y:S01]  /*1380*/  CS2R R114, SRZ ;  /* 0x0000000000727805 */ /* 0x000fe2000001ff00 */
[----:B------:R-:W-:Y:S01]  /*1390*/  IMAD R7, R38, c[0x0][0x17c], R2 ;  /* 0x00005f0026077a24 */ /* 0x000fe200078e0202 */
[----:B------:R-:W-:Y:S01]  /*13a0*/  USHF.L.U64.HI UR19, UR4, UR19, UR5 ;  /* 0x0000001304137299 */ /* 0x000fe20008010205 */
[----:B------:R-:W-:Y:S01]  /*13b0*/  IMAD.MOV.U32 R2, RZ, RZ, R6 ;  /* 0x000000ffff027224 */ /* 0x000fe200078e0006 */
[----:B------:R-:W-:Y:S01]  /*13c0*/  USHF.L.U32 UR20, UR4, 0x6, URZ ;  /* 0x0000000604147899 */ /* 0x000fe2000800063f */
[----:B------:R-:W-:Y:S01]  /*13d0*/  IMAD.IADD R5, R5, 0x1, R7 ;  /* 0x0000000105057824 */ /* 0x000fe200078e0207 */
[----:B------:R-:W-:Y:S01]  /*13e0*/  UIMAD UR19, UR19, UR16, URZ ;  /* 0x00000010131372a4 */ /* 0x000fe2000f8e023f */
[----:B------:R-:W-:Y:S01]  /*13f0*/  IMAD.WIDE.U32 R2, R12, c[0x0][0x1a8], R2 ;  /* 0x00006a000c027a25 */ /* 0x000fe200078e0002 */
[----:B------:R-:W-:Y:S01]  /*1400*/  ULDC.64 UR4, c[0x0][0x188] ;  /* 0x0000620000047ab9 */ /* 0x000fe20000000a00 */
[----:B------:R-:W-:Y:S01]  /*1410*/  CS2R R112, SRZ ;  /* 0x0000000000707805 */ /* 0x000fe2000001ff00 */
[----:B------:R-:W-:Y:S01]  /*1420*/  UIMAD UR4, UR17, UR4, URZ ;  /* 0x00000004110472a4 */ /* 0x000fe2000f8e023f */
[----:B------:R-:W-:Y:S01]  /*1430*/  IMAD.IADD R3, R3, 0x1, R0 ;  /* 0x0000000103037824 */ /* 0x000fe200078e0200 */
[C---:B------:R-:W-:Y:S01]  /*1440*/  LEA R6, P0, R2.reuse, c[0x0][0x190], 0x1 ;  /* 0x0000640002067a11 */ /* 0x040fe200078008ff */
[----:B------:R-:W-:Y:S01]  /*1450*/  CS2R R110, SRZ ;  /* 0x00000000006e7805 */ /* 0x000fe2000001ff00 */
[----:B------:R-:W-:Y:S01]  /*1460*/  SHF.R.S32.HI R0, RZ, 0x1f, R16 ;  /* 0x0000001fff007819 */ /* 0x000fe20000011410 */
[----:B--2---:R-:W-:Y:S01]  /*1470*/  IMAD.MOV.U32 R11, RZ, RZ, c[0x0][0x1a8] ;  /* 0x00006a00ff0b7624 */ /* 0x004fe200078e00ff */
[----:B------:R-:W-:Y:S01]  /*1480*/  LEA.HI.X R7, R2, c[0x0][0x194], R3, 0x1, P0 ;  /* 0x0000650002077a11 */ /* 0x000fe200000f0c03 */
[----:B------:R-:W-:Y:S01]  /*1490*/  UIMAD UR21, UR11, UR5, UR4 ;  /* 0x000000050b1572a4 */ /* 0x000fe2000f8e0204 */
[----:B------:R-:W-:Y:S01]  /*14a0*/  LEA.HI R2, R0, R38, RZ, 0x3 ;  /* 0x0000002600027211 */ /* 0x000fe200078f18ff */
[----:B------:R-:W-:Y:S01]  /*14b0*/  IMAD R0, R39, c[0x0][0x208], RZ ;  /* 0x0000820027007a24 */ /* 0x000fe200078e02ff */
[C---:B------:R-:W-:Y:S01]  /*14c0*/  LEA R10, P0, R11.reuse, R6, 0x7 ;  /* 0x000000060b0a7211 */ /* 0x040fe200078038ff */
[----:B------:R-:W-:Y:S01]  /*14d0*/  ULDC.64 UR4, c[0x0][0x210] ;  /* 0x0000840000047ab9 */ /* 0x000fe20000000a00 */
[----:B------:R-:W-:Y:S01]  /*14e0*/  LOP3.LUT R13, R2, 0xfffffff8, RZ, 0xc0, !PT ;  /* 0xfffffff8020d7812 */ /* 0x000fe200078ec0ff */
[C---:B------:R-:W-:Y:S01]  /*14f0*/  IMAD R12, R38.reuse, c[0x0][0x20c], R0 ;  /* 0x00008300260c7a24 */ /* 0x040fe200078e0200 */
[----:B------:R-:W-:Y:S01]  /*1500*/  LEA.HI.X R11, R11, R7, R14, 0x7, P0 ;  /* 0x000000070b0b7211 */ /* 0x000fe200000f3c0e */
[----:B------:R-:W-:Y:S01]  /*1510*/  IMAD.WIDE.U32 R2, R38, c[0x0][0x208], R8 ;  /* 0x0000820026027a25 */ /* 0x000fe200078e0008 */
[----:B------:R-:W-:Y:S01]  /*1520*/  LEA.HI R9, R30, R34, RZ, 0x6 ;  /* 0x000000221e097211 */ /* 0x000fe200078f30ff */
[----:B------:R-:W-:Y:S01]  /*1530*/  UIMAD UR13, UR13, UR4, URZ ;  /* 0x000000040d0d72a4 */ /* 0x000fe2000f8e023f */
[----:B------:R1:W-:Y:S01]  /*1540*/  LDGSTS.E.BYPASS.LTC128B.128 [R32+0x80], [R6.64], !P5 ;  /* 0x0008000006207fae */ /* 0x0003e2000e901d4e */
[----:B------:R-:W-:Y:S01]  /*1550*/  IMAD.IADD R0, R38, 0x1, -R13 ;  /* 0x0000000126007824 */ /* 0x000fe200078e0a0d */
[----:B------:R-:W-:Y:S01]  /*1560*/  SHF.R.S32.HI R13, RZ, 0x6, R9 ;  /* 0x00000006ff0d7819 */ /* 0x000fe20000011409 */
[----:B------:R-:W-:Y:S01]  /*1570*/  IMAD.IADD R3, R3, 0x1, R12 ;  /* 0x0000000103037824 */ /* 0x000fe200078e020c */
[----:B------:R-:W-:Y:S01]  /*1580*/  LEA.HI R12, R25, R23, RZ, 0x1 ;  /* 0x00000017190c7211 */ /* 0x000fe200078f08ff */
[----:B------:R-:W-:Y:S01]  /*1590*/  UIMAD UR4, UR10, UR7, UR6 ;  /* 0x000000070a0472a4 */ /* 0x000fe2000f8e0206 */
[C---:B------:R-:W-:Y:S01]  /*15a0*/  LOP3.LUT P0, RZ, R0.reuse, 0x4, RZ, 0xc0, !PT ;  /* 0x0000000400ff7812 */ /* 0x040fe2000780c0ff */
[----:B------:R-:W-:Y:S01]  /*15b0*/  IMAD.SHL.U32 R0, R0, 0x40, RZ ;  /* 0x0000004000007824 */ /* 0x000fe200078e00ff */
[----:B------:R-:W-:Y:S01]  /*15c0*/  LOP3.LUT R12, R12, 0xfffffffe, RZ, 0xc0, !PT ;  /* 0xfffffffe0c0c7812 */ /* 0x000fe200078ec0ff */
[----:B------:R-:W-:Y:S01]  /*15d0*/  IMAD.SHL.U32 R9, R13, 0x8, RZ ;  /* 0x000000080d097824 */ /* 0x000fe200078e00ff */
[----:B------:R-:W-:Y:S01]  /*15e0*/  UIMAD UR6, UR10, UR5, UR13 ;  /* 0x000000050a0672a4 */ /* 0x000fe2000f8e020d */
[----:B------:R1:W-:Y:S01]  /*15f0*/  LDGSTS.E.BYPASS.LTC128B.128 [R32+0x2080], [R6.64+0x40], !P3 ;  /* 0x0208004006207fae */ /* 0x0003e2000d901d4e */
[----:B------:R-:W-:Y:S01]  /*1600*/  LOP3.LUT R0, R0, 0x1c0, RZ, 0xc0, !PT ;  /* 0x000001c000007812 */ /* 0x000fe200078ec0ff */
[----:B------:R-:W-:Y:S01]  /*1610*/  IMAD.IADD R28, R23, 0x1, -R12 ;  /* 0x00000001171c7824 */ /* 0x000fe200078e0a0c */
[----:B------:R-:W-:Y:S01]  /*1620*/  LOP3.LUT R212, R9, 0x18, RZ, 0xc0, !PT ;  /* 0x0000001809d47812 */ /* 0x000fe200078ec0ff */
[----:B------:R-:W-:Y:S01]  /*1630*/  USHF.R.S32.HI UR7, URZ, 0x1f, UR16 ;  /* 0x0000001f3f077899 */ /* 0x000fe20008011410 */
[----:B------:R-:W-:Y:S01]  /*1640*/  SHF.R.U32.HI R9, RZ, 0x3, R0 ;  /* 0x00000003ff097819 */ /* 0x000fe20000011600 */
[----:B------:R-:W-:Y:S01]  /*1650*/  IMAD.SHL.U32 R15, R28, 0x400, RZ ;  /* 0x000004001c0f7824 */ /* 0x000fe200078e00ff */
[----:B------:R1:W-:Y:S01]  /*1660*/  LDGSTS.E.BYPASS.LTC128B.128 [R32+0x4080], [R6.64+0x80], !P1 ;  /* 0x0408008006207fae */ /* 0x0003e2000c901d4e */
[----:B------:R-:W-:Y:S01]  /*1670*/  UIMAD UR19, UR7, UR20, UR19 ;  /* 0x00000014071372a4 */ /* 0x000fe2000f8e0213 */
[----:B------:R-:W-:Y:S01]  /*1680*/  LOP3.LUT R14, R9, R0, R212, 0x1e, !PT ;  /* 0x00000000090e7212 */ /* 0x000fe200078e1ed4 */
[----:B------:R-:W-:Y:S01]  /*1690*/  IMAD.U32 R0, RZ, RZ, UR10 ;  /* 0x0000000aff007e24 */ /* 0x000fe2000f8e00ff */
[----:B------:R2:W-:Y:S01]  /*16a0*/  LDGSTS.E.BYPASS.LTC128B.128 [R32+0x1080], [R10.64], !P2 ;  /* 0x010800000a207fae */ /* 0x0005e2000d101d4e */
[----:B------:R-:W-:Y:S01]  /*16b0*/  IMAD.U32 R9, RZ, RZ, UR10 ;  /* 0x0000000aff097e24 */ /* 0x000fe2000f8e00ff */
[----:B------:R-:W-:Y:S01]  /*16c0*/  ISETP.GE.AND P5, PT, R8, c[0x0][0x1fc], PT ;  /* 0x00007f0008007a0c */ /* 0x000fe20003fa6270 */
[----:B------:R-:W-:Y:S01]  /*16d0*/  IMAD.WIDE.U32 R4, R0, c[0x0][0x180], R4 ;  /* 0x0000600000047a25 */ /* 0x000fe200078e0004 */
[----:B------:R2:W-:Y:S01]  /*16e0*/  LDGSTS.E.BYPASS.LTC128B.128 [R32+0x3080], [R10.64+0x40], !P6 ;  /* 0x030800400a207fae */ /* 0x0005e2000f101d4e */
[----:B------:R-:W-:Y:S01]  /*16f0*/  ISETP.GE.AND P6, PT, R33, c[0x0][0x16c], PT ;  /* 0x00005b0021007a0c */ /* 0x000fe20003fc6270 */
[----:B------:R-:W-:Y:S01]  /*1700*/  CS2R R108, SRZ ;  /* 0x00000000006c7805 */ /* 0x000fe2000001ff00 */
[----:B------:R-:W-:Y:S01]  /*1710*/  IMAD.WIDE.U32 R2, R9, c[0x0][0x210], R2 ;  /* 0x0000840009027a25 */ /* 0x000fe200078e0002 */
[----:B------:R-:W-:Y:S01]  /*1720*/  IADD3 R5, R5, UR4, RZ ;  /* 0x0000000405057c10 */ /* 0x000fe2000fffe0ff */
[----:B------:R-:W-:Y:S01]  /*1730*/  ULDC.64 UR4, c[0x0][0x178] ;  /* 0x00005e0000047ab9 */ /* 0x000fe20000000a00 */
[----:B------:R2:W-:Y:S01]  /*1740*/  LDGSTS.E.BYPASS.LTC128B.128 [R32+0x5080], [R10.64+0x80], !P4 ;  /* 0x050800800a207fae */ /* 0x0005e2000e101d4e */
[----:B------:R-:W-:Y:S01]  /*1750*/  IMAD R227, R227, 0x2, R15 ;  /* 0x00000002e3e37824 */ /* 0x000fe200078e020f */
[----:B------:R-:W-:Y:S01]  /*1760*/  IADD3 R3, R3, UR6, RZ ;  /* 0x0000000603037c10 */ /* 0x000fe2000fffe0ff */
[----:B------:R-:W-:Y:S01]  /*1770*/  UIMAD UR6, UR7, UR4, URZ ;  /* 0x00000004070672a4 */ /* 0x000fe2000f8e023f */
[----:B------:R-:W-:Y:S01]  /*1780*/  IMAD.U32 R0, RZ, RZ, UR11 ;  /* 0x0000000bff007e24 */ /* 0x000fe2000f8e00ff */
[----:B------:R-:W-:Y:S01]  /*1790*/  UIMAD.WIDE.U32 UR22, UR16, UR4, URZ ;  /* 0x00000004101672a5 */ /* 0x000fe2000f8e003f */
[----:B------:R-:W-:Y:S01]  /*17a0*/  IMAD.IADD R227, R227, 0x1, R14 ;  /* 0x00000001e3e37824 */ /* 0x000fe200078e020e */
[----:B------:R-:W-:Y:S01]  /*17b0*/  UIMAD UR6, UR16, UR5, UR6 ;  /* 0x00000005100672a4 */ /* 0x000fe2000f8e0206 */
[----:B------:R-:W-:Y:S01]  /*17c0*/  IMAD.U32 R9, RZ, RZ, UR11 ;  /* 0x0000000bff097e24 */ /* 0x000fe2000f8e00ff */
[----:B------:R-:W0:Y:S01]  /*17d0*/  LDGDEPBAR ;  /* 0x00000000000079af */ /* 0x000e220000000000 */
[----:B------:R-:W-:Y:S01]  /*17e0*/  ULDC.64 UR4, c[0x0][0x218] ;  /* 0x0000860000047ab9 */ /* 0x000fe20000000a00 */
[----:B------:R-:W-:Y:S01]  /*17f0*/  IMAD.SHL.U32 R227, R227, 0x2, RZ ;  /* 0x00000002e3e37824 */ /* 0x000fe200078e00ff */
[----:B------:R-:W-:Y:S01]  /*1800*/  UIMAD UR13, UR17, UR4, URZ ;  /* 0x00000004110d72a4 */ /* 0x000fe2000f8e023f */
[----:B------:R-:W-:Y:S01]  /*1810*/  IMAD.WIDE.U32 R36, R0, c[0x0][0x218], R2 ;  /* 0x0000860000247a25 */ /* 0x000fe200078e0002 */
[----:B------:R-:W-:Y:S01]  /*1820*/  UIADD3 UR4, UR23, UR6, URZ ;  /* 0x0000000617047290 */ /* 0x000fe2000fffe03f */
[----:B------:R-:W-:Y:S01]  /*1830*/  ISETP.GE.AND P4, PT, R26, c[0x0][0x1fc], PT ;  /* 0x00007f001a007a0c */ /* 0x000fe20003f86270 */
[----:B------:R-:W-:Y:S01]  /*1840*/  UIMAD UR13, UR11, UR5, UR13 ;  /* 0x000000050b0d72a4 */ /* 0x000fe2000f8e020d */
[----:B------:R-:W-:Y:S01]  /*1850*/  IADD3 R12, R227, 0xf480, RZ ;  /* 0x0000f480e30c7810 */ /* 0x000fe20007ffe0ff */
[----:B------:R-:W-:Y:S01]  /*1860*/  IMAD.WIDE.U32 R40, R9, c[0x0][0x188], R4 ;  /* 0x0000620009287a25 */ /* 0x000fe200078e0004 */
[----:B------:R-:W-:Y:S01]  /*1870*/  IADD3 R228, R227, 0xf4c0, RZ ;  /* 0x0000f4c0e3e47810 */ /* 0x000fe20007ffe0ff */
[----:B------:R-:W-:Y:S01]  /*1880*/  USHF.L.U32 UR6, UR16, 0x6, URZ ;  /* 0x0000000610067899 */ /* 0x000fe2000800063f */
[----:B------:R-:W-:Y:S01]  /*1890*/  @P0 IADD3 R228, R12, -0x40, RZ ;  /* 0xffffffc00ce40810 */ /* 0x000fe20007ffe0ff */
[----:B------:R-:W-:Y:S01]  /*18a0*/  IMAD.U32 R2, RZ, RZ, UR22 ;  /* 0x00000016ff027e24 */ /* 0x000fe2000f8e00ff */
[----:B------:R-:W-:Y:S01]  /*18b0*/  IADD3 R17, R41, UR21, RZ ;  /* 0x0000001529117c10 */ /* 0x000fe2000fffe0ff */
[----:B------:R-:W-:Y:S01]  /*18c0*/  IMAD.U32 R0, RZ, RZ, UR4 ;  /* 0x00000004ff007e24 */ /* 0x000fe2000f8e00ff */
[----:B------:R-:W-:Y:S01]  /*18d0*/  IADD3 R5, R37, UR13, RZ ;  /* 0x0000000d25057c10 */ /* 0x000fe2000fffe0ff */
[----:B------:R-:W-:Y:S01]  /*18e0*/  IMAD.U32 R3, RZ, RZ, UR23 ;  /* 0x00000017ff037e24 */ /* 0x000fe2000f8e00ff */
[C---:B------:R-:W-:Y:S01]  /*18f0*/  LEA R12, P0, R2.reuse, R40, 0x6 ;  /* 0x00000028020c7211 */ /* 0x040fe200078030ff */
[----:B------:R-:W-:Y:S01]  /*1900*/  IMAD.U32 R3, RZ, RZ, UR20 ;  /* 0x00000014ff037e24 */ /* 0x000fe2000f8e00ff */
[----:B------:R-:W-:Y:S01]  /*1910*/  ULDC UR5, c[0x0][0x168] ;  /* 0x00005a0000057ab9 */ /* 0x000fe20000000800 */
[----:B------:R-:W-:Y:S01]  /*1920*/  IMAD.MOV.U32 R4, RZ, RZ, R36 ;  /* 0x000000ffff047224 */ /* 0x000fe200078e0024 */
[----:B------:R-:W-:Y:S01]  /*1930*/  LEA.HI.X R22, R2, R17, R0, 0x6, P0 ;  /* 0x0000001102167211 */ /* 0x000fe200000f3400 */
[----:B------:R-:W-:Y:S01]  /*1940*/  IMAD.U32 R0, RZ, RZ, UR11 ;  /* 0x0000000bff007e24 */ /* 0x000fe2000f8e00ff */
[----:B------:R-:W-:Y:S01]  /*1950*/  STL.64 [R1+0x58], R40 ;  /* 0x0000582801007387 */ /* 0x000fe20000100a00 */
[----:B------:R-:W-:Y:S01]  /*1960*/  IMAD.WIDE.U32 R2, R3, UR16, R4 ;  /* 0x0000001003027c25 */ /* 0x000fe2000f8e0004 */
[----:B------:R-:W-:Y:S01]  /*1970*/  UIADD3 UR13, -UR6, UR5, URZ ;  /* 0x00000005060d7290 */ /* 0x000fe2000fffe13f */
[----:B------:R-:W-:Y:S01]  /*1980*/  ISETP.GE.AND P0, PT, R8, c[0x0][0x16c], PT ;  /* 0x00005b0008007a0c */ /* 0x000fe20003f06270 */
[----:B------:R3:W-:Y:S01]  /*1990*/  STL.64 [R1+0x50], R36 ;  /* 0x0000502401007387 */ /* 0x0007e20000100a00 */
[----:B------:R-:W-:Y:S01]  /*19a0*/  IMAD.WIDE.U32 R42, R0, c[0x0][0x278], R18 ;  /* 0x00009e00002a7a25 */ /* 0x000fe200078e0012 */
[----:B------:R-:W-:Y:S01]  /*19b0*/  IADD3 R3, R3, UR19, RZ ;  /* 0x0000001303037c10 */ /* 0x000fe2000fffe0ff */
[----:B------:R-:W-:-:S04]  /*19c0*/  DEPBAR.LE SB0, 0x1 ;  /* 0x000080400000791a */ /* 0x000fc80000000000 */
[----:B------:R-:W-:Y:S01]  /*19d0*/  LEA R16, P3, R2, c[0x0][0x1f0], 0x1 ;  /* 0x00007c0002107a11 */ /* 0x000fe200078608ff */
[----:B------:R4:W-:Y:S01]  /*19e0*/  STL [R1+0x68], R17 ;  /* 0x0000681101007387 */ /* 0x0009e20000100800 */
[----:B------:R-:W-:Y:S01]  /*19f0*/  LOP3.LUT R0, R27, 0xfffffff8, RZ, 0xc0, !PT ;  /* 0xfffffff81b007812 */ /* 0x000fe200078ec0ff */
[----:B------:R-:W-:Y:S01]  /*1a00*/  ULDC.64 UR4, c[0x0][0x278] ;  /* 0x00009e0000047ab9 */ /* 0x000fe20000000a00 */
[----:B------:R-:W-:Y:S01]  /*1a10*/  ISETP.LT.AND P1, PT, R38, UR13, PT ;  /* 0x0000000d26007c0c */ /* 0x000fe2000bf21270 */
[----:B------:R5:W-:Y:S01]  /*1a20*/  STL.64 [R1+0x38], R4 ;  /* 0x0000380401007387 */ /* 0x000be20000100a00 */
[----:B------:R-:W-:Y:S01]  /*1a30*/  SEL R19, RZ, 0x4, P6 ;  /* 0x00000004ff137807 */ /* 0x000fe20003000000 */
[----:B-1----:R-:W-:Y:S01]  /*1a40*/  IMAD.IADD R7, R34, 0x1, -R0 ;  /* 0x0000000122077824 */ /* 0x002fe200078e0a00 */
[----:B------:R-:W-:Y:S01]  /*1a50*/  ISETP.GE.OR P2, PT, R8, c[0x0][0x1fc], !P1 ;  /* 0x00007f0008007a0c */ /* 0x000fe20004f46670 */
[----:B------:R-:W-:Y:S01]  /*1a60*/  UIMAD UR4, UR17, UR4, URZ ;  /* 0x00000004110472a4 */ /* 0x000fe2000f8e023f */
[----:B------:R-:W-:Y:S01]  /*1a70*/  ISETP.GE.OR P6, PT, R26, c[0x0][0x1fc], !P1 ;  /* 0x00007f001a007a0c */ /* 0x000fe20004fc6670 */
[----:B------:R-:W-:Y:S01]  /*1a80*/  USHF.R.S32.HI UR7, URZ, 0x1f, UR6 ;  /* 0x0000001f3f077899 */ /* 0x000fe20008011406 */
[----:B------:R-:W-:Y:S01]  /*1a90*/  LEA.HI R8, R7, R7, RZ, 0x1 ;  /* 0x0000000707087211 */ /* 0x000fe200078f08ff */
[----:B------:R-:W-:Y:S01]  /*1aa0*/  UIMAD UR5, UR11, UR5, UR4 ;  /* 0x000000050b0572a4 */ /* 0x000fe2000f8e0204 */
[----:B------:R-:W-:Y:S01]  /*1ab0*/  SEL R31, RZ, 0x1, P0 ;  /* 0x00000001ff1f7807 */ /* 0x000fe20000000000 */
[----:B------:R1:W-:Y:S01]  /*1ac0*/  STL.64 [R1+0x48], R42 ;  /* 0x0000482a01007387 */ /* 0x0003e20000100a00 */
[----:B------:R-:W-:Y:S01]  /*1ad0*/  LEA R14, P0, R12, c[0x0][0x160], 0x1 ;  /* 0x000058000c0e7a11 */ /* 0x000fe200078008ff */
[----:B------:R-:W-:Y:S01]  /*1ae0*/  CS2R R106, SRZ ;  /* 0x00000000006a7805 */ /* 0x000fe2000001ff00 */
[----:B------:R-:W-:Y:S01]  /*1af0*/  ISETP.GE.OR P1, PT, R33, c[0x0][0x1fc], !P1 ;  /* 0x00007f0021007a0c */ /* 0x000fe20004f26670 */
[----:B------:R-:W-:Y:S01]  /*1b00*/  CS2R R104, SRZ ;  /* 0x0000000000687805 */ /* 0x000fe2000001ff00 */
[----:B---3--:R-:W-:Y:S01]  /*1b10*/  IMAD.WIDE.U32 R36, R9, c[0x0][0x290], R20 ;  /* 0x0000a40009247a25 */ /* 0x008fe200078e0014 */
[----:B------:R-:W-:Y:S01]  /*1b20*/  IADD3 R40, R43, UR5, RZ ;  /* 0x000000052b287c10 */ /* 0x000fe2000fffe0ff */
[----:B------:R-:W-:Y:S01]  /*1b30*/  ULDC.64 UR4, c[0x0][0x290] ;  /* 0x0000a40000047ab9 */ /* 0x000fe20000000a00 */
[----:B------:R-:W-:Y:S01]  /*1b40*/  CS2R R102, SRZ ;  /* 0x0000000000667805 */ /* 0x000fe2000001ff00 */
[----:B------:R-:W-:Y:S01]  /*1b50*/  UIMAD UR4, UR17, UR4, URZ ;  /* 0x00000004110472a4 */ /* 0x000fe2000f8e023f */
[----:B------:R-:W-:Y:S01]  /*1b60*/  STL.64 [R1+0x40], R36 ;  /* 0x0000402401007387 */ /* 0x000fe20000100a00 */
[----:B----4-:R-:W-:Y:S01]  /*1b70*/  LEA.HI.X R17, R2, c[0x0][0x1f4], R3, 0x1, P3 ;  /* 0x00007d0002117a11 */ /* 0x010fe200018f0c03 */
[----:B------:R-:W-:Y:S01]  /*1b80*/  CS2R R100, SRZ ;  /* 0x0000000000647805 */ /* 0x000fe2000001ff00 */
[----:B------:R-:W-:Y:S01]  /*1b90*/  LOP3.LUT R3, R24, 0xfffffff0, RZ, 0xc0, !PT ;  /* 0xfffffff018037812 */ /* 0x000fe200078ec0ff */
[----:B------:R3:W-:Y:S01]  /*1ba0*/  STL [R1+0x64], R40 ;  /* 0x0000642801007387 */ /* 0x0007e20000100800 */
[----:B------:R-:W-:Y:S01]  /*1bb0*/  SHF.R.S32.HI R2, RZ, 0x1f, R13 ;  /* 0x0000001fff027819 */ /* 0x000fe2000001140d */
[----:B------:R-:W-:Y:S01]  /*1bc0*/  UIMAD UR4, UR11, UR5, UR4 ;  /* 0x000000050b0472a4 */ /* 0x000fe2000f8e0204 */
[----:B-----5:R-:W-:Y:S01]  /*1bd0*/  LOP3.LUT R5, R8, 0x7fffffe, RZ, 0xc0, !PT ;  /* 0x07fffffe08057812 */ /* 0x020fe200078ec0ff */
[----:B------:R-:W-:Y:S01]  /*1be0*/  IMAD.IADD R0, R34, 0x1, -R3 ;  /* 0x0000000122007824 */ /* 0x000fe200078e0a03 */
[----:B------:R-:W-:Y:S01]  /*1bf0*/  LEA.HI R2, R2, R13, RZ, 0x2 ;  /* 0x0000000d02027211 */ /* 0x000fe200078f10ff */
[----:B------:R-:W-:Y:S01]  /*1c00*/  CS2R R98, SRZ ;  /* 0x0000000000627805 */ /* 0x000fe2000001ff00 */
[----:B------:R-:W-:Y:S01]  /*1c10*/  ISETP.GE.AND P3, PT, R26, c[0x0][0x16c], PT ;  /* 0x00005b001a007a0c */ /* 0x000fe20003f66270 */
[----:B------:R-:W-:Y:S01]  /*1c20*/  IMAD.IADD R6, R7, 0x1, -R5 ;  /* 0x0000000107067824 */ /* 0x000fe200078e0a05 */
[----:B------:R-:W-:Y:S01]  /*1c30*/  SHF.R.S32.HI R4, RZ, 0x1f, R0 ;  /* 0x0000001fff047819 */ /* 0x000fe20000011400 */
[----:B------:R-:W-:Y:S01]  /*1c40*/  CS2R R96, SRZ ;  /* 0x0000000000607805 */ /* 0x000fe2000001ff00 */
[----:B------:R-:W-:Y:S01]  /*1c50*/  LOP3.LUT R3, R2, 0x1ffffffc, RZ, 0xc0, !PT ;  /* 0x1ffffffc02037812 */ /* 0x000fe200078ec0ff */
[----:B------:R-:W-:Y:S01]  /*1c60*/  CS2R R94, SRZ ;  /* 0x00000000005e7805 */ /* 0x000fe2000001ff00 */
[-C--:B--2---:R-:W-:Y:S01]  /*1c70*/  LEA.HI R10, R0, R0.reuse, RZ, 0x1 ;  /* 0x00000000000a7211 */ /* 0x084fe200078f08ff */
[----:B------:R-:W-:Y:S01]  /*1c80*/  CS2R R92, SRZ ;  /* 0x00000000005c7805 */ /* 0x000fe2000001ff00 */
[----:B------:R-:W-:Y:S01]  /*1c90*/  LEA.HI R2, R4, R0, RZ, 0x3 ;  /* 0x0000000004027211 */ /* 0x000fe200078f18ff */
[----:B------:R-:W-:Y:S01]  /*1ca0*/  IMAD.IADD R24, R13, 0x1, -R3 ;  /* 0x000000010d187824 */ /* 0x000fe200078e0a03 */
[----:B------:R-:W-:Y:S01]  /*1cb0*/  LOP3.LUT R4, R10, 0x7fffffe, RZ, 0xc0, !PT ;  /* 0x07fffffe0a047812 */ /* 0x000fe200078ec0ff */
[----:B------:R-:W-:Y:S01]  /*1cc0*/  IMAD R3, R29, 0x4, R13 ;  /* 0x000000041d037824 */ /* 0x000fe200078e020d */
[----:B------:R-:W-:Y:S01]  /*1cd0*/  LOP3.LUT R5, R2, 0xfffffff8, RZ, 0xc0, !PT ;  /* 0xfffffff802057812 */ /* 0x000fe200078ec0ff */
[----:B------:R-:W-:Y:S01]  /*1ce0*/  CS2R R90, SRZ ;  /* 0x00000000005a7805 */ /* 0x000fe2000001ff00 */
[----:B------:R-:W-:Y:S01]  /*1cf0*/  SEL R11, RZ, 0x2, P3 ;  /* 0x00000002ff0b7807 */ /* 0x000fe20001800000 */
[----:B------:R-:W-:Y:S01]  /*1d00*/  IMAD R9, R3, 0x8, R6 ;  /* 0x0000000803097824 */ /* 0x000fe200078e0206 */
[----:B------:R-:W-:Y:S01]  /*1d10*/  CS2R R88, SRZ ;  /* 0x0000000000587805 */ /* 0x000fe2000001ff00 */
[C---:B------:R-:W-:Y:S01]  /*1d20*/  IMAD.IADD R3, R0.reuse, 0x1, -R4 ;  /* 0x0000000100037824 */ /* 0x040fe200078e0a04 */
[----:B------:R-:W-:Y:S01]  /*1d30*/  CS2R R86, SRZ ;  /* 0x0000000000567805 */ /* 0x000fe2000001ff00 */
[----:B------:R-:W-:Y:S01]  /*1d40*/  IMAD.IADD R13, R0, 0x1, -R5 ;  /* 0x00000001000d7824 */ /* 0x000fe200078e0a05 */
[----:B------:R-:W-:Y:S01]  /*1d50*/  SHF.R.S32.HI R0, RZ, 0x3, R2 ;  /* 0x00000003ff007819 */ /* 0x000fe20000011402 */
[----:B------:R-:W-:Y:S01]  /*1d60*/  IMAD.SHL.U32 R2, R7, 0x40, RZ ;  /* 0x0000004007027824 */ /* 0x000fe200078e00ff */
[----:B------:R-:W-:Y:S01]  /*1d70*/  CS2R R84, SRZ ;  /* 0x0000000000547805 */ /* 0x000fe2000001ff00 */
[----:B------:R-:W-:Y:S01]  /*1d80*/  CS2R R82, SRZ ;  /* 0x0000000000527805 */ /* 0x000fe2000001ff00 */
[----:B------:R-:W-:Y:S01]  /*1d90*/  CS2R R80, SRZ ;  /* 0x0000000000507805 */ /* 0x000fe2000001ff00 */
[C---:B------:R-:W-:Y:S01]  /*1da0*/  IMAD R21, R0.reuse, 0x8, R3 ;  /* 0x0000000800157824 */ /* 0x040fe200078e0203 */
[----:B------:R-:W-:Y:S01]  /*1db0*/  CS2R R78, SRZ ;  /* 0x00000000004e7805 */ /* 0x000fe2000001ff00 */
[----:B------:R-:W-:Y:S01]  /*1dc0*/  IMAD R26, R0, 0x200, R15 ;  /* 0x00000200001a7824 */ /* 0x000fe200078e020f */
[----:B------:R-:W-:Y:S01]  /*1dd0*/  LOP3.LUT R0, R25, 0xffffffe0, RZ, 0xc0, !PT ;  /* 0xffffffe019007812 */ /* 0x000fe200078ec0ff */
[----:B------:R-:W-:Y:S01]  /*1de0*/  IMAD.SHL.U32 R3, R23, 0x10, RZ ;  /* 0x0000001017037824 */ /* 0x000fe200078e00ff */
[----:B------:R-:W-:Y:S01]  /*1df0*/  LEA.HI.X R15, R12, c[0x0][0x164], R22, 0x1, P0 ;  /* 0x000059000c0f7a11 */ /* 0x000fe200000f0c16 */
[----:B------:R-:W-:Y:S01]  /*1e00*/  CS2R R76, SRZ ;  /* 0x00000000004c7805 */ /* 0x000fe2000001ff00 */
[----:B------:R-:W-:Y:S01]  /*1e10*/  SEL R22, RZ, 0xffffffff, P3 ;  /* 0xffffffffff167807 */ /* 0x000fe20001800000 */
[----:B------:R-:W-:Y:S01]  /*1e20*/  IMAD.IADD R6, R34, 0x1, -R0 ;  /* 0x0000000122067824 */ /* 0x000fe200078e0a00 */
[----:B------:R-:W-:Y:S01]  /*1e30*/  SHF.R.S32.HI R0, RZ, 0x1, R8 ;  /* 0x00000001ff007819 */ /* 0x000fe20000011408 */
[----:B------:R-:W-:Y:S01]  /*1e40*/  CS2R R74, SRZ ;  /* 0x00000000004a7805 */ /* 0x000fe2000001ff00 */
[----:B------:R-:W-:Y:S01]  /*1e50*/  LOP3.LUT R8, R2, 0x1c0, RZ, 0xc0, !PT ;  /* 0x000001c002087812 */ /* 0x000fe200078ec0ff */
[----:B------:R-:W-:Y:S01]  /*1e60*/  CS2R R72, SRZ ;  /* 0x0000000000487805 */ /* 0x000fe2000001ff00 */
[C---:B------:R-:W-:Y:S01]  /*1e70*/  LOP3.LUT P0, RZ, R0.reuse, 0x2, RZ, 0xc0, !PT ;  /* 0x0000000200ff7812 */ /* 0x040fe2000780c0ff */
[----:B------:R-:W-:Y:S01]  /*1e80*/  IMAD.SHL.U32 R0, R0, 0x40, RZ ;  /* 0x0000004000007824 */ /* 0x000fe200078e00ff */
[----:B------:R-:W-:Y:S01]  /*1e90*/  SHF.R.S32.HI R2, RZ, 0x1f, R6 ;  /* 0x0000001fff027819 */ /* 0x000fe20000011406 */
[----:B------:R-:W-:Y:S01]  /*1ea0*/  CS2R R70, SRZ ;  /* 0x0000000000467805 */ /* 0x000fe2000001ff00 */
[----:B------:R-:W-:Y:S01]  /*1eb0*/  ISETP.GT.AND P3, PT, R34, 0xf, PT ;  /* 0x0000000f2200780c */ /* 0x000fe20003f64270 */
[----:B------:R-:W-:Y:S01]  /*1ec0*/  CS2R R68, SRZ ;  /* 0x0000000000447805 */ /* 0x000fe2000001ff00 */
[----:B------:R-:W-:Y:S01]  /*1ed0*/  LEA.HI R12, R2, R6, RZ, 0x2 ;  /* 0x00000006020c7211 */ /* 0x000fe200078f10ff */
[----:B------:R-:W-:Y:S01]  /*1ee0*/  CS2R R66, SRZ ;  /* 0x0000000000427805 */ /* 0x000fe2000001ff00 */
[----:B------:R-:W-:Y:S01]  /*1ef0*/  LOP3.LUT R2, R0, 0xc0, RZ, 0xc0, !PT ;  /* 0x000000c000027812 */ /* 0x000fe200078ec0ff */
[----:B------:R-:W-:Y:S01]  /*1f00*/  CS2R R64, SRZ ;  /* 0x0000000000407805 */ /* 0x000fe2000001ff00 */
[----:B------:R-:W-:Y:S01]  /*1f10*/  SEL R0, R223, 0xffffffe0, !P0 ;  /* 0xffffffe0df007807 */ /* 0x000fe20004000000 */
[----:B------:R-:W-:Y:S01]  /*1f20*/  CS2R R62, SRZ ;  /* 0x00000000003e7805 */ /* 0x000fe2000001ff00 */
[----:B------:R-:W-:Y:S01]  /*1f30*/  LOP3.LUT R7, R2, 0x8, R27, 0xf8, !PT ;  /* 0x0000000802077812 */ /* 0x000fe200078ef81b */
[----:B------:R-:W-:Y:S01]  /*1f40*/  CS2R R60, SRZ ;  /* 0x00000000003c7805 */ /* 0x000fe2000001ff00 */
[----:B------:R-:W-:Y:S01]  /*1f50*/  SHF.R.U32.HI R2, RZ, 0x3, R2 ;  /* 0x00000003ff027819 */ /* 0x000fe20000011602 */
[----:B------:R-:W-:Y:S01]  /*1f60*/  CS2R R58, SRZ ;  /* 0x00000000003a7805 */ /* 0x000fe2000001ff00 */
[----:B------:R-:W-:Y:S01]  /*1f70*/  LOP3.LUT R3, R8, 0x30, R3, 0xf8, !PT ;  /* 0x0000003008037812 */ /* 0x000fe200078ef803 */
[----:B------:R-:W-:Y:S01]  /*1f80*/  CS2R R56, SRZ ;  /* 0x0000000000387805 */ /* 0x000fe2000001ff00 */
[----:B------:R-:W-:Y:S01]  /*1f90*/  LOP3.LUT R2, R7, R2, RZ, 0x3c, !PT ;  /* 0x0000000207027212 */ /* 0x000fe200078e3cff */
[----:B------:R-:W-:Y:S01]  /*1fa0*/  CS2R R54, SRZ ;  /* 0x0000000000367805 */ /* 0x000fe2000001ff00 */
[----:B------:R-:W-:Y:S01]  /*1fb0*/  LOP3.LUT R20, R3, 0x8, R27, 0xf8, !PT ;  /* 0x0000000803147812 */ /* 0x000fe200078ef81b */
[----:B------:R-:W-:Y:S01]  /*1fc0*/  CS2R R52, SRZ ;  /* 0x0000000000347805 */ /* 0x000fe2000001ff00 */
[----:B------:R-:W-:Y:S01]  /*1fd0*/  @!P3 IADD3 R3, P0, R42, UR6, RZ ;  /* 0x000000062a03bc10 */ /* 0x000fe2000ff1e0ff */
[----:B------:R-:W-:Y:S01]  /*1fe0*/  IMAD.U32 R2, R9, 0x20, R2 ;  /* 0x0000002009027824 */ /* 0x000fe200078e0002 */
[----:B------:R-:W-:Y:S01]  /*1ff0*/  LOP3.LUT R5, R12, 0x7ffffffc, RZ, 0xc0, !PT ;  /* 0x7ffffffc0c057812 */ /* 0x000fe200078ec0ff */
[----:B------:R-:W-:Y:S01]  /*2000*/  CS2R R50, SRZ ;  /* 0x0000000000327805 */ /* 0x000fe2000001ff00 */
[----:B------:R-:W-:Y:S01]  /*2010*/  @!P3 IADD3.X R4, R40, UR7, RZ, P0, !PT ;  /* 0x000000072804bc10 */ /* 0x000fe200087fe4ff */
[----:B------:R-:W-:Y:S01]  /*2020*/  IMAD.SHL.U32 R214, R2, 0x2, RZ ;  /* 0x0000000202d67824 */ /* 0x000fe200078e00ff */
[----:B------:R-:W-:Y:S01]  /*2030*/  BAR.SYNC.DEFER_BLOCKING 0x0 ;  /* 0x0000000000007b1d */ /* 0x000fe20000010000 */
[----:B------:R-:W-:Y:S01]  /*2040*/  @!P3 LEA R18, P0, R3, c[0x0][0x258], 0x2 ;  /* 0x000096000312ba11 */ /* 0x000fe200078010ff */
[----:B------:R-:W-:Y:S01]  /*2050*/  IMAD.IADD R6, R6, 0x1, -R5 ;  /* 0x0000000106067824 */ /* 0x000fe200078e0a05 */
[----:B------:R-:W-:Y:S01]  /*2060*/  IADD3 R5, R19, R11, R31 ;  /* 0x0000000b13057210 */ /* 0x000fe20007ffe01f */
[----:B------:R-:W-:Y:S01]  /*2070*/  IMAD.IADD R215, R214, 0x1, R0 ;  /* 0x00000001d6d77824 */ /* 0x000fe200078e0200 */
[----:B------:R-:W-:Y:S01]  /*2080*/  @!P3 LEA.HI.X R19, R3, c[0x0][0x25c], R4, 0x2, P0 ;  /* 0x000097000313ba11 */ /* 0x000fe200000f1404 */
[----:B------:R-:W-:Y:S01]  /*2090*/  IMAD.SHL.U32 R0, R29, 0x10, RZ ;  /* 0x000000101d007824 */ /* 0x000fe200078e00ff */
[C---:B------:R-:W-:Y:S01]  /*20a0*/  LOP3.LUT P0, RZ, R5.reuse, 0x1, RZ, 0xc0, !PT ;  /* 0x0000000105ff7812 */ /* 0x040fe2000780c0ff */
[----:B------:R-:W-:Y:S01]  /*20b0*/  IMAD R24, R24, 0x4, R6 ;  /* 0x0000000418187824 */ /* 0x000fe200078e0206 */
[--C-:B------:R-:W-:Y:S01]  /*20c0*/  SHF.R.S32.HI R3, RZ, 0x1, R10.reuse ;  /* 0x00000001ff037819 */ /* 0x100fe2000001140a */
[----:B------:R-:W-:Y:S01]  /*20d0*/  CS2R R48, SRZ ;  /* 0x0000000000307805 */ /* 0x000fe2000001ff00 */
[----:B------:R-:W-:Y:S01]  /*20e0*/  ISETP.GE.OR P0, PT, R38, UR13, !P0 ;  /* 0x0000000d26007c0c */ /* 0x000fe2000c706670 */
[----:B------:R-:W-:Y:S01]  /*20f0*/  CS2R R46, SRZ ;  /* 0x00000000002e7805 */ /* 0x000fe2000001ff00 */
[----:B------:R-:W-:Y:S01]  /*2100*/  SHF.R.S32.HI R2, RZ, 0x1f, R10 ;  /* 0x0000001fff027819 */ /* 0x000fe2000001140a */
[----:B------:R-:W-:Y:S01]  /*2110*/  CS2R R44, SRZ ;  /* 0x00000000002c7805 */ /* 0x000fe2000001ff00 */
[----:B------:R-:W-:Y:S01]  /*2120*/  SEL R7, RZ, 0x1, P5 ;  /* 0x00000001ff077807 */ /* 0x000fe20002800000 */
[----:B-1----:R-:W-:Y:S01]  /*2130*/  CS2R R42, SRZ ;  /* 0x00000000002a7805 */ /* 0x002fe2000001ff00 */
[----:B------:R-:W-:Y:S01]  /*2140*/  LEA.HI R2, R2, R3, RZ, 0x2 ;  /* 0x0000000302027211 */ /* 0x000fe200078f10ff */
[----:B---3--:R-:W-:Y:S01]  /*2150*/  CS2R R40, SRZ ;  /* 0x0000000000287805 */ /* 0x008fe2000001ff00 */
[----:B------:R-:W-:Y:S01]  /*2160*/  LOP3.LUT P5, RZ, R5, 0x2, RZ, 0xc0, !PT ;  /* 0x0000000205ff7812 */ /* 0x000fe200078ac0ff */
[----:B------:R-:W-:Y:S01]  /*2170*/  UMOV UR19, 0x1 ;  /* 0x0000000100137882 */ /* 0x000fe20000000000 */
[----:B------:R-:W-:Y:S01]  /*2180*/  LOP3.LUT R2, R2, 0xfffffffc, RZ, 0xc0, !PT ;  /* 0xfffffffc02027812 */ /* 0x000fe200078ec0ff */
[----:B------:R-:W-:Y:S01]  /*2190*/  UMOV UR17, 0xffffffc0 ;  /* 0xffffffc000117882 */ /* 0x000fe20000000000 */
[----:B------:R-:W-:Y:S01]  /*21a0*/  ISETP.GE.OR P5, PT, R38, UR13, !P5 ;  /* 0x0000000d26007c0c */ /* 0x000fe2000efa6670 */
[----:B------:R-:W1:Y:S01]  /*21b0*/  LDSM.16.M88.4 R164, [R214+0x6080] ;  /* 0x00608000d6a4783b */ /* 0x000e620000000200 */
[----:B------:R-:W-:Y:S01]  /*21c0*/  LEA.HI R4, R30, R34, RZ, 0x7 ;  /* 0x000000221e047211 */ /* 0x000fe200078f38ff */
[----:B------:R-:W-:Y:S01]  /*21d0*/  IMAD.IADD R3, R3, 0x1, -R2 ;  /* 0x0000000103037824 */ /* 0x000fe200078e0a02 */
[----:B------:R-:W-:Y:S01]  /*21e0*/  LOP3.LUT R0, R0, 0x10, RZ, 0xc0, !PT ;  /* 0x0000001000007812 */ /* 0x000fe200078ec0ff */
[----:B------:R-:W2:Y:S01]  /*21f0*/  LDSM.16.M88.4 R168, [R214+0x7080] ;  /* 0x00708000d6a8783b */ /* 0x000ea20000000200 */
[----:B------:R-:W-:Y:S01]  /*2200*/  IMAD.SHL.U32 R2, R22, 0x2, RZ ;  /* 0x0000000216027824 */ /* 0x000fe200078e00ff */
[----:B------:R-:W-:Y:S01]  /*2210*/  SHF.R.U32.HI R11, RZ, 0x4, R4 ;  /* 0x00000004ff0b7819 */ /* 0x000fe20000011604 */
[----:B------:R-:W-:Y:S01]  /*2220*/  ULDC UR5, c[0x0][0x198] ;  /* 0x0000660000057ab9 */ /* 0x000fe20000000800 */
[----:B------:R-:W3:Y:S01]  /*2230*/  LDSM.16.M88.4 R172, [R215+0x6080] ;  /* 0x00608000d7ac783b */ /* 0x000ee20000000200 */
[----:B------:R-:W-:-:S02]  /*2240*/  SEL R4, RZ, 0xffffffff, P4 ;  /* 0xffffffffff047807 */ /* 0x000fc40002000000 */
[----:B------:R-:W-:Y:S01]  /*2250*/  LOP3.LUT R2, R2, 0x2, R31, 0xe2, !PT ;  /* 0x0000000202027812 */ /* 0x000fe200078ee21f */
[----:B------:R-:W4:Y:S01]  /*2260*/  LDSM.16.M88.4 R176, [R215+0x7080] ;  /* 0x00708000d7b0783b */ /* 0x000f220000000200 */
[----:B------:R-:W-:Y:S01]  /*2270*/  LOP3.LUT R11, R0, 0x8, R11, 0xf8, !PT ;  /* 0x00000008000b7812 */ /* 0x000fe200078ef80b */
[----:B------:R-:W-:Y:S01]  /*2280*/  IMAD.SHL.U32 R0, R4, 0x2, RZ ;  /* 0x0000000204007824 */ /* 0x000fe200078e00ff */
[----:B------:R-:W-:Y:S01]  /*2290*/  SHF.R.U32.HI R8, RZ, 0x3, R8 ;  /* 0x00000003ff087819 */ /* 0x000fe20000011608 */
[----:B------:R-:W1:Y:S01]  /*22a0*/  LDSM.16.M88.4 R180, [R214+0x8080] ;  /* 0x00808000d6b4783b */ /* 0x000e620000000200 */
[----:B------:R-:W-:Y:S02]  /*22b0*/  LOP3.LUT P4, RZ, R13, 0x2, RZ, 0xc0, !PT ;  /* 0x000000020dff7812 */ /* 0x000fe4000788c0ff */
[----:B------:R-:W-:Y:S01]  /*22c0*/  LOP3.LUT R8, R20, R8, RZ, 0x3c, !PT ;  /* 0x0000000814087212 */ /* 0x000fe200078e3cff */
[----:B------:R-:W1:Y:S01]  /*22d0*/  LDSM.16.M88.4 R184, [R214+0x9080] ;  /* 0x00908000d6b8783b */ /* 0x000e620000000200 */
[----:B------:R-:W-:Y:S01]  /*22e0*/  LOP3.LUT R20, R0, 0x2, R7, 0xe2, !PT ;  /* 0x0000000200147812 */ /* 0x000fe200078ee207 */
[----:B------:R-:W-:Y:S01]  /*22f0*/  IMAD.SHL.U32 R7, R29, 0x8, RZ ;  /* 0x000000081d077824 */ /* 0x000fe200078e00ff */
[----:B------:R-:W-:Y:S01]  /*2300*/  IADD3 R4, R37, UR4, RZ ;  /* 0x0000000425047c10 */ /* 0x000fe2000fffe0ff */
[----:B------:R-:W1:Y:S01]  /*2310*/  LDSM.16.M88.4 R188, [R215+0x8080] ;  /* 0x00808000d7bc783b */ /* 0x000e620000000200 */
[----:B------:R-:W-:Y:S01]  /*2320*/  IMAD R213, R29, 0x200, R8 ;  /* 0x000002001dd57824 */ /* 0x000fe200078e0208 */
[----:B------:R-:W-:Y:S01]  /*2330*/  SHF.R.S32.HI R12, RZ, 0x2, R12 ;  /* 0x00000002ff0c7819 */ /* 0x000fe2000001140c */
[----:B------:R-:W-:Y:S01]  /*2340*/  UMOV UR4, URZ ;  /* 0x0000003f00047c82 */ /* 0x000fe20008000000 */
[----:B------:R-:W1:Y:S01]  /*2350*/  LDSM.16.M88.4 R192, [R215+0x9080] ;  /* 0x00908000d7c0783b */ /* 0x000e620000000200 */
[----:B------:R-:W-:Y:S01]  /*2360*/  LOP3.LUT R7, R7, 0x8, RZ, 0xc0, !PT ;  /* 0x0000000807077812 */ /* 0x000fe200078ec0ff */
[----:B------:R-:W-:Y:S01]  /*2370*/  IMAD.SHL.U32 R213, R213, 0x2, RZ ;  /* 0x00000002d5d57824 */ /* 0x000fe200078e00ff */
[----:B------:R-:W-:Y:S01]  /*2380*/  SEL R224, R225, 0xfffffff0, !P4 ;  /* 0xfffffff0e1e07807 */ /* 0x000fe20006000000 */
[----:B------:R-:W1:Y:S04]  /*2390*/  LDSM.16.M88.4 R196, [R214+0xa080] ;  /* 0x00a08000d6c4783b */ /* 0x000e680000000200 */
[----:B------:R-:W1:Y:S04]  /*23a0*/  LDSM.16.M88.4 R200, [R214+0xb080] ;  /* 0x00b08000d6c8783b */ /* 0x000e680000000200 */
[----:B------:R-:W1:Y:S04]  /*23b0*/  LDSM.16.M88.4 R204, [R215+0xa080] ;  /* 0x00a08000d7cc783b */ /* 0x000e680000000200 */
[----:B------:R-:W1:Y:S04]  /*23c0*/  LDSM.16.M88.4 R208, [R215+0xb080] ;  /* 0x00b08000d7d0783b */ /* 0x000e680000000200 */
[----:B------:R-:W-:Y:S06]  /*23d0*/  BAR.SYNC.DEFER_BLOCKING 0x0 ;  /* 0x0000000000007b1d */ /* 0x000fec0000010000 */
[----:B------:R5:W-:Y:S04]  /*23e0*/  STL [R1+0x2c], R2 ;  /* 0x00002c0201007387 */ /* 0x000be80000100800 */
[----:B------:R1:W-:Y:S04]  /*23f0*/  STL [R1+0x60], R4 ;  /* 0x0000600401007387 */ /* 0x0003e80000100800 */
[----:B------:R-:W-:Y:S01]  /*2400*/  @!PT LDS RZ, [RZ] ;  /* 0x00000000fffff984 */ /* 0x000fe20000000800 */
[----:B------:R-:W-:Y:S01]  /*2410*/  @!PT LDS RZ, [RZ] ;  /* 0x00000000fffff984 */ /* 0x000fe20000000800 */
[----:B------:R-:W-:Y:S01]  /*2420*/  @!PT LDS RZ, [RZ] ;  /* 0x00000000fffff984 */ /* 0x000fe20000000800 */
[----:B------:R1:W-:Y:S01]  /*2430*/  LDGSTS.E.BYPASS.LTC128B.128 [R32+0x6080], [R14.64], !P0 ;  /* 0x060800000e207fae */ /* 0x0003e2000c101d4e */
[----:B------:R-:W-:Y:S01]  /*2440*/  LOP3.LUT P0, RZ, R5, 0x4, RZ, 0xc0, !PT ;  /* 0x0000000405ff7812 */ /* 0x000fe2000780c0ff */
[----:B------:R-:W-:-:S02]  /*2450*/  IMAD.SHL.U32 R5, R3, 0x40, RZ ;  /* 0x0000004003057824 */ /* 0x000fc400078e00ff */
[----:B------:R1:W-:Y:S01]  /*2460*/  LDGSTS.E.BYPASS.LTC128B.128 [R32+0x7080], [R14.64+0x40], !P5 ;  /* 0x070800400e207fae */ /* 0x0003e2000e901d4e */
[----:B------:R-:W-:Y:S01]  /*2470*/  ISETP.GE.OR P0, PT, R38, UR13, !P0 ;  /* 0x0000000d26007c0c */ /* 0x000fe2000c706670 */
[----:B------:R-:W-:Y:S01]  /*2480*/  ULDC UR13, c[0x0][0x168] ;  /* 0x00005a00000d7ab9 */ /* 0x000fe20000000800 */
[----:B-----5:R-:W-:Y:S01]  /*2490*/  @!P3 IMAD.SHL.U32 R2, R34, 0x10, RZ ;  /* 0x000000102202b824 */ /* 0x020fe200078e00ff */
[C---:B------:R-:W-:Y:S01]  /*24a0*/  LOP3.LUT P5, RZ, R13.reuse, 0x4, RZ, 0xc0, !PT ;  /* 0x000000040dff7812 */ /* 0x040fe200078ac0ff */
[----:B------:R-:W-:Y:S01]  /*24b0*/  IMAD.SHL.U32 R13, R13, 0x40, RZ ;  /* 0x000000400d0d7824 */ /* 0x000fe200078e00ff */
[----:B------:R-:W-:Y:S01]  /*24c0*/  LOP3.LUT R5, R5, 0xc0, RZ, 0xc0, !PT ;  /* 0x000000c005057812 */ /* 0x000fe200078ec0ff */
[----:B------:R-:W-:Y:S01]  /*24d0*/  CS2R R38, SRZ ;  /* 0x0000000000267805 */ /* 0x000fe2000001ff00 */
[----:B------:R-:W-:-:S06]  /*24e0*/  SEL R223, R223, 0xffffffe0, !P5 ;  /* 0xffffffe0dfdf7807 */ /* 0x000fcc0006800000 */
[----:B------:R1:W-:Y:S01]  /*24f0*/  LDGSTS.E.BYPASS.LTC128B.128 [R32+0x8080], [R14.64+0x80], !P0 ;  /* 0x080800800e207fae */ /* 0x0003e2000c101d4e */
[----:B------:R-:W-:-:S03]  /*2500*/  ISETP.GE.AND P0, PT, R33, c[0x0][0x1fc], PT ;  /* 0x00007f0021007a0c */ /* 0x000fc60003f06270 */
[----:B------:R5:W-:Y:S01]  /*2510*/  @!P3 LDGSTS.E.BYPASS.LTC128B.128 [R2+0xf080], [R18.64] ;  /* 0x0f0800001202bfae */ /* 0x000be2000b901d4e */
[----:B------:R-:W-:Y:S02]  /*2520*/  SEL R10, RZ, 0x4, P0 ;  /* 0x00000004ff0a7807 */ /* 0x000fe40000000000 */
[----:B------:R-:W-:Y:S01]  /*2530*/  IADD3 R0, P0, R36, UR6, RZ ;  /* 0x0000000624007c10 */ /* 0x000fe2000ff1e0ff */
[----:B------:R-:W0:Y:S01]  /*2540*/  LDGDEPBAR ;  /* 0x00000000000079af */ /* 0x000e220000000000 */
[----:B------:R-:W-:Y:S02]  /*2550*/  CS2R R36, SRZ ;  /* 0x0000000000247805 */ /* 0x000fe4000001ff00 */
[----:B------:R-:W-:Y:S01]  /*2560*/  IADD3.X R6, R4, UR7, RZ, P0, !PT ;  /* 0x0000000704067c10 */ /* 0x000fe200087fe4ff */
[----:B------:R2:W-:Y:S01]  /*2570*/  LDGSTS.E.BYPASS.LTC128B.128 [R32+0xc080], [R16.64], !P2 ;  /* 0x0c08000010207fae */ /* 0x0005e2000d101d4e */
[C---:B------:R-:W-:Y:S02]  /*2580*/  LEA R8, P2, R0.reuse, c[0x0][0x280], 0x2 ;  /* 0x0000a00000087a11 */ /* 0x040fe400078410ff */
[----:B------:R-:W-:Y:S01]  /*2590*/  LOP3.LUT P0, RZ, R3, 0x2, RZ, 0xc0, !PT ;  /* 0x0000000203ff7812 */ /* 0x000fe2000780c0ff */
[----:B------:R2:W-:Y:S01]  /*25a0*/  LDGSTS.E.BYPASS.LTC128B.128 [R32+0xd080], [R16.64+0x40], !P6 ;  /* 0x0d08004010207fae */ /* 0x0005e2000f101d4e */
[----:B------:R-:W-:-:S02]  /*25b0*/  LEA.HI.X R9, R0, c[0x0][0x284], R6, 0x2, P2 ;  /* 0x0000a10000097a11 */ /* 0x000fc400010f1406 */
[----:B------:R-:W-:Y:S01]  /*25c0*/  LOP3.LUT R0, R20, R10, RZ, 0xfc, !PT ;  /* 0x0000000a14007212 */ /* 0x000fe200078efcff */
[----:B------:R2:W-:Y:S01]  /*25d0*/  LDGSTS.E.BYPASS.LTC128B.128 [R32+0xe080], [R16.64+0x80], !P1 ;  /* 0x0e08008010207fae */ /* 0x0005e2000c901d4e */
[----:B------:R-:W-:Y:S02]  /*25e0*/  ISETP.GE.AND P2, PT, R34, 0x10, PT ;  /* 0x000000102200780c */ /* 0x000fe40003f46270 */
[----:B------:R-:W-:Y:S01]  /*25f0*/  SHF.R.U32.HI R6, RZ, 0x3, R5 ;  /* 0x00000003ff067819 */ /* 0x000fe20000011605 */
[----:B------:R2:W-:Y:S01]  /*2600*/  STL [R1+0x28], R0 ;  /* 0x0000280001007387 */ /* 0x0005e20000100800 */
[----:B------:R-:W-:Y:S02]  /*2610*/  SEL R225, R225, 0xfffffff0, !P0 ;  /* 0xfffffff0e1e17807 */ /* 0x000fe40004000000 */
[CC--:B------:R-:W-:Y:S02]  /*2620*/  LOP3.LUT R212, R6.reuse, R5.reuse, R212, 0x1e, !PT ;  /* 0x0000000506d47212 */ /* 0x0c0fe400078e1ed4 */
[----:B------:R-:W-:-:S02]  /*2630*/  LOP3.LUT R3, R6, R5, R7, 0x1e, !PT ;  /* 0x0000000506037212 */ /* 0x000fc400078e1e07 */
[----:B-----5:R-:W-:-:S04]  /*2640*/  LOP3.LUT R2, R13, 0x1c0, RZ, 0xc0, !PT ;  /* 0x000001c00d027812 */ /* 0x020fc800078ec0ff */
[----:B-1----:R-:W-:-:S04]  /*2650*/  SHF.R.U32.HI R4, RZ, 0x3, R2 ;  /* 0x00000003ff047819 */ /* 0x002fc80000011602 */
[----:B------:R-:W-:Y:S01]  /*2660*/  LOP3.LUT R218, R4, R2, R7, 0x1e, !PT ;  /* 0x0000000204da7212 */ /* 0x000fe200078e1e07 */
[----:B------:R-:W-:-:S04]  /*2670*/  IMAD R2, R28, 0x10, R12 ;  /* 0x000000101c027824 */ /* 0x000fc800078e020c */
[----:B------:R-:W-:Y:S01]  /*2680*/  IMAD.IADD R218, R26, 0x1, R218 ;  /* 0x000000011ada7824 */ /* 0x000fe200078e02da */
[----:B------:R1:W-:Y:S01]  /*2690*/  STL [R1+0x8], R2 ;  /* 0x0000080201007387 */ /* 0x0003e20000100800 */
[----:B--2---:R-:W-:-:S03]  /*26a0*/  IMAD.SHL.U32 R0, R21, 0x20, RZ ;  /* 0x0000002015007824 */ /* 0x004fc600078e00ff */
[----:B------:R-:W-:Y:S01]  /*26b0*/  LEA R218, R218, 0x13480, 0x1 ;  /* 0x00013480dada7811 */ /* 0x000fe200078e08ff */
[----:B------:R-:W-:Y:S02]  /*26c0*/  IMAD R4, R28, 0x200, R0 ;  /* 0x000002001c047824 */ /* 0x000fe400078e0200 */
[----:B------:R-:W-:Y:S02]  /*26d0*/  IMAD.IADD R212, R0, 0x1, R212 ;  /* 0x0000000100d47824 */ /* 0x000fe400078e02d4 */
[----:B------:R-:W-:Y:S02]  /*26e0*/  IMAD.IADD R222, R4, 0x1, R3 ;  /* 0x0000000104de7824 */ /* 0x000fe400078e0203 */
[--C-:B------:R-:W-:Y:S01]  /*26f0*/  IMAD R219, R223, 0x2, R218.reuse ;  /* 0x00000002dfdb7824 */ /* 0x100fe200078e02da */
[----:B------:R-:W-:Y:S01]  /*2700*/  LEA R212, R212, 0x80, 0x1 ;  /* 0x00000080d4d47811 */ /* 0x000fe200078e08ff */
[----:B------:R-:W-:Y:S02]  /*2710*/  IMAD.SHL.U32 R217, R222, 0x2, RZ ;  /* 0x00000002ded97824 */ /* 0x000fe400078e00ff */
[----:B------:R-:W-:-:S02]  /*2720*/  IMAD R220, R224, 0x2, R218 ;  /* 0x00000002e0dc7824 */ /* 0x000fc400078e02da */
[----:B------:R-:W-:Y:S01]  /*2730*/  IMAD R224, R224, 0x2, R219 ;  /* 0x00000002e0e07824 */ /* 0x000fe200078e02db */
[----:B------:R-:W-:Y:S01]  /*2740*/  IADD3 R217, R217, 0xc080, RZ ;  /* 0x0000c080d9d97810 */ /* 0x000fe20007ffe0ff */
[----:B------:R-:W-:Y:S02]  /*2750*/  IMAD R223, R223, 0x2, R220 ;  /* 0x00000002dfdf7824 */ /* 0x000fe400078e02dc */
[----:B------:R-:W-:Y:S01]  /*2760*/  IMAD.IADD R226, R222, 0x1, R225 ;  /* 0x00000001dee27824 */ /* 0x000fe200078e02e1 */
[----:B-1----:R-:W-:Y:S01]  /*2770*/  LOP3.LUT R2, R6, R11, R5, 0x1e, !PT ;  /* 0x0000000b06027212 */ /* 0x002fe200078e1e05 */
[----:B------:R-:W-:Y:S02]  /*2780*/  IMAD R217, R225, 0x2, R217 ;  /* 0x00000002e1d97824 */ /* 0x000fe400078e02d9 */
[----:B------:R-:W-:Y:S02]  /*2790*/  IMAD.SHL.U32 R216, R222, 0x2, RZ ;  /* 0x00000002ded87824 */ /* 0x000fe400078e00ff */
[----:B------:R-:W-:-:S02]  /*27a0*/  IMAD.IADD R221, R0, 0x1, R2 ;  /* 0x0000000100dd7824 */ /* 0x000fc400078e0202 */
[----:B------:R-:W-:Y:S02]  /*27b0*/  @!P2 IMAD.SHL.U32 R0, R34, 0x10, RZ ;  /* 0x000000102200a824 */ /* 0x000fe400078e00ff */
[----:B------:R-:W-:-:S03]  /*27c0*/  IMAD.SHL.U32 R2, R24, 0x2, RZ ;  /* 0x0000000218027824 */ /* 0x000fc600078e00ff */
[----:B------:R1:W-:Y:S04]  /*27d0*/  @!P2 LDGSTS.E.BYPASS.LTC128B.128 [R0+0xf280], [R8.64] ;  /* 0x0f2800000800afae */ /* 0x0003e8000b901d4e */
[----:B------:R2:W-:Y:S04]  /*27e0*/  STL [R1+0x34], R2 ;  /* 0x0000340201007387 */ /* 0x0005e80000100800 */
[----:B------:R-:W0:Y:S04]  /*27f0*/  LDGDEPBAR ;  /* 0x00000000000079af */ /* 0x000e280000000000 */
[----:B------:R-:W0:Y:S01]  /*2800*/  LDGDEPBAR ;  /* 0x00000000000079af */ /* 0x000e220000000000 */
[----:B-1----:R-:W-:Y:S01]  /*2810*/  IADD3 R0, -R2, UR18, RZ ;  /* 0x0000001202007c10 */ /* 0x002fe2000fffe1ff */
[----:B------:R-:W-:-:S04]  /*2820*/  ULDC UR18, c[0x0][0x168] ;  /* 0x00005a0000127ab9 */ /* 0x000fc80000000800 */
[----:B------:R2:W-:Y:S04]  /*2830*/  STL [R1+0x1c], R0 ;  /* 0x00001c0001007387 */ /* 0x0005e80000100800 */
[----:B---34-:R2:W-:Y:S02]  /*2840*/  STL [R1+0x24], R35 ;  /* 0x0000242301007387 */ /* 0x0185e40000100800 */
.L_x_459:
        /* <DEDUP_REMOVED lines=14> */
[----:B------:R-:W-:Y:S01]  /*2930*/  IMAD R2, R2, 0x1800, R226 ;  /* 0x0000180002027824 */ /* 0x000fe200078e02e2 */
[----:B------:R-:W-:Y:S04]  /*2940*/  UMOV UR20, UR16 ;  /* 0x0000001000147c82 */ /* 0x000fe80008000000 */
        /* <DEDUP_REMOVED lines=66> */
[C---:B------:R-:W-:Y:S04]  /*2d70*/  HMMA.16816.F32 R16, R144.reuse, R154, R16 ;  /* 0x0000009a9010723c */ /* 0x040fe80000001810 */
[----:B------:R-:W-:Y:S02]  /*2d80*/  FMUL.FTZ R4, R4, c[0x0][0x2b4] ;  /* 0x0000ad0004047a20 */ /* 0x000fe40000410000 */
[----:B------:R-:W-:Y:S02]  /*2d90*/  FMUL.FTZ R5, R5, c[0x0][0x2b4] ;  /* 0x0000ad0005057a20 */ /* 0x000fe40000410000 */
[----:B------:R-:W-:Y:S01]  /*2da0*/  MUFU.TANH R231, R4 ;  /* 0x0000000400e77308 */ /* 0x000fe20000002400 */
[----:B------:R-:W-:Y:S03]  /*2db0*/  FMUL.FTZ R6, R6, c[0x0][0x2b4] ;  /* 0x0000ad0006067a20 */ /* 0x000fe60000410000 */
[----:B------:R-:W-:Y:S02]  /*2dc0*/  FMUL.FTZ R7, R7, c[0x0][0x2b4] ;  /* 0x0000ad0007077a20 */ /* 0x000fe40000410000 */
[----:B------:R-:W-:Y:S02]  /*2dd0*/  FMUL.FTZ R8, R8, c[0x0][0x2b4] ;  /* 0x0000ad0008087a20 */ /* 0x000fe40000410000 */
[----:B------:R-:W-:Y:S02]  /*2de0*/  FMUL.FTZ R14, R14, c[0x0][0x2b4] ;  /* 0x0000ad000e0e7a20 */ /* 0x000fe40000410000 */
        /* <DEDUP_REMOVED lines=12> */
[----:B------:R1:W-:Y:S10]  /*2eb0*/  MUFU.TANH R245, R7 ;  /* 0x0000000700f57308 */ /* 0x0003f40000002400 */
[----:B------:R-:W-:Y:S10]  /*2ec0*/  MUFU.TANH R247, R8 ;  /* 0x0000000800f77308 */ /* 0x000ff40000002400 */
[----:B------:R-:W2:Y:S01]  /*2ed0*/  MUFU.TANH R2, R14 ;  /* 0x0000000e00027308 */ /* 0x000ea20000002400 */
[----:B-1----:R-:W1:Y:S09]  /*2ee0*/  LDSM.16.M88.4 R4, [R215+0x5080] ;  /* 0x00508000d704783b */ /* 0x002e720000000200 */
[----:B------:R-:W-:Y:S10]  /*2ef0*/  MUFU.TANH R151, R9 ;  /* 0x0000000900977308 */ /* 0x000ff40000002400 */
[----:B------:R-:W3:Y:S01]  /*2f00*/  MUFU.TANH R0, R15 ;  /* 0x0000000f00007308 */ /* 0x000ee20000002400 */
[----:B--2---:R-:W-:Y:S04]  /*2f10*/  STL [R1+0x4], R2 ;  /* 0x0000040201007387 */ /* 0x004fe80000100800 */
[----:B------:R-:W2:Y:S05]  /*2f20*/  LDL R155, [R1+0x8] ;  /* 0x00000800019b7983 */ /* 0x000eaa0000100800 */
[----:B------:R-:W4:Y:S10]  /*2f30*/  MUFU.TANH R230, R10 ;  /* 0x0000000a00e67308 */ /* 0x000f340000002400 */
[----:B------:R-:W2:Y:S01]  /*2f40*/  MUFU.TANH R233, R11 ;  /* 0x0000000b00e97308 */ /* 0x000ea20000002400 */
[----:B---3--:R3:W-:Y:S01]  /*2f50*/  STL [R1], R0 ;  /* 0x0000000001007387 */ /* 0x0087e20000100800 */
[-C--:B-1----:R-:W-:Y:S08]  /*2f60*/  HMMA.16816.F32 R20, R144, R4.reuse, R20 ;  /* 0x000000049014723c */ /* 0x082ff00000001814 */
[----:B------:R-:W1:Y:S01]  /*2f70*/  MUFU.TANH R236, R12 ;  /* 0x0000000c00ec7308 */ /* 0x000e620000002400 */
[C---:B------:R-:W-:Y:S09]  /*2f80*/  HMMA.16816.F32 R24, R136.reuse, R4, R24 ;  /* 0x000000048818723c */ /* 0x040ff20000001818 */
[----:B------:R-:W1:Y:S01]  /*2f90*/  MUFU.TANH R252, R13 ;  /* 0x0000000d00fc7308 */ /* 0x000e620000002400 */
[-C--:B------:R-:W-:Y:S08]  /*2fa0*/  HMMA.16816.F32 R28, R136, R6.reuse, R28 ;  /* 0x00000006881c723c */ /* 0x080ff0000000181c */
[----:B------:R-:W-:Y:S01]  /*2fb0*/  HMMA.16816.F32 R32, R144, R6, R32 ;  /* 0x000000069020723c */ /* 0x000fe20000001820 */
[----:B------:R-:W1:Y:S03]  /*2fc0*/  MUFU.TANH R160, R16 ;  /* 0x0000001000a07308 */ /* 0x000e660000002400 */
[----:B---3--:R-:W-:Y:S01]  /*2fd0*/  MOV R0, UR4 ;  /* 0x0000000400007c02 */ /* 0x008fe20008000f00 */
[----:B------:R-:W-:Y:S02]  /*2fe0*/  FMUL.FTZ R20, R20, c[0x0][0x2b4] ;  /* 0x0000ad0014147a20 */ /* 0x000fe40000410000 */
[----:B------:R-:W-:Y:S02]  /*2ff0*/  FMUL.FTZ R21, R21, c[0x0][0x2b4] ;  /* 0x0000ad0015157a20 */ /* 0x000fe40000410000 */
[----:B------:R-:W-:Y:S02]  /*3000*/  FMUL.FTZ R22, R22, c[0x0][0x2b4] ;  /* 0x0000ad0016167a20 */ /* 0x000fe40000410000 */
[----:B------:R-:W3:Y:S01]  /*3010*/  MUFU.TANH R229, R17 ;  /* 0x0000001100e57308 */ /* 0x000ee20000002400 */
[----:B------:R-:W-:Y:S02]  /*3020*/  FMUL.FTZ R23, R23, c[0x0][0x2b4] ;  /* 0x0000ad0017177a20 */ /* 0x000fe40000410000 */
[----:B------:R-:W-:Y:S02]  /*3030*/  FMUL.FTZ R24, R24, c[0x0][0x2b4] ;  /* 0x0000ad0018187a20 */ /* 0x000fe40000410000 */
[----:B------:R-:W-:Y:S02]  /*3040*/  FMUL.FTZ R28, R28, c[0x0][0x2b4] ;  /* 0x0000ad001c1c7a20 */ /* 0x000fe40000410000 */
[----:B------:R-:W-:Y:S02]  /*3050*/  FMUL.FTZ R29, R29, c[0x0][0x2b4] ;  /* 0x0000ad001d1d7a20 */ /* 0x000fe40000410000 */
[----:B------:R-:W-:Y:S01]  /*3060*/  FMUL.FTZ R30, R30, c[0x0][0x2b4] ;  /* 0x0000ad001e1e7a20 */ /* 0x000fe20000410000 */
[----:B------:R-:W1:Y:S01]  /*3070*/  MUFU.TANH R248, R28 ;  /* 0x0000001c00f87308 */ /* 0x000e620000002400 */
        /* <DEDUP_REMOVED lines=8> */
[----:B------:R-:W-:Y:S05]  /*3100*/  FMUL.FTZ R35, R35, c[0x0][0x2b4] ;  /* 0x0000ad0023237a20 */ /* 0x000fea0000410000 */
[----:B------:R-:W1:Y:S10]  /*3110*/  MUFU.TANH R246, R29 ;  /* 0x0000001d00f67308 */ /* 0x000e740000002400 */
[----:B------:R-:W1:Y:S10]  /*3120*/  MUFU.TANH R242, R19 ;  /* 0x0000001300f27308 */ /* 0x000e740000002400 */
[----:B------:R-:W1:Y:S10]  /*3130*/  MUFU.TANH R148, R30 ;  /* 0x0000001e00947308 */ /* 0x000e740000002400 */
[----:B------:R-:W1:Y:S10]  /*3140*/  MUFU.TANH R162, R20 ;  /* 0x0000001400a27308 */ /* 0x000e740000002400 */
        /* <DEDUP_REMOVED lines=13> */
[----:B------:R2:W1:Y:S04]  /*3220*/  LDS R144, [R0.X4+0xf080] ;  /* 0x00f0800000907984 */ /* 0x0004680000004800 */
[----:B------:R2:W1:Y:S04]  /*3230*/  LDS R145, [R0.X4+0xf0a0] ;  /* 0x00f0a00000917984 */ /* 0x0004680000004800 */
[----:B------:R2:W1:Y:S04]  /*3240*/  LDS R147, [R0.X4+0xf100] ;  /* 0x00f1000000937984 */ /* 0x0004680000004800 */
[----:B------:R2:W1:Y:S01]  /*3250*/  LDS R146, [R0.X4+0xf120] ;  /* 0x00f1200000927984 */ /* 0x0004620000004800 */
[----:B------:R-:W-:Y:S04]  /*3260*/  DEPBAR.LE SB0, 0x0 ;  /* 0x000080000000791a */ /* 0x000fe80000000000 */
[----:B------:R-:W-:Y:S08]  /*3270*/  BAR.SYNC.DEFER_BLOCKING 0x0 ;  /* 0x0000000000007b1d */ /* 0x000ff00000010000 */
[----:B------:R2:W1:Y:S08]  /*3280*/  LDSM.16.M88.4 R132, [R216+0xc080] ;  /* 0x00c08000d884783b */ /* 0x0004700000000200 */
[----:B-----5:R2:W1:Y:S08]  /*3290*/  LDSM.16.M88.4 R28, [R216+0xc880] ;  /* 0x00c88000d81c783b */ /* 0x0204700000000200 */
[----:B------:R2:W1:Y:S08]  /*32a0*/  LDSM.16.M88.4 R136, [R217] ;  /* 0x00000000d988783b */ /* 0x0004700000000200 */
[----:B------:R2:W1:Y:S01]  /*32b0*/  LDSM.16.M88.4 R140, [R217+0x800] ;  /* 0x00080000d98c783b */ /* 0x0004620000000200 */
[----:B------:R-:W-:-:S05]  /*32c0*/  @P0 BRA `(.L_x_457) ;  /* 0x0000031000000947 */ /* 0x000fca0003800000 */
[----:B---34-:R-:W3:Y:S01]  /*32d0*/  LDL.64 R18, [R1+0x58] ;  /* 0x0000580001127983 */ /* 0x018ee20000100a00 */
[----:B------:R-:W-:Y:S01]  /*32e0*/  ULDC.64 UR6, c[0x0][0x178] ;  /* 0x00005e0000067ab9 */ /* 0x000fe20000000a00 */
[----:B------:R-:W-:Y:S01]  /*32f0*/  IMAD.U32 R7, RZ, RZ, UR19 ;  /* 0x00000013ff077e24 */ /* 0x000fe2000f8e00ff */
[----:B------:R-:W-:Y:S01]  /*3300*/  USHF.R.S32.HI UR21, URZ, 0x1f, UR22 ;  /* 0x0000001f3f157899 */ /* 0x000fe20008011416 */
[----:B------:R-:W4:Y:S01]  /*3310*/  LDL R2, [R1+0x68] ;  /* 0x0000680001027983 */ /* 0x000f220000100800 */
[----:B------:R-:W-:Y:S02]  /*3320*/  UIMAD.WIDE.U32 UR24, UR22, UR6, URZ ;  /* 0x00000006161872a5 */ /* 0x000fe4000f8e003f */
[----:B------:R-:W-:Y:S01]  /*3330*/  UIMAD UR21, UR21, UR6, URZ ;  /* 0x00000006151572a4 */ /* 0x000fe2000f8e023f */
[----:B------:R-:W5:Y:S03]  /*3340*/  LDL R9, [R1+0x2c] ;  /* 0x00002c0001097983 */ /* 0x000f660000100800 */
[----:B------:R-:W-:Y:S01]  /*3350*/  UIMAD UR21, UR22, UR7, UR21 ;  /* 0x00000007161572a4 */ /* 0x000fe2000f8e0215 */
[----:B--2---:R-:W2:Y:S01]  /*3360*/  LDL.64 R14, [R1+0x48] ;  /* 0x00004800010e7983 */ /* 0x004ea20000100a00 */
[----:B------:R-:W-:Y:S01]  /*3370*/  UIMAD UR22, UR22, UR17, UR13 ;  /* 0x00000011161672a4 */ /* 0x000fe2000f8e020d */
[----:B------:R-:W-:Y:S01]  /*3380*/  IMAD.U32 R3, RZ, RZ, UR24 ;  /* 0x00000018ff037e24 */ /* 0x000fe2000f8e00ff */
[----:B------:R-:W-:Y:S01]  /*3390*/  UIADD3 UR21, UR25, UR21, URZ ;  /* 0x0000001519157290 */ /* 0x000fe2000fffe03f */
[----:B------:R-:W2:Y:S01]  /*33a0*/  LDL.64 R152, [R1+0x10] ;  /* 0x0000100001987983 */ /* 0x000ea20000100a00 */
[----:B------:R-:W-:Y:S03]  /*33b0*/  IMAD.U32 R10, RZ, RZ, UR24 ;  /* 0x00000018ff0a7e24 */ /* 0x000fe6000f8e00ff */
[----:B------:R-:W2:Y:S01]  /*33c0*/  LDL R8, [R1+0x18] ;  /* 0x0000180001087983 */ /* 0x000ea20000100800 */
[----:B------:R-:W-:Y:S03]  /*33d0*/  IMAD.U32 R0, RZ, RZ, UR21 ;  /* 0x00000015ff007e24 */ /* 0x000fe6000f8e00ff */
[----:B------:R-:W2:Y:S04]  /*33e0*/  LDL R11, [R1+0x64] ;  /* 0x00006400010b7983 */ /* 0x000ea80000100800 */
[----:B------:R-:W2:Y:S04]  /*33f0*/  LDL R12, [R1+0x30] ;  /* 0x00003000010c7983 */ /* 0x000ea80000100800 */
[----:B------:R-:W2:Y:S01]  /*3400*/  LDL.64 R16, [R1+0x20] ;  /* 0x0000200001107983 */ /* 0x000ea20000100a00 */
[----:B---3--:R-:W-:Y:S04]  /*3410*/  LEA R3, P1, R3, R18, 0x6 ;  /* 0x0000001203037211 */ /* 0x008fe800078230ff */
[----:B----4-:R-:W-:Y:S01]  /*3420*/  LEA.HI.X R10, R10, R2, R0, 0x6, P1 ;  /* 0x000000020a0a7211 */ /* 0x010fe200008f3400 */
[----:B------:R-:W-:Y:S01]  /*3430*/  IMAD.U32 R2, RZ, RZ, UR16 ;  /* 0x00000010ff027e24 */ /* 0x000fe2000f8e00ff */
[C---:B-----5:R-:W-:Y:S04]  /*3440*/  LOP3.LUT P6, RZ, R9.reuse, 0x1, RZ, 0xc0, !PT ;  /* 0x0000000109ff7812 */ /* 0x060fe800078cc0ff */
[----:B------:R-:W-:Y:S02]  /*3450*/  @!P3 LEA R2, R2, 0x40, 0x6 ;  /* 0x000000400202b811 */ /* 0x000fe400078e30ff */
[----:B------:R-:W-:Y:S02]  /*3460*/  LOP3.LUT P5, RZ, R9, 0x2, RZ, 0xc0, !PT ;  /* 0x0000000209ff7812 */ /* 0x000fe400078ac0ff */
[----:B--2---:R-:W-:Y:S02]  /*3470*/  @!P3 IADD3 R5, P1, R2, R14, RZ ;  /* 0x0000000e0205b210 */ /* 0x004fe40007f3e0ff */
[C---:B------:R-:W-:Y:S02]  /*3480*/  ISETP.GE.OR P6, PT, R152.reuse, UR22, !P6 ;  /* 0x0000001698007c0c */ /* 0x040fe4000f7c6670 */
[----:B------:R-:W-:Y:S02]  /*3490*/  ISETP.LT.AND P4, PT, R152, UR22, PT ;  /* 0x0000001698007c0c */ /* 0x000fe4000bf81270 */
[----:B------:R-:W-:Y:S01]  /*34a0*/  IADD3 R0, R8, 0x6080, RZ ;  /* 0x0000608008007810 */ /* 0x000fe20007ffe0ff */
[----:B------:R-:W-:Y:S01]  /*34b0*/  IMAD.U32 R8, RZ, RZ, UR19 ;  /* 0x00000013ff087e24 */ /* 0x000fe2000f8e00ff */
[----:B------:R-:W-:Y:S02]  /*34c0*/  ISETP.GE.OR P5, PT, R152, UR22, !P5 ;  /* 0x0000001698007c0c */ /* 0x000fe4000efa6670 */
[----:B------:R-:W-:Y:S01]  /*34d0*/  @!P3 LEA.HI.X.SX32 R6, R2, R11, 0x1, P1 ;  /* 0x0000000b0206b211 */ /* 0x000fe200008f0eff */
[----:B------:R-:W-:Y:S01]  /*34e0*/  IMAD R0, R8, 0x3000, R0 ;  /* 0x0000300008007824 */ /* 0x000fe200078e0200 */
[C---:B------:R-:W-:Y:S02]  /*34f0*/  LEA R2, P2, R3.reuse, c[0x0][0x160], 0x1 ;  /* 0x0000580003027a11 */ /* 0x040fe400078408ff */
[----:B------:R-:W-:Y:S02]  /*3500*/  ISETP.GE.OR P4, PT, R12, c[0x0][0x16c], !P4 ;  /* 0x00005b000c007a0c */ /* 0x000fe40006786670 */
[----:B------:R-:W-:Y:S01]  /*3510*/  LEA.HI.X R3, R3, c[0x0][0x164], R10, 0x1, P2 ;  /* 0x0000590003037a11 */ /* 0x000fe200010f0c0a */
[----:B------:R-:W-:Y:S01]  /*3520*/  IMAD.SHL.U32 R9, R16, 0x4, RZ ;  /* 0x0000000410097824 */ /* 0x000fe200078e00ff */
[----:B------:R-:W-:Y:S03]  /*3530*/  @!P3 LEA R4, P1, R5, c[0x0][0x258], 0x2 ;  /* 0x000096000504ba11 */ /* 0x000fe600078210ff */
[----:B------:R-:W-:Y:S01]  /*3540*/  @!PT LDS RZ, [RZ] ;  /* 0x00000000fffff984 */ /* 0x000fe20000000800 */
[----:B------:R-:W-:Y:S01]  /*3550*/  @!PT LDS RZ, [RZ] ;  /* 0x00000000fffff984 */ /* 0x000fe20000000800 */
[----:B------:R-:W-:Y:S01]  /*3560*/  @!PT LDS RZ, [RZ] ;  /* 0x00000000fffff984 */ /* 0x000fe20000000800 */
[----:B------:R2:W-:Y:S01]  /*3570*/  LDGSTS.E.BYPASS.LTC128B.128 [R0], [R2.64], !P6 ;  /* 0x0000000002007fae */ /* 0x0005e2000f101d4e */
[----:B------:R-:W-:Y:S01]  /*3580*/  @!P3 IMAD R7, R7, 0x40, R9 ;  /* 0x000000400707b824 */ /* 0x000fe200078e0209 */
[----:B------:R-:W-:Y:S02]  /*3590*/  @!P3 LEA.HI.X R5, R5, c[0x0][0x25c], R6, 0x2, P1 ;  /* 0x000097000505ba11 */ /* 0x000fe400008f1406 */
[----:B------:R2:W-:Y:S01]  /*35a0*/  LDGSTS.E.BYPASS.LTC128B.128 [R0+0x1000], [R2.64+0x40], !P5 ;  /* 0x0100004002007fae */ /* 0x0005e2000e901d4e */
[----:B------:R-:W-:Y:S03]  /*35b0*/  @!P3 IMAD.SHL.U32 R6, R7, 0x4, RZ ;  /* 0x000000040706b824 */ /* 0x000fe600078e00ff */
[----:B------:R2:W-:Y:S04]  /*35c0*/  LDGSTS.E.BYPASS.LTC128B.128 [R0+0x2000], [R2.64+0x80], !P4 ;  /* 0x0200008002007fae */ /* 0x0005e8000e101d4e */
[----:B------:R2:W-:Y:S02]  /*35d0*/  @!P3 LDGSTS.E.BYPASS.LTC128B.128 [R6+0xf080], [R4.64] ;  /* 0x0f0800000406bfae */ /* 0x0005e4000b901d4e */
.L_x_457:
[-C--:B-1234-:R-:W-:Y:S01]  /*35e0*/  HMMA.16816.F32 R4, R132, R164.reuse, RZ ;  /* 0x000000a48404723c */ /* 0x09efe200000018ff */
[----:B------:R-:W2:Y:S01]  /*35f0*/  LDL R3, [R1+0x34] ;  /* 0x0000340001037983 */ /* 0x000ea20000100800 */
[----:B------:R-:W-:Y:S02]  /*3600*/  ULEA UR6, UR16, 0x1, 0x6 ;  /* 0x0000000110067891 */ /* 0x000fe4000f8e303f */
[----:B------:R-:W-:Y:S01]  /*3610*/  UIADD3 UR16, UR16, 0x1, URZ ;  /* 0x0000000110107890 */ /* 0x000fe2000fffe03f */
[----:B------:R-:W3:Y:S01]  /*3620*/  LDL R237, [R1+0x1c] ;  /* 0x00001c0001ed7983 */ /* 0x000ee20000100800 */
[----:B------:R-:W-:Y:S02]  /*3630*/  UIADD3 UR6, UR6, UR5, -UR8 ;  /* 0x0000000506067290 */ /* 0x000fe4000fffe808 */
[C---:B------:R-:W-:Y:S01]  /*3640*/  HMMA.16816.F32 R8, R28.reuse, R164, RZ ;  /* 0x000000a41c08723c */ /* 0x040fe200000018ff */
[----:B------:R-:W-:Y:S03]  /*3650*/  LDS R2, [R155.X4+0xf280] ;  /* 0x00f280009b027984 */ /* 0x000fe60000004800 */
[----:B------:R-:W-:Y:S01]  /*3660*/  MOV R0, UR6 ;  /* 0x0000000600007c02 */ /* 0x000fe20008000f00 */
[----:B------:R-:W0:Y:S03]  /*3670*/  LDGDEPBAR ;  /* 0x00000000000079af */ /* 0x000e260000000000 */
[-C--:B------:R-:W-:Y:S01]  /*3680*/  HMMA.16816.F32 R12, R28, R166.reuse, RZ ;  /* 0x000000a61c0c723c */ /* 0x080fe200000018ff */
[----:B------:R-:W-:Y:S07]  /*3690*/  IADD3 R0, R155, -c[0x0][0x168], R0 ;  /* 0x80005a009b007a10 */ /* 0x000fee0007ffe000 */
[C---:B------:R-:W-:Y:S08]  /*36a0*/  HMMA.16816.F32 R16, R132.reuse, R166, RZ ;  /* 0x000000a68410723c */ /* 0x040ff000000018ff */
[-C--:B------:R-:W-:Y:S08]  /*36b0*/  HMMA.16816.F32 R20, R132, R168.reuse, RZ ;  /* 0x000000a88414723c */ /* 0x080ff000000018ff */
[C---:B------:R-:W-:Y:S08]  /*36c0*/  HMMA.16816.F32 R24, R28.reuse, R168, RZ ;  /* 0x000000a81c18723c */ /* 0x040ff000000018ff */
[-C--:B------:R-:W-:Y:S08]  /*36d0*/  HMMA.16816.F32 R28, R28, R170.reuse, RZ ;  /* 0x000000aa1c1c723c */ /* 0x080ff000000018ff */
[----:B------:R-:W-:Y:S01]  /*36e0*/  HMMA.16816.F32 R32, R132, R170, RZ ;  /* 0x000000aa8420723c */ /* 0x000fe200000018ff */
[----:B------:R-:W1:Y:S07]  /*36f0*/  LDSM.16.M88.4 R132, [R216+0xd080] ;  /* 0x00d08000d884783b */ /* 0x000e6e0000000200 */
[-C--:B------:R-:W-:Y:S08]  /*3700*/  HMMA.16816.F32 R4, R136, R172.reuse, R4 ;  /* 0x000000ac8804723c */ /* 0x080ff00000001804 */
[C---:B------:R-:W-:Y:S08]  /*3710*/  HMMA.16816.F32 R8, R140.reuse, R172, R8 ;  /* 0x000000ac8c08723c */ /* 0x040ff00000001808 */
[-C--:B------:R-:W-:Y:S08]  /*3720*/  HMMA.16816.F32 R12, R140, R174.reuse, R12 ;  /* 0x000000ae8c0c723c */ /* 0x080ff0000000180c */
[C---:B------:R-:W-:Y:S08]  /*3730*/  HMMA.16816.F32 R16, R136.reuse, R174, R16 ;  /* 0x000000ae8810723c */ /* 0x040ff00000001810 */
[-C--:B------:R-:W-:Y:S08]  /*3740*/  HMMA.16816.F32 R20, R136, R176.reuse, R20 ;  /* 0x000000b08814723c */ /* 0x080ff00000001814 */
[C---:B------:R-:W-:Y:S08]  /*3750*/  HMMA.16816.F32 R24, R140.reuse, R176, R24 ;  /* 0x000000b08c18723c */ /* 0x040ff00000001818 */
[-C--:B------:R-:W-:Y:S01]  /*3760*/  HMMA.16816.F32 R28, R140, R178.reuse, R28 ;  /* 0x000000b28c1c723c */ /* 0x080fe2000000181c */
[----:B------:R-:W4:Y:S07]  /*3770*/  LDSM.16.M88.4 R140, [R216+0xd880] ;  /* 0x00d88000d88c783b */ /* 0x000f2e0000000200 */
[----:B------:R-:W-:Y:S01]  /*3780*/  HMMA.16816.F32 R32, R136, R178, R32 ;  /* 0x000000b28820723c */ /* 0x000fe20000001820 */
[----:B------:R-:W4:Y:S07]  /*3790*/  LDSM.16.M88.4 R136, [R217+0x1000] ;  /* 0x00100000d988783b */ /* 0x000f2e0000000200 */
[-C--:B-1----:R-:W-:Y:S08]  /*37a0*/  HMMA.16816.F32 R4, R132, R180.reuse, R4 ;  /* 0x000000b48404723c */ /* 0x082ff00000001804 */
[C---:B----4-:R-:W-:Y:S08]  /*37b0*/  HMMA.16816.F32 R8, R140.reuse, R180, R8 ;  /* 0x000000b48c08723c */ /* 0x050ff00000001808 */
[-C--:B------:R-:W-:Y:S08]  /*37c0*/  HMMA.16816.F32 R12, R140, R182.reuse, R12 ;  /* 0x000000b68c0c723c */ /* 0x080ff0000000180c */
[C---:B------:R-:W-:Y:S08]  /*37d0*/  HMMA.16816.F32 R16, R132.reuse, R182, R16 ;  /* 0x000000b68410723c */ /* 0x040ff00000001810 */
[-C--:B------:R-:W-:Y:S08]  /*37e0*/  HMMA.16816.F32 R20, R132, R184.reuse, R20 ;  /* 0x000000b88414723c */ /* 0x080ff00000001814 */
[C---:B------:R-:W-:Y:S08]  /*37f0*/  HMMA.16816.F32 R24, R140.reuse, R184, R24 ;  /* 0x000000b88c18723c */ /* 0x040ff00000001818 */
[-C--:B------:R-:W-:Y:S01]  /*3800*/  HMMA.16816.F32 R28, R140, R186.reuse, R28 ;  /* 0x000000ba8c1c723c */ /* 0x080fe2000000181c */
[----:B------:R-:W1:Y:S07]  /*3810*/  LDSM.16.M88.4 R140, [R217+0x1800] ;  /* 0x00180000d98c783b */ /* 0x000e6e0000000200 */
[----:B------:R-:W-:Y:S01]  /*3820*/  HMMA.16816.F32 R32, R132, R186, R32 ;  /* 0x000000ba8420723c */ /* 0x000fe20000001820 */
[----:B------:R-:W4:Y:S07]  /*3830*/  LDSM.16.M88.4 R132, [R216+0xe080] ;  /* 0x00e08000d884783b */ /* 0x000f2e0000000200 */
[-C--:B------:R-:W-:Y:S08]  /*3840*/  HMMA.16816.F32 R4, R136, R188.reuse, R4 ;  /* 0x000000bc8804723c */ /* 0x080ff00000001804 */
        /* <DEDUP_REMOVED lines=18> */
[----:B--2---:R-:W-:Y:S01]  /*3970*/  IADD3 R132, -R3, R0, RZ ;  /* 0x0000000003847210 */ /* 0x004fe20007ffe1ff */
[-C--:B------:R-:W-:Y:S01]  /*3980*/  HMMA.16816.F32 R4, R136, R204.reuse, R4 ;  /* 0x000000cc8804723c */ /* 0x080fe20000001804 */
[----:B------:R-:W2:Y:S04]  /*3990*/  LDS R0, [R155.X4+0xf2a0] ;  /* 0x00f2a0009b007984 */ /* 0x000ea80000004800 */
[----:B---3--:R-:W-:Y:S04]  /*39a0*/  IMNMX R3, R237, R132, PT ;  /* 0x00000084ed037217 */ /* 0x008fe80003800200 */
[C---:B------:R-:W-:Y:S02]  /*39b0*/  ISETP.GT.AND P6, PT, R3.reuse, 0x21, PT ;  /* 0x000000210300780c */ /* 0x040fe40003fc4270 */
[C---:B------:R-:W-:Y:S02]  /*39c0*/  ISETP.GT.AND P5, PT, R3.reuse, 0x40, PT ;  /* 0x000000400300780c */ /* 0x040fe40003fa4270 */
[C---:B------:R-:W-:Y:S02]  /*39d0*/  ISETP.GT.AND P4, PT, R3.reuse, RZ, PT ;  /* 0x000000ff0300720c */ /* 0x040fe40003f84270 */
[----:B------:R-:W-:Y:S02]  /*39e0*/  FSEL R135, R162, -INF , P5 ;  /* 0xff800000a2877808 */ /* 0x000fe40002800000 */
[C---:B------:R-:W-:Y:S02]  /*39f0*/  ISETP.GT.AND P2, PT, R3.reuse, 0x1, PT ;  /* 0x000000010300780c */ /* 0x040fe40003f44270 */
[----:B------:R-:W-:Y:S01]  /*3a00*/  ISETP.GT.AND P1, PT, R3, 0x20, PT ;  /* 0x000000200300780c */ /* 0x000fe20003f24270 */
[C---:B-1----:R-:W-:Y:S08]  /*3a10*/  HMMA.16816.F32 R8, R140.reuse, R204, R8 ;  /* 0x000000cc8c08723c */ /* 0x042ff00000001808 */
[-C--:B------:R-:W-:Y:S08]  /*3a20*/  HMMA.16816.F32 R12, R140, R206.reuse, R12 ;  /* 0x000000ce8c0c723c */ /* 0x080ff0000000180c */
[C---:B------:R-:W-:Y:S04]  /*3a30*/  HMMA.16816.F32 R16, R136.reuse, R206, R16 ;  /* 0x000000ce8810723c */ /* 0x040fe80000001810 */
[--C-:B--2---:R-:W-:Y:S04]  /*3a40*/  FADD.FTZ R154, R7, -R0.reuse ;  /* 0x80000000079a7221 */ /* 0x104fe80000010000 */
[-C--:B------:R-:W-:Y:S08]  /*3a50*/  HMMA.16816.F32 R20, R136, R208.reuse, R20 ;  /* 0x000000d08814723c */ /* 0x080ff00000001814 */
[C---:B------:R-:W-:Y:S08]  /*3a60*/  HMMA.16816.F32 R24, R140.reuse, R208, R24 ;  /* 0x000000d08c18723c */ /* 0x040ff00000001818 */
[-C--:B------:R-:W-:Y:S04]  /*3a70*/  HMMA.16816.F32 R28, R140, R210.reuse, R28 ;  /* 0x000000d28c1c723c */ /* 0x080fe8000000181c */
[--C-:B------:R-:W-:Y:S01]  /*3a80*/  FADD.FTZ R156, R19, -R0.reuse ;  /* 0x80000000139c7221 */ /* 0x100fe20000010000 */
[----:B------:R-:W-:Y:S01]  /*3a90*/  MOV R19, R230 ;  /* 0x000000e600137202 */ /* 0x000fe20000000f00 */
[----:B------:R-:W-:Y:S01]  /*3aa0*/  FADD.FTZ R153, R18, -R0 ;  /* 0x8000000012997221 */ /* 0x000fe20000010000 */
[----:B------:R-:W-:Y:S01]  /*3ab0*/  IADD3 R142, R132, 0x8, RZ ;  /* 0x00000008848e7810 */ /* 0x000fe20007ffe0ff */
[----:B------:R-:W-:Y:S04]  /*3ac0*/  HMMA.16816.F32 R32, R136, R210, R32 ;  /* 0x000000d28820723c */ /* 0x000fe80000001820 */
[----:B------:R-:W-:Y:S01]  /*3ad0*/  FADD.FTZ R149, R21, -R2 ;  /* 0x8000000215957221 */ /* 0x000fe20000010000 */
[----:B------:R-:W-:Y:S01]  /*3ae0*/  MOV R21, R151 ;  /* 0x0000009700157202 */ /* 0x000fe20000000f00 */
[----:B------:R-:W-:Y:S01]  /*3af0*/  FADD.FTZ R230, R23, -R0 ;  /* 0x8000000017e67221 */ /* 0x000fe20000010000 */
[----:B------:R-:W-:Y:S01]  /*3b00*/  FSEL R138, R232, -INF , P2 ;  /* 0xff800000e88a7808 */ /* 0x000fe20001000000 */
[----:B------:R-:W-:Y:S01]  /*3b10*/  FADD.FTZ R143, R17, -R2 ;  /* 0x80000002118f7221 */ /* 0x000fe20000010000 */
[----:B------:R-:W-:Y:S02]  /*3b20*/  FSEL R139, R231, -INF , P4 ;  /* 0xff800000e78b7808 */ /* 0x000fe40002000000 */
[C---:B------:R-:W-:Y:S01]  /*3b30*/  ISETP.GT.AND P4, PT, R3.reuse, 0x41, PT ;  /* 0x000000410300780c */ /* 0x040fe20003f84270 */
[--C-:B------:R-:W-:Y:S01]  /*3b40*/  FFMA.FTZ R138, R138, c[0x0][0x29c], -R144.reuse ;  /* 0x0000a7008a8a7a23 */ /* 0x100fe20000010890 */
[----:B------:R-:W-:Y:S01]  /*3b50*/  ISETP.GT.AND P2, PT, R3, 0x60, PT ;  /* 0x000000600300780c */ /* 0x000fe20003f44270 */
[----:B------:R-:W-:Y:S01]  /*3b60*/  FFMA.FTZ R139, R139, c[0x0][0x29c], -R144 ;  /* 0x0000a7008b8b7a23 */ /* 0x000fe20000010890 */
[----:B------:R-:W-:Y:S01]  /*3b70*/  FSEL R137, R160, -INF , P1 ;  /* 0xff800000a0897808 */ /* 0x000fe20000800000 */
[----:B------:R1:W-:Y:S01]  /*3b80*/  MUFU.EX2 R23, R138 ;  /* 0x0000008a00177308 */ /* 0x0003e20000000800 */
[----:B------:R-:W-:Y:S01]  /*3b90*/  ISETP.GT.AND P1, PT, R3, 0x61, PT ;  /* 0x000000610300780c */ /* 0x000fe20003f24270 */
[----:B------:R-:W-:Y:S01]  /*3ba0*/  FADD.FTZ R151, R6, -R0 ;  /* 0x8000000006977221 */ /* 0x000fe20000010000 */
[----:B------:R-:W-:Y:S01]  /*3bb0*/  FSEL R136, R229, -INF , P6 ;  /* 0xff800000e5887808 */ /* 0x000fe20003000000 */
[--C-:B------:R-:W-:Y:S01]  /*3bc0*/  FFMA.FTZ R141, R137, c[0x0][0x29c], -R144.reuse ;  /* 0x0000a700898d7a23 */ /* 0x100fe20000010890 */
[----:B------:R-:W-:Y:S01]  /*3bd0*/  FSEL R134, R161, -INF , P4 ;  /* 0xff800000a1867808 */ /* 0x000fe20002000000 */
[--C-:B------:R-:W-:Y:S01]  /*3be0*/  FFMA.FTZ R137, R135, c[0x0][0x29c], -R144.reuse ;  /* 0x0000a70087897a23 */ /* 0x100fe20000010890 */
[----:B------:R-:W-:Y:S01]  /*3bf0*/  FSEL R133, R157, -INF , P2 ;  /* 0xff8000009d857808 */ /* 0x000fe20001000000 */
[--C-:B------:R-:W-:Y:S01]  /*3c00*/  FFMA.FTZ R140, R136, c[0x0][0x29c], -R144.reuse ;  /* 0x0000a700888c7a23 */ /* 0x100fe20000010890 */
[----:B------:R-:W-:Y:S01]  /*3c10*/  FSEL R3, R158, -INF , P1 ;  /* 0xff8000009e037808 */ /* 0x000fe20000800000 */
[--C-:B------:R-:W-:Y:S01]  /*3c20*/  FFMA.FTZ R136, R134, c[0x0][0x29c], -R144.reuse ;  /* 0x0000a70086887a23 */ /* 0x100fe20000010890 */
[----:B------:R-:W-:Y:S01]  /*3c30*/  MOV R18, R155 ;  /* 0x0000009b00127202 */ /* 0x000fe20000000f00 */
[--C-:B------:R-:W-:Y:S02]  /*3c40*/  FFMA.FTZ R135, R133, c[0x0][0x29c], -R144.reuse ;  /* 0x0000a70085877a23 */ /* 0x100fe40000010890 */
[----:B------:R-:W-:Y:S01]  /*3c50*/  FFMA.FTZ R144, R3, c[0x0][0x29c], -R144 ;  /* 0x0000a70003907a23 */ /* 0x000fe20000010890 */
[----:B------:R-:W-:Y:S01]  /*3c60*/  IMNMX R3, R237, R142, PT ;  /* 0x0000008eed037217 */ /* 0x000fe20003800200 */
[--C-:B------:R-:W-:Y:S01]  /*3c70*/  FADD.FTZ R133, R4, -R2.reuse ;  /* 0x8000000204857221 */ /* 0x100fe20000010000 */
[----:B------:R-:W-:Y:S01]  /*3c80*/  MOV R4, R148 ;  /* 0x0000009400047202 */ /* 0x000fe20000000f00 */
[--C-:B------:R-:W-:Y:S01]  /*3c90*/  FADD.FTZ R148, R20, -R2.reuse ;  /* 0x8000000214947221 */ /* 0x100fe20000010000 */
[----:B------:R-:W-:Y:S01]  /*3ca0*/  ISETP.GT.AND P4, PT, R3, RZ, PT ;  /* 0x000000ff0300720c */ /* 0x000fe20003f84270 */
[--C-:B------:R-:W-:Y:S01]  /*3cb0*/  FADD.FTZ R152, R33, -R2.reuse ;  /* 0x8000000221987221 */ /* 0x100fe20000010000 */
[C---:B------:R-:W-:Y:S01]  /*3cc0*/  ISETP.GT.AND P2, PT, R3.reuse, 0x1, PT ;  /* 0x000000010300780c */ /* 0x040fe20003f44270 */
[----:B------:R-:W-:Y:S01]  /*3cd0*/  FADD.FTZ R150, R32, -R2 ;  /* 0x8000000220967221 */ /* 0x000fe20000010000 */
[----:B------:R-:W-:Y:S01]  /*3ce0*/  FSEL R20, R244, -INF , P4 ;  /* 0xff800000f4147808 */ /* 0x000fe20002000000 */
[----:B------:R-:W2:Y:S01]  /*3cf0*/  MUFU.EX2 R32, R139 ;  /* 0x0000008b00207308 */ /* 0x000ea20000000800 */
[----:B------:R-:W-:Y:S01]  /*3d00*/  FADD.FTZ R155, R22, -R0 ;  /* 0x80000000169b7221 */ /* 0x000fe20000010000 */
[C---:B------:R-:W-:Y:S01]  /*3d10*/  ISETP.GT.AND P1, PT, R3.reuse, 0x20, PT ;  /* 0x000000200300780c */ /* 0x040fe20003f24270 */
[--C-:B------:R-:W-:Y:S01]  /*3d20*/  FADD.FTZ R142, R16, -R2.reuse ;  /* 0x80000002108e7221 */ /* 0x100fe20000010000 */
[----:B------:R-:W-:Y:S01]  /*3d30*/  ISETP.GT.AND P6, PT, R3, 0x21, PT ;  /* 0x000000210300780c */ /* 0x000fe20003fc4270 */
[--C-:B------:R-:W-:Y:S01]  /*3d40*/  FFMA.FTZ R33, R20, c[0x0][0x29c], -R145.reuse ;  /* 0x0000a70014217a23 */ /* 0x100fe20000010891 */
[----:B------:R-:W-:Y:S01]  /*3d50*/  MOV R20, R21 ;  /* 0x0000001500147202 */ /* 0x000fe20000000f00 */
[----:B------:R-:W-:Y:S01]  /*3d60*/  FADD.FTZ R134, R5, -R2 ;  /* 0x8000000205867221 */ /* 0x000fe20000010000 */
[----:B------:R-:W-:Y:S01]  /*3d70*/  ISETP.GT.AND P5, PT, R3, 0x40, PT ;  /* 0x000000400300780c */ /* 0x000fe20003fa4270 */
[--C-:B------:R-:W-:Y:S01]  /*3d80*/  FADD.FTZ R163, R34, -R0.reuse ;  /* 0x8000000022a37221 */ /* 0x100fe20000010000 */
[----:B------:R3:W-:Y:S01]  /*3d90*/  MUFU.EX2 R21, R140 ;  /* 0x0000008c00157308 */ /* 0x0007e20000000800 */
[----:B------:R-:W-:Y:S01]  /*3da0*/  FSEL R17, R245, -INF , P2 ;  /* 0xff800000f5117808 */ /* 0x000fe20001000000 */
[----:B------:R-:W-:Y:S01]  /*3db0*/  FADD.FTZ R159, R35, -R0 ;  /* 0x80000000239f7221 */ /* 0x000fe20000010000 */
[----:B------:R-:W-:Y:S02]  /*3dc0*/  FSEL R16, R240, -INF , P1 ;  /* 0xff800000f0107808 */ /* 0x000fe40000800000 */
[----:B------:R-:W-:Y:S01]  /*3dd0*/  ISETP.GT.AND P1, PT, R3, 0x61, PT ;  /* 0x000000610300780c */ /* 0x000fe20003f24270 */
[--C-:B------:R-:W-:Y:S01]  /*3de0*/  FFMA.FTZ R6, R17, c[0x0][0x29c], -R145.reuse ;  /* 0x0000a70011067a23 */ /* 0x100fe20000010891 */
[C---:B------:R-:W-:Y:S01]  /*3df0*/  ISETP.GT.AND P4, PT, R3.reuse, 0x41, PT ;  /* 0x000000410300780c */ /* 0x040fe20003f84270 */
[--C-:B------:R-:W-:Y:S01]  /*3e00*/  FFMA.FTZ R7, R16, c[0x0][0x29c], -R145.reuse ;  /* 0x0000a70010077a23 */ /* 0x100fe20000010891 */
[----:B------:R-:W-:Y:S01]  /*3e10*/  ISETP.GT.AND P2, PT, R3, 0x60, PT ;  /* 0x000000600300780c */ /* 0x000fe20003f44270 */
[----:B------:R4:W4:Y:S01]  /*3e20*/  MUFU.EX2 R22, R141 ;  /* 0x0000008d00167308 */ /* 0x0009220000000800 */
[----:B------:R-:W-:Y:S02]  /*3e30*/  FSEL R5, R242, -INF , P6 ;  /* 0xff800000f2057808 */ /* 0x000fe40003000000 */
[----:B------:R-:W-:Y:S02]  /*3e40*/  MOV R35, R4 ;  /* 0x0000000400237202 */ /* 0x000fe40000000f00 */
[----:B------:R-:W-:Y:S01]  /*3e50*/  FSEL R4, R241, -INF , P5 ;  /* 0xff800000f1047808 */ /* 0x000fe20002800000 */
[--C-:B------:R-:W-:Y:S01]  /*3e60*/  FFMA.FTZ R5, R5, c[0x0][0x29c], -R145.reuse ;  /* 0x0000a70005057a23 */ /* 0x100fe20000010891 */
[----:B------:R-:W-:Y:S02]  /*3e70*/  FSEL R0, R238, -INF , P1 ;  /* 0xff800000ee007808 */ /* 0x000fe40000800000 */
[----:B------:R-:W-:Y:S01]  /*3e80*/  FSEL R2, R239, -INF , P2 ;  /* 0xff800000ef027808 */ /* 0x000fe20001000000 */
[----:B------:R4:W-:Y:S01]  /*3e90*/  MUFU.EX2 R17, R33 ;  /* 0x0000002100117308 */ /* 0x0009e20000000800 */
[----:B------:R-:W-:Y:S01]  /*3ea0*/  FSEL R3, R243, -INF , P4 ;  /* 0xff800000f3037808 */ /* 0x000fe20002000000 */
[--C-:B------:R-:W-:Y:S01]  /*3eb0*/  FFMA.FTZ R4, R4, c[0x0][0x29c], -R145.reuse ;  /* 0x0000a70004047a23 */ /* 0x100fe20000010891 */
[----:B-1----:R-:W-:Y:S01]  /*3ec0*/  MOV R138, R18 ;  /* 0x00000012008a7202 */ /* 0x002fe20000000f00 */
[--C-:B------:R-:W-:Y:S01]  /*3ed0*/  FFMA.FTZ R34, R2, c[0x0][0x29c], -R145.reuse ;  /* 0x0000a70002227a23 */ /* 0x100fe20000010891 */
[----:B---3--:R-:W-:Y:S01]  /*3ee0*/  MOV R140, R20 ;  /* 0x00000014008c7202 */ /* 0x008fe20000000f00 */
[--C-:B------:R-:W-:Y:S01]  /*3ef0*/  FFMA.FTZ R3, R3, c[0x0][0x29c], -R145.reuse ;  /* 0x0000a70003037a23 */ /* 0x100fe20000010891 */
[----:B------:R-:W-:Y:S01]  /*3f00*/  MOV R139, R237 ;  /* 0x000000ed008b7202 */ /* 0x000fe20000000f00 */
[----:B------:R-:W-:Y:S02]  /*3f10*/  FFMA.FTZ R145, R0, c[0x0][0x29c], -R145 ;  /* 0x0000a70000917a23 */ /* 0x000fe40000010891 */
[----:B------:R-:W-:Y:S01]  /*3f20*/  FFMA.FTZ R0, -R231, R231, 1 ;  /* 0x3f800000e7007423 */ /* 0x000fe200000101e7 */
[----:B------:R-:W-:Y:S01]  /*3f30*/  MOV R231, R19 ;  /* 0x0000001300e77202 */ /* 0x000fe20000000f00 */
[----:B--2---:R-:W-:Y:S01]  /*3f40*/  FMUL.FTZ R2, R32, R133 ;  /* 0x0000008520027220 */ /* 0x004fe20000410000 */
[----:B------:R-:W1:Y:S01]  /*3f50*/  MUFU.EX2 R20, R137 ;  /* 0x0000008900147308 */ /* 0x000e620000000800 */
[----:B------:R-:W-:Y:S02]  /*3f60*/  MOV R133, R236 ;  /* 0x000000ec00857202 */ /* 0x000fe40000000f00 */
[----:B------:R-:W-:Y:S01]  /*3f70*/  FMUL.FTZ R237, R2, R0 ;  /* 0x0000000002ed7220 */ /* 0x000fe20000410000 */
[----:B----4-:R-:W-:Y:S01]  /*3f80*/  MOV R141, R235 ;  /* 0x000000eb008d7202 */ /* 0x010fe20000000f00 */
[----:B------:R-:W-:Y:S02]  /*3f90*/  FMUL.FTZ R2, R23, R134 ;  /* 0x0000008617027220 */ /* 0x000fe40000410000 */
[----:B------:R-:W-:Y:S03]  /*3fa0*/  FFMA.FTZ R0, -R232, R232, 1 ;  /* 0x3f800000e8007423 */ /* 0x000fe600000101e8 */
[----:B------:R2:W3:Y:S01]  /*3fb0*/  MUFU.EX2 R19, R136 ;  /* 0x0000008800137308 */ /* 0x0004e20000000800 */
[----:B------:R-:W-:Y:S02]  /*3fc0*/  FMUL.FTZ R236, R2, R0 ;  /* 0x0000000002ec7220 */ /* 0x000fe40000410000 */
[----:B------:R-:W-:Y:S01]  /*3fd0*/  FMUL.FTZ R2, R22, R142 ;  /* 0x0000008e16027220 */ /* 0x000fe20000410000 */
[----:B------:R-:W-:Y:S01]  /*3fe0*/  MOV R142, R133 ;  /* 0x00000085008e7202 */ /* 0x000fe20000000f00 */
[----:B------:R-:W-:Y:S01]  /*3ff0*/  FFMA.FTZ R0, -R160, R160, 1 ;  /* 0x3f800000a0007423 */ /* 0x000fe200000101a0 */
[----:B------:R-:W-:Y:S01]  /*4000*/  MOV R133, R35 ;  /* 0x0000002300857202 */ /* 0x000fe20000000f00 */
[----:B------:R-:W-:Y:S01]  /*4010*/  FMUL.FTZ R33, R21, R143 ;  /* 0x0000008f15217220 */ /* 0x000fe20000410000 */
[----:B------:R-:W-:Y:S01]  /*4020*/  MOV R160, R231 ;  /* 0x000000e700a07202 */ /* 0x000fe20000000f00 */
[----:B------:R-:W-:Y:S01]  /*4030*/  FMUL.FTZ R235, R2, R0 ;  /* 0x0000000002eb7220 */ /* 0x000fe20000410000 */
[----:B------:R4:W-:Y:S01]  /*4040*/  MUFU.EX2 R18, R135 ;  /* 0x0000008700127308 */ /* 0x0009e20000000800 */
[----:B------:R-:W-:Y:S01]  /*4050*/  IADD3 R0, R132, 0x20, RZ ;  /* 0x0000002084007810 */ /* 0x000fe20007ffe0ff */
[----:B------:R-:W-:Y:S01]  /*4060*/  FFMA.FTZ R2, -R229, R229, 1 ;  /* 0x3f800000e5027423 */ /* 0x000fe200000101e5 */
[----:B------:R-:W-:Y:S01]  /*4070*/  MOV R143, R133 ;  /* 0x00000085008f7202 */ /* 0x000fe20000000f00 */
[----:B------:R-:W-:Y:S01]  /*4080*/  FFMA.FTZ R35, -R157, R157, 1 ;  /* 0x3f8000009d237423 */ /* 0x000fe2000001019d */
[----:B------:R-:W-:Y:S01]  /*4090*/  IMNMX R0, R139, R0, PT ;  /* 0x000000008b007217 */ /* 0x000fe20003800200 */
[----:B------:R-:W-:Y:S01]  /*40a0*/  FFMA.FTZ R133, -R240, R240, 1 ;  /* 0x3f800000f0857423 */ /* 0x000fe200000101f0 */
[----:B------:R-:W-:Y:S02]  /*40b0*/  MOV R157, R139 ;  /* 0x0000008b009d7202 */ /* 0x000fe40000000f00 */
[C---:B------:R-:W-:Y:S01]  /*40c0*/  ISETP.GT.AND P1, PT, R0.reuse, RZ, PT ;  /* 0x000000ff0000720c */ /* 0x040fe20003f24270 */
[----:B------:R-:W3:Y:S01]  /*40d0*/  MUFU.EX2 R144, R144 ;  /* 0x0000009000907308 */ /* 0x000ee20000000800 */
[C---:B------:R-:W-:Y:S02]  /*40e0*/  ISETP.GT.AND P4, PT, R0.reuse, 0x41, PT ;  /* 0x000000410000780c */ /* 0x040fe40003f84270 */
[----:B------:R-:W-:Y:S02]  /*40f0*/  FSEL R134, R247, -INF , P1 ;  /* 0xff800000f7867808 */ /* 0x000fe40000800000 */
[----:B--2---:R-:W-:Y:S01]  /*4100*/  MOV R136, R234 ;  /* 0x000000ea00887202 */ /* 0x004fe20000000f00 */
[----:B------:R-:W-:Y:S01]  /*4110*/  FMUL.FTZ R234, R33, R2 ;  /* 0x0000000221ea7220 */ /* 0x000fe20000410000 */
[----:B------:R-:W-:Y:S01]  /*4120*/  ISETP.GT.AND P1, PT, R0, 0x1, PT ;  /* 0x000000010000780c */ /* 0x000fe20003f24270 */
[----:B-1----:R-:W-:Y:S01]  /*4130*/  FMUL.FTZ R33, R20, R148 ;  /* 0x0000009414217220 */ /* 0x002fe20000410000 */
[----:B------:R-:W-:Y:S01]  /*4140*/  ISETP.GT.AND P2, PT, R0, 0x60, PT ;  /* 0x000000600000780c */ /* 0x000fe20003f44270 */
[----:B------:R-:W1:Y:S01]  /*4150*/  MUFU.EX2 R16, R6 ;  /* 0x0000000600107308 */ /* 0x000e620000000800 */
[----:B------:R-:W-:Y:S01]  /*4160*/  FFMA.FTZ R2, -R162, R162, 1 ;  /* 0x3f800000a2027423 */ /* 0x000fe200000101a2 */
[----:B------:R-:W-:Y:S01]  /*4170*/  FSEL R137, R140, -INF , P1 ;  /* 0xff8000008c897808 */ /* 0x000fe20000800000 */
[--C-:B------:R-:W-:Y:S01]  /*4180*/  FFMA.FTZ R134, R134, c[0x0][0x29c], -R147.reuse ;  /* 0x0000a70086867a23 */ /* 0x100fe20000010893 */
[----:B----4-:R-:W-:Y:S01]  /*4190*/  MOV R135, R233 ;  /* 0x000000e900877202 */ /* 0x010fe20000000f00 */
[----:B------:R-:W-:Y:S01]  /*41a0*/  FMUL.FTZ R233, R33, R2 ;  /* 0x0000000221e97220 */ /* 0x000fe20000410000 */
[----:B------:R-:W-:Y:S01]  /*41b0*/  ISETP.GT.AND P1, PT, R0, 0x20, PT ;  /* 0x000000200000780c */ /* 0x000fe20003f24270 */
[----:B---3--:R-:W-:Y:S01]  /*41c0*/  FMUL.FTZ R33, R19, R149 ;  /* 0x0000009513217220 */ /* 0x008fe20000410000 */
[----:B------:R-:W-:Y:S01]  /*41d0*/  MOV R149, R138 ;  /* 0x0000008a00957202 */ /* 0x000fe20000000f00 */
[----:B------:R-:W-:Y:S01]  /*41e0*/  FFMA.FTZ R2, -R161, R161, 1 ;  /* 0x3f800000a1027423 */ /* 0x000fe200000101a1 */
[----:B------:R-:W-:Y:S01]  /*41f0*/  MUFU.EX2 R6, R5 ;  /* 0x0000000500067308 */ /* 0x000fe20000000800 */
[----:B------:R-:W-:Y:S01]  /*4200*/  FSEL R138, R142, -INF , P1 ;  /* 0xff8000008e8a7808 */ /* 0x000fe20000800000 */
[--C-:B------:R-:W-:Y:S01]  /*4210*/  FFMA.FTZ R137, R137, c[0x0][0x29c], -R147.reuse ;  /* 0x0000a70089897a23 */ /* 0x100fe20000010893 */
[----:B------:R-:W-:Y:S01]  /*4220*/  ISETP.GT.AND P1, PT, R0, 0x21, PT ;  /* 0x000000210000780c */ /* 0x000fe20003f24270 */
[----:B------:R-:W-:Y:S01]  /*4230*/  FMUL.FTZ R232, R33, R2 ;  /* 0x0000000221e87220 */ /* 0x000fe20000410000 */
[----:B------:R-:W-:Y:S01]  /*4240*/  FSEL R148, R249, -INF , P4 ;  /* 0xff800000f9947808 */ /* 0x000fe20002000000 */
[----:B------:R-:W-:Y:S01]  /*4250*/  FFMA.FTZ R2, -R158, R158, 1 ;  /* 0x3f8000009e027423 */ /* 0x000fe2000001019e */
[----:B------:R-:W-:Y:S01]  /*4260*/  MOV R240, R136 ;  /* 0x0000008800f07202 */ /* 0x000fe20000000f00 */
[----:B------:R-:W-:Y:S01]  /*4270*/  FMUL.FTZ R33, R144, R152 ;  /* 0x0000009890217220 */ /* 0x000fe20000410000 */
[----:B------:R-:W-:Y:S01]  /*4280*/  MOV R152, R135 ;  /* 0x0000008700987202 */ /* 0x000fe20000000f00 */
[----:B------:R-:W-:Y:S01]  /*4290*/  MUFU.EX2 R5, R4 ;  /* 0x0000000400057308 */ /* 0x000fe20000000800 */
[----:B------:R-:W-:Y:S01]  /*42a0*/  MOV R135, R141 ;  /* 0x0000008d00877202 */ /* 0x000fe20000000f00 */
[----:B------:R-:W-:Y:S01]  /*42b0*/  FMUL.FTZ R229, R33, R2 ;  /* 0x0000000221e57220 */ /* 0x000fe20000410000 */
[----:B------:R-:W-:Y:S01]  /*42c0*/  FSEL R2, R252, -INF , P1 ;  /* 0xff800000fc027808 */ /* 0x000fe20000800000 */
[----:B-1----:R-:W-:Y:S01]  /*42d0*/  FMUL.FTZ R33, R16, R154 ;  /* 0x0000009a10217220 */ /* 0x002fe20000410000 */
[----:B------:R-:W-:Y:S01]  /*42e0*/  ISETP.GT.AND P1, PT, R0, 0x40, PT ;  /* 0x000000400000780c */ /* 0x000fe20003f24270 */
[--C-:B------:R-:W-:Y:S01]  /*42f0*/  FFMA.FTZ R138, R138, c[0x0][0x29c], -R147.reuse ;  /* 0x0000a7008a8a7a23 */ /* 0x100fe20000010893 */
[----:B------:R-:W-:Y:S01]  /*4300*/  MOV R154, R160 ;  /* 0x000000a0009a7202 */ /* 0x000fe20000000f00 */
[--C-:B------:R-:W-:Y:S01]  /*4310*/  FFMA.FTZ R139, R2, c[0x0][0x29c], -R147.reuse ;  /* 0x0000a700028b7a23 */ /* 0x100fe20000010893 */
[----:B------:R-:W-:Y:S01]  /*4320*/  FSEL R141, R250, -INF , P1 ;  /* 0xff800000fa8d7808 */ /* 0x000fe20000800000 */
[----:B------:R-:W1:Y:S01]  /*4330*/  LDS R2, [R149.X4+0xf300] ;  /* 0x00f3000095027984 */ /* 0x000e620000004800 */
[----:B------:R-:W-:Y:S01]  /*4340*/  MUFU.EX2 R4, R3 ;  /* 0x0000000300047308 */ /* 0x000fe20000000800 */
[----:B------:R-:W-:Y:S01]  /*4350*/  ISETP.GT.AND P1, PT, R0, 0x61, PT ;  /* 0x000000610000780c */ /* 0x000fe20003f24270 */
[--C-:B------:R-:W-:Y:S01]  /*4360*/  FFMA.FTZ R148, R148, c[0x0][0x29c], -R147.reuse ;  /* 0x0000a70094947a23 */ /* 0x100fe20000010893 */
[----:B------:R-:W-:Y:S01]  /*4370*/  IADD3 R0, R132, 0x28, RZ ;  /* 0x0000002884007810 */ /* 0x000fe20007ffe0ff */
[----:B------:R-:W-:Y:S01]  /*4380*/  FFMA.FTZ R132, -R241, R241, 1 ;  /* 0x3f800000f1847423 */ /* 0x000fe200000101f1 */
[----:B------:R-:W-:Y:S01]  /*4390*/  F2FP.PACK_AB R144, R144, R18 ;  /* 0x000000129090723e */ /* 0x000fe200000000ff */
[----:B------:R-:W2:Y:S01]  /*43a0*/  LDL.LU R241, [R1+0x4] ;  /* 0x0000040001f17983 */ /* 0x000ea20000300800 */
[----:B------:R-:W-:Y:S01]  /*43b0*/  IMNMX R0, R157, R0, PT ;  /* 0x000000009d007217 */ /* 0x000fe20003800200 */
[--C-:B------:R-:W-:Y:S02]  /*43c0*/  FFMA.FTZ R141, R141, c[0x0][0x29c], -R147.reuse ;  /* 0x0000a7008d8d7a23 */ /* 0x100fe40000010893 */
[----:B------:R3:W-:Y:S01]  /*43d0*/  MUFU.EX2 R3, R34 ;  /* 0x0000002200037308 */ /* 0x0007e20000000800 */
[C---:B------:R-:W-:Y:S02]  /*43e0*/  ISETP.GT.AND P4, PT, R0.reuse, RZ, PT ;  /* 0x000000ff0000720c */ /* 0x040fe40003f84270 */
[C---:B------:R-:W-:Y:S02]  /*43f0*/  ISETP.GT.AND P6, PT, R0.reuse, 0x21, PT ;  /* 0x000000210000780c */ /* 0x040fe40003fc4270 */
[----:B------:R-:W-:Y:S05]  /*4400*/  ISETP.GT.AND P5, PT, R0, 0x40, PT ;  /* 0x000000400000780c */ /* 0x000fea0003fa4270 */
[----:B------:R-:W4:Y:S10]  /*4410*/  MUFU.EX2 R7, R7 ;  /* 0x0000000700077308 */ /* 0x000f340000000800 */
[----:B------:R-:W-:Y:S01]  /*4420*/  MUFU.EX2 R134, R134 ;  /* 0x0000008600867308 */ /* 0x000fe20000000800 */
[----:B---3--:R-:W-:Y:S04]  /*4430*/  FMUL.FTZ R34, R18, R150 ;  /* 0x0000009612227220 */ /* 0x008fe80000410000 */
[----:B------:R-:W-:Y:S02]  /*4440*/  FMUL.FTZ R231, R34, R35 ;  /* 0x0000002322e77220 */ /* 0x000fe40000410000 */
[----:B------:R-:W-:Y:S03]  /*4450*/  FFMA.FTZ R35, -R244, R244, 1 ;  /* 0x3f800000f4237423 */ /* 0x000fe600000101f4 */
[----:B------:R-:W-:Y:S01]  /*4460*/  MUFU.EX2 R145, R145 ;  /* 0x0000009100917308 */ /* 0x000fe20000000800 */
[----:B------:R-:W-:Y:S01]  /*4470*/  FMUL.FTZ R34, R17, R151 ;  /* 0x0000009711227220 */ /* 0x000fe20000410000 */
[----:B------:R-:W-:Y:S01]  /*4480*/  MOV R244, R143 ;  /* 0x0000008f00f47202 */ /* 0x000fe20000000f00 */
[----:B-1----:R-:W-:Y:S01]  /*4490*/  FADD.FTZ R9, R9, -R2 ;  /* 0x8000000209097221 */ /* 0x002fe20000010000 */
[----:B------:R-:W-:Y:S01]  /*44a0*/  FSEL R151, R154, -INF , P4 ;  /* 0xff8000009a977808 */ /* 0x000fe20002000000 */
[----:B------:R-:W-:Y:S01]  /*44b0*/  FMUL.FTZ R162, R34, R35 ;  /* 0x0000002322a27220 */ /* 0x000fe20000410000 */
[----:B------:R-:W-:Y:S01]  /*44c0*/  ISETP.GT.AND P4, PT, R0, 0x41, PT ;  /* 0x000000410000780c */ /* 0x000fe20003f84270 */
[----:B----4-:R-:W-:Y:S02]  /*44d0*/  FMUL.FTZ R34, R7, R153 ;  /* 0x0000009907227220 */ /* 0x010fe40000410000 */
[----:B------:R-:W-:Y:S01]  /*44e0*/  FFMA.FTZ R35, -R245, R245, 1 ;  /* 0x3f800000f5237423 */ /* 0x000fe200000101f5 */
[----:B------:R-:W1:Y:S01]  /*44f0*/  MUFU.EX2 R138, R138 ;  /* 0x0000008a008a7308 */ /* 0x000e620000000800 */
[----:B------:R-:W-:Y:S01]  /*4500*/  FMUL.FTZ R160, R34, R133 ;  /* 0x0000008522a07220 */ /* 0x000fe20000410000 */
[----:B------:R-:W-:Y:S01]  /*4510*/  MOV R245, R135 ;  /* 0x0000008700f57202 */ /* 0x000fe20000000f00 */
[----:B------:R-:W-:Y:S02]  /*4520*/  FFMA.FTZ R133, -R242, R242, 1 ;  /* 0x3f800000f2857423 */ /* 0x000fe400000101f2 */
[----:B------:R-:W3:Y:S01]  /*4530*/  LDL.LU R242, [R1] ;  /* 0x0000000001f27983 */ /* 0x000ee20000300800 */
[----:B------:R-:W-:Y:S01]  /*4540*/  FMUL.FTZ R161, R33, R35 ;  /* 0x0000002321a17220 */ /* 0x000fe20000410000 */
[----:B------:R-:W-:Y:S01]  /*4550*/  FSEL R33, R248, -INF , P2 ;  /* 0xff800000f8217808 */ /* 0x000fe20001000000 */
[----:B------:R-:W-:Y:S01]  /*4560*/  FMUL.FTZ R34, R6, R156 ;  /* 0x0000009c06227220 */ /* 0x000fe20000410000 */
[----:B------:R-:W-:Y:S01]  /*4570*/  FSEL R35, R246, -INF , P1 ;  /* 0xff800000f6237808 */ /* 0x000fe20000800000 */
[----:B------:R-:W4:Y:S01]  /*4580*/  MUFU.EX2 R137, R137 ;  /* 0x0000008900897308 */ /* 0x000f220000000800 */
[C---:B------:R-:W-:Y:S01]  /*4590*/  ISETP.GT.AND P2, PT, R0.reuse, 0x1, PT ;  /* 0x000000010000780c */ /* 0x040fe20003f44270 */
[--C-:B------:R-:W-:Y:S01]  /*45a0*/  FFMA.FTZ R143, R33, c[0x0][0x29c], -R147.reuse ;  /* 0x0000a700218f7a23 */ /* 0x100fe20000010893 */
[----:B------:R-:W-:Y:S01]  /*45b0*/  ISETP.GT.AND P1, PT, R0, 0x20, PT ;  /* 0x000000200000780c */ /* 0x000fe20003f24270 */
[----:B------:R-:W-:Y:S01]  /*45c0*/  FFMA.FTZ R147, R35, c[0x0][0x29c], -R147 ;  /* 0x0000a70023937a23 */ /* 0x000fe20000010893 */
[----:B------:R-:W-:Y:S01]  /*45d0*/  FSEL R150, R152, -INF , P2 ;  /* 0xff80000098967808 */ /* 0x000fe20001000000 */
[----:B------:R-:W-:Y:S01]  /*45e0*/  FFMA.FTZ R35, -R247, R247, 1 ;  /* 0x3f800000f7237423 */ /* 0x000fe200000101f7 */
[----:B------:R-:W-:Y:S01]  /*45f0*/  ISETP.GT.AND P2, PT, R0, 0x60, PT ;  /* 0x000000600000780c */ /* 0x000fe20003f44270 */
[----:B------:R-:W-:Y:S01]  /*4600*/  FMUL.FTZ R33, R5, R155 ;  /* 0x0000009b05217220 */ /* 0x000fe20000410000 */
[----:B------:R-:W-:Y:S01]  /*4610*/  MOV R247, R142 ;  /* 0x0000008e00f77202 */ /* 0x000fe20000000f00 */
[----:B------:R-:W1:Y:S01]  /*4620*/  MUFU.EX2 R139, R139 ;  /* 0x0000008b008b7308 */ /* 0x000e620000000800 */
[--C-:B------:R-:W-:Y:S01]  /*4630*/  FFMA.FTZ R151, R151, c[0x0][0x29c], -R146.reuse ;  /* 0x0000a70097977a23 */ /* 0x100fe20000010892 */
[----:B------:R-:W-:Y:S01]  /*4640*/  F2FP.PACK_AB R142, R19, R20 ;  /* 0x00000014138e723e */ /* 0x000fe200000000ff */
[----:B------:R-:W-:Y:S02]  /*4650*/  FFMA.FTZ R150, R150, c[0x0][0x29c], -R146 ;  /* 0x0000a70096967a23 */ /* 0x000fe40000010892 */
[----:B------:R-:W-:Y:S02]  /*4660*/  FMUL.FTZ R158, R34, R133 ;  /* 0x00000085229e7220 */ /* 0x000fe40000410000 */
[----:B------:R-:W-:Y:S02]  /*4670*/  FMUL.FTZ R34, R4, R230 ;  /* 0x000000e604227220 */ /* 0x000fe40000410000 */
[----:B------:R-:W-:Y:S01]  /*4680*/  FMUL.FTZ R157, R33, R132 ;  /* 0x00000084219d7220 */ /* 0x000fe20000410000 */
[----:B------:R-:W4:Y:S01]  /*4690*/  MUFU.EX2 R141, R141 ;  /* 0x0000008d008d7308 */ /* 0x000f220000000800 */
[----:B------:R-:W-:Y:S01]  /*46a0*/  FFMA.FTZ R132, -R238, R238, 1 ;  /* 0x3f800000ee847423 */ /* 0x000fe200000101ee */
[----:B------:R-:W-:Y:S01]  /*46b0*/  MOV R238, R149 ;  /* 0x0000009500ee7202 */ /* 0x000fe20000000f00 */
[----:B------:R-:W-:Y:S01]  /*46c0*/  FFMA.FTZ R135, -R243, R243, 1 ;  /* 0x3f800000f3877423 */ /* 0x000fe200000101f3 */
[----:B------:R-:W-:Y:S01]  /*46d0*/  MOV R243, R152 ;  /* 0x0000009800f37202 */ /* 0x000fe20000000f00 */
[----:B------:R-:W-:Y:S01]  /*46e0*/  FFMA.FTZ R133, -R239, R239, 1 ;  /* 0x3f800000ef857423 */ /* 0x000fe200000101ef */
[----:B------:R-:W-:Y:S01]  /*46f0*/  MOV R239, R154 ;  /* 0x0000009a00ef7202 */ /* 0x000fe20000000f00 */
[----:B------:R-:W-:Y:S01]  /*4700*/  FMUL.FTZ R33, R3, R163 ;  /* 0x000000a303217220 */ /* 0x000fe20000410000 */
[----:B------:R-:W-:Y:S01]  /*4710*/  F2FP.PACK_AB R149, R23, R32 ;  /* 0x000000201795723e */ /* 0x000fe200000000ff */
[----:B------:R-:W-:Y:S01]  /*4720*/  FMUL.FTZ R155, R34, R135 ;  /* 0x00000087229b7220 */ /* 0x000fe20000410000 */
[----:B------:R-:W-:Y:S01]  /*4730*/  MUFU.EX2 R148, R148 ;  /* 0x0000009400947308 */ /* 0x000fe20000000800 */
[----:B------:R-:W-:Y:S01]  /*4740*/  FMUL.FTZ R154, R33, R133 ;  /* 0x00000085219a7220 */ /* 0x000fe20000410000 */
[----:B------:R-:W-:Y:S01]  /*4750*/  FSEL R33, R245, -INF , P4 ;  /* 0xff800000f5217808 */ /* 0x000fe20002000000 */
[--C-:B------:R-:W-:Y:S01]  /*4760*/  FADD.FTZ R12, R12, -R2.reuse ;  /* 0x800000020c0c7221 */ /* 0x100fe20000010000 */
[----:B------:R-:W-:Y:S01]  /*4770*/  FSEL R34, R240, -INF , P5 ;  /* 0xff800000f0227808 */ /* 0x000fe20002800000 */
[--C-:B------:R-:W-:Y:S01]  /*4780*/  FADD.FTZ R13, R13, -R2.reuse ;  /* 0x800000020d0d7221 */ /* 0x100fe20000010000 */
[----:B------:R-:W-:Y:S01]  /*4790*/  F2FP.PACK_AB R32, R16, R17 ;  /* 0x000000111020723e */ /* 0x000fe200000000ff */
[----:B-1----:R-:W-:Y:S01]  /*47a0*/  FMUL.FTZ R12, R138, R12 ;  /* 0x0000000c8a0c7220 */ /* 0x002fe20000410000 */
[----:B----4-:R-:W-:Y:S01]  /*47b0*/  F2FP.PACK_AB R17, R137, R134 ;  /* 0x000000868911723e */ /* 0x010fe200000000ff */
[--C-:B------:R-:W-:Y:S01]  /*47c0*/  FADD.FTZ R24, R24, -R2.reuse ;  /* 0x8000000218187221 */ /* 0x100fe20000010000 */
[----:B------:R-:W1:Y:S01]  /*47d0*/  MUFU.EX2 R143, R143 ;  /* 0x0000008f008f7308 */ /* 0x000e620000000800 */
[--C-:B------:R-:W-:Y:S01]  /*47e0*/  FADD.FTZ R25, R25, -R2.reuse ;  /* 0x8000000219197221 */ /* 0x100fe20000010000 */
[----:B------:R-:W-:Y:S01]  /*47f0*/  F2FP.PACK_AB R23, R236, R237 ;  /* 0x000000edec17723e */ /* 0x000fe200000000ff */
[----:B------:R-:W-:Y:S01]  /*4800*/  FADD.FTZ R29, R29, -R2 ;  /* 0x800000021d1d7221 */ /* 0x000fe20000010000 */
[----:B------:R-:W-:Y:S01]  /*4810*/  F2FP.PACK_AB R133, R155, R157 ;  /* 0x0000009d9b85723e */ /* 0x000fe200000000ff */
[----:B------:R-:W-:Y:S01]  /*4820*/  FFMA.FTZ R156, R34, c[0x0][0x29c], -R146 ;  /* 0x0000a700229c7a23 */ /* 0x000fe20000010892 */
[----:B------:R-:W-:Y:S01]  /*4830*/  F2FP.PACK_AB R34, R234, R235 ;  /* 0x000000ebea22723e */ /* 0x000fe200000000ff */
[----:B------:R-:W-:Y:S01]  /*4840*/  FMUL.FTZ R137, R137, R9 ;  /* 0x0000000989897220 */ /* 0x000fe20000410000 */
[C---:B------:R-:W-:Y:S01]  /*4850*/  F2FP.PACK_AB R9, R139.reuse, R138 ;  /* 0x0000008a8b09723e */ /* 0x040fe200000000ff */
[----:B------:R-:W-:Y:S01]  /*4860*/  FMUL.FTZ R139, R139, R13 ;  /* 0x0000000d8b8b7220 */ /* 0x000fe20000410000 */
[----:B------:R-:W4:Y:S01]  /*4870*/  MUFU.EX2 R147, R147 ;  /* 0x0000009300937308 */ /* 0x000f220000000800 */
[--C-:B------:R-:W-:Y:S01]  /*4880*/  FADD.FTZ R28, R28, -R2.reuse ;  /* 0x800000021c1c7221 */ /* 0x100fe20000010000 */
[----:B------:R-:W-:Y:S01]  /*4890*/  F2FP.PACK_AB R135, R229, R231 ;  /* 0x000000e7e587723e */ /* 0x000fe200000000ff */
[----:B------:R-:W-:Y:S07]  /*48a0*/  FMUL.FTZ R16, R141, R24 ;  /* 0x000000188d107220 */ /* 0x000fee0000410000 */
[----:B------:R-:W-:Y:S01]  /*48b0*/  MUFU.EX2 R151, R151 ;  /* 0x0000009700977308 */ /* 0x000fe20000000800 */
[----:B-1----:R-:W-:Y:S09]  /*48c0*/  FMUL.FTZ R28, R143, R28 ;  /* 0x0000001c8f1c7220 */ /* 0x002ff20000410000 */
[----:B------:R-:W1:Y:S10]  /*48d0*/  MUFU.EX2 R150, R150 ;  /* 0x0000009600967308 */ /* 0x000e740000000800 */
[----:B------:R-:W-:Y:S01]  /*48e0*/  MUFU.EX2 R19, R156 ;  /* 0x0000009c00137308 */ /* 0x000fe20000000800 */
[----:B--2---:R-:W-:Y:S02]  /*48f0*/  FSEL R136, R241, -INF , P1 ;  /* 0xff800000f1887808 */ /* 0x004fe40000800000 */
[----:B------:R-:W-:Y:S01]  /*4900*/  ISETP.GT.AND P1, PT, R0, 0x61, PT ;  /* 0x000000610000780c */ /* 0x000fe20003f24270 */
[----:B------:R-:W-:Y:S02]  /*4910*/  FADD.FTZ R0, R8, -R2 ;  /* 0x8000000208007221 */ /* 0x000fe40000010000 */
[C---:B------:R-:W-:Y:S01]  /*4920*/  FMUL.FTZ R8, R145.reuse, R159 ;  /* 0x0000009f91087220 */ /* 0x040fe20000410000 */
[----:B------:R-:W-:Y:S01]  /*4930*/  F2FP.PACK_AB R145, R145, R3 ;  /* 0x000000039191723e */ /* 0x000fe200000000ff */
[----:B------:R-:W-:Y:S02]  /*4940*/  FMUL.FTZ R0, R134, R0 ;  /* 0x0000000086007220 */ /* 0x000fe40000410000 */
[----:B------:R-:W-:Y:S01]  /*4950*/  FMUL.FTZ R153, R8, R132 ;  /* 0x0000008408997220 */ /* 0x000fe20000410000 */
[----:B------:R-:W-:Y:S01]  /*4960*/  FSEL R8, R244, -INF , P2 ;  /* 0xff800000f4087808 */ /* 0x000fe20001000000 */
[----:B------:R-:W-:Y:S01]  /*4970*/  FMUL.FTZ R230, R0, R35 ;  /* 0x0000002300e67220 */ /* 0x000fe20000410000 */
[----:B------:R-:W-:Y:S01]  /*4980*/  FSEL R0, R251, -INF , P1 ;  /* 0xff800000fb007808 */ /* 0x000fe20000800000 */
[--C-:B------:R-:W-:Y:S01]  /*4990*/  FFMA.FTZ R132, R136, c[0x0][0x29c], -R146.reuse ;  /* 0x0000a70088847a23 */ /* 0x100fe20000010892 */
[----:B------:R-:W-:Y:S01]  /*49a0*/  F2FP.PACK_AB R136, R232, R233 ;  /* 0x000000e9e888723e */ /* 0x000fe200000000ff */
[--C-:B------:R-:W-:Y:S01]  /*49b0*/  FFMA.FTZ R163, R8, c[0x0][0x29c], -R146.reuse ;  /* 0x0000a70008a37a23 */ /* 0x100fe20000010892 */
[----:B------:R-:W-:Y:S01]  /*49c0*/  MOV R8, R140 ;  /* 0x0000008c00087202 */ /* 0x000fe20000000f00 */
[----:B------:R2:W-:Y:S01]  /*49d0*/  MUFU.EX2 R20, R132 ;  /* 0x0000008400147308 */ /* 0x0005e20000000800 */
[--C-:B------:R-:W-:Y:S01]  /*49e0*/  FFMA.FTZ R159, R33, c[0x0][0x29c], -R146.reuse ;  /* 0x0000a700219f7a23 */ /* 0x100fe20000010892 */
[----:B------:R-:W-:Y:S01]  /*49f0*/  F2FP.PACK_AB R140, R21, R22 ;  /* 0x00000016158c723e */ /* 0x000fe200000000ff */
[----:B------:R-:W-:Y:S01]  /*4a00*/  FFMA.FTZ R3, -R247, R247, 1 ;  /* 0x3f800000f7037423 */ /* 0x000fe200000101f7 */
[----:B------:R-:W-:Y:S01]  /*4a10*/  F2FP.PACK_AB R21, R4, R5 ;  /* 0x000000050415723e */ /* 0x000fe200000000ff */
[----:B------:R-:W-:Y:S01]  /*4a20*/  FFMA.FTZ R4, -R8, R8, 1 ;  /* 0x3f80000008047423 */ /* 0x000fe20000010108 */
[----:B----4-:R-:W-:Y:S01]  /*4a30*/  F2FP.PACK_AB R5, R147, R143 ;  /* 0x0000008f9305723e */ /* 0x010fe200000000ff */
[----:B------:R-:W-:Y:S01]  /*4a40*/  FMUL.FTZ R134, R12, R3 ;  /* 0x000000030c867220 */ /* 0x000fe20000410000 */
[----:B------:R-:W-:Y:S01]  /*4a50*/  F2FP.PACK_AB R22, R161, R162 ;  /* 0x000000a2a116723e */ /* 0x000fe200000000ff */
[----:B------:R-:W-:Y:S01]  /*4a60*/  FMUL.FTZ R12, R148, R25 ;  /* 0x00000019940c7220 */ /* 0x000fe20000410000 */
[----:B------:R-:W-:Y:S01]  /*4a70*/  F2FP.PACK_AB R33, R158, R160 ;  /* 0x000000a09e21723e */ /* 0x000fe200000000ff */
[----:B------:R-:W-:Y:S02]  /*4a80*/  FMUL.FTZ R147, R147, R29 ;  /* 0x0000001d93937220 */ /* 0x000fe40000410000 */
[----:B------:R-:W-:Y:S02]  /*4a90*/  FFMA.FTZ R8, -R250, R250, 1 ;  /* 0x3f800000fa087423 */ /* 0x000fe400000101fa */
[----:B------:R-:W-:Y:S02]  /*4aa0*/  FFMA.FTZ R3, -R248, R248, 1 ;  /* 0x3f800000f8037423 */ /* 0x000fe400000101f8 */
[----:B------:R-:W-:Y:S02]  /*4ab0*/  FFMA.FTZ R2, -R246, R246, 1 ;  /* 0x3f800000f6027423 */ /* 0x000fe400000101f6 */
[----:B------:R-:W-:Y:S02]  /*4ac0*/  FMUL.FTZ R3, R28, R3 ;  /* 0x000000031c037220 */ /* 0x000fe40000410000 */
[----:B------:R-:W-:Y:S02]  /*4ad0*/  FMUL.FTZ R2, R147, R2 ;  /* 0x0000000293027220 */ /* 0x000fe40000410000 */
[----:B------:R-:W-:Y:S01]  /*4ae0*/  FMUL.FTZ R16, R16, R8 ;  /* 0x0000000810107220 */ /* 0x000fe20000410000 */
[----:B--2---:R-:W-:Y:S01]  /*4af0*/  F2FP.PACK_AB R132, R153, R154 ;  /* 0x0000009a9984723e */ /* 0x004fe200000000ff */
[----:B------:R-:W-:Y:S01]  /*4b00*/  FMUL.FTZ R137, R137, R4 ;  /* 0x0000000489897220 */ /* 0x000fe20000410000 */
[----:B------:R-:W-:Y:S04]  /*4b10*/  F2FP.PACK_AB R4, R148, R141 ;  /* 0x0000008d9404723e */ /* 0x000fe800000000ff */
[----:B------:R-:W-:Y:S02]  /*4b20*/  F2FP.PACK_AB R8, R137, R230 ;  /* 0x000000e68908723e */ /* 0x000fe400000000ff */
[----:B---3--:R-:W-:Y:S05]  /*4b30*/  FSEL R35, R242, -INF , P6 ;  /* 0xff800000f2237808 */ /* 0x008fea0003000000 */
[--C-:B------:R-:W-:Y:S01]  /*4b40*/  FFMA.FTZ R152, R35, c[0x0][0x29c], -R146.reuse ;  /* 0x0000a70023987a23 */ /* 0x100fe20000010892 */
[----:B------:R-:W-:Y:S01]  /*4b50*/  F2FP.PACK_AB R35, R6, R7 ;  /* 0x000000070623723e */ /* 0x000fe200000000ff */
[----:B------:R-:W-:Y:S01]  /*4b60*/  FFMA.FTZ R146, R0, c[0x0][0x29c], -R146 ;  /* 0x0000a70000927a23 */ /* 0x000fe20000010892 */
[----:B------:R-:W-:Y:S01]  /*4b70*/  MUFU.EX2 R7, R159 ;  /* 0x0000009f00077308 */ /* 0x000fe20000000800 */
[----:B------:R-:W-:Y:S02]  /*4b80*/  FFMA.FTZ R0, -R252, R252, 1 ;  /* 0x3f800000fc007423 */ /* 0x000fe400000101fc */
[----:B------:R-:W-:Y:S02]  /*4b90*/  FFMA.FTZ R6, -R249, R249, 1 ;  /* 0x3f800000f9067423 */ /* 0x000fe400000101f9 */
[----:B------:R-:W-:Y:S02]  /*4ba0*/  FMUL.FTZ R13, R139, R0 ;  /* 0x000000008b0d7220 */ /* 0x000fe40000410000 */
[----:B------:R-:W2:Y:S01]  /*4bb0*/  LDS R0, [R238.X4+0xf320] ;  /* 0x00f32000ee007984 */ /* 0x000ea20000004800 */
[----:B------:R-:W-:Y:S02]  /*4bc0*/  FMUL.FTZ R12, R12, R6 ;  /* 0x000000060c0c7220 */ /* 0x000fe40000410000 */
[----:B------:R-:W3:Y:S01]  /*4bd0*/  MUFU.EX2 R18, R152 ;  /* 0x0000009800127308 */ /* 0x000ee20000000800 */
[----:B------:R-:W-:Y:S01]  /*4be0*/  STS [R227+0xf480], R149 ;  /* 0x00f48095e3007388 */ /* 0x000fe20000000800 */
[----:B------:R-:W-:Y:S02]  /*4bf0*/  F2FP.PACK_AB R13, R13, R134 ;  /* 0x000000860d0d723e */ /* 0x000fe400000000ff */
[----:B------:R-:W-:Y:S01]  /*4c00*/  F2FP.PACK_AB R12, R12, R16 ;  /* 0x000000100c0c723e */ /* 0x000fe200000000ff */
[----:B------:R-:W-:Y:S01]  /*4c10*/  STS [R227+0xf880], R32 ;  /* 0x00f88020e3007388 */ /* 0x000fe20000000800 */
[----:B------:R-:W-:Y:S02]  /*4c20*/  F2FP.PACK_AB R16, R2, R3 ;  /* 0x000000030210723e */ /* 0x000fe400000000ff */
[----:B-1----:R-:W-:Y:S01]  /*4c30*/  F2FP.PACK_AB R3, R150, R151 ;  /* 0x000000979603723e */ /* 0x002fe200000000ff */
[----:B------:R-:W-:Y:S01]  /*4c40*/  STS [R228], R140 ;  /* 0x0000008ce4007388 */ /* 0x000fe20000000800 */
[----:B------:R-:W1:Y:S03]  /*4c50*/  MUFU.EX2 R146, R146 ;  /* 0x0000009200927308 */ /* 0x000e660000000800 */
[----:B------:R-:W-:Y:S04]  /*4c60*/  STS [R228+0x400], R35 ;  /* 0x00040023e4007388 */ /* 0x000fe80000000800 */
[----:B------:R-:W-:Y:S03]  /*4c70*/  STS [R227+0x10480], R17 ;  /* 0x01048011e3007388 */ /* 0x000fe60000000800 */
[----:B------:R-:W4:Y:S01]  /*4c80*/  MUFU.EX2 R6, R163 ;  /* 0x000000a300067308 */ /* 0x000f220000000800 */
[----:B------:R1:W-:Y:S01]  /*4c90*/  STS [R227+0x10880], R3 ;  /* 0x01088003e3007388 */ /* 0x0003e20000000800 */
[----:B---3--:R-:W-:Y:S03]  /*4ca0*/  F2FP.PACK_AB R2, R18, R20 ;  /* 0x000000141202723e */ /* 0x008fe600000000ff */
[----:B------:R3:W-:Y:S04]  /*4cb0*/  STS [R228+0x1000], R9 ;  /* 0x00100009e4007388 */ /* 0x0007e80000000800 */
[----:B------:R4:W-:Y:S04]  /*4cc0*/  STS [R228+0x1400], R2 ;  /* 0x00140002e4007388 */ /* 0x0009e80000000800 */
[----:B------:R-:W-:Y:S04]  /*4cd0*/  STS [R227+0x11480], R142 ;  /* 0x0114808ee3007388 */ /* 0x000fe80000000800 */
[----:B------:R-:W-:Y:S01]  /*4ce0*/  STS [R227+0x11880], R21 ;  /* 0x01188015e3007388 */ /* 0x000fe20000000800 */
[--C-:B--2---:R-:W-:Y:S02]  /*4cf0*/  FADD.FTZ R10, R10, -R0.reuse ;  /* 0x800000000a0a7221 */ /* 0x104fe40000010000 */
[--C-:B------:R-:W-:Y:S01]  /*4d00*/  FADD.FTZ R11, R11, -R0.reuse ;  /* 0x800000000b0b7221 */ /* 0x100fe20000010000 */
[----:B------:R-:W-:Y:S01]  /*4d10*/  STS [R228+0x2000], R144 ;  /* 0x00200090e4007388 */ /* 0x000fe20000000800 */
[----:B------:R-:W-:Y:S02]  /*4d20*/  FMUL.FTZ R10, R151, R10 ;  /* 0x0000000a970a7220 */ /* 0x000fe40000410000 */
[--C-:B------:R-:W-:Y:S01]  /*4d30*/  FADD.FTZ R14, R14, -R0.reuse ;  /* 0x800000000e0e7221 */ /* 0x100fe20000010000 */
[----:B------:R-:W-:Y:S01]  /*4d40*/  STS [R228+0x2400], R145 ;  /* 0x00240091e4007388 */ /* 0x000fe20000000800 */
[----:B-1----:R-:W-:Y:S02]  /*4d50*/  FFMA.FTZ R3, -R243, R243, 1 ;  /* 0x3f800000f3037423 */ /* 0x002fe400000101f3 */
[--C-:B------:R-:W-:Y:S01]  /*4d60*/  FADD.FTZ R15, R15, -R0.reuse ;  /* 0x800000000f0f7221 */ /* 0x100fe20000010000 */
[----:B------:R1:W-:Y:S01]  /*4d70*/  STS [R227+0x12480], R4 ;  /* 0x01248004e3007388 */ /* 0x0003e20000000800 */
[----:B---3--:R-:W-:Y:S02]  /*4d80*/  FMUL.FTZ R9, R150, R11 ;  /* 0x0000000b96097220 */ /* 0x008fe40000410000 */
[----:B------:R-:W-:Y:S01]  /*4d90*/  FMUL.FTZ R14, R20, R14 ;  /* 0x0000000e140e7220 */ /* 0x000fe20000410000 */
[----:B----4-:R-:W-:Y:S01]  /*4da0*/  F2FP.PACK_AB R2, R7, R19 ;  /* 0x000000130702723e */ /* 0x010fe200000000ff */
[----:B------:R-:W-:Y:S02]  /*4db0*/  FMUL.FTZ R9, R9, R3 ;  /* 0x0000000309097220 */ /* 0x000fe40000410000 */
[----:B------:R-:W-:Y:S02]  /*4dc0*/  FMUL.FTZ R15, R18, R15 ;  /* 0x0000000f120f7220 */ /* 0x000fe40000410000 */
[----:B------:R2:W-:Y:S01]  /*4dd0*/  STS [R227+0x12880], R2 ;  /* 0x01288002e3007388 */ /* 0x0005e20000000800 */
[----:B------:R-:W-:Y:S02]  /*4de0*/  FFMA.FTZ R3, -R241, R241, 1 ;  /* 0x3f800000f1037423 */ /* 0x000fe400000101f1 */
[--C-:B------:R-:W-:Y:S01]  /*4df0*/  FADD.FTZ R26, R26, -R0.reuse ;  /* 0x800000001a1a7221 */ /* 0x100fe20000010000 */
[----:B------:R3:W-:Y:S01]  /*4e00*/  STS [R228+0x3000], R5 ;  /* 0x00300005e4007388 */ /* 0x0007e20000000800 */
[----:B------:R-:W-:Y:S02]  /*4e10*/  FMUL.FTZ R3, R14, R3 ;  /* 0x000000030e037220 */ /* 0x000fe40000410000 */
[--C-:B------:R-:W-:Y:S02]  /*4e20*/  FADD.FTZ R27, R27, -R0.reuse ;  /* 0x800000001b1b7221 */ /* 0x100fe40000010000 */
[--C-:B------:R-:W-:Y:S02]  /*4e30*/  FADD.FTZ R30, R30, -R0.reuse ;  /* 0x800000001e1e7221 */ /* 0x100fe40000010000 */
[----:B------:R-:W-:Y:S02]  /*4e40*/  FMUL.FTZ R19, R19, R26 ;  /* 0x0000001a13137220 */ /* 0x000fe40000410000 */
[----:B------:R-:W-:Y:S02]  /*4e50*/  FMUL.FTZ R27, R7, R27 ;  /* 0x0000001b071b7220 */ /* 0x000fe40000410000 */
[----:B-1----:R-:W-:Y:S02]  /*4e60*/  FFMA.FTZ R4, -R242, R242, 1 ;  /* 0x3f800000f2047423 */ /* 0x002fe400000101f2 */
[----:B------:R-:W-:Y:S02]  /*4e70*/  FADD.FTZ R31, R31, -R0 ;  /* 0x800000001f1f7221 */ /* 0x000fe40000010000 */
[----:B------:R-:W-:Y:S02]  /*4e80*/  FMUL.FTZ R4, R15, R4 ;  /* 0x000000040f047220 */ /* 0x000fe40000410000 */
[----:B------:R-:W-:Y:S02]  /*4e90*/  FFMA.FTZ R0, -R240, R240, 1 ;  /* 0x3f800000f0007423 */ /* 0x000fe400000101f0 */
[----:B------:R-:W-:Y:S01]  /*4ea0*/  FMUL.FTZ R31, R146, R31 ;  /* 0x0000001f921f7220 */ /* 0x000fe20000410000 */
[----:B------:R-:W-:Y:S01]  /*4eb0*/  F2FP.PACK_AB R4, R4, R3 ;  /* 0x000000030404723e */ /* 0x000fe200000000ff */
[----:B--2---:R-:W-:Y:S02]  /*4ec0*/  FFMA.FTZ R2, -R239, R239, 1 ;  /* 0x3f800000ef027423 */ /* 0x004fe400000101ef */
[----:B------:R-:W-:Y:S02]  /*4ed0*/  FFMA.FTZ R3, -R245, R245, 1 ;  /* 0x3f800000f5037423 */ /* 0x000fe400000101f5 */
[----:B------:R-:W-:Y:S01]  /*4ee0*/  FMUL.FTZ R10, R10, R2 ;  /* 0x000000020a0a7220 */ /* 0x000fe20000410000 */
[----:B------:R-:W-:Y:S01]  /*4ef0*/  F2FP.PACK_AB R2, R146, R6 ;  /* 0x000000069202723e */ /* 0x000fe200000000ff */
[----:B---3--:R-:W-:Y:S02]  /*4f00*/  FMUL.FTZ R5, R6, R30 ;  /* 0x0000001e06057220 */ /* 0x008fe40000410000 */
[----:B------:R-:W-:Y:S02]  /*4f10*/  FMUL.FTZ R7, R19, R0 ;  /* 0x0000000013077220 */ /* 0x000fe40000410000 */
[----:B------:R1:W-:Y:S01]  /*4f20*/  STS [R228+0x3400], R2 ;  /* 0x00340002e4007388 */ /* 0x0003e20000000800 */
[----:B------:R-:W-:Y:S02]  /*4f30*/  FFMA.FTZ R0, -R244, R244, 1 ;  /* 0x3f800000f4007423 */ /* 0x000fe400000101f4 */
[----:B------:R-:W-:Y:S01]  /*4f40*/  FFMA.FTZ R6, -R251, R251, 1 ;  /* 0x3f800000fb067423 */ /* 0x000fe200000101fb */
[----:B------:R-:W-:Y:S01]  /*4f50*/  BAR.SYNC.DEFER_BLOCKING 0x0 ;  /* 0x0000000000007b1d */ /* 0x000fe20000010000 */
[----:B------:R-:W-:Y:S02]  /*4f60*/  FMUL.FTZ R3, R27, R3 ;  /* 0x000000031b037220 */ /* 0x000fe40000410000 */
[----:B------:R-:W-:Y:S02]  /*4f70*/  FMUL.FTZ R5, R5, R0 ;  /* 0x0000000005057220 */ /* 0x000fe40000410000 */
[----:B------:R-:W-:Y:S01]  /*4f80*/  FMUL.FTZ R0, R31, R6 ;  /* 0x000000061f007220 */ /* 0x000fe20000410000 */
[----:B------:R-:W-:Y:S02]  /*4f90*/  F2FP.PACK_AB R3, R3, R7 ;  /* 0x000000070303723e */ /* 0x000fe400000000ff */
[----:B-1----:R-:W-:Y:S01]  /*4fa0*/  F2FP.PACK_AB R2, R9, R10 ;  /* 0x0000000a0902723e */ /* 0x002fe200000000ff */
[----:B------:R-:W-:Y:S04]  /*4fb0*/  STS [R227+0x13480], R23 ;  /* 0x01348017e3007388 */ /* 0x000fe80000000800 */
[----:B------:R-:W-:Y:S04]  /*4fc0*/  STS [R227+0x13880], R22 ;  /* 0x01388016e3007388 */ /* 0x000fe80000000800 */
[----:B------:R-:W-:Y:S04]  /*4fd0*/  STS [R228+0x4000], R34 ;  /* 0x00400022e4007388 */ /* 0x000fe80000000800 */
        /* <DEDUP_REMOVED lines=34> */
[----:B------:R3:W5:Y:S01]  /*5200*/  LDL.64 R244, [R1+0x20] ;  /* 0x0000200001f47983 */ /* 0x0007620000100a00 */
[C---:B------:R-:W-:Y:S05]  /*5210*/  HMMA.16816.F32 R64, R4.reuse, R18, R64 ;  /* 0x000000120440723c */ /* 0x040fea0000001840 */
[----:B------:R-:W-:Y:S03]  /*5220*/  LDSM.16.MT88.4 R16, [R0+0xc880] ;  /* 0x00c880000010783b */ /* 0x000fe60000004200 */
        /* <DEDUP_REMOVED lines=61> */
[----:B------:R-:W-:Y:S01]  /*5600*/  UIMAD.WIDE.U32 UR22, UR16, UR6, URZ ;  /* 0x00000006101672a5 */ /* 0x000fe2000f8e003f */
[----:B------:R-:W3:Y:S01]  /*5610*/  LDL.64 R158, [R1+0x50] ;  /* 0x00005000019e7983 */ /* 0x000ee20000100a00 */
[----:B------:R-:W-:Y:S03]  /*5620*/  USHF.R.S32.HI UR21, URZ, 0x1f, UR16 ;  /* 0x0000001f3f157899 */ /* 0x000fe60008011410 */
[----:B------:R-:W4:Y:S01]  /*5630*/  LDL.64 R156, [R1+0x40] ;  /* 0x00004000019c7983 */ /* 0x000f220000100a00 */
[----:B------:R-:W-:Y:S01]  /*5640*/  IMAD.U32 R4, RZ, RZ, UR22 ;  /* 0x00000016ff047e24 */ /* 0x000fe2000f8e00ff */
[----:B------:R-:W-:Y:S01]  /*5650*/  UIMAD UR21, UR21, UR6, URZ ;  /* 0x00000006151572a4 */ /* 0x000fe2000f8e023f */
[----:B------:R-:W-:Y:S01]  /*5660*/  IMAD.U32 R0, RZ, RZ, UR22 ;  /* 0x00000016ff007e24 */ /* 0x000fe2000f8e00ff */
[----:B------:R-:W4:Y:S01]  /*5670*/  LDL.64 R242, [R1+0x10] ;  /* 0x0000100001f27983 */ /* 0x000f220000100a00 */
[----:B------:R-:W-:Y:S02]  /*5680*/  USHF.L.U32 UR6, UR16, 0x6, URZ ;  /* 0x0000000610067899 */ /* 0x000fe4000800063f */
[----:B------:R-:W-:Y:S01]  /*5690*/  UIMAD UR21, UR16, UR7, UR21 ;  /* 0x00000007101572a4 */ /* 0x000fe2000f8e0215 */
[----:B------:R-:W4:Y:S01]  /*56a0*/  LDL.64 R154, [R1+0x38] ;  /* 0x00003800019a7983 */ /* 0x000f220000100a00 */
[----:B------:R-:W-:Y:S02]  /*56b0*/  UIADD3 UR7, -UR6, UR18, URZ ;  /* 0x0000001206077290 */ /* 0x000fe4000fffe13f */
[----:B------:R-:W-:Y:S01]  /*56c0*/  UIADD3 UR21, UR23, UR21, URZ ;  /* 0x0000001517157290 */ /* 0x000fe2000fffe03f */
[----:B------:R-:W4:Y:S01]  /*56d0*/  LDL R152, [R1+0x60] ;  /* 0x0000600001987983 */ /* 0x000f220000100800 */
[----:B------:R-:W-:Y:S03]  /*56e0*/  IMAD.U32 R7, RZ, RZ, UR6 ;  /* 0x00000006ff077e24 */ /* 0x000fe6000f8e00ff */
[----:B------:R-:W4:Y:S01]  /*56f0*/  LDL R240, [R1+0x18] ;  /* 0x0000180001f07983 */ /* 0x000f220000100800 */
[----:B------:R-:W-:Y:S01]  /*5700*/  IMAD.U32 R8, RZ, RZ, UR21 ;  /* 0x00000015ff087e24 */ /* 0x000fe2000f8e00ff */
[C---:B--2---:R-:W-:Y:S02]  /*5710*/  LOP3.LUT P5, RZ, R153.reuse, 0x1, RZ, 0xc0, !PT ;  /* 0x0000000199ff7812 */ /* 0x044fe400078ac0ff */
[C---:B------:R-:W-:Y:S02]  /*5720*/  LOP3.LUT P4, RZ, R153.reuse, 0x2, RZ, 0xc0, !PT ;  /* 0x0000000299ff7812 */ /* 0x040fe4000788c0ff */
[----:B---3--:R-:W-:Y:S02]  /*5730*/  LEA R0, P1, R0, R158, 0x6 ;  /* 0x0000009e00007211 */ /* 0x008fe400078230ff */
[----:B------:R-:W-:Y:S02]  /*5740*/  LOP3.LUT P2, RZ, R153, 0x4, RZ, 0xc0, !PT ;  /* 0x0000000499ff7812 */ /* 0x000fe4000784c0ff */
[----:B----4-:R-:W-:Y:S02]  /*5750*/  IADD3 R5, P0, R156, UR6, RZ ;  /* 0x000000069c057c10 */ /* 0x010fe4000ff1e0ff */
[C---:B------:R-:W-:Y:S02]  /*5760*/  ISETP.GE.OR P5, PT, R242.reuse, UR7, !P5 ;  /* 0x00000007f2007c0c */ /* 0x040fe4000efa6670 */
[----:B------:R-:W-:Y:S02]  /*5770*/  ISETP.GE.OR P4, PT, R242, UR7, !P4 ;  /* 0x00000007f2007c0c */ /* 0x000fe4000e786670 */
[----:B------:R-:W-:Y:S02]  /*5780*/  LEA.HI.X R8, R4, R155, R8, 0x6, P1 ;  /* 0x0000009b04087211 */ /* 0x000fe400008f3408 */
[----:B------:R-:W-:Y:S02]  /*5790*/  LEA R4, P1, R0, c[0x0][0x1f0], 0x1 ;  /* 0x00007c0000047a11 */ /* 0x000fe400078208ff */
[----:B------:R-:W-:Y:S02]  /*57a0*/  LEA.HI.X.SX32 R7, R7, R152, 0x1, P0 ;  /* 0x0000009807077211 */ /* 0x000fe400000f0eff */
[C---:B------:R-:W-:Y:S02]  /*57b0*/  LEA R6, P0, R5.reuse, c[0x0][0x280], 0x2 ;  /* 0x0000a00005067a11 */ /* 0x040fe400078010ff */
[----:B------:R-:W-:Y:S02]  /*57c0*/  ISETP.GE.OR P2, PT, R242, UR7, !P2 ;  /* 0x00000007f2007c0c */ /* 0x000fe4000d746670 */
[----:B------:R-:W-:Y:S02]  /*57d0*/  LEA.HI.X R7, R5, c[0x0][0x284], R7, 0x2, P0 ;  /* 0x0000a10005077a11 */ /* 0x000fe400000f1407 */
[----:B------:R-:W-:Y:S01]  /*57e0*/  LEA.HI.X R5, R0, c[0x0][0x1f4], R8, 0x1, P1 ;  /* 0x00007d0000057a11 */ /* 0x000fe200008f0c08 */
[----:B-----5:R-:W-:Y:S04]  /*57f0*/  @!P3 IMAD.SHL.U32 R0, R244, 0x10, RZ ;  /* 0x00000010f400b824 */ /* 0x020fe800078e00ff */
[----:B------:R-:W-:Y:S01]  /*5800*/  @!PT LDS RZ, [RZ] ;  /* 0x00000000fffff984 */ /* 0x000fe20000000800 */
[----:B------:R-:W-:Y:S01]  /*5810*/  @!PT LDS RZ, [RZ] ;  /* 0x00000000fffff984 */ /* 0x000fe20000000800 */
[----:B------:R-:W-:Y:S01]  /*5820*/  @!PT LDS RZ, [RZ] ;  /* 0x00000000fffff984 */ /* 0x000fe20000000800 */
[----:B------:R1:W-:Y:S04]  /*5830*/  LDGSTS.E.BYPASS.LTC128B.128 [R240+0xc080], [R4.64], !P5 ;  /* 0x0c08000004f07fae */ /* 0x0003e8000e901d4e */
[----:B------:R1:W-:Y:S04]  /*5840*/  LDGSTS.E.BYPASS.LTC128B.128 [R240+0xd080], [R4.64+0x40], !P4 ;  /* 0x0d08004004f07fae */ /* 0x0003e8000e101d4e */
[----:B------:R1:W-:Y:S04]  /*5850*/  LDGSTS.E.BYPASS.LTC128B.128 [R240+0xe080], [R4.64+0x80], !P2 ;  /* 0x0e08008004f07fae */ /* 0x0003e8000d101d4e */
[----:B------:R1:W-:Y:S02]  /*5860*/  @!P3 LDGSTS.E.BYPASS.LTC128B.128 [R0+0xf280], [R6.64] ;  /* 0x0f2800000600bfae */ /* 0x0003e4000b901d4e */
.L_x_458:
[-C--:B-12-4-:R-:W-:Y:S01]  /*5870*/  HMMA.16816.F32 R4, R20, R2.reuse, RZ ;  /* 0x000000021404723c */ /* 0x096fe200000018ff */
[----:B------:R-:W-:Y:S01]  /*5880*/  LDSM.16.M88.4 R132, [R219] ;  /* 0x00000000db84783b */ /* 0x000fe20000000200 */
[----:B------:R-:W-:Y:S02]  /*5890*/  ULDC.64 UR6, c[0x0][0x238] ;  /* 0x00008e0000067ab9 */ /* 0x000fe40000000a00 */
[----:B------:R-:W-:Y:S01]  /*58a0*/  USHF.R.S32.HI UR21, URZ, 0x1f, UR10 ;  /* 0x0000001f3f157899 */ /* 0x000fe2000801140a */
[----:B------:R-:W-:Y:S01]  /*58b0*/  LDSM.16.M88.4 R136, [R219+0x1000] ;  /* 0x00100000db88783b */ /* 0x000fe20000000200 */
[----:B------:R-:W-:Y:S01]  /*58c0*/  UIMAD UR22, UR20, 0x1800, URZ ;  /* 0x00001800141678a4 */ /* 0x000fe2000f8e023f */
[----:B------:R-:W-:Y:S01]  /*58d0*/  IMAD.U32 R0, RZ, RZ, UR11 ;  /* 0x0000000bff007e24 */ /* 0x000fe2000f8e00ff */
[C---:B------:R-:W-:Y:S01]  /*58e0*/  HMMA.16816.F32 R8, R24.reuse, R2, RZ ;  /* 0x000000021808723c */ /* 0x040fe200000018ff */
[----:B------:R-:W1:Y:S01]  /*58f0*/  LDSM.16.MT88.2 R2, [R212+0x800] ;  /* 0x00080000d402783b */ /* 0x000e620000004100 */
[----:B------:R-:W-:Y:S02]  /*5900*/  UIMAD UR21, UR21, UR6, URZ ;  /* 0x00000006151572a4 */ /* 0x000fe4000f8e023f */
[----:B------:R-:W-:Y:S01]  /*5910*/  USHF.R.S32.HI UR20, URZ, 0x1f, UR11 ;  /* 0x0000001f3f147899 */ /* 0x000fe2000801140b */
[----:B------:R-:W-:Y:S01]  /*5920*/  LDSM.16.MT88.2 R142, [R212+0x4800] ;  /* 0x00480000d48e783b */ /* 0x000fe20000004100 */
[----:B------:R-:W-:Y:S02]  /*5930*/  UIMAD UR21, UR10, UR7, UR21 ;  /* 0x000000070a1572a4 */ /* 0x000fe4000f8e0215 */
[-C--:B------:R-:W-:Y:S01]  /*5940*/  HMMA.16816.F32 R12, R24, R28.reuse, RZ ;  /* 0x0000001c180c723c */ /* 0x080fe200000018ff */
[----:B------:R-:W-:Y:S01]  /*5950*/  LDSM.16.M88.4 R152, [R224+0x1000] ;  /* 0x00100000e098783b */ /* 0x000fe20000000200 */
[----:B------:R-:W-:Y:S02]  /*5960*/  ULDC.64 UR6, c[0x0][0x240] ;  /* 0x0000900000067ab9 */ /* 0x000fe40000000a00 */
[----:B------:R-:W-:Y:S01]  /*5970*/  UIMAD UR6, UR20, UR6, URZ ;  /* 0x00000006140672a4 */ /* 0x000fe2000f8e023f */
[----:B------:R-:W0:Y:S01]  /*5980*/  LDGDEPBAR ;  /* 0x00000000000079af */ /* 0x000e220000000000 */
[----:B------:R-:W-:Y:S02]  /*5990*/  UISETP.GE.AND UP0, UPT, UR16, UR9, UPT ;  /* 0x000000091000728c */ /* 0x000fe4000bf06270 */
[C---:B------:R-:W-:Y:S01]  /*59a0*/  HMMA.16816.F32 R16, R20.reuse, R28, RZ ;  /* 0x0000001c1410723c */ /* 0x040fe200000018ff */
[----:B------:R-:W2:Y:S01]  /*59b0*/  LDSM.16.MT88.2 R28, [R212+0x2800] ;  /* 0x00280000d41c783b */ /* 0x000ea20000004100 */
[----:B------:R-:W-:Y:S02]  /*59c0*/  UIMAD UR6, UR11, UR7, UR6 ;  /* 0x000000070b0672a4 */ /* 0x000fe4000f8e0206 */
[----:B------:R-:W-:Y:S02]  /*59d0*/  UIADD3 UR7, UR4, 0x1, URZ ;  /* 0x0000000104077890 */ /* 0x000fe4000fffe03f */
[----:B------:R-:W-:Y:S02]  /*59e0*/  UISETP.GE.AND UP2, UPT, UR4, 0x1, UPT ;  /* 0x000000010400788c */ /* 0x000fe4000bf46270 */
[-C--:B------:R-:W-:Y:S01]  /*59f0*/  HMMA.16816.F32 R20, R20, R30.reuse, RZ ;  /* 0x0000001e1414723c */ /* 0x080fe200000018ff */
[----:B------:R-:W-:Y:S07]  /*5a00*/  UISETP.GE.AND UP1, UPT, UR19, 0x1, UPT ;  /* 0x000000011300788c */ /* 0x000fee000bf26270 */
[----:B------:R-:W-:Y:S01]  /*5a10*/  HMMA.16816.F32 R24, R24, R30, RZ ;  /* 0x0000001e1818723c */ /* 0x000fe200000018ff */
[----:B------:R-:W-:Y:S07]  /*5a20*/  LDSM.16.MT88.2 R30, [R212+0xc00] ;  /* 0x000c0000d41e783b */ /* 0x000fee0000004100 */
[-C--:B------:R-:W-:Y:S08]  /*5a30*/  HMMA.16816.F32 R4, R32, R140.reuse, R4 ;  /* 0x0000008c2004723c */ /* 0x080ff00000001804 */
[C---:B------:R-:W-:Y:S01]  /*5a40*/  HMMA.16816.F32 R8, R144.reuse, R140, R8 ;  /* 0x0000008c9008723c */ /* 0x040fe20000001808 */
[----:B------:R-:W-:Y:S07]  /*5a50*/  LDSM.16.MT88.2 R140, [R212+0x2c00] ;  /* 0x002c0000d48c783b */ /* 0x000fee0000004100 */
[-C--:B------:R-:W-:Y:S08]  /*5a60*/  HMMA.16816.F32 R12, R144, R148.reuse, R12 ;  /* 0x00000094900c723c */ /* 0x080ff0000000180c */
[C---:B------:R-:W-:Y:S01]  /*5a70*/  HMMA.16816.F32 R16, R32.reuse, R148, R16 ;  /* 0x000000942010723c */ /* 0x040fe20000001810 */
[----:B------:R-:W-:Y:S07]  /*5a80*/  LDSM.16.MT88.2 R148, [R212+0x4c00] ;  /* 0x004c0000d494783b */ /* 0x000fee0000004100 */
[-C--:B------:R-:W-:Y:S01]  /*5a90*/  HMMA.16816.F32 R20, R32, R150.reuse, R20 ;  /* 0x000000962014723c */ /* 0x080fe20000001814 */
[----:B------:R-:W3:Y:S07]  /*5aa0*/  LDSM.16.M88.4 R32, [R224] ;  /* 0x00000000e020783b */ /* 0x000eee0000000200 */
[----:B------:R-:W-:Y:S01]  /*5ab0*/  HMMA.16816.F32 R24, R144, R150, R24 ;  /* 0x000000969018723c */ /* 0x000fe20000001818 */
[----:B------:R-:W-:Y:S04]  /*5ac0*/  LDSM.16.M88.4 R144, [R218+0x3000] ;  /* 0x00300000da90783b */ /* 0x000fe80000000200 */
[----:B------:R-:W-:Y:S03]  /*5ad0*/  LDSM.16.MT88.2 R150, [R212+0x5000] ;  /* 0x00500000d496783b */ /* 0x000fe60000004100 */
[-C--:B-1----:R-:W-:Y:S08]  /*5ae0*/  HMMA.16816.F32 R4, R132, R2.reuse, R4 ;  /* 0x000000028404723c */ /* 0x082ff00000001804 */
[C---:B------:R-:W-:Y:S01]  /*5af0*/  HMMA.16816.F32 R8, R136.reuse, R2, R8 ;  /* 0x000000028808723c */ /* 0x040fe20000001808 */
[----:B------:R-:W-:Y:S07]  /*5b00*/  LDSM.16.MT88.2 R2, [R212+0x1000] ;  /* 0x00100000d402783b */ /* 0x000fee0000004100 */
[-C--:B--2---:R-:W-:Y:S08]  /*5b10*/  HMMA.16816.F32 R12, R136, R28.reuse, R12 ;  /* 0x0000001c880c723c */ /* 0x084ff0000000180c */
[C---:B------:R-:W-:Y:S01]  /*5b20*/  HMMA.16816.F32 R16, R132.reuse, R28, R16 ;  /* 0x0000001c8410723c */ /* 0x040fe20000001810 */
[----:B------:R-:W-:Y:S07]  /*5b30*/  LDSM.16.MT88.2 R28, [R212+0x3000] ;  /* 0x00300000d41c783b */ /* 0x000fee0000004100 */
[-C--:B------:R-:W-:Y:S01]  /*5b40*/  HMMA.16816.F32 R20, R132, R142.reuse, R20 ;  /* 0x0000008e8414723c */ /* 0x080fe20000001814 */
[----:B------:R-:W1:Y:S07]  /*5b50*/  LDSM.16.M88.4 R132, [R218+0x2000] ;  /* 0x00200000da84783b */ /* 0x000e6e0000000200 */
[----:B------:R-:W-:Y:S01]  /*5b60*/  HMMA.16816.F32 R24, R136, R142, R24 ;  /* 0x0000008e8818723c */ /* 0x000fe20000001818 */
[----:B------:R-:W-:Y:S04]  /*5b70*/  LDSM.16.M88.4 R136, [R220+0x3000] ;  /* 0x00300000dc88783b */ /* 0x000fe80000000200 */
[----:B------:R-:W-:Y:S03]  /*5b80*/  LDSM.16.MT88.2 R142, [R212+0x5400] ;  /* 0x00540000d48e783b */ /* 0x000fe60000004100 */
[-C--:B---3--:R-:W-:Y:S08]  /*5b90*/  HMMA.16816.F32 R4, R32, R30.reuse, R4 ;  /* 0x0000001e2004723c */ /* 0x088ff00000001804 */
[C---:B------:R-:W-:Y:S01]  /*5ba0*/  HMMA.16816.F32 R8, R152.reuse, R30, R8 ;  /* 0x0000001e9808723c */ /* 0x040fe20000001808 */
[----:B------:R-:W-:Y:S07]  /*5bb0*/  LDSM.16.MT88.2 R30, [R212+0x1400] ;  /* 0x00140000d41e783b */ /* 0x000fee0000004100 */
[-C--:B------:R-:W-:Y:S08]  /*5bc0*/  HMMA.16816.F32 R12, R152, R140.reuse, R12 ;  /* 0x0000008c980c723c */ /* 0x080ff0000000180c */
[C---:B------:R-:W-:Y:S01]  /*5bd0*/  HMMA.16816.F32 R16, R32.reuse, R140, R16 ;  /* 0x0000008c2010723c */ /* 0x040fe20000001810 */
[----:B------:R-:W-:Y:S07]  /*5be0*/  LDSM.16.MT88.2 R140, [R212+0x3400] ;  /* 0x00340000d48c783b */ /* 0x000fee0000004100 */
[-C--:B------:R-:W-:Y:S01]  /*5bf0*/  HMMA.16816.F32 R20, R32, R148.reuse, R20 ;  /* 0x000000942014723c */ /* 0x080fe20000001814 */
[----:B------:R-:W2:Y:S07]  /*5c00*/  LDSM.16.M88.4 R32, [R220+0x2000] ;  /* 0x00200000dc20783b */ /* 0x000eae0000000200 */
[----:B------:R-:W-:Y:S01]  /*5c10*/  HMMA.16816.F32 R24, R152, R148, R24 ;  /* 0x000000949818723c */ /* 0x000fe20000001818 */
[----:B------:R-:W-:Y:S07]  /*5c20*/  LDSM.16.M88.4 R152, [R219+0x3000] ;  /* 0x00300000db98783b */ /* 0x000fee0000000200 */
[-C--:B-1----:R-:W-:Y:S08]  /*5c30*/  HMMA.16816.F32 R4, R132, R2.reuse, R4 ;  /* 0x000000028404723c */ /* 0x082ff00000001804 */
[C---:B------:R-:W-:Y:S01]  /*5c40*/  HMMA.16816.F32 R8, R144.reuse, R2, R8 ;  /* 0x000000029008723c */ /* 0x040fe20000001808 */
[----:B------:R-:W-:Y:S07]  /*5c50*/  LDSM.16.MT88.2 R2, [R212+0x1800] ;  /* 0x00180000d402783b */ /* 0x000fee0000004100 */
[-C--:B------:R-:W-:Y:S08]  /*5c60*/  HMMA.16816.F32 R12, R144, R28.reuse, R12 ;  /* 0x0000001c900c723c */ /* 0x080ff0000000180c */
[C---:B------:R-:W-:Y:S01]  /*5c70*/  HMMA.16816.F32 R16, R132.reuse, R28, R16 ;  /* 0x0000001c8410723c */ /* 0x040fe20000001810 */
[----:B------:R-:W-:Y:S07]  /*5c80*/  LDSM.16.MT88.2 R28, [R212+0x3800] ;  /* 0x00380000d41c783b */ /* 0x000fee0000004100 */
[-C--:B------:R-:W-:Y:S01]  /*5c90*/  HMMA.16816.F32 R20, R132, R150.reuse, R20 ;  /* 0x000000968414723c */ /* 0x080fe20000001814 */
[----:B------:R-:W1:Y:S07]  /*5ca0*/  LDSM.16.M88.4 R132, [R219+0x2000] ;  /* 0x00200000db84783b */ /* 0x000e6e0000000200 */
[----:B------:R-:W-:Y:S01]  /*5cb0*/  HMMA.16816.F32 R24, R144, R150, R24 ;  /* 0x000000969018723c */ /* 0x000fe20000001818 */
[----:B------:R-:W3:Y:S04]  /*5cc0*/  LDSM.16.MT88.2 R144, [R212+0x5800] ;  /* 0x00580000d490783b */ /* 0x000ee80000004100 */
[----:B------:R-:W-:Y:S03]  /*5cd0*/  LDSM.16.M88.4 R148, [R223+0x2000] ;  /* 0x00200000df94783b */ /* 0x000fe60000000200 */
[-C--:B--2---:R-:W-:Y:S08]  /*5ce0*/  HMMA.16816.F32 R4, R32, R30.reuse, R4 ;  /* 0x0000001e2004723c */ /* 0x084ff00000001804 */
[C---:B------:R-:W-:Y:S01]  /*5cf0*/  HMMA.16816.F32 R8, R136.reuse, R30, R8 ;  /* 0x0000001e8808723c */ /* 0x040fe20000001808 */
[----:B------:R-:W2:Y:S07]  /*5d00*/  LDSM.16.MT88.2 R30, [R212+0x1c00] ;  /* 0x001c0000d41e783b */ /* 0x000eae0000004100 */
[-C--:B------:R-:W-:Y:S08]  /*5d10*/  HMMA.16816.F32 R12, R136, R140.reuse, R12 ;  /* 0x0000008c880c723c */ /* 0x080ff0000000180c */
[C---:B------:R-:W-:Y:S08]  /*5d20*/  HMMA.16816.F32 R16, R32.reuse, R140, R16 ;  /* 0x0000008c2010723c */ /* 0x040ff00000001810 */
[-C--:B------:R-:W-:Y:S01]  /*5d30*/  HMMA.16816.F32 R20, R32, R142.reuse, R20 ;  /* 0x0000008e2014723c */ /* 0x080fe20000001814 */
[----:B------:R-:W4:Y:S07]  /*5d40*/  LDSM.16.M88.4 R32, [R223+0x3000] ;  /* 0x00300000df20783b */ /* 0x000f2e0000000200 */
[----:B------:R-:W-:Y:S01]  /*5d50*/  HMMA.16816.F32 R24, R136, R142, R24 ;  /* 0x0000008e8818723c */ /* 0x000fe20000001818 */
[----:B------:R-:W2:Y:S07]  /*5d60*/  LDSM.16.MT88.2 R136, [R212+0x3c00] ;  /* 0x003c0000d488783b */ /* 0x000eae0000004100 */
[-C--:B-1----:R-:W-:Y:S08]  /*5d70*/  HMMA.16816.F32 R4, R132, R2.reuse, R4 ;  /* 0x000000028404723c */ /* 0x082ff00000001804 */
[C---:B------:R-:W-:Y:S01]  /*5d80*/  HMMA.16816.F32 R8, R152.reuse, R2, R8 ;  /* 0x000000029808723c */ /* 0x040fe20000001808 */
[----:B------:R-:W1:Y:S07]  /*5d90*/  LDSM.16.MT88.2 R2, [R212+0x5c00] ;  /* 0x005c0000d402783b */ /* 0x000e6e0000004100 */
[-C--:B------:R-:W-:Y:S08]  /*5da0*/  HMMA.16816.F32 R12, R152, R28.reuse, R12 ;  /* 0x0000001c980c723c */ /* 0x080ff0000000180c */
[C---:B------:R-:W-:Y:S07]  /*5db0*/  HMMA.16816.F32 R16, R132.reuse, R28, R16 ;  /* 0x0000001c8410723c */ /* 0x040fee0000001810 */
[----:B------:R-:W-:Y:S01]  /*5dc0*/  IMAD.U32 R28, RZ, RZ, UR10 ;  /* 0x0000000aff1c7e24 */ /* 0x000fe2000f8e00ff */
[-C--:B---3--:R-:W-:Y:S04]  /*5dd0*/  HMMA.16816.F32 R20, R132, R144.reuse, R20 ;  /* 0x000000908414723c */ /* 0x088fe80000001814 */
[----:B-----5:R-:W-:Y:S04]  /*5de0*/  IMAD.WIDE.U32 R28, R28, c[0x0][0x238], R244 ;  /* 0x00008e001c1c7a25 */ /* 0x020fe800078e00f4 */
[----:B------:R-:W-:Y:S04]  /*5df0*/  HMMA.16816.F32 R24, R152, R144, R24 ;  /* 0x000000909818723c */ /* 0x000fe80000001818 */
[----:B------:R-:W-:Y:S01]  /*5e00*/  IADD3 R29, R29, UR21, RZ ;  /* 0x000000151d1d7c10 */ /* 0x000fe2000fffe0ff */
[----:B------:R-:W-:Y:S03]  /*5e10*/  USHF.R.S32.HI UR21, URZ, 0x1f, UR22 ;  /* 0x0000001f3f157899 */ /* 0x000fe60008011416 */
[-C--:B--2---:R-:W-:Y:S05]  /*5e20*/  HMMA.16816.F32 R4, R148, R30.reuse, R4 ;  /* 0x0000001e9404723c */ /* 0x084fea0000001804 */
[----:B------:R-:W-:Y:S03]  /*5e30*/  IMAD.WIDE.U32 R28, R0, c[0x0][0x240], R28 ;  /* 0x00009000001c7a25 */ /* 0x000fe600078e001c */
[C---:B----4-:R-:W-:Y:S04]  /*5e40*/  HMMA.16816.F32 R8, R32.reuse, R30, R8 ;  /* 0x0000001e2008723c */ /* 0x050fe80000001808 */
[----:B------:R-:W-:Y:S03]  /*5e50*/  IADD3 R0, P0, R28, UR22, RZ ;  /* 0x000000161c007c10 */ /* 0x000fe6000ff1e0ff */
[----:B------:R-:W-:Y:S01]  /*5e60*/  MOV R30, UR21 ;  /* 0x00000015001e7c02 */ /* 0x000fe20008000f00 */
[-C--:B------:R-:W-:Y:S04]  /*5e70*/  HMMA.16816.F32 R12, R32, R136.reuse, R12 ;  /* 0x00000088200c723c */ /* 0x080fe8000000180c */
[----:B------:R-:W-:Y:S01]  /*5e80*/  IADD3.X R29, R30, UR6, R29, P0, !PT ;  /* 0x000000061e1d7c10 */ /* 0x000fe200087fe41d */
[----:B------:R-:W-:Y:S01]  /*5e90*/  UIADD3 UR6, UR19, 0x1, URZ ;  /* 0x0000000113067890 */ /* 0x000fe2000fffe03f */
[C---:B------:R-:W-:Y:S02]  /*5ea0*/  LEA R28, P0, R0.reuse, c[0x0][0x220], 0x2 ;  /* 0x00008800001c7a11 */ /* 0x040fe400078010ff */
[C---:B------:R-:W-:Y:S01]  /*5eb0*/  HMMA.16816.F32 R16, R148.reuse, R136, R16 ;  /* 0x000000889410723c */ /* 0x040fe20000001810 */
[----:B------:R-:W-:Y:S01]  /*5ec0*/  LDSM.16.MT88.4 R136, [R213+0x16c80] ;  /* 0x016c8000d588783b */ /* 0x000fe20000004200 */
[----:B------:R-:W-:Y:S02]  /*5ed0*/  USEL UR19, UR6, URZ, !UP1 ;  /* 0x0000003f06137287 */ /* 0x000fe4000c800000 */
[----:B------:R-:W-:Y:S01]  /*5ee0*/  LEA.HI.X R29, R0, c[0x0][0x224], R29, 0x2, P0 ;  /* 0x00008900001d7a11 */ /* 0x000fe200000f141d */
[----:B------:R-:W-:Y:S01]  /*5ef0*/  IMAD.U32 R0, RZ, RZ, UR4 ;  /* 0x00000004ff007e24 */ /* 0x000fe2000f8e00ff */
[----:B------:R-:W-:Y:S01]  /*5f00*/  PLOP3.LUT P0, PT, PT, PT, UP0, 0x80, 0x0 ;  /* 0x000000000000781c */ /* 0x000fe20003f0f008 */
[----:B------:R-:W-:Y:S01]  /*5f10*/  USEL UR4, UR7, URZ, !UP2 ;  /* 0x0000003f07047287 */ /* 0x000fe2000d000000 */
[-C--:B-1----:R-:W-:Y:S01]  /*5f20*/  HMMA.16816.F32 R20, R148, R2.reuse, R20 ;  /* 0x000000029414723c */ /* 0x082fe20000001814 */
[----:B------:R-:W-:Y:S03]  /*5f30*/  RED.E.ADD.F32.FTZ.RN.STRONG.GPU [R28.64], R4 ;  /* 0x000000041c00798e */ /* 0x000fe6000c10e78e */
[----:B------:R-:W-:Y:S01]  /*5f40*/  IMAD R0, R0, 0x1800, R221 ;  /* 0x0000180000007824 */ /* 0x000fe200078e02dd */
[----:B------:R-:W-:Y:S03]  /*5f50*/  RED.E.ADD.F32.FTZ.RN.STRONG.GPU [R28.64+0x400], R5 ;  /* 0x000400051c00798e */ /* 0x000fe6000c10e78e */
[----:B------:R-:W-:Y:S01]  /*5f60*/  HMMA.16816.F32 R24, R32, R2, R24 ;  /* 0x000000022018723c */ /* 0x000fe20000001818 */
[----:B------:R-:W-:Y:S03]  /*5f70*/  RED.E.ADD.F32.FTZ.RN.STRONG.GPU [R28.64+0x800], R6 ;  /* 0x000800061c00798e */ /* 0x000fe6000c10e78e */
[----:B------:R-:W-:Y:S01]  /*5f80*/  SHF.L.U32 R0, R0, 0x1, RZ ;  /* 0x0000000100007819 */ /* 0x000fe200000006ff */
        /* <DEDUP_REMOVED lines=138> */
.L_x_456:
[----:B------:R-:W-:Y:S05]  /*6830*/  @P1 BRA `(.L_x_460) ;  /* 0x000010c000001947 */ /* 0x000fea0003800000 */
[----:B------:R-:W2:Y:S01]  /*6840*/  LDL.LU.64 R34, [R1+0x20] ;  /* 0x0000200001227983 */ /* 0x000ea20000300a00 */
[----:B------:R-:W-:Y:S01]  /*6850*/  F2FP.PACK_AB R36, R37, R36 ;  /* 0x000000242524723e */ /* 0x000fe200000000ff */
[----:B------:R-:W-:Y:S01]  /*6860*/  USHF.R.S32.HI UR6, URZ, 0x1f, UR10 ;  /* 0x0000001f3f067899 */ /* 0x000fe2000801140a */
[----:B------:R-:W-:Y:S01]  /*6870*/  F2FP.PACK_AB R38, R39, R38 ;  /* 0x000000262726723e */ /* 0x000fe200000000ff */
[----:B------:R-:W-:Y:S01]  /*6880*/  ULDC.64 UR4, c[0x0][0x338] ;  /* 0x0000ce0000047ab9 */ /* 0x000fe20000000a00 */
[----:B------:R-:W-:Y:S01]  /*6890*/  F2FP.PACK_AB R48, R49, R48 ;  /* 0x000000303130723e */ /* 0x000fe200000000ff */
[----:B------:R-:W-:Y:S01]  /*68a0*/  UIMAD UR4, UR6, UR4, URZ ;  /* 0x00000004060472a4 */ /* 0x000fe2000f8e023f */
[----:B------:R-:W-:Y:S01]  /*68b0*/  F2FP.PACK_AB R50, R51, R50 ;  /* 0x000000323332723e */ /* 0x000fe200000000ff */
[----:B------:R-:W-:Y:S01]  /*68c0*/  USHF.R.S32.HI UR7, URZ, 0x1f, UR11 ;  /* 0x0000001f3f077899 */ /* 0x000fe2000801140b */
[----:B------:R-:W-:Y:S01]  /*68d0*/  F2FP.PACK_AB R40, R41, R40 ;  /* 0x000000282928723e */ /* 0x000fe200000000ff */
[----:B------:R-:W-:Y:S01]  /*68e0*/  UIMAD UR5, UR10, UR5, UR4 ;  /* 0x000000050a0572a4 */ /* 0x000fe2000f8e0204 */
[----:B------:R-:W-:Y:S01]  /*68f0*/  F2FP.PACK_AB R42, R43, R42 ;  /* 0x0000002a2b2a723e */ /* 0x000fe200000000ff */
[----:B------:R-:W-:Y:S01]  /*6900*/  BSSY B0, `(.L_x_461) ;  /* 0x00000b9000007945 */ /* 0x000fe20003800000 */
[----:B------:R-:W-:Y:S01]  /*6910*/  F2FP.PACK_AB R44, R45, R44 ;  /* 0x0000002c2d2c723e */ /* 0x000fe200000000ff */
[----:B------:R-:W-:Y:S01]  /*6920*/  ULDC UR4, c[0x0][0x2f0] ;  /* 0x0000bc0000047ab9 */ /* 0x000fe20000000800 */
[----:B------:R-:W-:Y:S01]  /*6930*/  F2FP.PACK_AB R46, R47, R46 ;  /* 0x0000002e2f2e723e */ /* 0x000fe200000000ff */
[----:B------:R-:W-:Y:S01]  /*6940*/  UIADD3 UR8, -UR8, UR4, URZ ;  /* 0x0000000408087290 */ /* 0x000fe2000fffe13f */
[----:B------:R-:W-:-:S02]  /*6950*/  F2FP.PACK_AB R52, R53, R52 ;  /* 0x000000343534723e */ /* 0x000fc400000000ff */
[----:B------:R-:W-:Y:S01]  /*6960*/  F2FP.PACK_AB R54, R55, R54 ;  /* 0x000000363736723e */ /* 0x000fe200000000ff */
[----:B------:R-:W-:Y:S01]  /*6970*/  UISETP.LT.AND UP0, UPT, UR8, 0x80, UPT ;  /* 0x000000800800788c */ /* 0x000fe2000bf01270 */
[----:B------:R-:W-:Y:S02]  /*6980*/  F2FP.PACK_AB R64, R65, R64 ;  /* 0x000000404140723e */ /* 0x000fe400000000ff */
[----:B------:R-:W-:Y:S01]  /*6990*/  F2FP.PACK_AB R66, R67, R66 ;  /* 0x000000424342723e */ /* 0x000fe200000000ff */
[----:B------:R-:W-:Y:S01]  /*69a0*/  USEL UR8, UR8, 0x80, UP0 ;  /* 0x0000008008087887 */ /* 0x000fe20008000000 */
        /* <DEDUP_REMOVED lines=54> */
[C---:B------:R-:W-:Y:S01]  /*6d10*/  IMAD.SHL.U32 R4, R8.reuse, 0x40, RZ ;  /* 0x0000004008047824 */ /* 0x040fe200078e00ff */
        /* <DEDUP_REMOVED lines=77> */
[----:B------:R3:W-:Y:S01]  /*71f0*/  STS [R2+0x5280], R4 ;  /* 0x0052800402007388 */ /* 0x0007e20000000800 */
[----:B-1----:R-:W-:Y:S01]  /*7200*/  SHF.R.S32.HI R15, RZ, 0x1f, R14 ;  /* 0x0000001fff0f7819 */ /* 0x002fe2000001140e */
[----:B--2---:R-:W-:-:S02]  /*7210*/  IMAD.SHL.U32 R0, R6, 0x2, RZ ;  /* 0x0000000206007824 */ /* 0x004fc400078e00ff */
[----:B------:R-:W-:Y:S01]  /*7220*/  BAR.SYNC.DEFER_BLOCKING 0x1, 0x100 ;  /* 0x0044000000007b1d */ /* 0x000fe20000010000 */
[----:B------:R-:W-:-:S04]  /*7230*/  IMAD.U32 R6, RZ, RZ, UR12 ;  /* 0x0000000cff067e24 */ /* 0x000fc8000f8e00ff */
[----:B------:R-:W-:-:S04]  /*7240*/  IMAD.WIDE R6, R6, 0x80, R14 ;  /* 0x0000008006067825 */ /* 0x000fc800078e020e */
[----:B---3--:R-:W-:Y:S02]  /*7250*/  IMAD.U32 R2, RZ, RZ, UR10 ;  /* 0x0000000aff027e24 */ /* 0x008fe4000f8e00ff */
[----:B------:R-:W-:Y:S02]  /*7260*/  IMAD.U32 R4, RZ, RZ, UR11 ;  /* 0x0000000bff047e24 */ /* 0x000fe4000f8e00ff */
[----:B------:R-:W-:-:S05]  /*7270*/  IMAD.WIDE.U32 R2, R2, c[0x0][0x338], R8 ;  /* 0x0000ce0002027a25 */ /* 0x000fca00078e0008 */
[----:B------:R-:W-:Y:S01]  /*7280*/  IADD3 R3, R3, UR5, RZ ;  /* 0x0000000503037c10 */ /* 0x000fe2000fffe0ff */
[----:B------:R-:W-:Y:S02]  /*7290*/  ULDC.64 UR4, c[0x0][0x340] ;  /* 0x0000d00000047ab9 */ /* 0x000fe40000000a00 */
[----:B------:R-:W-:Y:S02]  /*72a0*/  UIMAD UR4, UR7, UR4, URZ ;  /* 0x00000004070472a4 */ /* 0x000fe4000f8e023f */
[----:B------:R-:W-:Y:S01]  /*72b0*/  IMAD.WIDE.U32 R12, R4, c[0x0][0x340], R2 ;  /* 0x0000d000040c7a25 */ /* 0x000fe200078e0002 */
[----:B------:R1:W2:Y:S01]  /*72c0*/  LDS.128 R40, [R0+0x7080] ;  /* 0x0070800000287984 */ /* 0x0002a20000000c00 */
[----:B------:R-:W-:-:S03]  /*72d0*/  UIMAD UR4, UR11, UR5, UR4 ;  /* 0x000000050b0472a4 */ /* 0x000fc6000f8e0204 */
[----:B------:R1:W3:Y:S03]  /*72e0*/  LDS.128 R36, [R0+0x9080] ;  /* 0x0090800000247984 */ /* 0x0002e60000000c00 */
[----:B------:R-:W-:Y:S01]  /*72f0*/  IADD3 R5, R13, UR4, RZ ;  /* 0x000000040d057c10 */ /* 0x000fe2000fffe0ff */
[----:B------:R1:W4:Y:S04]  /*7300*/  LDS.128 R32, [R0+0xb080] ;  /* 0x00b0800000207984 */ /* 0x0003280000000c00 */
        /* <DEDUP_REMOVED lines=24> */
.L_x_462:
[----:B------:R-:W-:Y:S05]  /*7490*/  BSYNC B0 ;  /* 0x0000000000007941 */ /* 0x000fea0003800000 */
.L_x_461:
        /* <DEDUP_REMOVED lines=21> */
.L_x_464:
[----:B------:R-:W-:Y:S05]  /*75f0*/  BSYNC B0 ;  /* 0x0000000000007941 */ /* 0x000fea0003800000 */
.L_x_463:
[----:B------:R-:W-:Y:S01]  /*7600*/  ULDC.64 UR4, c[0x0][0x308] ;  /* 0x0000c20000047ab9 */ /* 0x000fe20000000a00 */
[----:B-1----:R-:W-:Y:S01]  /*7610*/  MOV R2, UR10 ;  /* 0x0000000a00027c02 */ /* 0x002fe20008000f00 */
[----:B------:R-:W-:Y:S01]  /*7620*/  UIMAD UR4, UR6, UR4, URZ ;  /* 0x00000004060472a4 */ /* 0x000fe2000f8e023f */
[----:B------:R-:W-:Y:S01]  /*7630*/  MOV R0, UR11 ;  /* 0x0000000b00007c02 */ /* 0x000fe20008000f00 */
[----:B------:R-:W-:Y:S02]  /*7640*/  BSSY B0, `(.L_x_465) ;  /* 0x0000018000007945 */ /* 0x000fe40003800000 */
[----:B------:R-:W-:Y:S01]  /*7650*/  UIMAD UR10, UR10, UR5, UR4 ;  /* 0x000000050a0a72a4 */ /* 0x000fe2000f8e0204 */
[----:B------:R-:W-:-:S02]  /*7660*/  IMAD.WIDE.U32 R2, R2, c[0x0][0x308], R8 ;  /* 0x0000c20002027a25 */ /* 0x000fc400078e0008 */
[----:B------:R-:W-:Y:S02]  /*7670*/  ULDC.64 UR4, c[0x0][0x310] ;  /* 0x0000c40000047ab9 */ /* 0x000fe40000000a00 */
[----:B------:R-:W-:Y:S01]  /*7680*/  UIMAD UR4, UR7, UR4, URZ ;  /* 0x00000004070472a4 */ /* 0x000fe2000f8e023f */
[----:B------:R-:W-:-:S03]  /*7690*/  IADD3 R3, R3, UR10, RZ ;  /* 0x0000000a03037c10 */ /* 0x000fc6000fffe0ff */
[----:B------:R-:W-:Y:S02]  /*76a0*/  UIMAD UR4, UR11, UR5, UR4 ;  /* 0x000000050b0472a4 */ /* 0x000fe4000f8e0204 */
[----:B------:R-:W-:-:S05]  /*76b0*/  IMAD.WIDE.U32 R10, R0, c[0x0][0x310], R2 ;  /* 0x0000c400000a7a25 */ /* 0x000fca00078e0002 */
[----:B------:R-:W-:Y:S01]  /*76c0*/  IADD3 R3, R11, UR4, RZ ;  /* 0x000000040b037c10 */ /* 0x000fe2000fffe0ff */
        /* <DEDUP_REMOVED lines=15> */
.L_x_466:
[----:B------:R-:W-:Y:S05]  /*77c0*/  BSYNC B0 ;  /* 0x0000000000007941 */ /* 0x000fea0003800000 */
.L_x_465:
        /* <DEDUP_REMOVED lines=19> */
.L_x_460:
[----:B------:R-:W2:Y:S01]  /*7900*/  LDL.LU.64 R2, [R1+0x20] ;  /* 0x0000200001027983 */ /* 0x000ea20000300a00 */
[----:B------:R-:W-:Y:S01]  /*7910*/  USHF.R.S32.HI UR6, URZ, 0x1f, UR10 ;  /* 0x0000001f3f067899 */ /* 0x000fe2000801140a */
[----:B------:R-:W-:Y:S01]  /*7920*/  IMAD.U32 R10, RZ, RZ, UR11 ;  /* 0x0000000bff0a7e24 */ /* 0x000fe2000f8e00ff */
[----:B------:R-:W-:Y:S01]  /*7930*/  ULDC.64 UR4, c[0x0][0x308] ;  /* 0x0000c20000047ab9 */ /* 0x000fe20000000a00 */
[----:B------:R-:W-:Y:S01]  /*7940*/  IMAD.U32 R6, RZ, RZ, UR12 ;  /* 0x0000000cff067e24 */ /* 0x000fe2000f8e00ff */
[----:B------:R-:W-:Y:S01]  /*7950*/  UIMAD UR4, UR6, UR4, URZ ;  /* 0x00000004060472a4 */ /* 0x000fe2000f8e023f */
[----:B------:R-:W-:Y:S01]  /*7960*/  BSSY B0, `(.L_x_467) ;  /* 0x0000027000007945 */ /* 0x000fe20003800000 */
[----:B------:R-:W-:-:S02]  /*7970*/  ULDC UR9, c[0x0][0x2f0] ;  /* 0x0000bc0000097ab9 */ /* 0x000fc40000000800 */
[----:B------:R-:W-:Y:S02]  /*7980*/  UIMAD UR5, UR10, UR5, UR4 ;  /* 0x000000050a0572a4 */ /* 0x000fe4000f8e0204 */
[----:B------:R-:W-:Y:S02]  /*7990*/  UIADD3 UR9, -UR8, UR9, URZ ;  /* 0x0000000908097290 */ /* 0x000fe4000fffe13f */
[----:B------:R-:W-:Y:S01]  /*79a0*/  USHF.R.S32.HI UR7, URZ, 0x1f, UR11 ;  /* 0x0000001f3f077899 */ /* 0x000fe2000801140b */
[----:B--2---:R-:W-:-:S04]  /*79b0*/  SHF.R.S32.HI R0, RZ, 0x1f, R2 ;  /* 0x0000001fff007819 */ /* 0x004fc80000011402 */
[----:B------:R-:W-:-:S04]  /*79c0*/  LEA.HI R8, R0, R2, RZ, 0x2 ;  /* 0x0000000200087211 */ /* 0x000fc800078f10ff */
[----:B------:R-:W-:Y:S02]  /*79d0*/  LOP3.LUT R0, R8, 0x1ffffffc, RZ, 0xc0, !PT ;  /* 0x1ffffffc08007812 */ /* 0x000fe400078ec0ff */
[----:B------:R-:W-:-:S03]  /*79e0*/  SHF.R.S32.HI R8, RZ, 0x2, R8 ;  /* 0x00000002ff087819 */ /* 0x000fc60000011408 */
[----:B------:R-:W-:Y:S01]  /*79f0*/  IMAD.IADD R0, R2, 0x1, -R0 ;  /* 0x0000000102007824 */ /* 0x000fe200078e0a00 */
[----:B------:R-:W-:Y:S01]  /*7a00*/  ISETP.GE.AND P4, PT, R8, UR9, PT ;  /* 0x0000000908007c0c */ /* 0x000fe2000bf86270 */
[----:B------:R-:W-:Y:S01]  /*7a10*/  IMAD.U32 R2, RZ, RZ, UR10 ;  /* 0x0000000aff027e24 */ /* 0x000fe2000f8e00ff */
[----:B------:R-:W-:Y:S01]  /*7a20*/  SHF.R.S32.HI R9, RZ, 0x1f, R8 ;  /* 0x0000001fff097819 */ /* 0x000fe20000011408 */
[----:B------:R-:W-:-:S04]  /*7a30*/  IMAD.SHL.U32 R12, R0, 0x8, RZ ;  /* 0x00000008000c7824 */ /* 0x000fc800078e00ff */
[----:B------:R-:W-:Y:S01]  /*7a40*/  IMAD.WIDE R6, R6, 0x80, R8 ;  /* 0x0000008006067825 */ /* 0x000fe200078e0208 */
[--C-:B------:R-:W-:Y:S02]  /*7a50*/  SHF.R.S32.HI R13, RZ, 0x1f, R12.reuse ;  /* 0x0000001fff0d7819 */ /* 0x100fe4000001140c */
[C---:B------:R-:W-:Y:S02]  /*7a60*/  IADD3 R16, R12.reuse, 0x20, RZ ;  /* 0x000000200c107810 */ /* 0x040fe40007ffe0ff */
[----:B------:R-:W-:Y:S01]  /*7a70*/  IADD3 R17, R12, 0x40, RZ ;  /* 0x000000400c117810 */ /* 0x000fe20007ffe0ff */
[----:B------:R-:W-:-:S05]  /*7a80*/  IMAD.WIDE.U32 R2, R2, c[0x0][0x308], R12 ;  /* 0x0000c20002027a25 */ /* 0x000fca00078e000c */
[----:B------:R-:W-:Y:S01]  /*7a90*/  IADD3 R3, R3, UR5, RZ ;  /* 0x0000000503037c10 */ /* 0x000fe2000fffe0ff */
[----:B------:R-:W-:Y:S02]  /*7aa0*/  ULDC.64 UR4, c[0x0][0x310] ;  /* 0x0000c40000047ab9 */ /* 0x000fe40000000a00 */
[----:B------:R-:W-:Y:S02]  /*7ab0*/  UIMAD UR4, UR7, UR4, URZ ;  /* 0x00000004070472a4 */ /* 0x000fe4000f8e023f */
[----:B------:R-:W-:Y:S02]  /*7ac0*/  IMAD.WIDE.U32 R10, R10, c[0x0][0x310], R2 ;  /* 0x0000c4000a0a7a25 */ /* 0x000fe400078e0002 */
[----:B------:R-:W-:-:S06]  /*7ad0*/  UIMAD UR4, UR11, UR5, UR4 ;  /* 0x000000050b0472a4 */ /* 0x000fcc000f8e0204 */
[----:B------:R-:W-:Y:S01]  /*7ae0*/  IADD3 R3, R11, UR4, RZ ;  /* 0x000000040b037c10 */ /* 0x000fe2000fffe0ff */
        /* <DEDUP_REMOVED lines=14> */
.L_x_468:
[----:B------:R-:W-:Y:S05]  /*7bd0*/  BSYNC B0 ;  /* 0x0000000000007941 */ /* 0x000fea0003800000 */
.L_x_467:
        /* <DEDUP_REMOVED lines=19> */
.L_x_470:
[----:B------:R-:W-:Y:S05]  /*7d10*/  BSYNC B0 ;  /* 0x0000000000007941 */ /* 0x000fea0003800000 */
.L_x_469:
        /* <DEDUP_REMOVED lines=27> */
.L_x_472:
[----:B------:R-:W-:Y:S05]  /*7ed0*/  BSYNC B0 ;  /* 0x0000000000007941 */ /* 0x000fea0003800000 */
.L_x_471:
        /* <DEDUP_REMOVED lines=18> */
.L_x_473:
        /* <DEDUP_REMOVED lines=16> */
.L_x_1401:


//--------------------- .text._ZN7cutlass13device_kernelIN5flash19enable_sm80_to_sm89INS1_16FlashAttnBwdSm80INS1_25CollectiveMainloopBwdSm80ILi2ELi1EN4cute5tupleIJNS5_1CILi64EEENS7_ILi128EEENS7_ILi96EEEEEENS_6half_tEfNS_4arch4Sm80ELb1ELb0ELb1ELb0ELb1ELb0ELb0ELb0ELi2ELi2ELi4ELi2ELb1EEENS1_21CollectiveEpilogueBwdISB_SC_SE_Li256ELb0ELb0ELi2EEENS1_25SingleTileBwdLPTSchedulerILb0ELi128ELb1EEEEEEEEEvNT_6ParamsE --------------------------
	.section	.text._ZN7cutlass13device_kernelIN5flash19enable_sm80_to_sm89INS1_16FlashAttnBwdSm80INS1_25CollectiveMainloopBwdSm80ILi2ELi1EN4cute5tupleIJNS5_1CILi64EEENS7_ILi128EEENS7_ILi96EEEEEENS_6half_tEfNS_4arch4Sm80ELb1ELb0ELb1ELb0ELb1ELb0ELb0ELb0ELi2ELi2ELi4ELi2ELb1EEENS1_21CollectiveEpilogueBwdISB_SC_SE_Li256ELb0ELb0ELi2EEENS1_25SingleTileBwdLPTSchedulerILb0ELi128ELb1EEEEEEEEEvNT_6ParamsE,"ax",@progbits
	.sectioninfo	@"SHI_REGISTERS=255"
	.align	128
.text._ZN7cutlass13device_kernelIN5flash19enable_sm80_to_sm89INS1_16FlashAttnBwdSm80INS1_25CollectiveMainloopBwdSm80ILi2ELi1EN4cute5tupleIJNS5_1CILi64EEENS7_ILi128EEENS7_ILi96EEEEEENS_6half_tEfNS_4arch4Sm80ELb1ELb0ELb1ELb0ELb1ELb0ELb0ELb0ELi2ELi2ELi4ELi2ELb1EEENS1_21CollectiveEpilogueBwdISB_SC_SE_Li256ELb0ELb0ELi2EEENS1_25SingleTileBwdLPTSchedulerILb0ELi128ELb1EEEEEEEEEvNT_6ParamsE:
        .type           _ZN7cutlass13device_kernelIN5flash19enable_sm80_to_sm89INS1_16FlashAttnBwdSm80INS1_25CollectiveMainloopBwdSm80ILi2ELi1EN4cute5tupleIJNS5_1CILi64EEENS7_ILi128EEENS7_ILi96EEEEEENS_6half_tEfNS_4arch4Sm80ELb1ELb0ELb1ELb0ELb1ELb0ELb0ELb0ELi2ELi2ELi4ELi2ELb1EEENS1_21CollectiveEpilogueBwdISB_SC_SE_Li256ELb0ELb0ELi2EEENS1_25SingleTileBwdLPTSchedulerILb0ELi128ELb1EEEEEEEEEvNT_6ParamsE,@function
        .size           _ZN7cutlass13device_kernelIN5flash19enable_sm80_to_sm89INS1_16FlashAttnBwdSm80INS1_25CollectiveMainloopBwdSm80ILi2ELi1EN4cute5tupleIJNS5_1CILi64EEENS7_ILi128EEENS7_ILi96EEEEEENS_6half_tEfNS_4arch4Sm80ELb1ELb0ELb1ELb0ELb1ELb0ELb0ELb0ELi2ELi2ELi4ELi2ELb1EEENS1_21CollectiveEpilogueBwdISB_SC_SE_Li256ELb0ELb0ELi2EEENS1_25SingleTileBwdLPTSchedulerILb0ELi128ELb1EEEEEEEEEvNT_6ParamsE,(.L_x_1402 - _ZN7cutlass13device_kernelIN5flash19enable_sm80_to_sm89INS1_16FlashAttnBwdSm80INS1_25CollectiveMainloopBwdSm80ILi2ELi1EN4cute5tupleIJNS5_1CILi64EEENS7_ILi128EEENS7_ILi96EEEEEENS_6half_tEfNS_4arch4Sm80ELb1ELb0ELb1ELb0ELb1ELb0ELb0ELb0ELi2ELi2ELi4ELi2ELb1EEENS1_21CollectiveEpilogueBwdISB_SC_SE_Li256ELb0ELb0ELi2EEENS1_25SingleTileBwdLPTSchedulerILb0ELi128ELb1EEEEEEEEEvNT_6ParamsE)
        .other          _ZN7cutlass13device_kernelIN5flash19enable_sm80_to_sm89INS1_16FlashAttnBwdSm80INS1_25CollectiveMainloopBwdSm80ILi2ELi1EN4cute5tupleIJNS5_1CILi64EEENS7_ILi128EEENS7_ILi96EEEEEENS_6half_tEfNS_4arch4Sm80ELb1ELb0ELb1ELb0ELb1ELb0ELb0ELb0ELi2ELi2ELi4ELi2ELb1EEENS1_21CollectiveEpilogueBwdISB_SC_SE_Li256ELb0ELb0ELi2EEENS1_25SingleTileBwdLPTSchedulerILb0ELi128ELb1EEEEEEEEEvNT_6ParamsE,@"STO_CUDA_ENTRY STV_DEFAULT"
_ZN7cutlass13device_kernelIN5flash19enable_sm80_to_sm89INS1_16FlashAttnBwdSm80INS1_25CollectiveMainloopBwdSm80ILi2ELi1EN4cute5tupleIJNS5_1CILi64EEENS7_ILi128EEENS7_ILi96EEEEEENS_6half_tEfNS_4arch4Sm80ELb1ELb0ELb1ELb0ELb1ELb0ELb0ELb0ELi2ELi2ELi4ELi2ELb1EEENS1_21CollectiveEpilogueBwdISB_SC_SE_Li256ELb0ELb0ELi2EEENS1_25SingleTileBwdLPTSchedulerILb0ELi128ELb1EEEEEEEEEvNT_6ParamsE:
        /* <DEDUP_REMOVED lines=15> */
[----:B------:R-:W-:Y:S02]  /*00f0*/  ULDC UR5, c[0x0][0x3c0] ;  /* 0x0000f00000057ab9 */ /* 0x000fe40000000800 */
[----:B------:R-:W-:-:S05]  /*0100*/  UMOV UR9, UR4 ;  /* 0x0000000400097c82 */ /* 0x000fca0008000000 */
        /* <DEDUP_REMOVED lines=15> */
.L_x_475:
[----:B------:R-:W-:Y:S02]  /*0200*/  ULDC UR7, c[0x0][0x3ac] ;  /* 0x0000eb0000077ab9 */ /* 0x000fe40000000800 */
[----:B------:R-:W-:Y:S02]  /*0210*/  UISETP.NE.AND UP0, UPT, UR7, 0x1, UPT ;  /* 0x000000010700788c */ /* 0x000fe4000bf05270 */
[----:B------:R-:W-:Y:S02]  /*0220*/  ULDC.64 UR4, c[0x0][0x3b0] ;  /* 0x0000ec0000047ab9 */ /* 0x000fe40000000a00 */
[----:B------:R-:W-:Y:S02]  /*0230*/  UIMAD.WIDE.U32 UR10, UR6, UR4, URZ ;  /* 0x00000004060a72a5 */ /* 0x000fe4000f8e003f */
[----:B------:R-:W-:-:S05]  /*0240*/  UMOV UR8, UR6 ;  /* 0x0000000600087c82 */ /* 0x000fca0008000000 */
[----:B------:R-:W-:-:S04]  /*0250*/  @UP0 USHF.R.U32.HI UR8, URZ, UR5, UR11 ;  /* 0x000000053f080299 */ /* 0x000fc8000801160b */
[----:B------:R-:W-:Y:S02]  /*0260*/  UIMAD UR7, UR8, UR7, URZ ;  /* 0x00000007080772a4 */ /* 0x000fe4000f8e023f */
.L_x_476:
[----:B------:R-:W-:Y:S02]  /*0270*/  ULDC.64 UR4, c[0x0][0x3a0] ;  /* 0x0000e80000047ab9 */ /* 0x000fe40000000a00 */
[----:B------:R-:W-:Y:S02]  /*0280*/  UIADD3 UR10, UR6, -UR7, URZ ;  /* 0x80000007060a7290 */ /* 0x000fe4000fffe03f */
[----:B------:R-:W-:Y:S02]  /*0290*/  UISETP.NE.AND UP0, UPT, UR4, 0x1, UPT ;  /* 0x000000010400788c */ /* 0x000fe4000bf05270 */
[----:B------:R-:W-:Y:S02]  /*02a0*/  ULDC.64 UR6, c[0x0][0x3a8] ;  /* 0x0000ea0000067ab9 */ /* 0x000fe40000000a00 */
[----:B------:R-:W-:Y:S02]  /*02b0*/  UIMAD UR7, UR9, UR7, UR10 ;  /* 0x00000007090772a4 */ /* 0x000fe4000f8e020a */
[----:B------:R-:W-:-:S02]  /*02c0*/  ULOP3.LUT UR8, URZ, UR8, URZ, 0x33, !UPT ;  /* 0x000000083f087292 */ /* 0x000fc4000f8e333f */
[----:B------:R-:W-:-:S03]  /*02d0*/  UIMAD.WIDE.U32 UR10, UR7, UR5, URZ ;  /* 0x00000005070a72a5 */ /* 0x000fc6000f8e003f */
[----:B------:R-:W-:Y:S02]  /*02e0*/  UMOV UR12, UR7 ;  /* 0x00000007000c7c82 */ /* 0x000fe40008000000 */
[----:B------:R-:W-:Y:S02]  /*02f0*/  @UP0 USHF.R.U32.HI UR12, URZ, UR6, UR11 ;  /* 0x000000063f0c0299 */ /* 0x000fe4000801160b */
[----:B------:R-:W-:Y:S02]  /*0300*/  ULDC UR10, c[0x0][0x394] ;  /* 0x0000e500000a7ab9 */ /* 0x000fe40000000800 */
[----:B------:R-:W-:Y:S02]  /*0310*/  UIADD3 UR11, -UR12, URZ, URZ ;  /* 0x0000003f0c0b7290 */ /* 0x000fe4000fffe13f */
[----:B------:R-:W-:Y:S02]  /*0320*/  UIADD3 UR10, UR8, UR10, URZ ;  /* 0x0000000a080a7290 */ /* 0x000fe4000fffe03f */
[----:B------:R-:W-:Y:S01]  /*0330*/  UIMAD UR11, UR11, UR4, UR7 ;  /* 0x000000040b0b72a4 */ /* 0x000fe2000f8e0207 */
[----:B------:R-:W-:Y:S05]  /*0340*/  BRA `(.L_x_477) ;  /* 0x0000028000007947 */ /* 0x000fea0003800000 */
.L_x_474:
[----:B------:R-:W-:Y:S02]  /*0350*/  ULDC.64 UR6, c[0x0][0x3b8] ;  /* 0x0000ee0000067ab9 */ /* 0x000fe40000000a00 */
[----:B------:R-:W-:-:S02]  /*0360*/  UISETP.NE.AND UP0, UPT, UR6, 0x1, UPT ;  /* 0x000000010600788c */ /* 0x000fc4000bf05270 */
        /* <DEDUP_REMOVED lines=18> */
.L_x_478:
[----:B------:R-:W-:Y:S02]  /*0490*/  ULDC UR7, c[0x0][0x3ac] ;  /* 0x0000eb0000077ab9 */ /* 0x000fe40000000800 */
[----:B------:R-:W-:Y:S02]  /*04a0*/  UISETP.NE.AND UP0, UPT, UR7, 0x1, UPT ;  /* 0x000000010700788c */ /* 0x000fe4000bf05270 */
[----:B------:R-:W-:Y:S02]  /*04b0*/  ULDC.64 UR4, c[0x0][0x3b0] ;  /* 0x0000ec0000047ab9 */ /* 0x000fe40000000a00 */
[----:B------:R-:W-:Y:S02]  /*04c0*/  UIMAD.WIDE.U32 UR10, UR6, UR4, URZ ;  /* 0x00000004060a72a5 */ /* 0x000fe4000f8e003f */
[----:B------:R-:W-:-:S05]  /*04d0*/  UMOV UR8, UR6 ;  /* 0x0000000600087c82 */ /* 0x000fca0008000000 */
[----:B------:R-:W-:-:S04]  /*04e0*/  @UP0 USHF.R.U32.HI UR8, URZ, UR5, UR11 ;  /* 0x000000053f080299 */ /* 0x000fc8000801160b */
[----:B------:R-:W-:Y:S02]  /*04f0*/  UIMAD UR7, UR8, UR7, URZ ;  /* 0x00000007080772a4 */ /* 0x000fe4000f8e023f */
.L_x_479:
        /* <DEDUP_REMOVED lines=12> */
[----:B------:R-:W-:-:S02]  /*05c0*/  UIMAD UR11, UR11, UR4, UR7 ;  /* 0x000000040b0b72a4 */ /* 0x000fc4000f8e0207 */
.L_x_477:
        /* <DEDUP_REMOVED lines=558> */
.L_x_483:
        /* <DEDUP_REMOVED lines=217> */
.L_x_481:
        /* <DEDUP_REMOVED lines=553> */
.L_x_482:
        /* <DEDUP_REMOVED lines=252> */
.L_x_480:
        /* <DEDUP_REMOVED lines=198> */
.L_x_486:
[----:B------:R-:W-:Y:S05]  /*74f0*/  BSYNC B0 ;  /* 0x0000000000007941 */ /* 0x000fea0003800000 */
.L_x_485:
        /* <DEDUP_REMOVED lines=21> */
.L_x_488:
[----:B------:R-:W-:Y:S05]  /*7650*/  BSYNC B0 ;  /* 0x0000000000007941 */ /* 0x000fea0003800000 */
.L_x_487:
        /* <DEDUP_REMOVED lines=28> */
.L_x_490:
[----:B------:R-:W-:Y:S05]  /*7820*/  BSYNC B0 ;  /* 0x0000000000007941 */ /* 0x000fea0003800000 */
.L_x_489:
        /* <DEDUP_REMOVED lines=19> */
.L_x_484:
        /* <DEDUP_REMOVED lines=45> */
.L_x_492:
[----:B------:R-:W-:Y:S05]  /*7c30*/  BSYNC B0 ;  /* 0x0000000000007941 */ /* 0x000fea0003800000 */
.L_x_491:
        /* <DEDUP_REMOVED lines=19> */
.L_x_494:
[----:B------:R-:W-:Y:S05]  /*7d70*/  BSYNC B0 ;  /* 0x0000000000007941 */ /* 0x000fea0003800000 */
.L_x_493:
        /* <DEDUP_REMOVED lines=27> */
.L_x_496:
[----:B------:R-:W-:Y:S05]  /*7f30*/  BSYNC B0 ;  /* 0x0000000000007941 */ /* 0x000fea0003800000 */
.L_x_495:
        /* <DEDUP_REMOVED lines=18> */
.L_x_497:
        /* <DEDUP_REMOVED lines=10> */
.L_x_1402:


//--------------------- .text._ZN7cutlass13device_kernelIN5flash19enable_sm80_to_sm89INS1_16FlashAttnBwdSm80INS1_25CollectiveMainloopBwdSm80ILi2ELi1EN4cute5tupleIJNS5_1CILi64EEENS7_ILi128EEENS7_ILi96EEEEEENS_6half_tEfNS_4arch4Sm80ELb1ELb0ELb1ELb0ELb0ELb0ELb0ELb0ELi2ELi2ELi4ELi2ELb1EEENS1_24CollectiveEpilogueBwdGQAISB_fSE_Li256ELb0ELb0EEENS1_25SingleTileBwdLPTSchedulerILb0ELi128ELb0EEEEEEEEEvNT_6ParamsE --------------------------
	.section	.text._ZN7cutlass13device_kernelIN5flash19enable_sm80_to_sm89INS1_16FlashAttnBwdSm80INS1_25CollectiveMainloopBwdSm80ILi2ELi1EN4cute5tupleIJNS5_1CILi64EEENS7_ILi128EEENS7_ILi96EEEEEENS_6half_tEfNS_4arch4Sm80ELb1ELb0ELb1ELb0ELb0ELb0ELb0ELb0ELi2ELi2ELi4ELi2ELb1EEENS1_24CollectiveEpilogueBwdGQAISB_fSE_Li256ELb0ELb0EEENS1_25SingleTileBwdLPTSchedulerILb0ELi128ELb0EEEEEEEEEvNT_6ParamsE,"ax",@progbits
	.sectioninfo	@"SHI_REGISTERS=255"
	.align	128
.text._ZN7cutlass13device_kernelIN5flash19enable_sm80_to_sm89INS1_16FlashAttnBwdSm80INS1_25CollectiveMainloopBwdSm80ILi2ELi1EN4cute5tupleIJNS5_1CILi64EEENS7_ILi128EEENS7_ILi96EEEEEENS_6half_tEfNS_4arch4Sm80ELb1ELb0ELb1ELb0ELb0ELb0ELb0ELb0ELi2ELi2ELi4ELi2ELb1EEENS1_24CollectiveEpilogueBwdGQAISB_fSE_Li256ELb0ELb0EEENS1_25SingleTileBwdLPTSchedulerILb0ELi128ELb0EEEEEEEEEvNT_6ParamsE:
        .type           _ZN7cutlass13device_kernelIN5flash19enable_sm80_to_sm89INS1_16FlashAttnBwdSm80INS1_25CollectiveMainloopBwdSm80ILi2ELi1EN4cute5tupleIJNS5_1CILi64EEENS7_ILi128EEENS7_ILi96EEEEEENS_6half_tEfNS_4arch4Sm80ELb1ELb0ELb1ELb0ELb0ELb0ELb0ELb0ELi2ELi2ELi4ELi2ELb1EEENS1_24CollectiveEpilogueBwdGQAISB_fSE_Li256ELb0ELb0EEENS1_25SingleTileBwdLPTSchedulerILb0ELi128ELb0EEEEEEEEEvNT_6ParamsE,@function
        .size           _ZN7cutlass13device_kernelIN5flash19enable_sm80_to_sm89INS1_16FlashAttnBwdSm80INS1_25CollectiveMainloopBwdSm80ILi2ELi1EN4cute5tupleIJNS5_1CILi64EEENS7_ILi128EEENS7_ILi96EEEEEENS_6half_tEfNS_4arch4Sm80ELb1ELb0ELb1ELb0ELb0ELb0ELb0ELb0ELi2ELi2ELi4ELi2ELb1EEENS1_24CollectiveEpilogueBwdGQAISB_fSE_Li256ELb0ELb0EEENS1_25SingleTileBwdLPTSchedulerILb0ELi128ELb0EEEEEEEEEvNT_6ParamsE,(.L_x_1403 - _ZN7cutlass13device_kernelIN5flash19enable_sm80_to_sm89INS1_16FlashAttnBwdSm80INS1_25CollectiveMainloopBwdSm80ILi2ELi1EN4cute5tupleIJNS5_1CILi64EEENS7_ILi128EEENS7_ILi96EEEEEENS_6half_tEfNS_4arch4Sm80ELb1ELb0ELb1ELb0ELb0ELb0ELb0ELb0ELi2ELi2ELi4ELi2ELb1EEENS1_24CollectiveEpilogueBwdGQAISB_fSE_Li256ELb0ELb0EEENS1_25SingleTileBwdLPTSchedulerILb0ELi128ELb0EEEEEEEEEvNT_6ParamsE)
        .other          _ZN7cutlass13device_kernelIN5flash19enable_sm80_to_sm89INS1_16FlashAttnBwdSm80INS1_25CollectiveMainloopBwdSm80ILi2ELi1EN4cute5tupleIJNS5_1CILi64EEENS7_ILi128EEENS7_ILi96EEEEEENS_6half_tEfNS_4arch4Sm80ELb1ELb0ELb1ELb0ELb0ELb0ELb0ELb0ELi2ELi2ELi4ELi2ELb1EEENS1_24CollectiveEpilogueBwdGQAISB_fSE_Li256ELb0ELb0EEENS1_25SingleTileBwdLPTSchedulerILb0ELi128ELb0EEEEEEEEEvNT_6ParamsE,@"STO_CUDA_ENTRY STV_DEFAULT"
_ZN7cutlass13device_kernelIN5flash19enable_sm80_to_sm89INS1_16FlashAttnBwdSm80INS1_25CollectiveMainloopBwdSm80ILi2ELi1EN4cute5tupleIJNS5_1CILi64EEENS7_ILi128EEENS7_ILi96EEEEEENS_6half_tEfNS_4arch4Sm80ELb1ELb0ELb1ELb0ELb0ELb0ELb0ELb0ELi2ELi2ELi4ELi2ELb1EEENS1_24CollectiveEpilogueBwdGQAISB_fSE_Li256ELb0ELb0EEENS1_25SingleTileBwdLPTSchedulerILb0ELi128ELb0EEEEEEEEEvNT_6ParamsE:
        /* <DEDUP_REMOVED lines=32> */
.L_x_499:
[----:B------:R-:W-:Y:S02]  /*0200*/  ULDC UR8, c[0x0][0x3b4] ;  /* 0x0000ed0000087ab9 */ /* 0x000fe40000000800 */
[----:B------:R-:W-:Y:S02]  /*0210*/  UISETP.NE.AND UP0, UPT, UR8, 0x1, UPT ;  /* 0x000000010800788c */ /* 0x000fe4000bf05270 */
[----:B------:R-:W-:Y:S02]  /*0220*/  ULDC.64 UR4, c[0x0][0x3b8] ;  /* 0x0000ee0000047ab9 */ /* 0x000fe40000000a00 */
[----:B------:R-:W-:Y:S02]  /*0230*/  UIMAD.WIDE.U32 UR10, UR7, UR4, URZ ;  /* 0x00000004070a72a5 */ /* 0x000fe4000f8e003f */
[----:B------:R-:W-:-:S05]  /*0240*/  UMOV UR12, UR7 ;  /* 0x00000007000c7c82 */ /* 0x000fca0008000000 */
[----:B------:R-:W-:-:S04]  /*0250*/  @UP0 USHF.R.U32.HI UR12, URZ, UR5, UR11 ;  /* 0x000000053f0c0299 */ /* 0x000fc8000801160b */
[----:B------:R-:W-:Y:S02]  /*0260*/  UIMAD UR8, UR12, UR8, URZ ;  /* 0x000000080c0872a4 */ /* 0x000fe4000f8e023f */
.L_x_500:
        /* <DEDUP_REMOVED lines=11> */
.L_x_498:
        /* <DEDUP_REMOVED lines=20> */
.L_x_502:
[----:B------:R-:W-:Y:S02]  /*0460*/  ULDC UR8, c[0x0][0x3b4] ;  /* 0x0000ed0000087ab9 */ /* 0x000fe40000000800 */
[----:B------:R-:W-:Y:S02]  /*0470*/  UISETP.NE.AND UP0, UPT, UR8, 0x1, UPT ;  /* 0x000000010800788c */ /* 0x000fe4000bf05270 */
[----:B------:R-:W-:Y:S02]  /*0480*/  ULDC.64 UR4, c[0x0][0x3b8] ;  /* 0x0000ee0000047ab9 */ /* 0x000fe40000000a00 */
[----:B------:R-:W-:Y:S02]  /*0490*/  UIMAD.WIDE.U32 UR10, UR7, UR4, URZ ;  /* 0x00000004070a72a5 */ /* 0x000fe4000f8e003f */
[----:B------:R-:W-:-:S05]  /*04a0*/  UMOV UR12, UR7 ;  /* 0x00000007000c7c82 */ /* 0x000fca0008000000 */
[----:B------:R-:W-:-:S04]  /*04b0*/  @UP0 USHF.R.U32.HI UR12, URZ, UR5, UR11 ;  /* 0x000000053f0c0299 */ /* 0x000fc8000801160b */
[----:B------:R-:W-:Y:S02]  /*04c0*/  UIMAD UR8, UR12, UR8, URZ ;  /* 0x000000080c0872a4 */ /* 0x000fe4000f8e023f */
.L_x_503:
        /* <DEDUP_REMOVED lines=10> */
.L_x_501:
        /* <DEDUP_REMOVED lines=13> */
[----:B------:R-:W-:Y:S01]  /*0640*/  CS2R R122, SRZ ;  /* 0x00000000007a7805 */ /* 0x000fe2000001ff00 */
[----:B------:R-:W-:Y:S01]  /*0650*/  UIADD3 UR5, UR5, -UR4, URZ ;  /* 0x8000000405057290 */ /* 0x000fe2000fffe03f */
[----:B------:R-:W-:Y:S01]  /*0660*/  CS2R R120, SRZ ;  /* 0x0000000000787805 */ /* 0x000fe2000001ff00 */
[----:B------:R-:W-:Y:S01]  /*0670*/  UIADD3 UR6, UR6, 0x3f, URZ ;  /* 0x0000003f06067890 */ /* 0x000fe2000fffe03f */
[----:B------:R-:W-:Y:S01]  /*0680*/  CS2R R118, SRZ ;  /* 0x0000000000767805 */ /* 0x000fe2000001ff00 */
[----:B------:R-:W-:Y:S01]  /*0690*/  USHF.R.S32.HI UR4, URZ, 0x1f, UR5 ;  /* 0x0000001f3f047899 */ /* 0x000fe20008011405 */
[----:B------:R-:W-:Y:S01]  /*06a0*/  CS2R R116, SRZ ;  /* 0x0000000000747805 */ /* 0x000fe2000001ff00 */
[----:B------:R-:W-:Y:S01]  /*06b0*/  ULDC.64 UR14, c[0x0][0x118] ;  /* 0x00004600000e7ab9 */ /* 0x000fe20000000a00 */
[----:B------:R-:W-:Y:S01]  /*06c0*/  CS2R R110, SRZ ;  /* 0x00000000006e7805 */ /* 0x000fe2000001ff00 */
[----:B------:R-:W-:Y:S01]  /*06d0*/  ULEA.HI UR20, UR4, UR5, URZ, 0x6 ;  /* 0x0000000504147291 */ /* 0x000fe2000f8f303f */
[----:B------:R-:W-:Y:S01]  /*06e0*/  CS2R R108, SRZ ;  /* 0x00000000006c7805 */ /* 0x000fe2000001ff00 */
[----:B------:R-:W-:Y:S01]  /*06f0*/  USHF.R.S32.HI UR4, URZ, 0x1f, UR6 ;  /* 0x0000001f3f047899 */ /* 0x000fe20008011406 */
[----:B------:R-:W-:Y:S01]  /*0700*/  CS2R R114, SRZ ;  /* 0x0000000000727805 */ /* 0x000fe2000001ff00 */
[----:B------:R-:W-:Y:S01]  /*0710*/  USHF.R.S32.HI UR20, URZ, 0x6, UR20 ;  /* 0x000000063f147899 */ /* 0x000fe20008011414 */
[----:B------:R-:W-:Y:S01]  /*0720*/  CS2R R112, SRZ ;  /* 0x0000000000707805 */ /* 0x000fe2000001ff00 */
[----:B------:R-:W-:Y:S01]  /*0730*/  ULEA.HI UR4, UR4, UR6, URZ, 0x6 ;  /* 0x0000000604047291 */ /* 0x000fe2000f8f303f */
[----:B------:R-:W-:Y:S01]  /*0740*/  CS2R R106, SRZ ;  /* 0x00000000006a7805 */ /* 0x000fe2000001ff00 */
[----:B------:R-:W-:Y:S01]  /*0750*/  UISETP.LT.AND UP0, UPT, URZ, UR20, UPT ;  /* 0x000000143f00728c */ /* 0x000fe2000bf01270 */
[----:B------:R-:W-:Y:S01]  /*0760*/  CS2R R104, SRZ ;  /* 0x0000000000687805 */ /* 0x000fe2000001ff00 */
[----:B------:R-:W-:Y:S01]  /*0770*/  USHF.R.S32.HI UR9, URZ, 0x6, UR4 ;  /* 0x000000063f097899 */ /* 0x000fe20008011404 */
        /* <DEDUP_REMOVED lines=38> */
[----:B------:R-:W-:Y:S01]  /*09e0*/  SHF.R.S32.HI R30, RZ, 0x1f, R32 ;  /* 0x0000001fff1e7819 */ /* 0x000fe20000011420 */
[----:B------:R-:W-:Y:S01]  /*09f0*/  ULDC.64 UR4, c[0x0][0x248] ;  /* 0x0000920000047ab9 */ /* 0x000fe20000000a00 */
[----:B------:R-:W-:Y:S01]  /*0a00*/  IMAD.SHL.U32 R2, R32, 0x4, RZ ;  /* 0x0000000420027824 */ /* 0x000fe200078e00ff */
[----:B------:R-:W-:Y:S01]  /*0a10*/  UISETP.NE.AND UP0, UPT, UR4, 0x1, UPT ;  /* 0x000000010400788c */ /* 0x000fe2000bf05270 */
[CC--:B------:R-:W-:Y:S01]  /*0a20*/  LEA.HI R18, R30.reuse, R32.reuse, RZ, 0x2 ;  /* 0x000000201e127211 */ /* 0x0c0fe200078f10ff */
[----:B------:R-:W-:Y:S01]  /*0a30*/  UIMAD.WIDE.U32 UR6, UR10, UR5, URZ ;  /* 0x000000050a0672a5 */ /* 0x000fe2000f8e003f */
[----:B------:R-:W-:Y:S01]  /*0a40*/  IMAD.U32 R0, RZ, RZ, UR12 ;  /* 0x0000000cff007e24 */ /* 0x000fe2000f8e00ff */
[----:B------:R-:W-:Y:S01]  /*0a50*/  ULDC UR4, c[0x0][0x250] ;  /* 0x0000940000047ab9 */ /* 0x000fe20000000800 */
[----:B------:R-:W-:Y:S01]  /*0a60*/  SHF.R.S32.HI R38, RZ, 0x2, R18 ;  /* 0x00000002ff267819 */ /* 0x000fe20000011412 */
[----:B------:R-:W-:Y:S01]  /*0a70*/  UMOV UR8, UR10 ;  /* 0x0000000a00087c82 */ /* 0x000fe20008000000 */
[----:B------:R-:W-:Y:S01]  /*0a80*/  SHF.R.S32.HI R3, RZ, 0x1f, R2 ;  /* 0x0000001fff037819 */ /* 0x000fe20000011402 */
[----:B------:R-:W-:Y:S01]  /*0a90*/  IMAD.U32 R4, RZ, RZ, UR10 ;  /* 0x0000000aff047e24 */ /* 0x000fe2000f8e00ff */
[--C-:B------:R-:W-:Y:S01]  /*0aa0*/  SHF.R.S32.HI R39, RZ, 0x1f, R38.reuse ;  /* 0x0000001fff277819 */ /* 0x100fe20000011426 */
[----:B------:R-:W-:Y:S01]  /*0ab0*/  IMAD.U32 R5, RZ, RZ, UR10 ;  /* 0x0000000aff057e24 */ /* 0x000fe2000f8e00ff */
[----:B------:R-:W-:Y:S01]  /*0ac0*/  @UP0 UMOV UR5, UR7 ;  /* 0x0000000700050c82 */ /* 0x000fe20008000000 */
[-C--:B------:R-:W-:Y:S01]  /*0ad0*/  LEA.HI R24, R30, R32.reuse, RZ, 0x4 ;  /* 0x000000201e187211 */ /* 0x080fe200078f20ff */
[----:B------:R-:W-:Y:S01]  /*0ae0*/  @UP0 USHF.R.U32.HI UR8, URZ, UR4, UR5 ;  /* 0x000000043f080299 */ /* 0x000fe20008011605 */
[----:B------:R-:W-:Y:S01]  /*0af0*/  IMAD.WIDE R10, R0, 0x80, R38 ;  /* 0x00000080000a7825 */ /* 0x000fe200078e0226 */
[----:B------:R-:W-:Y:S01]  /*0b00*/  LOP3.LUT R0, R18, 0xfffffffc, RZ, 0xc0, !PT ;  /* 0xfffffffc12007812 */ /* 0x000fe200078ec0ff */
[----:B------:R-:W-:Y:S01]  /*0b10*/  ULDC.64 UR4, c[0x0][0x1e0] ;  /* 0x0000780000047ab9 */ /* 0x000fe20000000a00 */
[-C--:B------:R-:W-:Y:S01]  /*0b20*/  LEA.HI R27, R30, R32.reuse, RZ, 0x3 ;  /* 0x000000201e1b7211 */ /* 0x080fe200078f18ff */
[----:B------:R-:W-:Y:S01]  /*0b30*/  USHF.R.S32.HI UR17, URZ, 0x1f, UR8 ;  /* 0x0000001f3f117899 */ /* 0x000fe20008011408 */
[----:B------:R-:W-:Y:S01]  /*0b40*/  IMAD.WIDE.U32 R22, R4, c[0x0][0x288], R2 ;  /* 0x0000a20004167a25 */ /* 0x000fe200078e0002 */
[----:B------:R-:W-:Y:S01]  /*0b50*/  SHF.R.S32.HI R4, RZ, 0x4, R24 ;  /* 0x00000004ff047819 */ /* 0x000fe20000011418 */
[----:B------:R-:W-:Y:S01]  /*0b60*/  USHF.R.S32.HI UR13, URZ, 0x1f, UR11 ;  /* 0x0000001f3f0d7899 */ /* 0x000fe2000801140b */
[----:B------:R-:W-:Y:S01]  /*0b70*/  LEA.HI R25, R30, R32, RZ, 0x5 ;  /* 0x000000201e197211 */ /* 0x000fe200078f28ff */
[----:B------:R-:W-:Y:S01]  /*0b80*/  IMAD.IADD R227, R32, 0x1, -R0 ;  /* 0x0000000120e37824 */ /* 0x000fe200078e0a00 */
[----:B------:R-:W-:Y:S01]  /*0b90*/  UIMAD UR4, UR17, UR4, URZ ;  /* 0x00000004110472a4 */ /* 0x000fe2000f8e023f */
[----:B------:R-:W-:Y:S01]  /*0ba0*/  IMAD.WIDE.U32 R14, R5, c[0x0][0x270], R2 ;  /* 0x00009c00050e7a25 */ /* 0x000fe200078e0002 */
[----:B------:R-:W-:Y:S01]  /*0bb0*/  LEA.HI R2, R24, R4, RZ, 0x1 ;  /* 0x0000000418027211 */ /* 0x000fe200078f08ff */
[----:B------:R-:W-:Y:S01]  /*0bc0*/  ULDC.64 UR6, c[0x0][0x1e8] ;  /* 0x00007a0000067ab9 */ /* 0x000fe20000000a00 */
[----:B------:R-:W-:Y:S01]  /*0bd0*/  SHF.R.S32.HI R19, RZ, 0x5, R25 ;  /* 0x00000005ff137819 */ /* 0x000fe20000011419 */
[----:B------:R-:W-:Y:S01]  /*0be0*/  IMAD.SHL.U32 R6, R227, 0x8, RZ ;  /* 0x00000008e3067824 */ /* 0x000fe200078e00ff */
[----:B------:R-:W-:Y:S01]  /*0bf0*/  UIMAD UR18, UR8, UR5, UR4 ;  /* 0x00000005081272a4 */ /* 0x000fe2000f8e0204 */
[----:B------:R-:W-:Y:S01]  /*0c00*/  IMAD.SHL.U32 R0, R27, 0x8, RZ ;  /* 0x000000081b007824 */ /* 0x000fe200078e00ff */
[----:B------:R-:W-:Y:S01]  /*0c10*/  LOP3.LUT R8, R2, 0xfffffffe, RZ, 0xc0, !PT ;  /* 0xfffffffe02087812 */ /* 0x000fe200078ec0ff */
[----:B------:R-:W-:Y:S01]  /*0c20*/  ULDC.64 UR4, c[0x0][0x1b0] ;  /* 0x00006c0000047ab9 */ /* 0x000fe20000000a00 */
[----:B------:R-:W-:Y:S01]  /*0c30*/  SHF.R.S32.HI R7, RZ, 0x1f, R6 ;  /* 0x0000001fff077819 */ /* 0x000fe20000011406 */
[----:B------:R-:W-:Y:S01]  /*0c40*/  IMAD.U32 R5, RZ, RZ, UR8 ;  /* 0x00000008ff057e24 */ /* 0x000fe2000f8e00ff */
[----:B------:R-:W-:Y:S01]  /*0c50*/  UIMAD UR4, UR17, UR4, URZ ;  /* 0x00000004110472a4 */ /* 0x000fe2000f8e023f */
[----:B------:R-:W-:Y:S01]  /*0c60*/  LOP3.LUT R0, R0, 0xc0, RZ, 0xc0, !PT ;  /* 0x000000c000007812 */ /* 0x000fe200078ec0ff */
[----:B------:R-:W-:Y:S01]  /*0c70*/  IMAD.IADD R29, R4, 0x1, -R8 ;  /* 0x00000001041d7824 */ /* 0x000fe200078e0a08 */
[----:B------:R-:W-:Y:S01]  /*0c80*/  UIMAD UR6, UR13, UR6, URZ ;  /* 0x000000060d0672a4 */ /* 0x000fe2000f8e023f */
[C---:B------:R-:W-:Y:S01]  /*0c90*/  IMAD.WIDE.U32 R2, R5.reuse, c[0x0][0x1e0], R6 ;  /* 0x0000780005027a25 */ /* 0x040fe200078e0006 */
[----:B------:R-:W-:Y:S01]  /*0ca0*/  UIMAD UR4, UR8, UR5, UR4 ;  /* 0x00000005080472a4 */ /* 0x000fe2000f8e0204 */
[----:B------:R-:W-:Y:S01]  /*0cb0*/  SHF.R.U32.HI R9, RZ, 0x3, R0 ;  /* 0x00000003ff097819 */ /* 0x000fe20000011600 */
[----:B------:R-:W-:Y:S01]  /*0cc0*/  UIMAD UR17, UR11, UR7, UR6 ;  /* 0x000000070b1172a4 */ /* 0x000fe2000f8e0206 */
[----:B------:R-:W-:Y:S01]  /*0cd0*/  IMAD.WIDE.U32 R4, R5, c[0x0][0x1b0], R6 ;  /* 0x00006c0005047a25 */ /* 0x000fe200078e0006 */
[----:B------:R-:W-:Y:S01]  /*0ce0*/  LOP3.LUT R0, R0, 0x18, R6, 0xf8, !PT ;  /* 0x0000001800007812 */ /* 0x000fe200078ef806 */
[----:B------:R-:W-:Y:S01]  /*0cf0*/  USHF.R.S32.HI UR8, URZ, 0x1f, UR10 ;  /* 0x0000001f3f087899 */ /* 0x000fe2000801140a */
[----:B------:R-:W-:Y:S01]  /*0d00*/  IADD3 R3, R3, UR18, RZ ;  /* 0x0000001203037c10 */ /* 0x000fe2000fffe0ff */
[----:B------:R-:W-:Y:S01]  /*0d10*/  IMAD.U32 R8, RZ, RZ, UR11 ;  /* 0x0000000bff087e24 */ /* 0x000fe2000f8e00ff */
[----:B------:R-:W-:Y:S01]  /*0d20*/  IADD3 R5, R5, UR4, RZ ;  /* 0x0000000405057c10 */ /* 0x000fe2000fffe0ff */
[----:B------:R-:W-:Y:S01]  /*0d30*/  ULDC.64 UR4, c[0x0][0x1b8] ;  /* 0x00006e0000047ab9 */ /* 0x000fe20000000a00 */
[----:B------:R-:W-:Y:S01]  /*0d40*/  LOP3.LUT R13, R0, R9, RZ, 0x3c, !PT ;  /* 0x00000009000d7212 */ /* 0x000fe200078e3cff */
[----:B------:R-:W-:Y:S01]  /*0d50*/  IMAD.U32 R0, RZ, RZ, UR11 ;  /* 0x0000000bff007e24 */ /* 0x000fe2000f8e00ff */
[----:B------:R-:W-:Y:S01]  /*0d60*/  UIMAD UR4, UR13, UR4, URZ ;  /* 0x000000040d0472a4 */ /* 0x000fe2000f8e023f */
[----:B------:R-:W-:Y:S01]  /*0d70*/  IMAD.WIDE.U32 R8, R8, c[0x0][0x1b8], R4 ;  /* 0x00006e0008087a25 */ /* 0x000fe200078e0004 */
[----:B------:R-:W-:Y:S01]  /*0d80*/  LEA.HI R4, R18, R38, RZ, 0x1 ;  /* 0x0000002612047211 */ /* 0x000fe200078f08ff */
[----:B------:R-:W-:Y:S01]  /*0d90*/  ULDC.64 UR6, c[0x0][0x270] ;  /* 0x00009c0000067ab9 */ /* 0x000fe20000000a00 */
[----:B------:R-:W-:Y:S01]  /*0da0*/  IADD3 R26, R6, 0x20, RZ ;  /* 0x00000020061a7810 */ /* 0x000fe20007ffe0ff */
[----:B------:R-:W-:Y:S01]  /*0db0*/  IMAD.WIDE.U32 R2, R0, c[0x0][0x1e8], R2 ;  /* 0x00007a0000027a25 */ /* 0x000fe200078e0002 */
[----:B------:R-:W-:Y:S01]  /*0dc0*/  LOP3.LUT R4, R4, 0x7fffffe, RZ, 0xc0, !PT ;  /* 0x07fffffe04047812 */ /* 0x000fe200078ec0ff */
[----:B------:R-:W-:Y:S01]  /*0dd0*/  UIMAD UR4, UR11, UR5, UR4 ;  /* 0x000000050b0472a4 */ /* 0x000fe2000f8e0204 */
[----:B------:R-:W-:Y:S01]  /*0de0*/  IADD3 R34, R6, 0x40, RZ ;  /* 0x0000004006227810 */ /* 0x000fe20007ffe0ff */
[----:B------:R-:W-:Y:S01]  /*0df0*/  IMAD R0, R11, c[0x0][0x1d8], RZ ;  /* 0x000076000b007a24 */ /* 0x000fe200078e02ff */
[----:B------:R-:W-:Y:S01]  /*0e00*/  IADD3 R3, R3, UR17, RZ ;  /* 0x0000001103037c10 */ /* 0x000fe2000fffe0ff */
[----:B------:R-:W-:Y:S01]  /*0e10*/  IMAD.IADD R12, R38, 0x1, -R4 ;  /* 0x00000001260c7824 */ /* 0x000fe200078e0a04 */
[----:B------:R-:W-:Y:S01]  /*0e20*/  ULDC UR5, c[0x0][0x198] ;  /* 0x0000660000057ab9 */ /* 0x000fe20000000800 */
[C---:B------:R-:W-:Y:S01]  /*0e30*/  IMAD R0, R10.reuse, c[0x0][0x1dc], R0 ;  /* 0x000077000a007a24 */ /* 0x040fe200078e0200 */
[----:B------:R-:W-:Y:S01]  /*0e40*/  UIADD3 UR16, -UR16, UR5, URZ ;  /* 0x0000000510107290 */ /* 0x000fe2000fffe13f */
[----:B------:R-:W-:Y:S01]  /*0e50*/  IMAD.WIDE.U32 R4, R10, c[0x0][0x1d8], R2 ;  /* 0x000076000a047a25 */ /* 0x000fe200078e0002 */
[----:B------:R-:W-:Y:S01]  /*0e60*/  UIMAD UR6, UR8, UR6, URZ ;  /* 0x00000006080672a4 */ /* 0x000fe2000f8e023f */
[----:B------:R-:W-:Y:S01]  /*0e70*/  ISETP.GE.AND P6, PT, R6, c[0x0][0x1cc], PT ;  /* 0x0000730006007a0c */ /* 0x000fe20003fc6270 */
[----:B------:R-:W-:Y:S01]  /*0e80*/  UMOV UR17, 0x6 ;  /* 0x0000000600117882 */ /* 0x000fe20000000000 */
[----:B------:R-:W-:Y:S01]  /*0e90*/  IMAD.IADD R0, R5, 0x1, R0 ;  /* 0x0000000105007824 */ /* 0x000fe200078e0200 */
[----:B------:R-:W-:Y:S01]  /*0ea0*/  LEA R2, P0, R4, c[0x0][0x1c0], 0x1 ;  /* 0x0000700004027a11 */ /* 0x000fe200078008ff */
[----:B------:R-:W-:Y:S01]  /*0eb0*/  UIMAD UR6, UR10, UR7, UR6 ;  /* 0x000000070a0672a4 */ /* 0x000fe2000f8e0206 */
[----:B------:R-:W-:Y:S01]  /*0ec0*/  ISETP.GE.AND P1, PT, R26, c[0x0][0x1cc], PT ;  /* 0x000073001a007a0c */ /* 0x000fe20003f26270 */
[----:B------:R-:W-:Y:S01]  /*0ed0*/  IMAD R12, R19, 0x8, R12 ;  /* 0x00000008130c7824 */ /* 0x000fe200078e020c */
[----:B------:R-:W-:Y:S01]  /*0ee0*/  LEA.HI.X R3, R4, c[0x0][0x1c4], R0, 0x1, P0 ;  /* 0x0000710004037a11 */ /* 0x000fe200000f0c00 */
[----:B------:R-:W-:Y:S01]  /*0ef0*/  IMAD.MOV.U32 R16, RZ, RZ, R14 ;  /* 0x000000ffff107224 */ /* 0x000fe200078e000e */
[----:B------:R-:W-:Y:S01]  /*0f00*/  IADD3 R0, -R38, UR16, RZ ;  /* 0x0000001026007c10 */ /* 0x000fe2000fffe1ff */
[----:B------:R-:W-:Y:S01]  /*0f10*/  IMAD.MOV.U32 R14, RZ, RZ, c[0x0][0x1d8] ;  /* 0x00007600ff0e7624 */ /* 0x000fe200078e00ff */
[----:B------:R-:W-:Y:S01]  /*0f20*/  ISETP.GE.AND P5, PT, R34, c[0x0][0x1cc], PT ;  /* 0x0000730022007a0c */ /* 0x000fe20003fa6270 */
[----:B------:R-:W-:Y:S01]  /*0f30*/  IMAD.U32 R13, R12, 0x20, R13 ;  /* 0x000000200c0d7824 */ /* 0x000fe200078e000d */
[C---:B------:R-:W-:Y:S01]  /*0f40*/  ISETP.LT.OR P2, PT, R0.reuse, 0x1, P6 ;  /* 0x000000010000780c */ /* 0x040fe20003741670 */
[----:B------:R-:W-:Y:S01]  /*0f50*/  IMAD R5, R11, c[0x0][0x1a8], RZ ;  /* 0x00006a000b057a24 */ /* 0x000fe200078e02ff */
[C---:B------:R-:W-:Y:S01]  /*0f60*/  ISETP.LT.OR P4, PT, R0.reuse, 0x1, P1 ;  /* 0x000000010000780c */ /* 0x040fe20000f81670 */
[----:B------:R-:W-:Y:S01]  /*0f70*/  IMAD.SHL.U32 R31, R13, 0x2, RZ ;  /* 0x000000020d1f7824 */ /* 0x000fe200078e00ff */
[----:B------:R-:W-:Y:S01]  /*0f80*/  ISETP.LT.OR P0, PT, R0, 0x1, P5 ;  /* 0x000000010000780c */ /* 0x000fe20002f01670 */
[----:B------:R-:W-:Y:S01]  /*0f90*/  IMAD R12, R10, c[0x0][0x1ac], R5 ;  /* 0x00006b000a0c7a24 */ /* 0x000fe200078e0205 */
[----:B------:R-:W-:Y:S01]  /*0fa0*/  IADD3 R17, R15, UR6, RZ ;  /* 0x000000060f117c10 */ /* 0x000fe2000fffe0ff */
[----:B------:R-:W-:Y:S01]  /*0fb0*/  IMAD.MOV.U32 R15, RZ, RZ, c[0x0][0x1dc] ;  /* 0x00007700ff0f7624 */ /* 0x000fe200078e00ff */
[----:B------:R-:W-:Y:S01]  /*0fc0*/  LEA R4, P3, R14, R2, 0x7 ;  /* 0x000000020e047211 */ /* 0x000fe200078638ff */
[----:B------:R-:W-:Y:S01]  /*0fd0*/  ULDC.64 UR18, c[0x0][0x208] ;  /* 0x0000820000127ab9 */ /* 0x000fe20000000a00 */
[----:B------:R-:W-:Y:S01]  /*0fe0*/  ISETP.LT.OR P1, PT, R0, 0x41, P1 ;  /* 0x000000410000780c */ /* 0x000fe20000f21670 */
[----:B------:R-:W-:Y:S01]  /*0ff0*/  USHF.L.U64.HI UR17, UR18, UR17, UR19 ;  /* 0x0000001112117299 */ /* 0x000fe20008010213 */
[----:B------:R-:W-:Y:S01]  /*1000*/  LEA.HI.X R5, R14, R3, R15, 0x7, P3 ;  /* 0x000000030e057211 */ /* 0x000fe200018f3c0f */
[----:B------:R-:W-:Y:S01]  /*1010*/  @!PT LDS RZ, [RZ] ;  /* 0x00000000fffff984 */ /* 0x000fe20000000800 */
[----:B------:R-:W-:Y:S01]  /*1020*/  @!PT LDS RZ, [RZ] ;  /* 0x00000000fffff984 */ /* 0x000fe20000000800 */
[----:B------:R-:W-:Y:S01]  /*1030*/  @!PT LDS RZ, [RZ] ;  /* 0x00000000fffff984 */ /* 0x000fe20000000800 */
[----:B------:R1:W-:Y:S01]  /*1040*/  LDGSTS.E.BYPASS.LTC128B.128 [R31+0x6080], [R2.64], !P2 ;  /* 0x06080000021f7fae */ /* 0x0003e2000d101d4e */
[----:B------:R-:W-:Y:S01]  /*1050*/  ISETP.LT.OR P3, PT, R0, 0x41, P6 ;  /* 0x000000410000780c */ /* 0x000fe20003761670 */
[----:B------:R-:W-:Y:S01]  /*1060*/  IMAD.MOV.U32 R14, RZ, RZ, c[0x0][0x1ac] ;  /* 0x00006b00ff0e7624 */ /* 0x000fe200078e00ff */
[----:B------:R-:W-:Y:S01]  /*1070*/  IADD3 R9, R9, UR4, RZ ;  /* 0x0000000409097c10 */ /* 0x000fe2000fffe0ff */
[----:B------:R1:W-:Y:S01]  /*1080*/  LDGSTS.E.BYPASS.LTC128B.128 [R31+0x8080], [R2.64+0x40], !P4 ;  /* 0x08080040021f7fae */ /* 0x0003e2000e101d4e */
[----:B------:R-:W-:Y:S01]  /*1090*/  ISETP.GE.AND P2, PT, R6, c[0x0][0x19c], PT ;  /* 0x0000670006007a0c */ /* 0x000fe20003f46270 */
[----:B------:R-:W-:Y:S01]  /*10a0*/  ULDC.64 UR4, c[0x0][0x188] ;  /* 0x0000620000047ab9 */ /* 0x000fe20000000a00 */
[----:B------:R-:W-:Y:S01]  /*10b0*/  ISETP.GE.AND P6, PT, R26, c[0x0][0x19c], PT ;  /* 0x000067001a007a0c */ /* 0x000fe20003fc6270 */
[----:B------:R1:W-:Y:S01]  /*10c0*/  LDGSTS.E.BYPASS.LTC128B.128 [R31+0xa080], [R2.64+0x80], !P0 ;  /* 0x0a080080021f7fae */ /* 0x0003e2000c101d4e */
[----:B------:R-:W-:Y:S01]  /*10d0*/  ISETP.LT.OR P0, PT, R0, 0x41, P5 ;  /* 0x000000410000780c */ /* 0x000fe20002f01670 */
[----:B------:R-:W-:Y:S01]  /*10e0*/  IMAD.WIDE.U32 R10, R10, c[0x0][0x1a8], R8 ;  /* 0x00006a000a0a7a25 */ /* 0x000fe200078e0008 */
[----:B------:R-:W-:Y:S01]  /*10f0*/  ISETP.GE.AND P4, PT, R34, c[0x0][0x19c], PT ;  /* 0x0000670022007a0c */ /* 0x000fe20003f86270 */
[----:B------:R-:W-:Y:S01]  /*1100*/  UIMAD UR4, UR13, UR4, URZ ;  /* 0x000000040d0472a4 */ /* 0x000fe2000f8e023f */
[C---:B------:R-:W-:Y:S01]  /*1110*/  ISETP.LT.OR P5, PT, R0.reuse, 0x1, P2 ;  /* 0x000000010000780c */ /* 0x040fe200017a1670 */
[----:B------:R-:W-:Y:S01]  /*1120*/  IMAD R8, R39, c[0x0][0x178], RZ ;  /* 0x00005e0027087a24 */ /* 0x000fe200078e02ff */
[----:B------:R2:W-:Y:S01]  /*1130*/  LDGSTS.E.BYPASS.LTC128B.128 [R31+0x7080], [R4.64], !P3 ;  /* 0x07080000041f7fae */ /* 0x0005e2000d901d4e */
[----:B------:R-:W-:Y:S01]  /*1140*/  ISETP.LT.OR P3, PT, R0, 0x1, P6 ;  /* 0x000000010000780c */ /* 0x000fe20003761670 */
[----:B------:R-:W-:Y:S01]  /*1150*/  UIMAD UR19, UR11, UR5, UR4 ;  /* 0x000000050b1372a4 */ /* 0x000fe2000f8e0204 */
[----:B------:R-:W-:Y:S01]  /*1160*/  IMAD R8, R38, c[0x0][0x17c], R8 ;  /* 0x00005f0026087a24 */ /* 0x000fe200078e0208 */
[----:B------:R2:W-:Y:S01]  /*1170*/  LDGSTS.E.BYPASS.LTC128B.128 [R31+0x9080], [R4.64+0x40], !P1 ;  /* 0x09080040041f7fae */ /* 0x0005e2000c901d4e */
[C---:B------:R-:W-:Y:S01]  /*1180*/  ISETP.LT.OR P1, PT, R0.reuse, 0x1, P4 ;  /* 0x000000010000780c */ /* 0x040fe20002721670 */
[----:B------:R-:W-:Y:S01]  /*1190*/  ULDC.64 UR4, c[0x0][0x210] ;  /* 0x0000840000047ab9 */ /* 0x000fe20000000a00 */
[C---:B------:R-:W-:Y:S01]  /*11a0*/  ISETP.LT.OR P2, PT, R0.reuse, 0x41, P2 ;  /* 0x000000410000780c */ /* 0x040fe20001741670 */
[----:B------:R2:W-:Y:S01]  /*11b0*/  LDGSTS.E.BYPASS.LTC128B.128 [R31+0xb080], [R4.64+0x80], !P0 ;  /* 0x0b080080041f7fae */ /* 0x0005e2000c101d4e */
[C---:B------:R-:W-:Y:S01]  /*11c0*/  ISETP.LT.OR P6, PT, R0.reuse, 0x41, P6 ;  /* 0x000000410000780c */ /* 0x040fe200037c1670 */
[----:B------:R-:W-:Y:S01]  /*11d0*/  ULDC.64 UR6, c[0x0][0x180] ;  /* 0x0000600000067ab9 */ /* 0x000fe20000000a00 */
[----:B------:R-:W-:Y:S01]  /*11e0*/  ISETP.LT.OR P4, PT, R0, 0x41, P4 ;  /* 0x000000410000780c */ /* 0x000fe20002781670 */
[----:B------:R-:W-:Y:S01]  /*11f0*/  IMAD.IADD R0, R11, 0x1, R12 ;  /* 0x000000010b007824 */ /* 0x000fe200078e020c */
[----:B------:R-:W-:Y:S01]  /*1200*/  UIMAD UR4, UR8, UR4, URZ ;  /* 0x00000004080472a4 */ /* 0x000fe2000f8e023f */
[----:B------:R-:W-:Y:S01]  /*1210*/  IMAD.MOV.U32 R11, RZ, RZ, c[0x0][0x1a8] ;  /* 0x00006a00ff0b7624 */ /* 0x000fe200078e00ff */
[----:B------:R-:W-:Y:S01]  /*1220*/  UIMAD UR6, UR8, UR6, URZ ;  /* 0x00000006080672a4 */ /* 0x000fe2000f8e023f */
[----:B------:R-:W-:Y:S01]  /*1230*/  STL.64 [R1+0x8], R38 ;  /* 0x0000082601007387 */ /* 0x000fe20000100a00 */
[----:B------:R-:W-:Y:S01]  /*1240*/  USHF.R.S32.HI UR21, URZ, 0x1f, UR20 ;  /* 0x0000001f3f157899 */ /* 0x000fe20008011414 */
[----:B------:R-:W-:Y:S01]  /*1250*/  IMAD.MOV.U32 R223, RZ, RZ, 0x20 ;  /* 0x00000020ffdf7424 */ /* 0x000fe200078e00ff */
[----:B------:R-:W-:Y:S01]  /*1260*/  UIMAD UR7, UR10, UR7, UR6 ;  /* 0x000000070a0772a4 */ /* 0x000fe2000f8e0206 */
[----:B-1----:R-:W-:Y:S01]  /*1270*/  IMAD.WIDE.U32 R2, R38, c[0x0][0x178], R6 ;  /* 0x00005e0026027a25 */ /* 0x002fe200078e0006 */
[----:B------:R-:W-:Y:S01]  /*1280*/  UIMAD UR6, UR10, UR5, UR4 ;  /* 0x000000050a0672a4 */ /* 0x000fe2000f8e0204 */
[----:B------:R-:W-:Y:S01]  /*1290*/  STL [R1+0x28], R34 ;  /* 0x0000282201007387 */ /* 0x000fe20000100800 */
[----:B------:R-:W-:Y:S01]  /*12a0*/  USHF.L.U32 UR18, UR18, 0x6, URZ ;  /* 0x0000000612127899 */ /* 0x000fe2000800063f */
[----:B------:R-:W-:Y:S01]  /*12b0*/  SHF.R.S32.HI R33, RZ, 0x1f, R32 ;  /* 0x0000001fff217819 */ /* 0x000fe20000011420 */
[----:B------:R-:W-:Y:S01]  /*12c0*/  ULDC.64 UR4, c[0x0][0x178] ;  /* 0x00005e0000047ab9 */ /* 0x000fe20000000a00 */
[----:B------:R-:W-:Y:S01]  /*12d0*/  STL [R1+0x10], R31 ;  /* 0x0000101f01007387 */ /* 0x000fe20000100800 */
[----:B------:R-:W-:Y:S01]  /*12e0*/  UIMAD UR22, UR21, UR4, URZ ;  /* 0x00000004151672a4 */ /* 0x000fe2000f8e023f */
[----:B------:R-:W-:Y:S01]  /*12f0*/  IMAD.MOV.U32 R225, RZ, RZ, 0x10 ;  /* 0x00000010ffe17424 */ /* 0x000fe200078e00ff */
[----:B------:R-:W-:Y:S01]  /*1300*/  UIMAD.WIDE.U32 UR24, UR20, UR4, URZ ;  /* 0x00000004141872a5 */ /* 0x000fe2000f8e003f */
[----:B------:R-:W0:Y:S01]  /*1310*/  LDGDEPBAR ;  /* 0x00000000000079af */ /* 0x000e220000000000 */
[----:B------:R-:W-:Y:S01]  /*1320*/  UIMAD UR22, UR20, UR5, UR22 ;  /* 0x00000005141672a4 */ /* 0x000fe2000f8e0216 */
[----:B------:R-:W-:Y:S01]  /*1330*/  CS2R R130, SRZ ;  /* 0x0000000000827805 */ /* 0x000fe2000001ff00 */
[----:B------:R-:W-:Y:S01]  /*1340*/  CS2R R128, SRZ ;  /* 0x0000000000807805 */ /* 0x000fe2000001ff00 */
[----:B------:R-:W-:Y:S01]  /*1350*/  ULDC.64 UR4, c[0x0][0x218] ;  /* 0x0000860000047ab9 */ /* 0x000fe20000000a00 */
[----:B--2---:R-:W-:Y:S01]  /*1360*/  IMAD.IADD R5, R3, 0x1, R8 ;  /* 0x0000000103057824 */ /* 0x004fe200078e0208 */
[C---:B------:R-:W-:Y:S01]  /*1370*/  LEA R8, P0, R10.reuse, c[0x0][0x190], 0x1 ;  /* 0x000064000a087a11 */ /* 0x040fe200078008ff */
[----:B------:R-:W-:Y:S01]  /*1380*/  IMAD.MOV.U32 R4, RZ, RZ, R2 ;  /* 0x000000ffff047224 */ /* 0x000fe200078e0002 */
[----:B------:R-:W-:Y:S01]  /*1390*/  UIMAD UR4, UR13, UR4, URZ ;  /* 0x000000040d0472a4 */ /* 0x000fe2000f8e023f */
[----:B------:R-:W-:Y:S01]  /*13a0*/  CS2R R126, SRZ ;  /* 0x00000000007e7805 */ /* 0x000fe2000001ff00 */
[----:B------:R-:W-:Y:S01]  /*13b0*/  LEA.HI.X R9, R10, c[0x0][0x194], R0, 0x1, P0 ;  /* 0x000065000a097a11 */ /* 0x000fe200000f0c00 */
[----:B------:R-:W-:Y:S01]  /*13c0*/  UIADD3 UR22, UR25, UR22, URZ ;  /* 0x0000001619167290 */ /* 0x000fe2000fffe03f */
[----:B------:R-:W-:Y:S01]  /*13d0*/  SHF.R.S32.HI R0, RZ, 0x1f, R18 ;  /* 0x0000001fff007819 */ /* 0x000fe20000011412 */
[----:B------:R-:W-:Y:S01]  /*13e0*/  UIMAD UR4, UR11, UR5, UR4 ;  /* 0x000000050b0472a4 */ /* 0x000fe2000f8e0204 */
[----:B------:R-:W-:Y:S01]  /*13f0*/  LEA R10, P0, R11, R8, 0x7 ;  /* 0x000000080b0a7211 */ /* 0x000fe200078038ff */
[----:B------:R1:W-:Y:S01]  /*1400*/  LDGSTS.E.BYPASS.LTC128B.128 [R31+0x80], [R8.64], !P5 ;  /* 0x00080000081f7fae */ /* 0x0003e2000e901d4e */
[----:B------:R-:W-:Y:S01]  /*1410*/  LEA.HI R2, R0, R38, RZ, 0x3 ;  /* 0x0000002600027211 */ /* 0x000fe200078f18ff */
[----:B------:R-:W-:Y:S01]  /*1420*/  IMAD R0, R39, c[0x0][0x208], RZ ;  /* 0x0000820027007a24 */ /* 0x000fe200078e02ff */
[----:B------:R-:W-:Y:S01]  /*1430*/  LEA.HI.X R11, R11, R9, R14, 0x7, P0 ;  /* 0x000000090b0b7211 */ /* 0x000fe200000f3c0e */
[----:B------:R1:W-:Y:S01]  /*1440*/  LDGSTS.E.BYPASS.LTC128B.128 [R31+0x2080], [R8.64+0x40], !P3 ;  /* 0x02080040081f7fae */ /* 0x0003e2000d901d4e */
[----:B------:R-:W-:Y:S01]  /*1450*/  LOP3.LUT R13, R2, 0xfffffff8, RZ, 0xc0, !PT ;  /* 0xfffffff8020d7812 */ /* 0x000fe200078ec0ff */
[C---:B------:R-:W-:Y:S01]  /*1460*/  IMAD R12, R38.reuse, c[0x0][0x20c], R0 ;  /* 0x00008300260c7a24 */ /* 0x040fe200078e0200 */
[----:B------:R-:W-:Y:S01]  /*1470*/  ULDC UR5, c[0x0][0x168] ;  /* 0x00005a0000057ab9 */ /* 0x000fe20000000800 */
[----:B------:R-:W-:Y:S01]  /*1480*/  IMAD.WIDE.U32 R2, R38, c[0x0][0x208], R6 ;  /* 0x0000820026027a25 */ /* 0x000fe200078e0006 */
[----:B------:R-:W-:Y:S01]  /*1490*/  LEA.HI R7, R30, R32, RZ, 0x6 ;  /* 0x000000201e077211 */ /* 0x000fe200078f30ff */
[----:B------:R1:W-:Y:S01]  /*14a0*/  LDGSTS.E.BYPASS.LTC128B.128 [R31+0x4080], [R8.64+0x80], !P1 ;  /* 0x04080080081f7fae */ /* 0x0003e2000c901d4e */
[----:B------:R-:W-:Y:S01]  /*14b0*/  ISETP.GE.AND P5, PT, R6, c[0x0][0x1fc], PT ;  /* 0x00007f0006007a0c */ /* 0x000fe20003fa6270 */
[----:B------:R-:W-:Y:S01]  /*14c0*/  IMAD.IADD R0, R38, 0x1, -R13 ;  /* 0x0000000126007824 */ /* 0x000fe200078e0a0d */
[----:B------:R-:W-:Y:S01]  /*14d0*/  SHF.R.S32.HI R14, RZ, 0x6, R7 ;  /* 0x00000006ff0e7819 */ /* 0x000fe20000011407 */
[----:B------:R-:W-:Y:S01]  /*14e0*/  IMAD.IADD R3, R3, 0x1, R12 ;  /* 0x0000000103037824 */ /* 0x000fe200078e020c */
[----:B------:R-:W-:Y:S01]  /*14f0*/  LEA.HI R12, R25, R19, RZ, 0x1 ;  /* 0x00000013190c7211 */ /* 0x000fe200078f08ff */
[----:B------:R-:W-:Y:S01]  /*1500*/  IMAD.U32 R13, RZ, RZ, UR10 ;  /* 0x0000000aff0d7e24 */ /* 0x000fe2000f8e00ff */
[C---:B------:R-:W-:Y:S01]  /*1510*/  LOP3.LUT P0, RZ, R0.reuse, 0x4, RZ, 0xc0, !PT ;  /* 0x0000000400ff7812 */ /* 0x040fe2000780c0ff */
[----:B------:R-:W-:Y:S01]  /*1520*/  IMAD.SHL.U32 R0, R0, 0x40, RZ ;  /* 0x0000004000007824 */ /* 0x000fe200078e00ff */
[----:B------:R-:W-:Y:S01]  /*1530*/  LOP3.LUT R12, R12, 0xfffffffe, RZ, 0xc0, !PT ;  /* 0xfffffffe0c0c7812 */ /* 0x000fe200078ec0ff */
[----:B------:R-:W-:Y:S01]  /*1540*/  IMAD.SHL.U32 R7, R14, 0x8, RZ ;  /* 0x000000080e077824 */ /* 0x000fe200078e00ff */
[----:B------:R2:W-:Y:S01]  /*1550*/  LDGSTS.E.BYPASS.LTC128B.128 [R31+0x1080], [R10.64], !P2 ;  /* 0x010800000a1f7fae */ /* 0x0005e2000d101d4e */
[----:B------:R-:W-:Y:S01]  /*1560*/  IMAD.WIDE.U32 R4, R13, c[0x0][0x180], R4 ;  /* 0x000060000d047a25 */ /* 0x000fe200078e0004 */
[----:B------:R-:W-:Y:S01]  /*1570*/  LOP3.LUT R0, R0, 0x1c0, RZ, 0xc0, !PT ;  /* 0x000001c000007812 */ /* 0x000fe200078ec0ff */
[----:B------:R-:W-:Y:S01]  /*1580*/  CS2R R124, SRZ ;  /* 0x00000000007c7805 */ /* 0x000fe2000001ff00 */
[----:B------:R-:W-:Y:S01]  /*1590*/  LOP3.LUT R212, R7, 0x18, RZ, 0xc0, !PT ;  /* 0x0000001807d47812 */ /* 0x000fe200078ec0ff */
[----:B------:R-:W-:Y:S01]  /*15a0*/  IMAD.IADD R28, R19, 0x1, -R12 ;  /* 0x00000001131c7824 */ /* 0x000fe200078e0a0c */
[----:B------:R-:W-:Y:S01]  /*15b0*/  SHF.R.U32.HI R7, RZ, 0x3, R0 ;  /* 0x00000003ff077819 */ /* 0x000fe20000011600 */
[----:B------:R2:W-:Y:S01]  /*15c0*/  LDGSTS.E.BYPASS.LTC128B.128 [R31+0x3080], [R10.64+0x40], !P6 ;  /* 0x030800400a1f7fae */ /* 0x0005e2000f101d4e */
[----:B------:R-:W-:Y:S01]  /*15d0*/  IADD3 R5, R5, UR7, RZ ;  /* 0x0000000705057c10 */ /* 0x000fe2000fffe0ff */
[----:B------:R-:W-:Y:S01]  /*15e0*/  IMAD.SHL.U32 R15, R28, 0x400, RZ ;  /* 0x000004001c0f7824 */ /* 0x000fe200078e00ff */
[----:B------:R-:W-:Y:S01]  /*15f0*/  LOP3.LUT R7, R7, R0, R212, 0x1e, !PT ;  /* 0x0000000007077212 */ /* 0x000fe200078e1ed4 */
[----:B------:R-:W-:Y:S01]  /*1600*/  IMAD.U32 R0, RZ, RZ, UR10 ;  /* 0x0000000aff007e24 */ /* 0x000fe2000f8e00ff */
[----:B------:R2:W-:Y:S01]  /*1610*/  LDGSTS.E.BYPASS.LTC128B.128 [R31+0x5080], [R10.64+0x80], !P4 ;  /* 0x050800800a1f7fae */ /* 0x0005e2000e101d4e */
[----:B------:R-:W-:Y:S01]  /*1620*/  IMAD R227, R227, 0x2, R15 ;  /* 0x00000002e3e37824 */ /* 0x000fe200078e020f */
[----:B------:R-:W-:Y:S01]  /*1630*/  ISETP.GE.AND P6, PT, R34, c[0x0][0x16c], PT ;  /* 0x00005b0022007a0c */ /* 0x000fe20003fc6270 */
[----:B------:R-:W-:Y:S01]  /*1640*/  IMAD.WIDE.U32 R2, R0, c[0x0][0x210], R2 ;  /* 0x0000840000027a25 */ /* 0x000fe200078e0002 */
[----:B------:R-:W0:Y:S01]  /*1650*/  LDGDEPBAR ;  /* 0x00000000000079af */ /* 0x000e220000000000 */
[----:B------:R-:W-:Y:S01]  /*1660*/  ISETP.GE.AND P4, PT, R26, c[0x0][0x1fc], PT ;  /* 0x00007f001a007a0c */ /* 0x000fe20003f86270 */
[----:B------:R-:W-:Y:S01]  /*1670*/  CS2R R122, SRZ ;  /* 0x00000000007a7805 */ /* 0x000fe2000001ff00 */
[----:B------:R-:W-:Y:S01]  /*1680*/  IMAD.IADD R227, R227, 0x1, R7 ;  /* 0x00000001e3e37824 */ /* 0x000fe200078e0207 */
[----:B------:R-:W-:Y:S01]  /*1690*/  IADD3 R3, R3, UR6, RZ ;  /* 0x0000000603037c10 */ /* 0x000fe2000fffe0ff */
[----:B------:R-:W-:Y:S01]  /*16a0*/  IMAD.U32 R0, RZ, RZ, UR11 ;  /* 0x0000000bff007e24 */ /* 0x000fe2000f8e00ff */
[----:B------:R-:W-:Y:S01]  /*16b0*/  ULDC.64 UR6, c[0x0][0x288] ;  /* 0x0000a20000067ab9 */ /* 0x000fe20000000a00 */
[----:B------:R-:W-:Y:S01]  /*16c0*/  IMAD.SHL.U32 R227, R227, 0x2, RZ ;  /* 0x00000002e3e37824 */ /* 0x000fe200078e00ff */
[----:B------:R-:W-:Y:S01]  /*16d0*/  UIMAD UR6, UR8, UR6, URZ ;  /* 0x00000006080672a4 */ /* 0x000fe2000f8e023f */
[----:B------:R-:W-:Y:S01]  /*16e0*/  IMAD.U32 R7, RZ, RZ, UR11 ;  /* 0x0000000bff077e24 */ /* 0x000fe2000f8e00ff */
[----:B------:R-:W-:Y:S01]  /*16f0*/  CS2R R120, SRZ ;  /* 0x0000000000787805 */ /* 0x000fe2000001ff00 */
[----:B------:R-:W-:Y:S01]  /*1700*/  IMAD.WIDE.U32 R36, R0, c[0x0][0x218], R2 ;  /* 0x0000860000247a25 */ /* 0x000fe200078e0002 */
[C---:B------:R-:W-:Y:S01]  /*1710*/  IADD3 R12, R227.reuse, 0xf480, RZ ;  /* 0x0000f480e30c7810 */ /* 0x040fe20007ffe0ff */
[----:B------:R-:W-:Y:S01]  /*1720*/  UIMAD UR6, UR10, UR7, UR6 ;  /* 0x000000070a0672a4 */ /* 0x000fe2000f8e0206 */
[----:B------:R-:W-:Y:S01]  /*1730*/  IADD3 R228, R227, 0xf4c0, RZ ;  /* 0x0000f4c0e3e47810 */ /* 0x000fe20007ffe0ff */
[----:B------:R-:W-:Y:S01]  /*1740*/  IMAD.WIDE.U32 R40, R7, c[0x0][0x188], R4 ;  /* 0x0000620007287a25 */ /* 0x000fe200078e0004 */
[----:B------:R-:W-:Y:S01]  /*1750*/  @P0 IADD3 R228, R12, -0x40, RZ ;  /* 0xffffffc00ce40810 */ /* 0x000fe20007ffe0ff */
[----:B------:R-:W-:Y:S01]  /*1760*/  USHF.L.U32 UR7, UR20, 0x6, URZ ;  /* 0x0000000614077899 */ /* 0x000fe2000800063f */
[----:B------:R-:W-:Y:S01]  /*1770*/  IADD3 R21, R37, UR4, RZ ;  /* 0x0000000425157c10 */ /* 0x000fe2000fffe0ff */
[----:B------:R-:W-:Y:S01]  /*1780*/  IMAD.U32 R2, RZ, RZ, UR24 ;  /* 0x00000018ff027e24 */ /* 0x000fe2000f8e00ff */
[----:B------:R-:W-:Y:S01]  /*1790*/  IADD3 R35, R41, UR19, RZ ;  /* 0x0000001329237c10 */ /* 0x000fe2000fffe0ff */
[----:B------:R-:W-:Y:S01]  /*17a0*/  IMAD.U32 R0, RZ, RZ, UR22 ;  /* 0x00000016ff007e24 */ /* 0x000fe2000f8e00ff */
[----:B------:R-:W-:Y:S01]  /*17b0*/  UIMAD UR4, UR17, UR20, URZ ;  /* 0x00000014110472a4 */ /* 0x000fe2000f8e023f */
[----:B------:R-:W-:Y:S01]  /*17c0*/  IMAD.U32 R3, RZ, RZ, UR25 ;  /* 0x00000019ff037e24 */ /* 0x000fe2000f8e00ff */
[C---:B------:R-:W-:Y:S01]  /*17d0*/  LEA R13, P0, R2.reuse, R40, 0x6 ;  /* 0x00000028020d7211 */ /* 0x040fe200078030ff */
[----:B------:R-:W-:Y:S01]  /*17e0*/  IMAD.U32 R3, RZ, RZ, UR18 ;  /* 0x00000012ff037e24 */ /* 0x000fe2000f8e00ff */
[----:B------:R-:W-:Y:S01]  /*17f0*/  UIMAD UR4, UR21, UR18, UR4 ;  /* 0x00000012150472a4 */ /* 0x000fe2000f8e0204 */
[----:B------:R-:W-:Y:S01]  /*1800*/  IMAD.MOV.U32 R20, RZ, RZ, R36 ;  /* 0x000000ffff147224 */ /* 0x000fe200078e0024 */
[----:B------:R-:W-:Y:S01]  /*1810*/  LEA.HI.X R18, R2, R35, R0, 0x6, P0 ;  /* 0x0000002302127211 */ /* 0x000fe200000f3400 */
[----:B------:R3:W-:Y:S01]  /*1820*/  STL.64 [R1+0x50], R40 ;  /* 0x0000502801007387 */ /* 0x0007e20000100a00 */
[----:B------:R-:W-:Y:S01]  /*1830*/  IMAD.U32 R0, RZ, RZ, UR11 ;  /* 0x0000000bff007e24 */ /* 0x000fe2000f8e00ff */
[----:B------:R-:W-:Y:S01]  /*1840*/  UIADD3 UR17, -UR7, UR5, URZ ;  /* 0x0000000507117290 */ /* 0x000fe2000fffe13f */
[----:B------:R-:W-:Y:S01]  /*1850*/  IMAD.WIDE.U32 R2, R3, UR20, R20 ;  /* 0x0000001403027c25 */ /* 0x000fe2000f8e0014 */
[----:B------:R4:W-:Y:S01]  /*1860*/  STL.64 [R1+0x48], R36 ;  /* 0x0000482401007387 */ /* 0x0009e20000100a00 */
[----:B------:R-:W-:Y:S01]  /*1870*/  ISETP.GE.AND P0, PT, R6, c[0x0][0x16c], PT ;  /* 0x00005b0006007a0c */ /* 0x000fe20003f06270 */
[----:B------:R-:W-:-:S04]  /*1880*/  DEPBAR.LE SB0, 0x1 ;  /* 0x000080400000791a */ /* 0x000fc80000000000 */
[----:B------:R5:W-:Y:S01]  /*1890*/  STL [R1+0x60], R35 ;  /* 0x0000602301007387 */ /* 0x000be20000100800 */
[----:B------:R-:W-:Y:S01]  /*18a0*/  IADD3 R3, R3, UR4, RZ ;  /* 0x0000000403037c10 */ /* 0x000fe2000fffe0ff */
[----:B------:R-:W-:Y:S01]  /*18b0*/  IMAD.MOV.U32 R4, RZ, RZ, R22 ;  /* 0x000000ffff047224 */ /* 0x000fe200078e0016 */
[----:B------:R-:W-:Y:S01]  /*18c0*/  ISETP.LT.AND P1, PT, R38, UR17, PT ;  /* 0x0000001126007c0c */ /* 0x000fe2000bf21270 */
[----:B------:R1:W-:Y:S01]  /*18d0*/  STL.64 [R1+0x30], R20 ;  /* 0x0000301401007387 */ /* 0x0003e20000100a00 */
[----:B------:R-:W-:Y:S01]  /*18e0*/  IADD3 R5, R23, UR6, RZ ;  /* 0x0000000617057c10 */ /* 0x000fe2000fffe0ff */
[----:B--2---:R-:W-:Y:S01]  /*18f0*/  IMAD.U32 R11, RZ, RZ, UR11 ;  /* 0x0000000bff0b7e24 */ /* 0x004fe2000f8e00ff */
[----:B------:R-:W-:Y:S01]  /*1900*/  ISETP.GE.OR P2, PT, R6, c[0x0][0x1fc], !P1 ;  /* 0x00007f0006007a0c */ /* 0x000fe20004f46670 */
[----:B------:R-:W-:Y:S01]  /*1910*/  ULDC.64 UR4, c[0x0][0x278] ;  /* 0x00009e0000047ab9 */ /* 0x000fe20000000a00 */
[----:B------:R-:W-:Y:S01]  /*1920*/  CS2R R118, SRZ ;  /* 0x0000000000767805 */ /* 0x000fe2000001ff00 */
[----:B------:R-:W-:Y:S01]  /*1930*/  UIMAD UR4, UR13, UR4, URZ ;  /* 0x000000040d0472a4 */ /* 0x000fe2000f8e023f */
[----:B------:R-:W-:Y:S01]  /*1940*/  CS2R R116, SRZ ;  /* 0x0000000000747805 */ /* 0x000fe2000001ff00 */
[----:B------:R-:W-:Y:S01]  /*1950*/  USHF.R.S32.HI UR6, URZ, 0x1f, UR7 ;  /* 0x0000001f3f067899 */ /* 0x000fe20008011407 */
[----:B------:R-:W-:Y:S01]  /*1960*/  CS2R R114, SRZ ;  /* 0x0000000000727805 */ /* 0x000fe2000001ff00 */
[----:B------:R-:W-:Y:S01]  /*1970*/  UIMAD UR5, UR11, UR5, UR4 ;  /* 0x000000050b0572a4 */ /* 0x000fe2000f8e0204 */
[----:B------:R-:W-:Y:S01]  /*1980*/  CS2R R112, SRZ ;  /* 0x0000000000707805 */ /* 0x000fe2000001ff00 */
[----:B------:R-:W-:Y:S01]  /*1990*/  CS2R R110, SRZ ;  /* 0x00000000006e7805 */ /* 0x000fe2000001ff00 */
[----:B---3--:R-:W-:Y:S01]  /*19a0*/  IMAD.WIDE.U32 R40, R0, c[0x0][0x278], R16 ;  /* 0x00009e0000287a25 */ /* 0x008fe200078e0010 */
[----:B------:R-:W-:Y:S01]  /*19b0*/  LOP3.LUT R0, R24, 0xfffffff0, RZ, 0xc0, !PT ;  /* 0xfffffff018007812 */ /* 0x000fe200078ec0ff */
[----:B------:R-:W-:Y:S01]  /*19c0*/  CS2R R108, SRZ ;  /* 0x00000000006c7805 */ /* 0x000fe2000001ff00 */
[----:B------:R-:W-:Y:S01]  /*19d0*/  SEL R17, RZ, 0x4, P6 ;  /* 0x00000004ff117807 */ /* 0x000fe20003000000 */
[----:B----4-:R-:W-:Y:S01]  /*19e0*/  IMAD.WIDE.U32 R36, R11, c[0x0][0x290], R4 ;  /* 0x0000a4000b247a25 */ /* 0x010fe200078e0004 */
[----:B------:R-:W-:Y:S01]  /*19f0*/  ISETP.GE.OR P6, PT, R26, c[0x0][0x1fc], !P1 ;  /* 0x00007f001a007a0c */ /* 0x000fe20004fc6670 */
[----:B------:R2:W-:Y:S01]  /*1a00*/  STL.64 [R1+0x40], R40 ;  /* 0x0000402801007387 */ /* 0x0005e20000100a00 */
[----:B------:R-:W-:Y:S01]  /*1a10*/  ISETP.GE.OR P1, PT, R34, c[0x0][0x1fc], !P1 ;  /* 0x00007f0022007a0c */ /* 0x000fe20004f26670 */
[----:B------:R-:W-:Y:S01]  /*1a20*/  IMAD.IADD R0, R32, 0x1, -R0 ;  /* 0x0000000120007824 */ /* 0x000fe200078e0a00 */
[----:B-----5:R-:W-:Y:S01]  /*1a30*/  IADD3 R35, R41, UR5, RZ ;  /* 0x0000000529237c10 */ /* 0x020fe2000fffe0ff */
[----:B------:R-:W-:Y:S01]  /*1a40*/  ULDC.64 UR4, c[0x0][0x290] ;  /* 0x0000a40000047ab9 */ /* 0x000fe20000000a00 */
[----:B------:R-:W-:Y:S01]  /*1a50*/  STL.64 [R1+0x38], R36 ;  /* 0x0000382401007387 */ /* 0x000fe20000100a00 */
[----:B------:R-:W-:Y:S01]  /*1a60*/  UIMAD UR4, UR13, UR4, URZ ;  /* 0x000000040d0472a4 */ /* 0x000fe2000f8e023f */
[----:B------:R-:W-:Y:S01]  /*1a70*/  SHF.R.S32.HI R6, RZ, 0x1f, R0 ;  /* 0x0000001fff067819 */ /* 0x000fe20000011400 */
[----:B------:R-:W-:Y:S01]  /*1a80*/  CS2R R106, SRZ ;  /* 0x00000000006a7805 */ /* 0x000fe2000001ff00 */
[----:B-1----:R-:W-:Y:S01]  /*1a90*/  LEA R20, P3, R2, c[0x0][0x1f0], 0x1 ;  /* 0x00007c0002147a11 */ /* 0x002fe200078608ff */
[----:B------:R-:W-:Y:S01]  /*1aa0*/  STL [R1+0x5c], R35 ;  /* 0x00005c2301007387 */ /* 0x000fe20000100800 */
[----:B------:R-:W-:Y:S01]  /*1ab0*/  LEA.HI R12, R0, R0, RZ, 0x1 ;  /* 0x00000000000c7211 */ /* 0x000fe200078f08ff */
[----:B------:R-:W-:Y:S01]  /*1ac0*/  UIMAD UR4, UR11, UR5, UR4 ;  /* 0x000000050b0472a4 */ /* 0x000fe2000f8e0204 */
[----:B------:R-:W-:Y:S01]  /*1ad0*/  LEA.HI.X R21, R2, c[0x0][0x1f4], R3, 0x1, P3 ;  /* 0x00007d0002157a11 */ /* 0x000fe200018f0c03 */
[----:B------:R-:W-:Y:S01]  /*1ae0*/  CS2R R104, SRZ ;  /* 0x0000000000687805 */ /* 0x000fe2000001ff00 */
[----:B------:R-:W-:Y:S01]  /*1af0*/  LOP3.LUT R2, R27, 0xfffffff8, RZ, 0xc0, !PT ;  /* 0xfffffff81b027812 */ /* 0x000fe200078ec0ff */
[----:B------:R-:W-:Y:S01]  /*1b00*/  CS2R R102, SRZ ;  /* 0x0000000000667805 */ /* 0x000fe2000001ff00 */
[----:B------:R-:W-:Y:S01]  /*1b10*/  ISETP.GE.AND P3, PT, R26, c[0x0][0x16c], PT ;  /* 0x00005b001a007a0c */ /* 0x000fe20003f66270 */
[----:B------:R-:W-:Y:S01]  /*1b20*/  CS2R R100, SRZ ;  /* 0x0000000000647805 */ /* 0x000fe2000001ff00 */
[----:B------:R-:W-:Y:S01]  /*1b30*/  SEL R26, RZ, 0x1, P0 ;  /* 0x00000001ff1a7807 */ /* 0x000fe20000000000 */
[----:B------:R-:W-:Y:S01]  /*1b40*/  IMAD.IADD R7, R32, 0x1, -R2 ;  /* 0x0000000120077824 */ /* 0x000fe200078e0a02 */
[----:B------:R-:W-:Y:S01]  /*1b50*/  SHF.R.S32.HI R2, RZ, 0x1f, R14 ;  /* 0x0000001fff027819 */ /* 0x000fe2000001140e */
[----:B------:R-:W-:Y:S01]  /*1b60*/  CS2R R98, SRZ ;  /* 0x0000000000627805 */ /* 0x000fe2000001ff00 */
[----:B------:R-:W-:Y:S01]  /*1b70*/  CS2R R96, SRZ ;  /* 0x0000000000607805 */ /* 0x000fe2000001ff00 */
[----:B------:R-:W-:Y:S01]  /*1b80*/  CS2R R94, SRZ ;  /* 0x00000000005e7805 */ /* 0x000fe2000001ff00 */
[C---:B------:R-:W-:Y:S01]  /*1b90*/  LEA.HI R10, R7.reuse, R7, RZ, 0x1 ;  /* 0x00000007070a7211 */ /* 0x040fe200078f08ff */
[----:B------:R-:W-:Y:S01]  /*1ba0*/  CS2R R92, SRZ ;  /* 0x00000000005c7805 */ /* 0x000fe2000001ff00 */
[----:B------:R-:W-:Y:S01]  /*1bb0*/  LEA.HI R2, R2, R14, RZ, 0x2 ;  /* 0x0000000e02027211 */ /* 0x000fe200078f10ff */
[----:B------:R-:W-:Y:S01]  /*1bc0*/  CS2R R90, SRZ ;  /* 0x00000000005a7805 */ /* 0x000fe2000001ff00 */
[----:B------:R-:W-:Y:S01]  /*1bd0*/  LOP3.LUT R8, R10, 0x7fffffe, RZ, 0xc0, !PT ;  /* 0x07fffffe0a087812 */ /* 0x000fe200078ec0ff */
[----:B------:R-:W-:Y:S01]  /*1be0*/  CS2R R88, SRZ ;  /* 0x0000000000587805 */ /* 0x000fe2000001ff00 */
[----:B------:R-:W-:Y:S01]  /*1bf0*/  LOP3.LUT R3, R2, 0x1ffffffc, RZ, 0xc0, !PT ;  /* 0x1ffffffc02037812 */ /* 0x000fe200078ec0ff */
[----:B------:R-:W-:Y:S01]  /*1c00*/  CS2R R86, SRZ ;  /* 0x0000000000567805 */ /* 0x000fe2000001ff00 */
[----:B------:R-:W-:Y:S01]  /*1c10*/  LEA.HI R2, R6, R0, RZ, 0x3 ;  /* 0x0000000006027211 */ /* 0x000fe200078f18ff */
[----:B------:R-:W-:Y:S01]  /*1c20*/  IMAD.IADD R9, R7, 0x1, -R8 ;  /* 0x0000000107097824 */ /* 0x000fe200078e0a08 */
[----:B------:R-:W-:Y:S01]  /*1c30*/  LOP3.LUT R6, R12, 0x7fffffe, RZ, 0xc0, !PT ;  /* 0x07fffffe0c067812 */ /* 0x000fe200078ec0ff */
[----:B------:R-:W-:Y:S01]  /*1c40*/  IMAD.IADD R22, R14, 0x1, -R3 ;  /* 0x000000010e167824 */ /* 0x000fe200078e0a03 */
[----:B------:R-:W-:Y:S01]  /*1c50*/  LOP3.LUT R8, R2, 0xfffffff8, RZ, 0xc0, !PT ;  /* 0xfffffff802087812 */ /* 0x000fe200078ec0ff */
[----:B------:R-:W-:Y:S01]  /*1c60*/  IMAD R3, R29, 0x4, R14 ;  /* 0x000000041d037824 */ /* 0x000fe200078e020e */
[----:B------:R-:W-:Y:S01]  /*1c70*/  CS2R R84, SRZ ;  /* 0x0000000000547805 */ /* 0x000fe2000001ff00 */
[----:B------:R-:W-:Y:S01]  /*1c80*/  CS2R R82, SRZ ;  /* 0x0000000000527805 */ /* 0x000fe2000001ff00 */
[----:B------:R-:W-:Y:S01]  /*1c90*/  CS2R R80, SRZ ;  /* 0x0000000000507805 */ /* 0x000fe2000001ff00 */
[----:B------:R-:W-:Y:S01]  /*1ca0*/  IMAD R11, R3, 0x8, R9 ;  /* 0x00000008030b7824 */ /* 0x000fe200078e0209 */
[----:B------:R-:W-:Y:S01]  /*1cb0*/  CS2R R78, SRZ ;  /* 0x00000000004e7805 */ /* 0x000fe2000001ff00 */
[C---:B------:R-:W-:Y:S01]  /*1cc0*/  IMAD.IADD R3, R0.reuse, 0x1, -R6 ;  /* 0x0000000100037824 */ /* 0x040fe200078e0a06 */
[----:B------:R-:W-:Y:S01]  /*1cd0*/  CS2R R76, SRZ ;  /* 0x00000000004c7805 */ /* 0x000fe2000001ff00 */
[----:B------:R-:W-:Y:S01]  /*1ce0*/  IMAD.IADD R14, R0, 0x1, -R8 ;  /* 0x00000001000e7824 */ /* 0x000fe200078e0a08 */
[----:B------:R-:W-:Y:S01]  /*1cf0*/  SHF.R.S32.HI R0, RZ, 0x3, R2 ;  /* 0x00000003ff007819 */ /* 0x000fe20000011402 */
[----:B------:R-:W-:Y:S01]  /*1d00*/  IMAD.SHL.U32 R2, R7, 0x40, RZ ;  /* 0x0000004007027824 */ /* 0x000fe200078e00ff */
[C---:B------:R-:W-:Y:S01]  /*1d10*/  LEA R8, P0, R13.reuse, c[0x0][0x160], 0x1 ;  /* 0x000058000d087a11 */ /* 0x040fe200078008ff */
[----:B------:R-:W-:Y:S01]  /*1d20*/  CS2R R74, SRZ ;  /* 0x00000000004a7805 */ /* 0x000fe2000001ff00 */
[----:B------:R-:W-:Y:S01]  /*1d30*/  CS2R R72, SRZ ;  /* 0x0000000000487805 */ /* 0x000fe2000001ff00 */
[C---:B------:R-:W-:Y:S01]  /*1d40*/  IMAD R23, R0.reuse, 0x8, R3 ;  /* 0x0000000800177824 */ /* 0x040fe200078e0203 */
[----:B------:R-:W-:Y:S01]  /*1d50*/  LEA.HI.X R9, R13, c[0x0][0x164], R18, 0x1, P0 ;  /* 0x000059000d097a11 */ /* 0x000fe200000f0c12 */
[----:B------:R-:W-:Y:S01]  /*1d60*/  IMAD R24, R0, 0x200, R15 ;  /* 0x0000020000187824 */ /* 0x000fe200078e020f */
[----:B------:R-:W-:Y:S01]  /*1d70*/  LOP3.LUT R0, R25, 0xffffffe0, RZ, 0xc0, !PT ;  /* 0xffffffe019007812 */ /* 0x000fe200078ec0ff */
[----:B------:R-:W-:Y:S01]  /*1d80*/  IMAD.SHL.U32 R3, R19, 0x10, RZ ;  /* 0x0000001013037824 */ /* 0x000fe200078e00ff */
[----:B------:R-:W-:Y:S01]  /*1d90*/  SEL R13, RZ, 0x2, P3 ;  /* 0x00000002ff0d7807 */ /* 0x000fe20001800000 */
        /* <DEDUP_REMOVED lines=26> */
[----:B------:R-:W-:Y:S01]  /*1f40*/  IMAD.SHL.U32 R7, R29, 0x8, RZ ;  /* 0x000000081d077824 */ /* 0x000fe200078e00ff */
        /* <DEDUP_REMOVED lines=22> */
[----:B--2---:R-:W-:Y:S01]  /*20b0*/  CS2R R40, SRZ ;  /* 0x0000000000287805 */ /* 0x004fe2000001ff00 */
[----:B------:R-:W-:Y:S01]  /*20c0*/  SEL R12, RZ, 0x1, P5 ;  /* 0x00000001ff0c7807 */ /* 0x000fe20002800000 */
[----:B------:R-:W-:Y:S01]  /*20d0*/  UMOV UR18, 0x1 ;  /* 0x0000000100127882 */ /* 0x000fe20000000000 */
[----:B------:R-:W-:Y:S01]  /*20e0*/  LEA.HI R2, R2, R3, RZ, 0x2 ;  /* 0x0000000302027211 */ /* 0x000fe200078f10ff */
[----:B------:R-:W-:Y:S01]  /*20f0*/  ULDC UR13, c[0x0][0x168] ;  /* 0x00005a00000d7ab9 */ /* 0x000fe20000000800 */
[----:B------:R-:W-:Y:S01]  /*2100*/  LOP3.LUT P5, RZ, R5, 0x2, RZ, 0xc0, !PT ;  /* 0x0000000205ff7812 */ /* 0x000fe200078ac0ff */
[----:B------:R-:W-:Y:S01]  /*2110*/  ULDC UR5, c[0x0][0x198] ;  /* 0x0000660000057ab9 */ /* 0x000fe20000000800 */
[----:B------:R-:W-:-:S02]  /*2120*/  LOP3.LUT R2, R2, 0xfffffffc, RZ, 0xc0, !PT ;  /* 0xfffffffc02027812 */ /* 0x000fc400078ec0ff */
[----:B------:R-:W-:Y:S01]  /*2130*/  ISETP.GE.OR P5, PT, R38, UR17, !P5 ;  /* 0x0000001126007c0c */ /* 0x000fe2000efa6670 */
[----:B------:R-:W1:Y:S01]  /*2140*/  LDSM.16.M88.4 R164, [R214+0x6080] ;  /* 0x00608000d6a4783b */ /* 0x000e620000000200 */
[----:B------:R-:W-:Y:S01]  /*2150*/  LEA.HI R4, R30, R32, RZ, 0x7 ;  /* 0x000000201e047211 */ /* 0x000fe200078f38ff */
[----:B------:R-:W-:Y:S01]  /*2160*/  IMAD.IADD R3, R3, 0x1, -R2 ;  /* 0x0000000103037824 */ /* 0x000fe200078e0a02 */
[----:B------:R-:W-:Y:S01]  /*2170*/  SHF.R.U32.HI R10, RZ, 0x3, R10 ;  /* 0x00000003ff0a7819 */ /* 0x000fe2000001160a */
[----:B------:R-:W2:Y:S01]  /*2180*/  LDSM.16.M88.4 R168, [R214+0x7080] ;  /* 0x00708000d6a8783b */ /* 0x000ea20000000200 */
[----:B------:R-:W-:Y:S01]  /*2190*/  IMAD.SHL.U32 R2, R25, 0x2, RZ ;  /* 0x0000000219027824 */ /* 0x000fe200078e00ff */
[----:B------:R-:W-:Y:S02]  /*21a0*/  SHF.R.U32.HI R11, RZ, 0x4, R4 ;  /* 0x00000004ff0b7819 */ /* 0x000fe40000011604 */
[----:B------:R-:W3:Y:S01]  /*21b0*/  LDSM.16.M88.4 R172, [R215+0x6080] ;  /* 0x00608000d7ac783b */ /* 0x000ee20000000200 */
[----:B------:R-:W-:-:S02]  /*21c0*/  LOP3.LUT R0, R0, 0x10, RZ, 0xc0, !PT ;  /* 0x0000001000007812 */ /* 0x000fc400078ec0ff */
[----:B------:R-:W-:Y:S01]  /*21d0*/  SEL R4, RZ, 0xffffffff, P4 ;  /* 0xffffffffff047807 */ /* 0x000fe20002000000 */
[----:B------:R-:W4:Y:S01]  /*21e0*/  LDSM.16.M88.4 R176, [R215+0x7080] ;  /* 0x00708000d7b0783b */ /* 0x000f220000000200 */
[----:B------:R-:W-:Y:S02]  /*21f0*/  LOP3.LUT R2, R2, 0x2, R26, 0xe2, !PT ;  /* 0x0000000202027812 */ /* 0x000fe400078ee21a */
[----:B------:R-:W-:Y:S01]  /*2200*/  LOP3.LUT R10, R18, R10, RZ, 0x3c, !PT ;  /* 0x0000000a120a7212 */ /* 0x000fe200078e3cff */
[----:B------:R-:W1:Y:S01]  /*2210*/  LDSM.16.M88.4 R180, [R214+0x8080] ;  /* 0x00808000d6b4783b */ /* 0x000e620000000200 */
[----:B------:R-:W-:Y:S01]  /*2220*/  LOP3.LUT R11, R0, 0x8, R11, 0xf8, !PT ;  /* 0x00000008000b7812 */ /* 0x000fe200078ef80b */
[----:B------:R-:W-:Y:S01]  /*2230*/  IMAD.SHL.U32 R0, R4, 0x2, RZ ;  /* 0x0000000204007824 */ /* 0x000fe200078e00ff */
[----:B------:R-:W-:Y:S01]  /*2240*/  LOP3.LUT P4, RZ, R14, 0x2, RZ, 0xc0, !PT ;  /* 0x000000020eff7812 */ /* 0x000fe2000788c0ff */
[----:B------:R-:W1:Y:S01]  /*2250*/  LDSM.16.M88.4 R184, [R214+0x9080] ;  /* 0x00908000d6b8783b */ /* 0x000e620000000200 */
[----:B------:R-:W-:Y:S01]  /*2260*/  IMAD R213, R29, 0x200, R10 ;  /* 0x000002001dd57824 */ /* 0x000fe200078e020a */
[----:B------:R-:W-:Y:S01]  /*2270*/  IADD3 R4, R37, UR4, RZ ;  /* 0x0000000425047c10 */ /* 0x000fe2000fffe0ff */
[----:B------:R-:W-:Y:S01]  /*2280*/  UMOV UR4, URZ ;  /* 0x0000003f00047c82 */ /* 0x000fe20008000000 */
[----:B------:R-:W1:Y:S01]  /*2290*/  LDSM.16.M88.4 R188, [R215+0x8080] ;  /* 0x00808000d7bc783b */ /* 0x000e620000000200 */
[----:B------:R-:W-:Y:S01]  /*22a0*/  LOP3.LUT R12, R0, 0x2, R12, 0xe2, !PT ;  /* 0x00000002000c7812 */ /* 0x000fe200078ee20c */
[----:B------:R-:W-:Y:S01]  /*22b0*/  IMAD.SHL.U32 R213, R213, 0x2, RZ ;  /* 0x00000002d5d57824 */ /* 0x000fe200078e00ff */
[----:B------:R-:W-:Y:S01]  /*22c0*/  LOP3.LUT R7, R7, 0x8, RZ, 0xc0, !PT ;  /* 0x0000000807077812 */ /* 0x000fe200078ec0ff */
[----:B------:R-:W1:Y:S01]  /*22d0*/  LDSM.16.M88.4 R192, [R215+0x9080] ;  /* 0x00908000d7c0783b */ /* 0x000e620000000200 */
[----:B------:R-:W-:-:S02]  /*22e0*/  SHF.R.S32.HI R15, RZ, 0x2, R15 ;  /* 0x00000002ff0f7819 */ /* 0x000fc4000001140f */
        /* <DEDUP_REMOVED lines=16> */
[----:B------:R-:W-:Y:S01]  /*23f0*/  UMOV UR17, 0xffffffc0 ;  /* 0xffffffc000117882 */ /* 0x000fe20000000000 */
        /* <DEDUP_REMOVED lines=15> */
[----:B------:R-:W-:-:S03]  /*24f0*/  LOP3.LUT P0, RZ, R3, 0x2, RZ, 0xc0, !PT ;  /* 0x0000000203ff7812 */ /* 0x000fc6000780c0ff */
[----:B------:R2:W-:Y:S01]  /*2500*/  LDGSTS.E.BYPASS.LTC128B.128 [R31+0xd080], [R20.64+0x40], !P6 ;  /* 0x0d080040141f7fae */ /* 0x0005e2000f101d4e */
[----:B------:R-:W-:-:S03]  /*2510*/  SEL R225, R225, 0xfffffff0, !P0 ;  /* 0xfffffff0e1e17807 */ /* 0x000fc60004000000 */
[----:B------:R2:W-:Y:S01]  /*2520*/  LDGSTS.E.BYPASS.LTC128B.128 [R31+0xe080], [R20.64+0x80], !P1 ;  /* 0x0e080080141f7fae */ /* 0x0005e2000c901d4e */
[----:B-1----:R-:W-:Y:S02]  /*2530*/  LEA R8, P2, R0, c[0x0][0x280], 0x2 ;  /* 0x0000a00000087a11 */ /* 0x002fe400078410ff */
[----:B-----5:R-:W-:Y:S02]  /*2540*/  LOP3.LUT R2, R14, 0x1c0, RZ, 0xc0, !PT ;  /* 0x000001c00e027812 */ /* 0x020fe400078ec0ff */
[----:B------:R-:W-:Y:S02]  /*2550*/  LEA.HI.X R9, R0, c[0x0][0x284], R6, 0x2, P2 ;  /* 0x0000a10000097a11 */ /* 0x000fe400010f1406 */
[----:B------:R-:W-:Y:S02]  /*2560*/  SHF.R.U32.HI R4, RZ, 0x3, R2 ;  /* 0x00000003ff047819 */ /* 0x000fe40000011602 */
[----:B------:R-:W-:Y:S02]  /*2570*/  LOP3.LUT R0, R12, R10, RZ, 0xfc, !PT ;  /* 0x0000000a0c007212 */ /* 0x000fe400078efcff */
[----:B------:R-:W-:Y:S01]  /*2580*/  LOP3.LUT R218, R4, R2, R7, 0x1e, !PT ;  /* 0x0000000204da7212 */ /* 0x000fe200078e1e07 */
[----:B------:R-:W-:Y:S01]  /*2590*/  IMAD R2, R28, 0x10, R15 ;  /* 0x000000101c027824 */ /* 0x000fe200078e020f */
[----:B------:R-:W-:Y:S01]  /*25a0*/  ISETP.GE.AND P2, PT, R32, 0x10, PT ;  /* 0x000000102000780c */ /* 0x000fe20003f46270 */
[----:B------:R1:W-:Y:S01]  /*25b0*/  STL [R1+0x20], R0 ;  /* 0x0000200001007387 */ /* 0x0003e20000100800 */
[----:B------:R-:W-:Y:S01]  /*25c0*/  SHF.R.U32.HI R6, RZ, 0x3, R5 ;  /* 0x00000003ff067819 */ /* 0x000fe20000011605 */
[----:B------:R-:W-:-:S02]  /*25d0*/  IMAD.IADD R218, R24, 0x1, R218 ;  /* 0x0000000118da7824 */ /* 0x000fc400078e02da */
[----:B------:R5:W-:Y:S01]  /*25e0*/  STL [R1+0x4], R2 ;  /* 0x0000040201007387 */ /* 0x000be20000100800 */
[CC--:B------:R-:W-:Y:S02]  /*25f0*/  LOP3.LUT R212, R6.reuse, R5.reuse, R212, 0x1e, !PT ;  /* 0x0000000506d47212 */ /* 0x0c0fe400078e1ed4 */
[----:B------:R-:W-:Y:S02]  /*2600*/  LOP3.LUT R3, R6, R5, R7, 0x1e, !PT ;  /* 0x0000000506037212 */ /* 0x000fe400078e1e07 */
[----:B------:R-:W-:-:S05]  /*2610*/  LEA R218, R218, 0x13480, 0x1 ;  /* 0x00013480dada7811 */ /* 0x000fca00078e08ff */
[C-C-:B------:R-:W-:Y:S02]  /*2620*/  IMAD R219, R223.reuse, 0x2, R218.reuse ;  /* 0x00000002dfdb7824 */ /* 0x140fe400078e02da */
[C---:B------:R-:W-:Y:S02]  /*2630*/  IMAD R220, R224.reuse, 0x2, R218 ;  /* 0x00000002e0dc7824 */ /* 0x040fe400078e02da */
[----:B------:R-:W-:Y:S02]  /*2640*/  IMAD R224, R224, 0x2, R219 ;  /* 0x00000002e0e07824 */ /* 0x000fe400078e02db */
[----:B------:R-:W-:Y:S02]  /*2650*/  IMAD R223, R223, 0x2, R220 ;  /* 0x00000002dfdf7824 */ /* 0x000fe400078e02dc */
[----:B-1----:R-:W-:Y:S01]  /*2660*/  IMAD.SHL.U32 R0, R23, 0x20, RZ ;  /* 0x0000002017007824 */ /* 0x002fe200078e00ff */
[----:B-----5:R-:W-:-:S03]  /*2670*/  LOP3.LUT R2, R6, R11, R5, 0x1e, !PT ;  /* 0x0000000b06027212 */ /* 0x020fc600078e1e05 */
[----:B------:R-:W-:Y:S02]  /*2680*/  IMAD R4, R28, 0x200, R0 ;  /* 0x000002001c047824 */ /* 0x000fe400078e0200 */
[C---:B------:R-:W-:Y:S02]  /*2690*/  IMAD.IADD R212, R0.reuse, 0x1, R212 ;  /* 0x0000000100d47824 */ /* 0x040fe400078e02d4 */
[----:B------:R-:W-:Y:S02]  /*26a0*/  IMAD.IADD R221, R0, 0x1, R2 ;  /* 0x0000000100dd7824 */ /* 0x000fe400078e0202 */
[----:B------:R-:W-:Y:S01]  /*26b0*/  @!P2 IMAD.SHL.U32 R0, R32, 0x10, RZ ;  /* 0x000000102000a824 */ /* 0x000fe200078e00ff */
[----:B------:R-:W-:Y:S01]  /*26c0*/  LEA R212, R212, 0x80, 0x1 ;  /* 0x00000080d4d47811 */ /* 0x000fe200078e08ff */
[----:B------:R-:W-:Y:S02]  /*26d0*/  IMAD.SHL.U32 R2, R22, 0x2, RZ ;  /* 0x0000000216027824 */ /* 0x000fe400078e00ff */
[----:B------:R-:W-:Y:S01]  /*26e0*/  IMAD.IADD R222, R4, 0x1, R3 ;  /* 0x0000000104de7824 */ /* 0x000fe200078e0203 */
[----:B------:R1:W-:Y:S03]  /*26f0*/  @!P2 LDGSTS.E.BYPASS.LTC128B.128 [R0+0xf280], [R8.64] ;  /* 0x0f2800000800afae */ /* 0x0003e6000b901d4e */
[C---:B------:R-:W-:Y:S01]  /*2700*/  IMAD.SHL.U32 R217, R222.reuse, 0x2, RZ ;  /* 0x00000002ded97824 */ /* 0x040fe200078e00ff */
[----:B------:R2:W-:Y:S01]  /*2710*/  STL [R1+0x2c], R2 ;  /* 0x00002c0201007387 */ /* 0x0005e20000100800 */
[----:B------:R-:W-:-:S02]  /*2720*/  IMAD.IADD R226, R222, 0x1, R225 ;  /* 0x00000001dee27824 */ /* 0x000fc400078e02e1 */
[----:B------:R-:W-:Y:S01]  /*2730*/  IMAD.SHL.U32 R216, R222, 0x2, RZ ;  /* 0x00000002ded87824 */ /* 0x000fe200078e00ff */
[----:B------:R-:W0:Y:S01]  /*2740*/  LDGDEPBAR ;  /* 0x00000000000079af */ /* 0x000e220000000000 */
[----:B------:R-:W-:-:S03]  /*2750*/  IADD3 R217, R217, 0xc080, RZ ;  /* 0x0000c080d9d97810 */ /* 0x000fc60007ffe0ff */
[----:B------:R-:W0:Y:S02]  /*2760*/  LDGDEPBAR ;  /* 0x00000000000079af */ /* 0x000e240000000000 */
[----:B------:R-:W-:Y:S01]  /*2770*/  IMAD R217, R225, 0x2, R217 ;  /* 0x00000002e1d97824 */ /* 0x000fe200078e02d9 */
[----:B-1----:R-:W-:Y:S01]  /*2780*/  IADD3 R0, -R2, UR16, RZ ;  /* 0x0000001002007c10 */ /* 0x002fe2000fffe1ff */
[----:B------:R-:W-:-:S04]  /*2790*/  ULDC UR16, c[0x0][0x168] ;  /* 0x00005a0000107ab9 */ /* 0x000fc80000000800 */
[----:B------:R1:W-:Y:S04]  /*27a0*/  STL [R1+0x14], R0 ;  /* 0x0000140001007387 */ /* 0x0003e80000100800 */
[----:B--234-:R1:W-:Y:S02]  /*27b0*/  STL [R1+0x1c], R33 ;  /* 0x00001c2101007387 */ /* 0x01c3e40000100800 */
.L_x_507:
[----:B------:R-:W-:Y:S04]  /*27c0*/  DEPBAR.LE SB0, 0x1 ;  /* 0x000080400000791a */ /* 0x000fe80000000000 */
[----:B------:R-:W-:Y:S01]  /*27d0*/  BAR.SYNC.DEFER_BLOCKING 0x0 ;  /* 0x0000000000007b1d */ /* 0x000fe20000010000 */
[----:B-1----:R-:W-:Y:S01]  /*27e0*/  MOV R0, UR4 ;  /* 0x0000000400007c02 */ /* 0x002fe20008000f00 */
        /* <DEDUP_REMOVED lines=79> */
[C---:B------:R-:W-:Y:S01]  /*2ce0*/  HMMA.16816.F32 R16, R144.reuse, R154, R16 ;  /* 0x0000009a9010723c */ /* 0x040fe20000001810 */
[----:B------:R-:W2:Y:S03]  /*2cf0*/  LDL R155, [R1+0x4] ;  /* 0x00000400019b7983 */ /* 0x000ea60000100800 */
        /* <DEDUP_REMOVED lines=21> */
[----:B------:R-:W3:Y:S01]  /*2e50*/  MUFU.TANH R0, R14 ;  /* 0x0000000e00007308 */ /* 0x000ee20000002400 */
[----:B-1----:R-:W1:Y:S09]  /*2e60*/  LDSM.16.M88.4 R4, [R215+0x5080] ;  /* 0x00508000d704783b */ /* 0x002e720000000200 */
[----:B------:R-:W4:Y:S10]  /*2e70*/  MUFU.TANH R151, R9 ;  /* 0x0000000900977308 */ /* 0x000f340000002400 */
[----:B------:R-:W1:Y:S01]  /*2e80*/  MUFU.TANH R230, R10 ;  /* 0x0000000a00e67308 */ /* 0x000e620000002400 */
[----:B---3--:R3:W-:Y:S09]  /*2e90*/  STL [R1], R0 ;  /* 0x0000000001007387 */ /* 0x0087f20000100800 */
[----:B------:R-:W2:Y:S10]  /*2ea0*/  MUFU.TANH R233, R11 ;  /* 0x0000000b00e97308 */ /* 0x000eb40000002400 */
[----:B------:R-:W2:Y:S01]  /*2eb0*/  MUFU.TANH R236, R12 ;  /* 0x0000000c00ec7308 */ /* 0x000ea20000002400 */
[-C--:B-1----:R-:W-:Y:S01]  /*2ec0*/  HMMA.16816.F32 R20, R144, R4.reuse, R20 ;  /* 0x000000049014723c */ /* 0x082fe20000001814 */
[----:B---3--:R-:W-:Y:S08]  /*2ed0*/  MOV R0, UR4 ;  /* 0x0000000400007c02 */ /* 0x008ff00008000f00 */
[----:B------:R-:W1:Y:S01]  /*2ee0*/  MUFU.TANH R252, R13 ;  /* 0x0000000d00fc7308 */ /* 0x000e620000002400 */
[C---:B------:R-:W-:Y:S09]  /*2ef0*/  HMMA.16816.F32 R24, R136.reuse, R4, R24 ;  /* 0x000000048818723c */ /* 0x040ff20000001818 */
[----:B------:R-:W3:Y:S01]  /*2f00*/  MUFU.TANH R234, R15 ;  /* 0x0000000f00ea7308 */ /* 0x000ee20000002400 */
[-C--:B------:R-:W-:Y:S04]  /*2f10*/  HMMA.16816.F32 R28, R136, R6.reuse, R28 ;  /* 0x00000006881c723c */ /* 0x080fe8000000181c */
[----:B------:R-:W-:Y:S04]  /*2f20*/  FMUL.FTZ R20, R20, c[0x0][0x2b4] ;  /* 0x0000ad0014147a20 */ /* 0x000fe80000410000 */
[----:B------:R-:W-:Y:S01]  /*2f30*/  HMMA.16816.F32 R32, R144, R6, R32 ;  /* 0x000000069020723c */ /* 0x000fe20000001820 */
[----:B------:R-:W1:Y:S03]  /*2f40*/  MUFU.TANH R160, R16 ;  /* 0x0000001000a07308 */ /* 0x000e660000002400 */
[----:B------:R-:W-:Y:S02]  /*2f50*/  FMUL.FTZ R21, R21, c[0x0][0x2b4] ;  /* 0x0000ad0015157a20 */ /* 0x000fe40000410000 */
[----:B------:R-:W-:Y:S02]  /*2f60*/  FMUL.FTZ R22, R22, c[0x0][0x2b4] ;  /* 0x0000ad0016167a20 */ /* 0x000fe40000410000 */
[----:B------:R-:W-:Y:S03]  /*2f70*/  FMUL.FTZ R23, R23, c[0x0][0x2b4] ;  /* 0x0000ad0017177a20 */ /* 0x000fe60000410000 */
        /* <DEDUP_REMOVED lines=14> */
[----:B------:R-:W-:Y:S07]  /*3060*/  FMUL.FTZ R35, R35, c[0x0][0x2b4] ;  /* 0x0000ad0023237a20 */ /* 0x000fee0000410000 */
        /* <DEDUP_REMOVED lines=16> */
[----:B------:R2:W1:Y:S01]  /*3170*/  MUFU.TANH R239, R34 ;  /* 0x0000002200ef7308 */ /* 0x0004620000002400 */
[----:B------:R2:W1:Y:S04]  /*3180*/  LDS R145, [R0.X4+0xf0a0] ;  /* 0x00f0a00000917984 */ /* 0x0004680000004800 */
[----:B------:R2:W1:Y:S04]  /*3190*/  LDS R147, [R0.X4+0xf100] ;  /* 0x00f1000000937984 */ /* 0x0004680000004800 */
[----:B------:R2:W1:Y:S01]  /*31a0*/  LDS R146, [R0.X4+0xf120] ;  /* 0x00f1200000927984 */ /* 0x0004620000004800 */
[----:B------:R-:W-:Y:S04]  /*31b0*/  DEPBAR.LE SB0, 0x0 ;  /* 0x000080000000791a */ /* 0x000fe80000000000 */
[----:B------:R-:W-:Y:S08]  /*31c0*/  BAR.SYNC.DEFER_BLOCKING 0x0 ;  /* 0x0000000000007b1d */ /* 0x000ff00000010000 */
[----:B------:R2:W1:Y:S01]  /*31d0*/  LDSM.16.M88.4 R132, [R216+0xc080] ;  /* 0x00c08000d884783b */ /* 0x0004620000000200 */
[----:B------:R2:W1:Y:S07]  /*31e0*/  MUFU.TANH R238, R35 ;  /* 0x0000002300ee7308 */ /* 0x00046e0000002400 */
        /* <DEDUP_REMOVED lines=53> */
.L_x_505:
[-C--:B-1234-:R-:W-:Y:S01]  /*3540*/  HMMA.16816.F32 R4, R132, R164.reuse, RZ ;  /* 0x000000a48404723c */ /* 0x09efe200000018ff */
[----:B------:R-:W2:Y:S01]  /*3550*/  LDL R3, [R1+0x2c] ;  /* 0x00002c0001037983 */ /* 0x000ea20000100800 */
[----:B------:R-:W-:Y:S02]  /*3560*/  ULEA UR7, UR20, 0x1, 0x6 ;  /* 0x0000000114077891 */ /* 0x000fe4000f8e303f */
[----:B------:R-:W-:Y:S01]  /*3570*/  USHF.L.U32 UR6, UR12, 0x7, URZ ;  /* 0x000000070c067899 */ /* 0x000fe2000800063f */
[----:B------:R-:W3:Y:S01]  /*3580*/  LDL R150, [R1+0x14] ;  /* 0x0000140001967983 */ /* 0x000ee20000100800 */
[----:B------:R-:W-:Y:S02]  /*3590*/  UIADD3 UR20, UR20, 0x1, URZ ;  /* 0x0000000114147890 */ /* 0x000fe4000fffe03f */
[C---:B------:R-:W-:Y:S01]  /*35a0*/  HMMA.16816.F32 R8, R28.reuse, R164, RZ ;  /* 0x000000a41c08723c */ /* 0x040fe200000018ff */
[----:B------:R-:W-:Y:S01]  /*35b0*/  LDS R2, [R155.X4+0xf280] ;  /* 0x00f280009b027984 */ /* 0x000fe20000004800 */
[----:B------:R-:W-:Y:S03]  /*35c0*/  UIADD3 UR6, UR7, UR5, -UR6 ;  /* 0x0000000507067290 */ /* 0x000fe6000fffe806 */
[----:B------:R-:W0:Y:S03]  /*35d0*/  LDGDEPBAR ;  /* 0x00000000000079af */ /* 0x000e260000000000 */
[-C--:B------:R-:W-:Y:S01]  /*35e0*/  HMMA.16816.F32 R12, R28, R166.reuse, RZ ;  /* 0x000000a61c0c723c */ /* 0x080fe200000018ff */
[----:B------:R-:W-:Y:S04]  /*35f0*/  MOV R0, UR6 ;  /* 0x0000000600007c02 */ /* 0x000fe80008000f00 */
[----:B------:R-:W-:Y:S03]  /*3600*/  IADD3 R0, R155, -c[0x0][0x168], R0 ;  /* 0x80005a009b007a10 */ /* 0x000fe60007ffe000 */
        /* <DEDUP_REMOVED lines=50> */
[C---:B------:R-:W-:Y:S02]  /*3930*/  ISETP.GT.AND P4, PT, R3.reuse, RZ, PT ;  /* 0x000000ff0300720c */ /* 0x040fe40003f84270 */
[----:B------:R-:W-:Y:S02]  /*3940*/  FSEL R135, R162, -INF , P5 ;  /* 0xff800000a2877808 */ /* 0x000fe40002800000 */
[C---:B------:R-:W-:Y:S02]  /*3950*/  ISETP.GT.AND P2, PT, R3.reuse, 0x1, PT ;  /* 0x000000010300780c */ /* 0x040fe40003f44270 */
        /* <DEDUP_REMOVED lines=19> */
[----:B------:R-:W-:Y:S03]  /*3a90*/  ISETP.GT.AND P4, PT, R3, 0x41, PT ;  /* 0x000000410300780c */ /* 0x000fe60003f84270 */
[----:B------:R-:W-:Y:S01]  /*3aa0*/  FSEL R138, R232, -INF , P2 ;  /* 0xff800000e88a7808 */ /* 0x000fe20001000000 */
[--C-:B------:R-:W-:Y:S01]  /*3ab0*/  FFMA.FTZ R139, R139, c[0x0][0x29c], -R144.reuse ;  /* 0x0000a7008b8b7a23 */ /* 0x100fe20000010890 */
[C---:B------:R-:W-:Y:S02]  /*3ac0*/  ISETP.GT.AND P2, PT, R3.reuse, 0x60, PT ;  /* 0x000000600300780c */ /* 0x040fe40003f44270 */
[----:B------:R-:W-:Y:S01]  /*3ad0*/  FSEL R137, R160, -INF , P1 ;  /* 0xff800000a0897808 */ /* 0x000fe20000800000 */
[--C-:B------:R-:W-:Y:S01]  /*3ae0*/  FFMA.FTZ R138, R138, c[0x0][0x29c], -R144.reuse ;  /* 0x0000a7008a8a7a23 */ /* 0x100fe20000010890 */
[----:B------:R-:W-:Y:S02]  /*3af0*/  ISETP.GT.AND P1, PT, R3, 0x61, PT ;  /* 0x000000610300780c */ /* 0x000fe40003f24270 */
[----:B------:R-:W-:Y:S01]  /*3b00*/  FSEL R134, R161, -INF , P4 ;  /* 0xff800000a1867808 */ /* 0x000fe20002000000 */
[--C-:B------:R-:W-:Y:S01]  /*3b10*/  FFMA.FTZ R141, R137, c[0x0][0x29c], -R144.reuse ;  /* 0x0000a700898d7a23 */ /* 0x100fe20000010890 */
[----:B------:R-:W-:Y:S01]  /*3b20*/  FSEL R133, R157, -INF , P2 ;  /* 0xff8000009d857808 */ /* 0x000fe20001000000 */
[----:B------:R-:W-:Y:S01]  /*3b30*/  FFMA.FTZ R137, R135, c[0x0][0x29c], -R144 ;  /* 0x0000a70087897a23 */ /* 0x000fe20000010890 */
[----:B------:R-:W-:Y:S01]  /*3b40*/  FSEL R3, R158, -INF , P1 ;  /* 0xff8000009e037808 */ /* 0x000fe20000800000 */
[----:B------:R-:W-:Y:S01]  /*3b50*/  FADD.FTZ R152, R33, -R2 ;  /* 0x8000000221987221 */ /* 0x000fe20000010000 */
[----:B------:R-:W-:Y:S01]  /*3b60*/  FSEL R136, R229, -INF , P6 ;  /* 0xff800000e5887808 */ /* 0x000fe20003000000 */
[----:B------:R-:W-:Y:S01]  /*3b70*/  FFMA.FTZ R135, R133, c[0x0][0x29c], -R144 ;  /* 0x0000a70085877a23 */ /* 0x000fe20000010890 */
[----:B------:R1:W-:Y:S01]  /*3b80*/  MUFU.EX2 R23, R138 ;  /* 0x0000008a00177308 */ /* 0x0003e20000000800 */
[----:B------:R-:W-:Y:S01]  /*3b90*/  FADD.FTZ R133, R4, -R2 ;  /* 0x8000000204857221 */ /* 0x000fe20000010000 */
[----:B------:R-:W-:Y:S01]  /*3ba0*/  MOV R4, R148 ;  /* 0x0000009400047202 */ /* 0x000fe20000000f00 */
[--C-:B------:R-:W-:Y:S01]  /*3bb0*/  FFMA.FTZ R140, R136, c[0x0][0x29c], -R144.reuse ;  /* 0x0000a700888c7a23 */ /* 0x100fe20000010890 */
[----:B------:R-:W-:Y:S01]  /*3bc0*/  MOV R18, R155 ;  /* 0x0000009b00127202 */ /* 0x000fe20000000f00 */
[--C-:B------:R-:W-:Y:S02]  /*3bd0*/  FFMA.FTZ R136, R134, c[0x0][0x29c], -R144.reuse ;  /* 0x0000a70086887a23 */ /* 0x100fe40000010890 */
[----:B------:R-:W-:Y:S01]  /*3be0*/  FFMA.FTZ R144, R3, c[0x0][0x29c], -R144 ;  /* 0x0000a70003907a23 */ /* 0x000fe20000010890 */
[----:B------:R-:W-:Y:S01]  /*3bf0*/  IMNMX R3, R150, R142, PT ;  /* 0x0000008e96037217 */ /* 0x000fe20003800200 */
[--C-:B------:R-:W-:Y:S02]  /*3c00*/  FADD.FTZ R148, R20, -R2.reuse ;  /* 0x8000000214947221 */ /* 0x100fe40000010000 */
[----:B------:R-:W-:Y:S01]  /*3c10*/  FADD.FTZ R150, R32, -R2 ;  /* 0x8000000220967221 */ /* 0x000fe20000010000 */
[C---:B------:R-:W-:Y:S01]  /*3c20*/  ISETP.GT.AND P4, PT, R3.reuse, RZ, PT ;  /* 0x000000ff0300720c */ /* 0x040fe20003f84270 */
[----:B------:R-:W-:Y:S01]  /*3c30*/  FADD.FTZ R155, R22, -R0 ;  /* 0x80000000169b7221 */ /* 0x000fe20000010000 */
[----:B------:R-:W-:Y:S01]  /*3c40*/  MOV R32, R151 ;  /* 0x0000009700207202 */ /* 0x000fe20000000f00 */
[----:B------:R-:W-:Y:S01]  /*3c50*/  MUFU.EX2 R22, R141 ;  /* 0x0000008d00167308 */ /* 0x000fe20000000800 */
[----:B------:R-:W-:Y:S01]  /*3c60*/  FSEL R20, R244, -INF , P4 ;  /* 0xff800000f4147808 */ /* 0x000fe20002000000 */
[--C-:B------:R-:W-:Y:S01]  /*3c70*/  FADD.FTZ R142, R16, -R2.reuse ;  /* 0x80000002108e7221 */ /* 0x100fe20000010000 */
[----:B------:R-:W-:Y:S01]  /*3c80*/  ISETP.GT.AND P2, PT, R3, 0x1, PT ;  /* 0x000000010300780c */ /* 0x000fe20003f44270 */
[----:B------:R-:W-:Y:S01]  /*3c90*/  FADD.FTZ R134, R5, -R2 ;  /* 0x8000000205867221 */ /* 0x000fe20000010000 */
[C---:B------:R-:W-:Y:S01]  /*3ca0*/  ISETP.GT.AND P1, PT, R3.reuse, 0x20, PT ;  /* 0x000000200300780c */ /* 0x040fe20003f24270 */
[--C-:B------:R-:W-:Y:S01]  /*3cb0*/  FFMA.FTZ R33, R20, c[0x0][0x29c], -R145.reuse ;  /* 0x0000a70014217a23 */ /* 0x100fe20000010891 */
[----:B------:R-:W-:Y:S01]  /*3cc0*/  MOV R20, R32 ;  /* 0x0000002000147202 */ /* 0x000fe20000000f00 */
[--C-:B------:R-:W-:Y:S01]  /*3cd0*/  FADD.FTZ R151, R6, -R0.reuse ;  /* 0x8000000006977221 */ /* 0x100fe20000010000 */
[----:B-1----:R-:W-:Y:S01]  /*3ce0*/  MOV R138, R18 ;  /* 0x00000012008a7202 */ /* 0x002fe20000000f00 */
[----:B------:R1:W2:Y:S01]  /*3cf0*/  MUFU.EX2 R32, R139 ;  /* 0x0000008b00207308 */ /* 0x0002a20000000800 */
[----:B------:R-:W-:Y:S01]  /*3d00*/  ISETP.GT.AND P5, PT, R3, 0x40, PT ;  /* 0x000000400300780c */ /* 0x000fe20003fa4270 */
[--C-:B------:R-:W-:Y:S01]  /*3d10*/  FADD.FTZ R163, R34, -R0.reuse ;  /* 0x8000000022a37221 */ /* 0x100fe20000010000 */
[----:B------:R-:W-:Y:S01]  /*3d20*/  FSEL R17, R245, -INF , P2 ;  /* 0xff800000f5117808 */ /* 0x000fe20001000000 */
[----:B------:R-:W-:Y:S01]  /*3d30*/  FADD.FTZ R159, R35, -R0 ;  /* 0x80000000239f7221 */ /* 0x000fe20000010000 */
[----:B------:R-:W-:Y:S02]  /*3d40*/  FSEL R16, R240, -INF , P1 ;  /* 0xff800000f0107808 */ /* 0x000fe40000800000 */
[----:B------:R-:W-:Y:S01]  /*3d50*/  ISETP.GT.AND P1, PT, R3, 0x61, PT ;  /* 0x000000610300780c */ /* 0x000fe20003f24270 */
[--C-:B------:R-:W-:Y:S01]  /*3d60*/  FFMA.FTZ R6, R17, c[0x0][0x29c], -R145.reuse ;  /* 0x0000a70011067a23 */ /* 0x100fe20000010891 */
[C---:B------:R-:W-:Y:S01]  /*3d70*/  ISETP.GT.AND P6, PT, R3.reuse, 0x21, PT ;  /* 0x000000210300780c */ /* 0x040fe20003fc4270 */
[----:B------:R3:W-:Y:S01]  /*3d80*/  MUFU.EX2 R18, R135 ;  /* 0x0000008700127308 */ /* 0x0007e20000000800 */
[C---:B------:R-:W-:Y:S01]  /*3d90*/  ISETP.GT.AND P4, PT, R3.reuse, 0x41, PT ;  /* 0x000000410300780c */ /* 0x040fe20003f84270 */
[--C-:B------:R-:W-:Y:S01]  /*3da0*/  FFMA.FTZ R7, R16, c[0x0][0x29c], -R145.reuse ;  /* 0x0000a70010077a23 */ /* 0x100fe20000010891 */
[----:B------:R-:W-:Y:S02]  /*3db0*/  ISETP.GT.AND P2, PT, R3, 0x60, PT ;  /* 0x000000600300780c */ /* 0x000fe40003f44270 */
[----:B------:R-:W-:Y:S02]  /*3dc0*/  MOV R35, R4 ;  /* 0x0000000400237202 */ /* 0x000fe40000000f00 */
[----:B------:R-:W-:Y:S02]  /*3dd0*/  FSEL R4, R241, -INF , P5 ;  /* 0xff800000f1047808 */ /* 0x000fe40002800000 */
[----:B------:R-:W-:Y:S01]  /*3de0*/  FSEL R0, R238, -INF , P1 ;  /* 0xff800000ee007808 */ /* 0x000fe20000800000 */
[----:B------:R-:W-:Y:S01]  /*3df0*/  MUFU.EX2 R17, R33 ;  /* 0x0000002100117308 */ /* 0x000fe20000000800 */
[----:B------:R-:W-:Y:S01]  /*3e00*/  FSEL R2, R239, -INF , P2 ;  /* 0xff800000ef027808 */ /* 0x000fe20001000000 */
[--C-:B------:R-:W-:Y:S01]  /*3e10*/  FFMA.FTZ R4, R4, c[0x0][0x29c], -R145.reuse ;  /* 0x0000a70004047a23 */ /* 0x100fe20000010891 */
[----:B------:R-:W-:Y:S02]  /*3e20*/  FSEL R5, R242, -INF , P6 ;  /* 0xff800000f2057808 */ /* 0x000fe40003000000 */
[----:B-1----:R-:W-:Y:S01]  /*3e30*/  MOV R139, R21 ;  /* 0x00000015008b7202 */ /* 0x002fe20000000f00 */
[--C-:B------:R-:W-:Y:S01]  /*3e40*/  FFMA.FTZ R34, R2, c[0x0][0x29c], -R145.reuse ;  /* 0x0000a70002227a23 */ /* 0x100fe20000010891 */
[----:B------:R-:W-:Y:S01]  /*3e50*/  FSEL R3, R243, -INF , P4 ;  /* 0xff800000f3037808 */ /* 0x000fe20002000000 */
[--C-:B------:R-:W-:Y:S01]  /*3e60*/  FFMA.FTZ R5, R5, c[0x0][0x29c], -R145.reuse ;  /* 0x0000a70005057a23 */ /* 0x100fe20000010891 */
[----:B------:R-:W-:Y:S01]  /*3e70*/  MOV R141, R35 ;  /* 0x00000023008d7202 */ /* 0x000fe20000000f00 */
[----:B------:R1:W4:Y:S01]  /*3e80*/  MUFU.EX2 R21, R140 ;  /* 0x0000008c00157308 */ /* 0x0003220000000800 */
[----:B--2---:R-:W-:Y:S01]  /*3e90*/  FMUL.FTZ R2, R32, R133 ;  /* 0x0000008520027220 */ /* 0x004fe20000410000 */
[----:B------:R-:W-:Y:S01]  /*3ea0*/  MOV R133, R237 ;  /* 0x000000ed00857202 */ /* 0x000fe20000000f00 */
[--C-:B------:R-:W-:Y:S01]  /*3eb0*/  FFMA.FTZ R3, R3, c[0x0][0x29c], -R145.reuse ;  /* 0x0000a70003037a23 */ /* 0x100fe20000010891 */
[----:B---3--:R-:W-:Y:S01]  /*3ec0*/  MOV R135, R235 ;  /* 0x000000eb00877202 */ /* 0x008fe20000000f00 */
[----:B------:R-:W-:Y:S02]  /*3ed0*/  FFMA.FTZ R145, R0, c[0x0][0x29c], -R145 ;  /* 0x0000a70000917a23 */ /* 0x000fe40000010891 */
[----:B------:R-:W-:Y:S01]  /*3ee0*/  FFMA.FTZ R0, -R231, R231, 1 ;  /* 0x3f800000e7007423 */ /* 0x000fe200000101e7 */
[----:B------:R-:W-:Y:S01]  /*3ef0*/  MOV R231, R19 ;  /* 0x0000001300e77202 */ /* 0x000fe20000000f00 */
[----:B------:R-:W-:Y:S01]  /*3f00*/  FFMA.FTZ R35, -R157, R157, 1 ;  /* 0x3f8000009d237423 */ /* 0x000fe2000001019d */
[----:B------:R2:W-:Y:S01]  /*3f10*/  MUFU.EX2 R19, R136 ;  /* 0x0000008800137308 */ /* 0x0005e20000000800 */
[----:B------:R-:W-:Y:S01]  /*3f20*/  FMUL.FTZ R237, R2, R0 ;  /* 0x0000000002ed7220 */ /* 0x000fe20000410000 */
[----:B------:R-:W-:Y:S01]  /*3f30*/  MOV R157, R133 ;  /* 0x00000085009d7202 */ /* 0x000fe20000000f00 */
[----:B------:R-:W-:Y:S02]  /*3f40*/  FMUL.FTZ R2, R23, R134 ;  /* 0x0000008617027220 */ /* 0x000fe40000410000 */
[----:B------:R-:W-:Y:S01]  /*3f50*/  FFMA.FTZ R0, -R232, R232, 1 ;  /* 0x3f800000e8007423 */ /* 0x000fe200000101e8 */
[----:B------:R-:W-:Y:S01]  /*3f60*/  MOV R232, R236 ;  /* 0x000000ec00e87202 */ /* 0x000fe20000000f00 */
[----:B------:R-:W-:Y:S01]  /*3f70*/  FFMA.FTZ R133, -R240, R240, 1 ;  /* 0x3f800000f0857423 */ /* 0x000fe200000101f0 */
[----:B------:R-:W-:Y:S01]  /*3f80*/  MOV R240, R135 ;  /* 0x0000008700f07202 */ /* 0x000fe20000000f00 */
[----:B------:R-:W-:Y:S01]  /*3f90*/  FMUL.FTZ R236, R2, R0 ;  /* 0x0000000002ec7220 */ /* 0x000fe20000410000 */
[----:B------:R-:W-:Y:S01]  /*3fa0*/  MUFU.EX2 R144, R144 ;  /* 0x0000009000907308 */ /* 0x000fe20000000800 */
[----:B------:R-:W-:Y:S01]  /*3fb0*/  FMUL.FTZ R2, R22, R142 ;  /* 0x0000008e16027220 */ /* 0x000fe20000410000 */
[----:B------:R-:W-:Y:S01]  /*3fc0*/  MOV R142, R232 ;  /* 0x000000e8008e7202 */ /* 0x000fe20000000f00 */
[----:B------:R-:W-:Y:S01]  /*3fd0*/  FFMA.FTZ R0, -R160, R160, 1 ;  /* 0x3f800000a0007423 */ /* 0x000fe200000101a0 */
[----:B-1----:R-:W-:Y:S01]  /*3fe0*/  MOV R140, R20 ;  /* 0x00000014008c7202 */ /* 0x002fe20000000f00 */
[----:B----4-:R-:W-:Y:S01]  /*3ff0*/  FMUL.FTZ R33, R21, R143 ;  /* 0x0000008f15217220 */ /* 0x010fe20000410000 */
[----:B------:R-:W-:Y:S01]  /*4000*/  MOV R143, R141 ;  /* 0x0000008d008f7202 */ /* 0x000fe20000000f00 */
[----:B------:R-:W-:Y:S01]  /*4010*/  FMUL.FTZ R235, R2, R0 ;  /* 0x0000000002eb7220 */ /* 0x000fe20000410000 */
[----:B------:R-:W-:Y:S01]  /*4020*/  IADD3 R0, R132, 0x20, RZ ;  /* 0x0000002084007810 */ /* 0x000fe20007ffe0ff */
[----:B------:R-:W-:Y:S01]  /*4030*/  FFMA.FTZ R2, -R229, R229, 1 ;  /* 0x3f800000e5027423 */ /* 0x000fe200000101e5 */
[----:B------:R-:W1:Y:S01]  /*4040*/  MUFU.EX2 R20, R137 ;  /* 0x0000008900147308 */ /* 0x000e620000000800 */
[----:B------:R-:W-:Y:S01]  /*4050*/  MOV R229, R233 ;  /* 0x000000e900e57202 */ /* 0x000fe20000000f00 */
[----:B------:R-:W-:Y:S01]  /*4060*/  FFMA.FTZ R135, -R243, R243, 1 ;  /* 0x3f800000f3877423 */ /* 0x000fe200000101f3 */
[----:B------:R-:W-:Y:S02]  /*4070*/  IMNMX R0, R139, R0, PT ;  /* 0x000000008b007217 */ /* 0x000fe40003800200 */
[----:B--2---:R-:W-:Y:S01]  /*4080*/  MOV R136, R234 ;  /* 0x000000ea00887202 */ /* 0x004fe20000000f00 */
[----:B------:R-:W-:Y:S01]  /*4090*/  FMUL.FTZ R234, R33, R2 ;  /* 0x0000000221ea7220 */ /* 0x000fe20000410000 */
[----:B------:R-:W-:Y:S01]  /*40a0*/  ISETP.GT.AND P1, PT, R0, RZ, PT ;  /* 0x000000ff0000720c */ /* 0x000fe20003f24270 */
[----:B------:R-:W-:Y:S01]  /*40b0*/  FFMA.FTZ R2, -R162, R162, 1 ;  /* 0x3f800000a2027423 */ /* 0x000fe200000101a2 */
[C---:B------:R-:W-:Y:S01]  /*40c0*/  ISETP.GT.AND P4, PT, R0.reuse, 0x41, PT ;  /* 0x000000410000780c */ /* 0x040fe20003f84270 */
[----:B------:R-:W2:Y:S01]  /*40d0*/  MUFU.EX2 R16, R6 ;  /* 0x0000000600107308 */ /* 0x000ea20000000800 */
[----:B------:R-:W-:Y:S02]  /*40e0*/  FSEL R134, R247, -INF , P1 ;  /* 0xff800000f7867808 */ /* 0x000fe40000800000 */
[C---:B------:R-:W-:Y:S02]  /*40f0*/  ISETP.GT.AND P1, PT, R0.reuse, 0x1, PT ;  /* 0x000000010000780c */ /* 0x040fe40003f24270 */
[----:B------:R-:W-:Y:S01]  /*4100*/  ISETP.GT.AND P2, PT, R0, 0x60, PT ;  /* 0x000000600000780c */ /* 0x000fe20003f44270 */
[--C-:B------:R-:W-:Y:S01]  /*4110*/  FFMA.FTZ R134, R134, c[0x0][0x29c], -R147.reuse ;  /* 0x0000a70086867a23 */ /* 0x100fe20000010893 */
[----:B------:R-:W-:Y:S03]  /*4120*/  MOV R160, R231 ;  /* 0x000000e700a07202 */ /* 0x000fe60000000f00 */
[----:B------:R-:W-:Y:S01]  /*4130*/  MUFU.EX2 R6, R5 ;  /* 0x0000000500067308 */ /* 0x000fe20000000800 */
[----:B-1----:R-:W-:Y:S01]  /*4140*/  FMUL.FTZ R33, R20, R148 ;  /* 0x0000009414217220 */ /* 0x002fe20000410000 */
[----:B------:R-:W-:Y:S02]  /*4150*/  FSEL R137, R140, -INF , P1 ;  /* 0xff8000008c897808 */ /* 0x000fe40000800000 */
[----:B------:R-:W-:Y:S01]  /*4160*/  ISETP.GT.AND P1, PT, R0, 0x20, PT ;  /* 0x000000200000780c */ /* 0x000fe20003f24270 */
[----:B------:R-:W-:Y:S01]  /*4170*/  FMUL.FTZ R233, R33, R2 ;  /* 0x0000000221e97220 */ /* 0x000fe20000410000 */
[----:B------:R-:W-:Y:S01]  /*4180*/  FSEL R148, R249, -INF , P4 ;  /* 0xff800000f9947808 */ /* 0x000fe20002000000 */
[----:B------:R-:W-:Y:S01]  /*4190*/  FMUL.FTZ R33, R19, R149 ;  /* 0x0000009513217220 */ /* 0x000fe20000410000 */
[----:B------:R-:W-:Y:S01]  /*41a0*/  MOV R149, R138 ;  /* 0x0000008a00957202 */ /* 0x000fe20000000f00 */
[----:B------:R-:W-:Y:S01]  /*41b0*/  FFMA.FTZ R2, -R161, R161, 1 ;  /* 0x3f800000a1027423 */ /* 0x000fe200000101a1 */
[----:B------:R-:W-:Y:S01]  /*41c0*/  FSEL R138, R142, -INF , P1 ;  /* 0xff8000008e8a7808 */ /* 0x000fe20000800000 */
[----:B------:R-:W-:Y:S01]  /*41d0*/  MUFU.EX2 R5, R4 ;  /* 0x0000000400057308 */ /* 0x000fe20000000800 */
[----:B------:R-:W-:Y:S01]  /*41e0*/  ISETP.GT.AND P1, PT, R0, 0x21, PT ;  /* 0x000000210000780c */ /* 0x000fe20003f24270 */
[----:B------:R-:W-:Y:S02]  /*41f0*/  FMUL.FTZ R232, R33, R2 ;  /* 0x0000000221e87220 */ /* 0x000fe40000410000 */
[----:B------:R-:W-:Y:S02]  /*4200*/  FFMA.FTZ R2, -R158, R158, 1 ;  /* 0x3f8000009e027423 */ /* 0x000fe4000001019e */
[----:B------:R-:W-:Y:S01]  /*4210*/  FMUL.FTZ R33, R144, R152 ;  /* 0x0000009890217220 */ /* 0x000fe20000410000 */
[----:B------:R-:W-:Y:S01]  /*4220*/  MOV R152, R229 ;  /* 0x000000e500987202 */ /* 0x000fe20000000f00 */
[--C-:B------:R-:W-:Y:S01]  /*4230*/  FFMA.FTZ R138, R138, c[0x0][0x29c], -R147.reuse ;  /* 0x0000a7008a8a7a23 */ /* 0x100fe20000010893 */
[----:B------:R-:W-:Y:S01]  /*4240*/  F2FP.PACK_AB R144, R144, R18 ;  /* 0x000000129090723e */ /* 0x000fe200000000ff */
[----:B------:R-:W-:Y:S01]  /*4250*/  FMUL.FTZ R229, R33, R2 ;  /* 0x0000000221e57220 */ /* 0x000fe20000410000 */
[----:B------:R-:W-:Y:S01]  /*4260*/  FSEL R2, R252, -INF , P1 ;  /* 0xff800000fc027808 */ /* 0x000fe20000800000 */
[----:B------:R-:W-:Y:S01]  /*4270*/  MUFU.EX2 R4, R3 ;  /* 0x0000000300047308 */ /* 0x000fe20000000800 */
[----:B------:R-:W-:Y:S01]  /*4280*/  ISETP.GT.AND P1, PT, R0, 0x40, PT ;  /* 0x000000400000780c */ /* 0x000fe20003f24270 */
[----:B--2---:R-:W-:Y:S01]  /*4290*/  FMUL.FTZ R33, R16, R154 ;  /* 0x0000009a10217220 */ /* 0x004fe20000410000 */
[----:B------:R-:W-:Y:S01]  /*42a0*/  MOV R154, R160 ;  /* 0x000000a0009a7202 */ /* 0x000fe20000000f00 */
[--C-:B------:R-:W-:Y:S01]  /*42b0*/  FFMA.FTZ R137, R137, c[0x0][0x29c], -R147.reuse ;  /* 0x0000a70089897a23 */ /* 0x100fe20000010893 */
[----:B------:R-:W-:Y:S01]  /*42c0*/  FSEL R141, R250, -INF , P1 ;  /* 0xff800000fa8d7808 */ /* 0x000fe20000800000 */
[--C-:B------:R-:W-:Y:S01]  /*42d0*/  FFMA.FTZ R148, R148, c[0x0][0x29c], -R147.reuse ;  /* 0x0000a70094947a23 */ /* 0x100fe20000010893 */
[----:B------:R-:W-:Y:S02]  /*42e0*/  ISETP.GT.AND P1, PT, R0, 0x61, PT ;  /* 0x000000610000780c */ /* 0x000fe40003f24270 */
[----:B------:R-:W-:Y:S01]  /*42f0*/  IADD3 R0, R132, 0x28, RZ ;  /* 0x0000002884007810 */ /* 0x000fe20007ffe0ff */
[----:B------:R-:W-:Y:S01]  /*4300*/  FFMA.FTZ R132, -R241, R241, 1 ;  /* 0x3f800000f1847423 */ /* 0x000fe200000101f1 */
[----:B------:R-:W-:Y:S01]  /*4310*/  MUFU.EX2 R138, R138 ;  /* 0x0000008a008a7308 */ /* 0x000fe20000000800 */
[----:B------:R-:W2:Y:S01]  /*4320*/  LDL.LU R241, [R1] ;  /* 0x0000000001f17983 */ /* 0x000ea20000300800 */
[--C-:B------:R-:W-:Y:S01]  /*4330*/  FFMA.FTZ R141, R141, c[0x0][0x29c], -R147.reuse ;  /* 0x0000a7008d8d7a23 */ /* 0x100fe20000010893 */
[----:B------:R-:W-:Y:S07]  /*4340*/  MOV R243, R152 ;  /* 0x0000009800f37202 */ /* 0x000fee0000000f00 */
[----:B------:R1:W-:Y:S10]  /*4350*/  MUFU.EX2 R3, R34 ;  /* 0x0000002200037308 */ /* 0x0003f40000000800 */
[----:B------:R-:W3:Y:S10]  /*4360*/  MUFU.EX2 R7, R7 ;  /* 0x0000000700077308 */ /* 0x000ef40000000800 */
[----:B------:R-:W-:Y:S01]  /*4370*/  MUFU.EX2 R134, R134 ;  /* 0x0000008600867308 */ /* 0x000fe20000000800 */
[----:B-1----:R-:W-:Y:S01]  /*4380*/  FMUL.FTZ R34, R18, R150 ;  /* 0x0000009612227220 */ /* 0x002fe20000410000 */
[----:B------:R-:W-:Y:S01]  /*4390*/  MOV R150, R139 ;  /* 0x0000008b00967202 */ /* 0x000fe20000000f00 */
[--C-:B------:R-:W-:Y:S02]  /*43a0*/  FFMA.FTZ R139, R2, c[0x0][0x29c], -R147.reuse ;  /* 0x0000a700028b7a23 */ /* 0x100fe40000010893 */
[----:B------:R1:W4:Y:S01]  /*43b0*/  LDS R2, [R149.X4+0xf300] ;  /* 0x00f3000095027984 */ /* 0x0003220000004800 */
[----:B------:R-:W-:Y:S04]  /*43c0*/  FMUL.FTZ R231, R34, R35 ;  /* 0x0000002322e77220 */ /* 0x000fe80000410000 */
[----:B------:R-:W-:Y:S01]  /*43d0*/  MUFU.EX2 R145, R145 ;  /* 0x0000009100917308 */ /* 0x000fe20000000800 */
[----:B------:R-:W-:Y:S01]  /*43e0*/  FFMA.FTZ R35, -R244, R244, 1 ;  /* 0x3f800000f4237423 */ /* 0x000fe200000101f4 */
[----:B------:R-:W-:Y:S01]  /*43f0*/  IMNMX R0, R150, R0, PT ;  /* 0x0000000096007217 */ /* 0x000fe20003800200 */
[----:B------:R-:W-:Y:S01]  /*4400*/  FMUL.FTZ R34, R17, R151 ;  /* 0x0000009711227220 */ /* 0x000fe20000410000 */
[----:B------:R-:W-:Y:S02]  /*4410*/  MOV R244, R157 ;  /* 0x0000009d00f47202 */ /* 0x000fe40000000f00 */
[----:B------:R-:W-:Y:S01]  /*4420*/  ISETP.GT.AND P4, PT, R0, RZ, PT ;  /* 0x000000ff0000720c */ /* 0x000fe20003f84270 */
[----:B------:R-:W-:Y:S01]  /*4430*/  FMUL.FTZ R162, R34, R35 ;  /* 0x0000002322a27220 */ /* 0x000fe20000410000 */
[----:B------:R-:W-:Y:S01]  /*4440*/  ISETP.GT.AND P6, PT, R0, 0x21, PT ;  /* 0x000000210000780c */ /* 0x000fe20003fc4270 */
[----:B------:R-:W-:Y:S01]  /*4450*/  FFMA.FTZ R35, -R245, R245, 1 ;  /* 0x3f800000f5237423 */ /* 0x000fe200000101f5 */
[----:B------:R-:W-:Y:S01]  /*4460*/  MOV R245, R143 ;  /* 0x0000008f00f57202 */ /* 0x000fe20000000f00 */
[----:B---3--:R-:W-:Y:S01]  /*4470*/  FMUL.FTZ R34, R7, R153 ;  /* 0x0000009907227220 */ /* 0x008fe20000410000 */
[----:B------:R-:W3:Y:S01]  /*4480*/  MUFU.EX2 R137, R137 ;  /* 0x0000008900897308 */ /* 0x000ee20000000800 */
[----:B------:R-:W-:Y:S01]  /*4490*/  FMUL.FTZ R161, R33, R35 ;  /* 0x0000002321a17220 */ /* 0x000fe20000410000 */
[----:B------:R-:W-:Y:S01]  /*44a0*/  FSEL R33, R248, -INF , P2 ;  /* 0xff800000f8217808 */ /* 0x000fe20001000000 */
[----:B------:R-:W-:Y:S01]  /*44b0*/  FMUL.FTZ R160, R34, R133 ;  /* 0x0000008522a07220 */ /* 0x000fe20000410000 */
[----:B------:R-:W-:Y:S01]  /*44c0*/  FSEL R35, R246, -INF , P1 ;  /* 0xff800000f6237808 */ /* 0x000fe20000800000 */
[----:B------:R-:W-:Y:S01]  /*44d0*/  FFMA.FTZ R133, -R242, R242, 1 ;  /* 0x3f800000f2857423 */ /* 0x000fe200000101f2 */
[C---:B------:R-:W-:Y:S01]  /*44e0*/  ISETP.GT.AND P2, PT, R0.reuse, 0x1, PT ;  /* 0x000000010000780c */ /* 0x040fe20003f44270 */
[--C-:B------:R-:W-:Y:S01]  /*44f0*/  FFMA.FTZ R143, R33, c[0x0][0x29c], -R147.reuse ;  /* 0x0000a700218f7a23 */ /* 0x100fe20000010893 */
[----:B------:R-:W-:Y:S01]  /*4500*/  ISETP.GT.AND P1, PT, R0, 0x20, PT ;  /* 0x000000200000780c */ /* 0x000fe20003f24270 */
[----:B------:R-:W-:Y:S01]  /*4510*/  FFMA.FTZ R147, R35, c[0x0][0x29c], -R147 ;  /* 0x0000a70023937a23 */ /* 0x000fe20000010893 */
[----:B------:R-:W1:Y:S01]  /*4520*/  MUFU.EX2 R139, R139 ;  /* 0x0000008b008b7308 */ /* 0x000e620000000800 */
[----:B------:R-:W-:Y:S01]  /*4530*/  MOV R242, R136 ;  /* 0x0000008800f27202 */ /* 0x000fe20000000f00 */
[----:B------:R-:W-:Y:S01]  /*4540*/  FMUL.FTZ R34, R6, R156 ;  /* 0x0000009c06227220 */ /* 0x000fe20000410000 */
[----:B------:R-:W-:Y:S01]  /*4550*/  ISETP.GT.AND P5, PT, R0, 0x40, PT ;  /* 0x000000400000780c */ /* 0x000fe20003fa4270 */
[----:B------:R-:W-:Y:S01]  /*4560*/  FFMA.FTZ R35, -R247, R247, 1 ;  /* 0x3f800000f7237423 */ /* 0x000fe200000101f7 */
[----:B------:R-:W-:Y:S01]  /*4570*/  FSEL R151, R154, -INF , P4 ;  /* 0xff8000009a977808 */ /* 0x000fe20002000000 */
[----:B------:R-:W-:Y:S01]  /*4580*/  FMUL.FTZ R33, R5, R155 ;  /* 0x0000009b05217220 */ /* 0x000fe20000410000 */
[----:B------:R-:W-:Y:S01]  /*4590*/  ISETP.GT.AND P4, PT, R0, 0x41, PT ;  /* 0x000000410000780c */ /* 0x000fe20003f84270 */
[----:B------:R-:W-:Y:S01]  /*45a0*/  FMUL.FTZ R158, R34, R133 ;  /* 0x00000085229e7220 */ /* 0x000fe20000410000 */
[----:B------:R-:W-:Y:S01]  /*45b0*/  FSEL R150, R152, -INF , P2 ;  /* 0xff80000098967808 */ /* 0x000fe20001000000 */
[----:B------:R-:W3:Y:S01]  /*45c0*/  MUFU.EX2 R141, R141 ;  /* 0x0000008d008d7308 */ /* 0x000ee20000000800 */
[----:B------:R-:W-:Y:S01]  /*45d0*/  ISETP.GT.AND P2, PT, R0, 0x60, PT ;  /* 0x000000600000780c */ /* 0x000fe20003f44270 */
[--C-:B------:R-:W-:Y:S01]  /*45e0*/  FFMA.FTZ R151, R151, c[0x0][0x29c], -R146.reuse ;  /* 0x0000a70097977a23 */ /* 0x100fe20000010892 */
[----:B------:R-:W-:Y:S01]  /*45f0*/  MOV R247, R142 ;  /* 0x0000008e00f77202 */ /* 0x000fe20000000f00 */
[----:B------:R-:W-:Y:S01]  /*4600*/  FFMA.FTZ R150, R150, c[0x0][0x29c], -R146 ;  /* 0x0000a70096967a23 */ /* 0x000fe20000010892 */
[----:B------:R-:W-:Y:S01]  /*4610*/  F2FP.PACK_AB R142, R19, R20 ;  /* 0x00000014138e723e */ /* 0x000fe200000000ff */
[----:B------:R-:W-:Y:S02]  /*4620*/  FMUL.FTZ R34, R4, R230 ;  /* 0x000000e604227220 */ /* 0x000fe40000410000 */
[----:B------:R-:W-:Y:S02]  /*4630*/  FMUL.FTZ R157, R33, R132 ;  /* 0x00000084219d7220 */ /* 0x000fe40000410000 */
[----:B------:R-:W-:Y:S01]  /*4640*/  MUFU.EX2 R148, R148 ;  /* 0x0000009400947308 */ /* 0x000fe20000000800 */
[----:B------:R-:W-:Y:S01]  /*4650*/  FFMA.FTZ R132, -R238, R238, 1 ;  /* 0x3f800000ee847423 */ /* 0x000fe200000101ee */
[----:B------:R-:W-:Y:S01]  /*4660*/  MOV R238, R149 ;  /* 0x0000009500ee7202 */ /* 0x000fe20000000f00 */
[----:B------:R-:W-:Y:S01]  /*4670*/  FFMA.FTZ R133, -R239, R239, 1 ;  /* 0x3f800000ef857423 */ /* 0x000fe200000101ef */
[----:B------:R-:W-:Y:S01]  /*4680*/  MOV R239, R154 ;  /* 0x0000009a00ef7202 */ /* 0x000fe20000000f00 */
[----:B------:R-:W-:Y:S01]  /*4690*/  FMUL.FTZ R33, R3, R163 ;  /* 0x000000a303217220 */ /* 0x000fe20000410000 */
[----:B-1----:R-:W-:Y:S01]  /*46a0*/  F2FP.PACK_AB R149, R23, R32 ;  /* 0x000000201795723e */ /* 0x002fe200000000ff */
[----:B------:R-:W-:Y:S01]  /*46b0*/  FMUL.FTZ R155, R34, R135 ;  /* 0x00000087229b7220 */ /* 0x000fe20000410000 */
[----:B------:R-:W-:Y:S01]  /*46c0*/  FSEL R34, R240, -INF , P5 ;  /* 0xff800000f0227808 */ /* 0x000fe20002800000 */
[----:B------:R-:W-:Y:S01]  /*46d0*/  FMUL.FTZ R154, R33, R133 ;  /* 0x00000085219a7220 */ /* 0x000fe20000410000 */
[----:B------:R-:W1:Y:S01]  /*46e0*/  MUFU.EX2 R143, R143 ;  /* 0x0000008f008f7308 */ /* 0x000e620000000800 */
[----:B------:R-:W-:Y:S01]  /*46f0*/  FSEL R33, R245, -INF , P4 ;  /* 0xff800000f5217808 */ /* 0x000fe20002000000 */
[--C-:B----4-:R-:W-:Y:S01]  /*4700*/  FADD.FTZ R9, R9, -R2.reuse ;  /* 0x8000000209097221 */ /* 0x110fe20000010000 */
[----:B------:R-:W-:Y:S01]  /*4710*/  F2FP.PACK_AB R32, R16, R17 ;  /* 0x000000111020723e */ /* 0x000fe200000000ff */
[--C-:B------:R-:W-:Y:S01]  /*4720*/  FADD.FTZ R12, R12, -R2.reuse ;  /* 0x800000020c0c7221 */ /* 0x100fe20000010000 */
[----:B---3--:R-:W-:Y:S01]  /*4730*/  F2FP.PACK_AB R17, R137, R134 ;  /* 0x000000868911723e */ /* 0x008fe200000000ff */
[--C-:B------:R-:W-:Y:S01]  /*4740*/  FADD.FTZ R13, R13, -R2.reuse ;  /* 0x800000020d0d7221 */ /* 0x100fe20000010000 */
[----:B------:R-:W-:Y:S01]  /*4750*/  F2FP.PACK_AB R23, R236, R237 ;  /* 0x000000edec17723e */ /* 0x000fe200000000ff */
[----:B------:R-:W-:Y:S01]  /*4760*/  FMUL.FTZ R12, R138, R12 ;  /* 0x0000000c8a0c7220 */ /* 0x000fe20000410000 */
[----:B------:R-:W-:Y:S01]  /*4770*/  F2FP.PACK_AB R133, R155, R157 ;  /* 0x0000009d9b85723e */ /* 0x000fe200000000ff */
[----:B------:R-:W3:Y:S01]  /*4780*/  MUFU.EX2 R147, R147 ;  /* 0x0000009300937308 */ /* 0x000ee20000000800 */
[--C-:B------:R-:W-:Y:S01]  /*4790*/  FADD.FTZ R24, R24, -R2.reuse ;  /* 0x8000000218187221 */ /* 0x100fe20000010000 */
[----:B------:R-:W-:Y:S01]  /*47a0*/  F2FP.PACK_AB R135, R229, R231 ;  /* 0x000000e7e587723e */ /* 0x000fe200000000ff */
[--C-:B------:R-:W-:Y:S02]  /*47b0*/  FADD.FTZ R25, R25, -R2.reuse ;  /* 0x8000000219197221 */ /* 0x100fe40000010000 */
[----:B------:R-:W-:Y:S02]  /*47c0*/  FADD.FTZ R29, R29, -R2 ;  /* 0x800000021d1d7221 */ /* 0x000fe40000010000 */
[----:B------:R-:W-:Y:S01]  /*47d0*/  FFMA.FTZ R156, R34, c[0x0][0x29c], -R146 ;  /* 0x0000a700229c7a23 */ /* 0x000fe20000010892 */
[----:B------:R-:W-:Y:S01]  /*47e0*/  F2FP.PACK_AB R34, R234, R235 ;  /* 0x000000ebea22723e */ /* 0x000fe200000000ff */
[----:B------:R-:W-:Y:S01]  /*47f0*/  FMUL.FTZ R137, R137, R9 ;  /* 0x0000000989897220 */ /* 0x000fe20000410000 */
[----:B------:R-:W-:Y:S01]  /*4800*/  MUFU.EX2 R151, R151 ;  /* 0x0000009700977308 */ /* 0x000fe20000000800 */
[C---:B------:R-:W-:Y:S01]  /*4810*/  F2FP.PACK_AB R9, R139.reuse, R138 ;  /* 0x0000008a8b09723e */ /* 0x040fe200000000ff */
[----:B------:R-:W-:Y:S02]  /*4820*/  FMUL.FTZ R139, R139, R13 ;  /* 0x0000000d8b8b7220 */ /* 0x000fe40000410000 */
[--C-:B------:R-:W-:Y:S02]  /*4830*/  FADD.FTZ R28, R28, -R2.reuse ;  /* 0x800000021c1c7221 */ /* 0x100fe40000010000 */
[----:B------:R-:W-:Y:S02]  /*4840*/  FMUL.FTZ R16, R141, R24 ;  /* 0x000000188d107220 */ /* 0x000fe40000410000 */
[----:B-1----:R-:W-:Y:S02]  /*4850*/  FMUL.FTZ R28, R143, R28 ;  /* 0x0000001c8f1c7220 */ /* 0x002fe40000410000 */
        /* <DEDUP_REMOVED lines=13> */
[----:B------:R-:W-:Y:S01]  /*4930*/  FSEL R0, R251, -INF , P1 ;  /* 0xff800000fb007808 */ /* 0x000fe20000800000 */
[--C-:B------:R-:W-:Y:S01]  /*4940*/  FFMA.FTZ R163, R8, c[0x0][0x29c], -R146.reuse ;  /* 0x0000a70008a37a23 */ /* 0x100fe20000010892 */
[----:B------:R-:W-:Y:S01]  /*4950*/  MOV R8, R140 ;  /* 0x0000008c00087202 */ /* 0x000fe20000000f00 */
[--C-:B------:R-:W-:Y:S01]  /*4960*/  FFMA.FTZ R152, R35, c[0x0][0x29c], -R146.reuse ;  /* 0x0000a70023987a23 */ /* 0x100fe20000010892 */
[----:B------:R-:W-:Y:S01]  /*4970*/  MUFU.EX2 R20, R132 ;  /* 0x0000008400147308 */ /* 0x000fe20000000800 */
[--C-:B------:R-:W-:Y:S01]  /*4980*/  FFMA.FTZ R159, R33, c[0x0][0x29c], -R146.reuse ;  /* 0x0000a700219f7a23 */ /* 0x100fe20000010892 */
[----:B------:R-:W-:Y:S01]  /*4990*/  F2FP.PACK_AB R140, R21, R22 ;  /* 0x00000016158c723e */ /* 0x000fe200000000ff */
[----:B------:R-:W-:Y:S01]  /*49a0*/  FFMA.FTZ R146, R0, c[0x0][0x29c], -R146 ;  /* 0x0000a70000927a23 */ /* 0x000fe20000010892 */
[----:B------:R-:W-:Y:S01]  /*49b0*/  F2FP.PACK_AB R35, R6, R7 ;  /* 0x000000070623723e */ /* 0x000fe200000000ff */
[----:B------:R-:W-:Y:S01]  /*49c0*/  FFMA.FTZ R0, -R252, R252, 1 ;  /* 0x3f800000fc007423 */ /* 0x000fe200000101fc */
[----:B------:R-:W-:Y:S01]  /*49d0*/  F2FP.PACK_AB R21, R4, R5 ;  /* 0x000000050415723e */ /* 0x000fe200000000ff */
[----:B------:R-:W-:Y:S01]  /*49e0*/  FFMA.FTZ R3, -R247, R247, 1 ;  /* 0x3f800000f7037423 */ /* 0x000fe200000101f7 */
[----:B---3--:R-:W-:Y:S01]  /*49f0*/  F2FP.PACK_AB R5, R147, R143 ;  /* 0x0000008f9305723e */ /* 0x008fe200000000ff */
[----:B------:R-:W-:Y:S01]  /*4a00*/  FMUL.FTZ R13, R139, R0 ;  /* 0x000000008b0d7220 */ /* 0x000fe20000410000 */
[----:B------:R-:W2:Y:S01]  /*4a10*/  MUFU.EX2 R18, R152 ;  /* 0x0000009800127308 */ /* 0x000ea20000000800 */
[----:B------:R-:W-:Y:S01]  /*4a20*/  FMUL.FTZ R134, R12, R3 ;  /* 0x000000030c867220 */ /* 0x000fe20000410000 */
[----:B------:R-:W3:Y:S01]  /*4a30*/  LDS R0, [R238.X4+0xf320] ;  /* 0x00f32000ee007984 */ /* 0x000ee20000004800 */
[----:B------:R-:W-:Y:S01]  /*4a40*/  FMUL.FTZ R12, R148, R25 ;  /* 0x00000019940c7220 */ /* 0x000fe20000410000 */
[----:B------:R-:W-:Y:S01]  /*4a50*/  F2FP.PACK_AB R22, R161, R162 ;  /* 0x000000a2a116723e */ /* 0x000fe200000000ff */
[----:B------:R-:W-:Y:S01]  /*4a60*/  FMUL.FTZ R147, R147, R29 ;  /* 0x0000001d93937220 */ /* 0x000fe20000410000 */
[----:B------:R-:W-:Y:S01]  /*4a70*/  STS [R227+0xf480], R149 ;  /* 0x00f48095e3007388 */ /* 0x000fe20000000800 */
[----:B------:R-:W-:Y:S01]  /*4a80*/  FFMA.FTZ R4, -R8, R8, 1 ;  /* 0x3f80000008047423 */ /* 0x000fe20000010108 */
[----:B------:R-:W-:Y:S01]  /*4a90*/  F2FP.PACK_AB R33, R158, R160 ;  /* 0x000000a09e21723e */ /* 0x000fe200000000ff */
[----:B------:R-:W-:Y:S01]  /*4aa0*/  FFMA.FTZ R8, -R250, R250, 1 ;  /* 0x3f800000fa087423 */ /* 0x000fe200000101fa */
[----:B------:R-:W-:Y:S01]  /*4ab0*/  STS [R227+0xf880], R32 ;  /* 0x00f88020e3007388 */ /* 0x000fe20000000800 */
[----:B------:R-:W-:Y:S01]  /*4ac0*/  FFMA.FTZ R3, -R248, R248, 1 ;  /* 0x3f800000f8037423 */ /* 0x000fe200000101f8 */
[----:B------:R-:W4:Y:S01]  /*4ad0*/  MUFU.EX2 R7, R159 ;  /* 0x0000009f00077308 */ /* 0x000f220000000800 */
[----:B------:R-:W-:Y:S01]  /*4ae0*/  FFMA.FTZ R2, -R246, R246, 1 ;  /* 0x3f800000f6027423 */ /* 0x000fe200000101f6 */
[----:B------:R-:W-:Y:S01]  /*4af0*/  STS [R228], R140 ;  /* 0x0000008ce4007388 */ /* 0x000fe20000000800 */
[----:B------:R-:W-:Y:S01]  /*4b00*/  FFMA.FTZ R6, -R249, R249, 1 ;  /* 0x3f800000f9067423 */ /* 0x000fe200000101f9 */
[----:B------:R-:W-:Y:S01]  /*4b10*/  F2FP.PACK_AB R13, R13, R134 ;  /* 0x000000860d0d723e */ /* 0x000fe200000000ff */
[----:B------:R-:W-:Y:S01]  /*4b20*/  FMUL.FTZ R3, R28, R3 ;  /* 0x000000031c037220 */ /* 0x000fe20000410000 */
[----:B------:R-:W-:Y:S01]  /*4b30*/  STS [R228+0x400], R35 ;  /* 0x00040023e4007388 */ /* 0x000fe20000000800 */
[----:B------:R-:W-:Y:S01]  /*4b40*/  FMUL.FTZ R2, R147, R2 ;  /* 0x0000000293027220 */ /* 0x000fe20000410000 */
[----:B------:R-:W-:Y:S01]  /*4b50*/  F2FP.PACK_AB R136, R232, R233 ;  /* 0x000000e9e888723e */ /* 0x000fe200000000ff */
[----:B------:R-:W-:Y:S01]  /*4b60*/  FMUL.FTZ R16, R16, R8 ;  /* 0x0000000810107220 */ /* 0x000fe20000410000 */
[----:B------:R-:W-:Y:S01]  /*4b70*/  STS [R227+0x10480], R17 ;  /* 0x01048011e3007388 */ /* 0x000fe20000000800 */
[----:B------:R-:W-:Y:S01]  /*4b80*/  FMUL.FTZ R12, R12, R6 ;  /* 0x000000060c0c7220 */ /* 0x000fe20000410000 */
[----:B------:R-:W4:Y:S01]  /*4b90*/  MUFU.EX2 R146, R146 ;  /* 0x0000009200927308 */ /* 0x000f220000000800 */
[----:B------:R-:W-:Y:S01]  /*4ba0*/  FMUL.FTZ R137, R137, R4 ;  /* 0x0000000489897220 */ /* 0x000fe20000410000 */
[----:B------:R-:W-:Y:S02]  /*4bb0*/  F2FP.PACK_AB R4, R148, R141 ;  /* 0x0000008d9404723e */ /* 0x000fe400000000ff */
[----:B------:R-:W-:Y:S02]  /*4bc0*/  F2FP.PACK_AB R12, R12, R16 ;  /* 0x000000100c0c723e */ /* 0x000fe400000000ff */
[----:B------:R-:W-:Y:S02]  /*4bd0*/  F2FP.PACK_AB R16, R2, R3 ;  /* 0x000000030210723e */ /* 0x000fe400000000ff */
[----:B-1----:R-:W-:Y:S02]  /*4be0*/  F2FP.PACK_AB R3, R150, R151 ;  /* 0x000000979603723e */ /* 0x002fe400000000ff */
[----:B--2---:R-:W-:Y:S01]  /*4bf0*/  F2FP.PACK_AB R2, R18, R20 ;  /* 0x000000141202723e */ /* 0x004fe200000000ff */
[----:B------:R-:W1:Y:S01]  /*4c00*/  MUFU.EX2 R6, R163 ;  /* 0x000000a300067308 */ /* 0x000e620000000800 */
[----:B------:R-:W-:Y:S01]  /*4c10*/  F2FP.PACK_AB R8, R137, R230 ;  /* 0x000000e68908723e */ /* 0x000fe200000000ff */
[----:B------:R2:W-:Y:S01]  /*4c20*/  STS [R227+0x10880], R3 ;  /* 0x01088003e3007388 */ /* 0x0005e20000000800 */
[----:B------:R-:W-:Y:S03]  /*4c30*/  F2FP.PACK_AB R132, R153, R154 ;  /* 0x0000009a9984723e */ /* 0x000fe600000000ff */
[----:B------:R1:W-:Y:S01]  /*4c40*/  STS [R228+0x1400], R2 ;  /* 0x00140002e4007388 */ /* 0x0003e20000000800 */
[--C-:B---3--:R-:W-:Y:S02]  /*4c50*/  FADD.FTZ R10, R10, -R0.reuse ;  /* 0x800000000a0a7221 */ /* 0x108fe40000010000 */
        /* <DEDUP_REMOVED lines=14> */
[----:B--2---:R-:W-:Y:S02]  /*4d40*/  FFMA.FTZ R3, -R243, R243, 1 ;  /* 0x3f800000f3037423 */ /* 0x004fe400000101f3 */
[C---:B----4-:R-:W-:Y:S01]  /*4d50*/  FMUL.FTZ R27, R7.reuse, R27 ;  /* 0x0000001b071b7220 */ /* 0x050fe20000410000 */
[----:B------:R2:W-:Y:S01]  /*4d60*/  STS [R227+0x12480], R4 ;  /* 0x01248004e3007388 */ /* 0x0005e20000000800 */
[----:B-1----:R-:W-:Y:S01]  /*4d70*/  F2FP.PACK_AB R2, R7, R19 ;  /* 0x000000130702723e */ /* 0x002fe200000000ff */
[----:B------:R-:W-:Y:S02]  /*4d80*/  FMUL.FTZ R19, R19, R26 ;  /* 0x0000001a13137220 */ /* 0x000fe40000410000 */
[----:B------:R-:W-:Y:S02]  /*4d90*/  FADD.FTZ R31, R31, -R0 ;  /* 0x800000001f1f7221 */ /* 0x000fe40000010000 */
[----:B------:R1:W-:Y:S01]  /*4da0*/  STS [R227+0x12880], R2 ;  /* 0x01288002e3007388 */ /* 0x0003e20000000800 */
[----:B---3--:R-:W-:Y:S02]  /*4db0*/  FMUL.FTZ R9, R150, R11 ;  /* 0x0000000b96097220 */ /* 0x008fe40000410000 */
[----:B------:R-:W-:Y:S01]  /*4dc0*/  FFMA.FTZ R0, -R240, R240, 1 ;  /* 0x3f800000f0007423 */ /* 0x000fe200000101f0 */
[----:B------:R3:W-:Y:S01]  /*4dd0*/  STS [R228+0x3000], R5 ;  /* 0x00300005e4007388 */ /* 0x0007e20000000800 */
[----:B------:R-:W-:Y:S02]  /*4de0*/  FMUL.FTZ R9, R9, R3 ;  /* 0x0000000309097220 */ /* 0x000fe40000410000 */
[----:B------:R-:W-:Y:S02]  /*4df0*/  FFMA.FTZ R3, -R241, R241, 1 ;  /* 0x3f800000f1037423 */ /* 0x000fe400000101f1 */
[----:B------:R-:W-:Y:S02]  /*4e00*/  FMUL.FTZ R31, R146, R31 ;  /* 0x0000001f921f7220 */ /* 0x000fe40000410000 */
[----:B------:R-:W-:Y:S02]  /*4e10*/  FMUL.FTZ R3, R14, R3 ;  /* 0x000000030e037220 */ /* 0x000fe40000410000 */
[----:B------:R-:W-:Y:S02]  /*4e20*/  FMUL.FTZ R7, R19, R0 ;  /* 0x0000000013077220 */ /* 0x000fe40000410000 */
[----:B------:R-:W-:Y:S02]  /*4e30*/  FFMA.FTZ R0, -R244, R244, 1 ;  /* 0x3f800000f4007423 */ /* 0x000fe400000101f4 */
[----:B--2---:R-:W-:Y:S04]  /*4e40*/  FFMA.FTZ R4, -R242, R242, 1 ;  /* 0x3f800000f2047423 */ /* 0x004fe800000101f2 */
[----:B------:R-:W-:Y:S02]  /*4e50*/  FMUL.FTZ R4, R15, R4 ;  /* 0x000000040f047220 */ /* 0x000fe40000410000 */
[----:B-1----:R-:W-:Y:S03]  /*4e60*/  FFMA.FTZ R2, -R239, R239, 1 ;  /* 0x3f800000ef027423 */ /* 0x002fe600000101ef */
[----:B------:R-:W-:Y:S01]  /*4e70*/  F2FP.PACK_AB R4, R4, R3 ;  /* 0x000000030404723e */ /* 0x000fe200000000ff */
[----:B------:R-:W-:Y:S01]  /*4e80*/  FMUL.FTZ R10, R10, R2 ;  /* 0x000000020a0a7220 */ /* 0x000fe20000410000 */
[----:B------:R-:W-:Y:S01]  /*4e90*/  F2FP.PACK_AB R2, R146, R6 ;  /* 0x000000069202723e */ /* 0x000fe200000000ff */
[----:B------:R-:W-:Y:S02]  /*4ea0*/  FFMA.FTZ R3, -R245, R245, 1 ;  /* 0x3f800000f5037423 */ /* 0x000fe400000101f5 */
[----:B---3--:R-:W-:Y:S01]  /*4eb0*/  FMUL.FTZ R5, R6, R30 ;  /* 0x0000001e06057220 */ /* 0x008fe20000410000 */
[----:B------:R1:W5:Y:S01]  /*4ec0*/  LDL.64 R244, [R1+0x18] ;  /* 0x0000180001f47983 */ /* 0x0003620000100a00 */
[----:B------:R-:W-:Y:S02]  /*4ed0*/  FFMA.FTZ R6, -R251, R251, 1 ;  /* 0x3f800000fb067423 */ /* 0x000fe400000101fb */
[----:B------:R-:W-:Y:S02]  /*4ee0*/  FMUL.FTZ R3, R27, R3 ;  /* 0x000000031b037220 */ /* 0x000fe40000410000 */
[----:B------:R-:W-:Y:S01]  /*4ef0*/  FMUL.FTZ R5, R5, R0 ;  /* 0x0000000005057220 */ /* 0x000fe20000410000 */
[----:B------:R2:W-:Y:S01]  /*4f00*/  STS [R228+0x3400], R2 ;  /* 0x00340002e4007388 */ /* 0x0005e20000000800 */
[----:B------:R-:W-:Y:S01]  /*4f10*/  FMUL.FTZ R0, R31, R6 ;  /* 0x000000061f007220 */ /* 0x000fe20000410000 */
[----:B------:R-:W-:Y:S02]  /*4f20*/  F2FP.PACK_AB R3, R3, R7 ;  /* 0x000000070303723e */ /* 0x000fe400000000ff */
[----:B------:R-:W-:Y:S01]  /*4f30*/  BAR.SYNC.DEFER_BLOCKING 0x0 ;  /* 0x0000000000007b1d */ /* 0x000fe20000010000 */
[----:B--2---:R-:W-:Y:S07]  /*4f40*/  F2FP.PACK_AB R2, R9, R10 ;  /* 0x0000000a0902723e */ /* 0x004fee00000000ff */
        /* <DEDUP_REMOVED lines=98> */
[----:B--234-:R-:W2:Y:S01]  /*5570*/  LDL R153, [R1+0x20] ;  /* 0x0000200001997983 */ /* 0x01cea20000100800 */
        /* <DEDUP_REMOVED lines=40> */
.L_x_506:
[-C--:B-1234-:R-:W-:Y:S01]  /*5800*/  HMMA.16816.F32 R4, R20, R2.reuse, RZ ;  /* 0x000000021404723c */ /* 0x09efe200000018ff */
[----:B------:R-:W-:Y:S01]  /*5810*/  LDSM.16.M88.4 R132, [R219] ;  /* 0x00000000db84783b */ /* 0x000fe20000000200 */
[----:B------:R-:W-:Y:S02]  /*5820*/  ULDC.64 UR6, c[0x0][0x238] ;  /* 0x00008e0000067ab9 */ /* 0x000fe40000000a00 */
[----:B------:R-:W-:Y:S01]  /*5830*/  UIMAD UR21, UR8, UR6, URZ ;  /* 0x00000006081572a4 */ /* 0x000fe2000f8e023f */
[----:B------:R-:W-:Y:S01]  /*5840*/  LDSM.16.M88.4 R136, [R219+0x1000] ;  /* 0x00100000db88783b */ /* 0x000fe20000000200 */
[----:B------:R-:W-:Y:S01]  /*5850*/  UIMAD UR22, UR19, 0x1800, URZ ;  /* 0x00001800131678a4 */ /* 0x000fe2000f8e023f */
[----:B------:R-:W-:Y:S01]  /*5860*/  IMAD.U32 R0, RZ, RZ, UR11 ;  /* 0x0000000bff007e24 */ /* 0x000fe2000f8e00ff */
[C---:B------:R-:W-:Y:S01]  /*5870*/  HMMA.16816.F32 R8, R24.reuse, R2, RZ ;  /* 0x000000021808723c */ /* 0x040fe200000018ff */
[----:B------:R-:W1:Y:S01]  /*5880*/  LDSM.16.MT88.2 R2, [R212+0x800] ;  /* 0x00080000d402783b */ /* 0x000e620000004100 */
[----:B------:R-:W-:Y:S02]  /*5890*/  UIMAD UR21, UR10, UR7, UR21 ;  /* 0x000000070a1572a4 */ /* 0x000fe4000f8e0215 */
[----:B------:R-:W-:Y:S01]  /*58a0*/  USHF.R.S32.HI UR19, URZ, 0x1f, UR11 ;  /* 0x0000001f3f137899 */ /* 0x000fe2000801140b */
[----:B------:R-:W-:Y:S01]  /*58b0*/  LDSM.16.MT88.2 R152, [R212+0x2c00] ;  /* 0x002c0000d498783b */ /* 0x000fe20000004100 */
[----:B------:R-:W-:Y:S02]  /*58c0*/  ULDC.64 UR6, c[0x0][0x240] ;  /* 0x0000900000067ab9 */ /* 0x000fe40000000a00 */
[-C--:B------:R-:W-:Y:S01]  /*58d0*/  HMMA.16816.F32 R12, R24, R28.reuse, RZ ;  /* 0x0000001c180c723c */ /* 0x080fe200000018ff */
[----:B------:R-:W-:Y:S01]  /*58e0*/  LDSM.16.M88.4 R156, [R218+0x2000] ;  /* 0x00200000da9c783b */ /* 0x000fe20000000200 */
[----:B------:R-:W-:Y:S02]  /*58f0*/  UIMAD UR6, UR19, UR6, URZ ;  /* 0x00000006130672a4 */ /* 0x000fe4000f8e023f */
[----:B------:R-:W-:Y:S01]  /*5900*/  UISETP.GE.AND UP0, UPT, UR20, UR9, UPT ;  /* 0x000000091400728c */ /* 0x000fe2000bf06270 */
[----:B------:R-:W0:Y:S01]  /*5910*/  LDGDEPBAR ;  /* 0x00000000000079af */ /* 0x000e220000000000 */
[----:B------:R-:W-:Y:S02]  /*5920*/  UIMAD UR6, UR11, UR7, UR6 ;  /* 0x000000070b0672a4 */ /* 0x000fe4000f8e0206 */
[C---:B------:R-:W-:Y:S01]  /*5930*/  HMMA.16816.F32 R16, R20.reuse, R28, RZ ;  /* 0x0000001c1410723c */ /* 0x040fe200000018ff */
[----:B------:R-:W2:Y:S01]  /*5940*/  LDSM.16.MT88.2 R28, [R212+0x2800] ;  /* 0x00280000d41c783b */ /* 0x000ea20000004100 */
[----:B------:R-:W-:Y:S02]  /*5950*/  UIADD3 UR7, UR4, 0x1, URZ ;  /* 0x0000000104077890 */ /* 0x000fe4000fffe03f */
[----:B------:R-:W-:Y:S02]  /*5960*/  UISETP.GE.AND UP2, UPT, UR4, 0x1, UPT ;  /* 0x000000010400788c */ /* 0x000fe4000bf46270 */
[----:B------:R-:W-:Y:S02]  /*5970*/  UISETP.GE.AND UP1, UPT, UR18, 0x1, UPT ;  /* 0x000000011200788c */ /* 0x000fe4000bf26270 */
[-C--:B------:R-:W-:Y:S08]  /*5980*/  HMMA.16816.F32 R20, R20, R30.reuse, RZ ;  /* 0x0000001e1414723c */ /* 0x080ff000000018ff */
[----:B------:R-:W-:Y:S01]  /*5990*/  HMMA.16816.F32 R24, R24, R30, RZ ;  /* 0x0000001e1818723c */ /* 0x000fe200000018ff */
[----:B------:R-:W3:Y:S07]  /*59a0*/  LDSM.16.MT88.2 R30, [R212+0x4800] ;  /* 0x00480000d41e783b */ /* 0x000eee0000004100 */
[-C--:B------:R-:W-:Y:S08]  /*59b0*/  HMMA.16816.F32 R4, R32, R140.reuse, R4 ;  /* 0x0000008c2004723c */ /* 0x080ff00000001804 */
[C---:B------:R-:W-:Y:S01]  /*59c0*/  HMMA.16816.F32 R8, R144.reuse, R140, R8 ;  /* 0x0000008c9008723c */ /* 0x040fe20000001808 */
[----:B------:R-:W-:Y:S07]  /*59d0*/  LDSM.16.M88.4 R140, [R224] ;  /* 0x00000000e08c783b */ /* 0x000fee0000000200 */
[-C--:B------:R-:W-:Y:S08]  /*59e0*/  HMMA.16816.F32 R12, R144, R148.reuse, R12 ;  /* 0x00000094900c723c */ /* 0x080ff0000000180c */
[C---:B------:R-:W-:Y:S01]  /*59f0*/  HMMA.16816.F32 R16, R32.reuse, R148, R16 ;  /* 0x000000942010723c */ /* 0x040fe20000001810 */
[----:B------:R-:W4:Y:S07]  /*5a00*/  LDSM.16.MT88.2 R148, [R212+0xc00] ;  /* 0x000c0000d494783b */ /* 0x000f2e0000004100 */
[-C--:B------:R-:W-:Y:S01]  /*5a10*/  HMMA.16816.F32 R20, R32, R150.reuse, R20 ;  /* 0x000000962014723c */ /* 0x080fe20000001814 */
[----:B------:R-:W3:Y:S07]  /*5a20*/  LDSM.16.M88.4 R32, [R224+0x1000] ;  /* 0x00100000e020783b */ /* 0x000eee0000000200 */
[----:B------:R-:W-:Y:S01]  /*5a30*/  HMMA.16816.F32 R24, R144, R150, R24 ;  /* 0x000000969018723c */ /* 0x000fe20000001818 */
[----:B------:R-:W4:Y:S04]  /*5a40*/  LDSM.16.MT88.2 R144, [R212+0x4c00] ;  /* 0x004c0000d490783b */ /* 0x000f280000004100 */
[----:B------:R-:W-:Y:S03]  /*5a50*/  LDSM.16.MT88.2 R146, [R212+0x1400] ;  /* 0x00140000d492783b */ /* 0x000fe60000004100 */
[-C--:B-1----:R-:W-:Y:S08]  /*5a60*/  HMMA.16816.F32 R4, R132, R2.reuse, R4 ;  /* 0x000000028404723c */ /* 0x082ff00000001804 */
[C---:B------:R-:W-:Y:S01]  /*5a70*/  HMMA.16816.F32 R8, R136.reuse, R2, R8 ;  /* 0x000000028808723c */ /* 0x040fe20000001808 */
[----:B------:R-:W1:Y:S07]  /*5a80*/  LDSM.16.MT88.2 R2, [R212+0x1000] ;  /* 0x00100000d402783b */ /* 0x000e6e0000004100 */
[-C--:B--2---:R-:W-:Y:S08]  /*5a90*/  HMMA.16816.F32 R12, R136, R28.reuse, R12 ;  /* 0x0000001c880c723c */ /* 0x084ff0000000180c */
[C---:B------:R-:W-:Y:S01]  /*5aa0*/  HMMA.16816.F32 R16, R132.reuse, R28, R16 ;  /* 0x0000001c8410723c */ /* 0x040fe20000001810 */
[----:B------:R-:W-:Y:S07]  /*5ab0*/  LDSM.16.MT88.2 R28, [R212+0x3000] ;  /* 0x00300000d41c783b */ /* 0x000fee0000004100 */
[-C--:B---3--:R-:W-:Y:S01]  /*5ac0*/  HMMA.16816.F32 R20, R132, R30.reuse, R20 ;  /* 0x0000001e8414723c */ /* 0x088fe20000001814 */
[----:B------:R-:W2:Y:S07]  /*5ad0*/  LDSM.16.M88.4 R132, [R218+0x3000] ;  /* 0x00300000da84783b */ /* 0x000eae0000000200 */
[----:B------:R-:W-:Y:S01]  /*5ae0*/  HMMA.16816.F32 R24, R136, R30, R24 ;  /* 0x0000001e8818723c */ /* 0x000fe20000001818 */
[----:B------:R-:W3:Y:S04]  /*5af0*/  LDSM.16.MT88.2 R30, [R212+0x5000] ;  /* 0x00500000d41e783b */ /* 0x000ee80000004100 */
[----:B------:R-:W1:Y:S03]  /*5b00*/  LDSM.16.M88.4 R136, [R220+0x2000] ;  /* 0x00200000dc88783b */ /* 0x000e660000000200 */
[-C--:B----4-:R-:W-:Y:S08]  /*5b10*/  HMMA.16816.F32 R4, R140, R148.reuse, R4 ;  /* 0x000000948c04723c */ /* 0x090ff00000001804 */
[C---:B------:R-:W-:Y:S01]  /*5b20*/  HMMA.16816.F32 R8, R32.reuse, R148, R8 ;  /* 0x000000942008723c */ /* 0x040fe20000001808 */
[----:B------:R-:W-:Y:S07]  /*5b30*/  LDSM.16.MT88.2 R148, [R212+0x3400] ;  /* 0x00340000d494783b */ /* 0x000fee0000004100 */
[-C--:B------:R-:W-:Y:S08]  /*5b40*/  HMMA.16816.F32 R12, R32, R152.reuse, R12 ;  /* 0x00000098200c723c */ /* 0x080ff0000000180c */
[C---:B------:R-:W-:Y:S01]  /*5b50*/  HMMA.16816.F32 R16, R140.reuse, R152, R16 ;  /* 0x000000988c10723c */ /* 0x040fe20000001810 */
[----:B------:R-:W-:Y:S07]  /*5b60*/  LDSM.16.M88.4 R152, [R219+0x2000] ;  /* 0x00200000db98783b */ /* 0x000fee0000000200 */
[-C--:B------:R-:W-:Y:S01]  /*5b70*/  HMMA.16816.F32 R20, R140, R144.reuse, R20 ;  /* 0x000000908c14723c */ /* 0x080fe20000001814 */
[----:B------:R-:W4:Y:S07]  /*5b80*/  LDSM.16.M88.4 R140, [R220+0x3000] ;  /* 0x00300000dc8c783b */ /* 0x000f2e0000000200 */
[----:B------:R-:W-:Y:S01]  /*5b90*/  HMMA.16816.F32 R24, R32, R144, R24 ;  /* 0x000000902018723c */ /* 0x000fe20000001818 */
[----:B------:R-:W4:Y:S04]  /*5ba0*/  LDSM.16.MT88.2 R32, [R212+0x5400] ;  /* 0x00540000d420783b */ /* 0x000f280000004100 */
[----:B------:R-:W-:Y:S03]  /*5bb0*/  LDSM.16.MT88.2 R34, [R212+0x1c00] ;  /* 0x001c0000d422783b */ /* 0x000fe60000004100 */
[-C--:B-1----:R-:W-:Y:S08]  /*5bc0*/  HMMA.16816.F32 R4, R156, R2.reuse, R4 ;  /* 0x000000029c04723c */ /* 0x082ff00000001804 */
[C---:B--2---:R-:W-:Y:S01]  /*5bd0*/  HMMA.16816.F32 R8, R132.reuse, R2, R8 ;  /* 0x000000028408723c */ /* 0x044fe20000001808 */
[----:B------:R-:W1:Y:S07]  /*5be0*/  LDSM.16.MT88.2 R2, [R212+0x1800] ;  /* 0x00180000d402783b */ /* 0x000e6e0000004100 */
[-C--:B------:R-:W-:Y:S08]  /*5bf0*/  HMMA.16816.F32 R12, R132, R28.reuse, R12 ;  /* 0x0000001c840c723c */ /* 0x080ff0000000180c */
[C---:B------:R-:W-:Y:S01]  /*5c00*/  HMMA.16816.F32 R16, R156.reuse, R28, R16 ;  /* 0x0000001c9c10723c */ /* 0x040fe20000001810 */
[----:B------:R-:W-:Y:S07]  /*5c10*/  LDSM.16.MT88.2 R28, [R212+0x3800] ;  /* 0x00380000d41c783b */ /* 0x000fee0000004100 */
[-C--:B---3--:R-:W-:Y:S01]  /*5c20*/  HMMA.16816.F32 R20, R156, R30.reuse, R20 ;  /* 0x0000001e9c14723c */ /* 0x088fe20000001814 */
[----:B------:R-:W2:Y:S07]  /*5c30*/  LDSM.16.M88.4 R156, [R219+0x3000] ;  /* 0x00300000db9c783b */ /* 0x000eae0000000200 */
[----:B------:R-:W-:Y:S01]  /*5c40*/  HMMA.16816.F32 R24, R132, R30, R24 ;  /* 0x0000001e8418723c */ /* 0x000fe20000001818 */
[----:B------:R-:W3:Y:S04]  /*5c50*/  LDSM.16.MT88.2 R30, [R212+0x5800] ;  /* 0x00580000d41e783b */ /* 0x000ee80000004100 */
[----:B------:R-:W1:Y:S03]  /*5c60*/  LDSM.16.M88.4 R132, [R223+0x2000] ;  /* 0x00200000df84783b */ /* 0x000e660000000200 */
[-C--:B------:R-:W-:Y:S08]  /*5c70*/  HMMA.16816.F32 R4, R136, R146.reuse, R4 ;  /* 0x000000928804723c */ /* 0x080ff00000001804 */
[C---:B----4-:R-:W-:Y:S08]  /*5c80*/  HMMA.16816.F32 R8, R140.reuse, R146, R8 ;  /* 0x000000928c08723c */ /* 0x050ff00000001808 */
[-C--:B------:R-:W-:Y:S08]  /*5c90*/  HMMA.16816.F32 R12, R140, R148.reuse, R12 ;  /* 0x000000948c0c723c */ /* 0x080ff0000000180c */
[C---:B------:R-:W-:Y:S08]  /*5ca0*/  HMMA.16816.F32 R16, R136.reuse, R148, R16 ;  /* 0x000000948810723c */ /* 0x040ff00000001810 */
[-C--:B------:R-:W-:Y:S01]  /*5cb0*/  HMMA.16816.F32 R20, R136, R32.reuse, R20 ;  /* 0x000000208814723c */ /* 0x080fe20000001814 */
[----:B------:R-:W4:Y:S07]  /*5cc0*/  LDSM.16.M88.4 R136, [R223+0x3000] ;  /* 0x00300000df88783b */ /* 0x000f2e0000000200 */
[----:B------:R-:W-:Y:S01]  /*5cd0*/  HMMA.16816.F32 R24, R140, R32, R24 ;  /* 0x000000208c18723c */ /* 0x000fe20000001818 */
[----:B------:R-:W4:Y:S07]  /*5ce0*/  LDSM.16.MT88.2 R32, [R212+0x3c00] ;  /* 0x003c0000d420783b */ /* 0x000f2e0000004100 */
[-C--:B-1----:R-:W-:Y:S08]  /*5cf0*/  HMMA.16816.F32 R4, R152, R2.reuse, R4 ;  /* 0x000000029804723c */ /* 0x082ff00000001804 */
[C---:B--2---:R-:W-:Y:S01]  /*5d00*/  HMMA.16816.F32 R8, R156.reuse, R2, R8 ;  /* 0x000000029c08723c */ /* 0x044fe20000001808 */
        /* <DEDUP_REMOVED lines=9> */
[-C--:B------:R-:W-:Y:S04]  /*5da0*/  HMMA.16816.F32 R4, R132, R34.reuse, R4 ;  /* 0x000000228404723c */ /* 0x080fe80000001804 */
[----:B------:R-:W-:Y:S01]  /*5db0*/  MOV R30, UR21 ;  /* 0x00000015001e7c02 */ /* 0x000fe20008000f00 */
[----:B------:R-:W-:Y:S03]  /*5dc0*/  IMAD.WIDE.U32 R28, R0, c[0x0][0x240], R28 ;  /* 0x00009000001c7a25 */ /* 0x000fe600078e001c */
[C---:B----4-:R-:W-:Y:S04]  /*5dd0*/  HMMA.16816.F32 R8, R136.reuse, R34, R8 ;  /* 0x000000228808723c */ /* 0x050fe80000001808 */
[----:B------:R-:W-:Y:S04]  /*5de0*/  IADD3 R0, P0, R28, UR22, RZ ;  /* 0x000000161c007c10 */ /* 0x000fe8000ff1e0ff */
        /* <DEDUP_REMOVED lines=156> */
.L_x_504:
[----:B------:R-:W-:Y:S05]  /*67b0*/  @P1 EXIT ;  /* 0x000000000000194d */ /* 0x000fea0003800000 */
[----:B------:R-:W2:Y:S01]  /*67c0*/  LDL.LU.64 R4, [R1+0x18] ;  /* 0x0000180001047983 */ /* 0x000ea20000300a00 */
[----:B------:R-:W-:Y:S01]  /*67d0*/  UMOV UR6, 0x1 ;  /* 0x0000000100067882 */ /* 0x000fe20000000000 */
[----:B------:R-:W-:Y:S01]  /*67e0*/  IMAD.U32 R8, RZ, RZ, UR11 ;  /* 0x0000000bff087e24 */ /* 0x000fe2000f8e00ff */
[----:B------:R-:W-:Y:S01]  /*67f0*/  ULDC.64 UR4, c[0x0][0x338] ;  /* 0x0000ce0000047ab9 */ /* 0x000fe20000000a00 */
[----:B------:R-:W-:Y:S01]  /*6800*/  IMAD.U32 R6, RZ, RZ, UR11 ;  /* 0x0000000bff067e24 */ /* 0x000fe2000f8e00ff */
[----:B------:R-:W-:-:S02]  /*6810*/  UISETP.NE.AND UP0, UPT, UR6, UR4, UPT ;  /* 0x000000040600728c */ /* 0x000fc4000bf05270 */
[----:B------:R-:W-:Y:S02]  /*6820*/  UIMAD.WIDE.U32 UR6, UR10, UR5, URZ ;  /* 0x000000050a0672a5 */ /* 0x000fe4000f8e003f */
[----:B------:R-:W-:Y:S02]  /*6830*/  ULDC UR4, c[0x0][0x340] ;  /* 0x0000d00000047ab9 */ /* 0x000fe40000000800 */
[----:B------:R-:W-:Y:S02]  /*6840*/  UIMAD UR12, UR12, 0x3000, URZ ;  /* 0x000030000c0c78a4 */ /* 0x000fe4000f8e023f */
[----:B------:R-:W-:-:S03]  /*6850*/  USHF.R.S32.HI UR8, URZ, 0x1f, UR11 ;  /* 0x0000001f3f087899 */ /* 0x000fc6000801140b */
[----:B------:R-:W-:Y:S02]  /*6860*/  @UP0 USHF.R.U32.HI UR10, URZ, UR4, UR7 ;  /* 0x000000043f0a0299 */ /* 0x000fe40008011607 */
[----:B------:R-:W-:Y:S02]  /*6870*/  USHF.R.S32.HI UR7, URZ, 0x1f, UR12 ;  /* 0x0000001f3f077899 */ /* 0x000fe4000801140c */
[----:B------:R-:W-:Y:S02]  /*6880*/  USHF.R.S32.HI UR6, URZ, 0x1f, UR10 ;  /* 0x0000001f3f067899 */ /* 0x000fe4000801140a */
[----:B------:R-:W-:Y:S01]  /*6890*/  ULDC.64 UR4, c[0x0][0x328] ;  /* 0x0000ca0000047ab9 */ /* 0x000fe20000000a00 */
[----:B------:R-:W-:Y:S01]  /*68a0*/  IMAD.U32 R0, RZ, RZ, UR10 ;  /* 0x0000000aff007e24 */ /* 0x000fe2000f8e00ff */
[----:B------:R-:W-:Y:S01]  /*68b0*/  UIMAD UR4, UR6, UR4, URZ ;  /* 0x00000004060472a4 */ /* 0x000fe2000f8e023f */
[----:B------:R-:W-:Y:S01]  /*68c0*/  BAR.SYNC.DEFER_BLOCKING 0x1, 0x100 ;  /* 0x0044000000007b1d */ /* 0x000fe20000010000 */
[----:B--2---:R-:W-:-:S04]  /*68d0*/  IADD3 R2, P0, R4, UR12, RZ ;  /* 0x0000000c04027c10 */ /* 0x004fc8000ff1e0ff */
[----:B------:R-:W-:Y:S01]  /*68e0*/  LEA.HI.X.SX32 R3, R4, UR7, 0x1, P0 ;  /* 0x0000000704037c11 */ /* 0x000fe200080f0eff */
[----:B------:R-:W-:Y:S01]  /*68f0*/  IMAD.U32 R4, RZ, RZ, UR10 ;  /* 0x0000000aff047e24 */ /* 0x000fe2000f8e00ff */
[----:B------:R-:W-:-:S03]  /*6900*/  UIMAD UR7, UR10, UR5, UR4 ;  /* 0x000000050a0772a4 */ /* 0x000fc6000f8e0204 */
[--C-:B------:R-:W-:Y:S01]  /*6910*/  IMAD.WIDE.U32 R4, R4, c[0x0][0x328], R2.reuse ;  /* 0x0000ca0004047a25 */ /* 0x100fe200078e0002 */
[----:B------:R-:W-:Y:S02]  /*6920*/  ULDC.64 UR4, c[0x0][0x300] ;  /* 0x0000c00000047ab9 */ /* 0x000fe40000000a00 */
[----:B------:R-:W-:Y:S01]  /*6930*/  UIMAD UR4, UR6, UR4, URZ ;  /* 0x00000004060472a4 */ /* 0x000fe2000f8e023f */
[----:B------:R-:W-:Y:S01]  /*6940*/  IMAD.WIDE.U32 R2, R0, c[0x0][0x300], R2 ;  /* 0x0000c00000027a25 */ /* 0x000fe200078e0002 */
[----:B------:R-:W-:Y:S01]  /*6950*/  IADD3 R5, R5, UR7, RZ ;  /* 0x0000000705057c10 */ /* 0x000fe2000fffe0ff */
[----:B------:R-:W-:Y:S02]  /*6960*/  ULDC.64 UR6, c[0x0][0x330] ;  /* 0x0000cc0000067ab9 */ /* 0x000fe40000000a00 */
[----:B------:R-:W-:Y:S02]  /*6970*/  UIMAD UR6, UR8, UR6, URZ ;  /* 0x00000006080672a4 */ /* 0x000fe4000f8e023f */
[----:B------:R-:W-:Y:S01]  /*6980*/  IMAD.WIDE.U32 R8, R8, c[0x0][0x330], R4 ;  /* 0x0000cc0008087a25 */ /* 0x000fe200078e0004 */
[----:B------:R-:W-:-:S02]  /*6990*/  UIMAD UR10, UR10, UR5, UR4 ;  /* 0x000000050a0a72a4 */ /* 0x000fc4000f8e0204 */
[----:B------:R-:W-:Y:S02]  /*69a0*/  UIMAD UR6, UR11, UR7, UR6 ;  /* 0x000000070b0672a4 */ /* 0x000fe4000f8e0206 */
[----:B------:R-:W-:Y:S01]  /*69b0*/  LEA R4, P1, R8, c[0x0][0x310], 0x2 ;  /* 0x0000c40008047a11 */ /* 0x000fe200078210ff */
[----:B------:R-:W-:Y:S01]  /*69c0*/  ULDC.64 UR4, c[0x0][0x308] ;  /* 0x0000c20000047ab9 */ /* 0x000fe20000000a00 */
[----:B------:R-:W-:Y:S01]  /*69d0*/  IADD3 R3, R3, UR10, RZ ;  /* 0x0000000a03037c10 */ /* 0x000fe2000fffe0ff */
[----:B------:R-:W-:Y:S01]  /*69e0*/  UIMAD UR4, UR8, UR4, URZ ;  /* 0x00000004080472a4 */ /* 0x000fe2000f8e023f */
[----:B------:R-:W-:-:S03]  /*69f0*/  IADD3 R0, R9, UR6, RZ ;  /* 0x0000000609007c10 */ /* 0x000fc6000fffe0ff */
[----:B------:R-:W-:Y:S01]  /*6a00*/  UIMAD UR4, UR11, UR5, UR4 ;  /* 0x000000050b0472a4 */ /* 0x000fe2000f8e0204 */
[----:B------:R-:W-:Y:S01]  /*6a10*/  LEA.HI.X R5, R8, c[0x0][0x314], R0, 0x2, P1 ;  /* 0x0000c50008057a11 */ /* 0x000fe200008f1400 */
[----:B------:R-:W-:-:S04]  /*6a20*/  IMAD.WIDE.U32 R6, R6, c[0x0][0x308], R2 ;  /* 0x0000c20006067a25 */ /* 0x000fc800078e0002 */
[----:B------:R-:W-:Y:S01]  /*6a30*/  RED.E.ADD.F32.FTZ.RN.STRONG.GPU [R4.64], R36 ;  /* 0x000000240400798e */ /* 0x000fe2000c10e78e */
[C---:B------:R-:W-:Y:S02]  /*6a40*/  LEA R2, P0, R6.reuse, c[0x0][0x2e8], 0x2 ;  /* 0x0000ba0006027a11 */ /* 0x040fe400078010ff */
[----:B------:R-:W-:Y:S01]  /*6a50*/  IADD3 R3, R7, UR4, RZ ;  /* 0x0000000407037c10 */ /* 0x000fe2000fffe0ff */
[----:B------:R-:W-:Y:S03]  /*6a60*/  RED.E.ADD.F32.FTZ.RN.STRONG.GPU [R4.64+0x400], R37 ;  /* 0x000400250400798e */ /* 0x000fe6000c10e78e */
        /* <DEDUP_REMOVED lines=96> */
.L_x_508:
        /* <DEDUP_REMOVED lines=9> */
.L_x_1403:


//--------------------- .text._ZN7cutlass13device_kernelIN5flash19enable_sm80_to_sm89INS1_16FlashAttnBwdSm80INS1_25CollectiveMainloopBwdSm80ILi2ELi1EN4cute5tupleIJNS5_1CILi64EEENS7_ILi128EEENS7_ILi96EEEEEENS_6half_tEfNS_4arch4Sm80ELb1ELb0ELb1ELb0ELb1ELb0ELb0ELb0ELi2ELi2ELi4ELi2ELb1EEENS1_24CollectiveEpilogueBwdGQAISB_fSE_Li256ELb0ELb1EEENS1_25SingleTileBwdLPTSchedulerILb0ELi128ELb1EEEEEEEEEvNT_6ParamsE --------------------------
	.section	.text._ZN7cutlass13device_kernelIN5flash19enable_sm80_to_sm89INS1_16FlashAttnBwdSm80INS1_25CollectiveMainloopBwdSm80ILi2ELi1EN4cute5tupleIJNS5_1CILi64EEENS7_ILi128EEENS7_ILi96EEEEEENS_6half_tEfNS_4arch4Sm80ELb1ELb0ELb1ELb0ELb1ELb0ELb0ELb0ELi2ELi2ELi4ELi2ELb1EEENS1_24CollectiveEpilogueBwdGQAISB_fSE_Li256ELb0ELb1EEENS1_25SingleTileBwdLPTSchedulerILb0ELi128ELb1EEEEEEEEEvNT_6ParamsE,"ax",@progbits
	.sectioninfo	@"SHI_REGISTERS=255"
	.align	128
.text._ZN7cutlass13device_kernelIN5flash19enable_sm80_to_sm89INS1_16FlashAttnBwdSm80INS1_25CollectiveMainloopBwdSm80ILi2ELi1EN4cute5tupleIJNS5_1CILi64EEENS7_ILi128EEENS7_ILi96EEEEEENS_6half_tEfNS_4arch4Sm80ELb1ELb0ELb1ELb0ELb1ELb0ELb0ELb0ELi2ELi2ELi4ELi2ELb1EEENS1_24CollectiveEpilogueBwdGQAISB_fSE_Li256ELb0ELb1EEENS1_25SingleTileBwdLPTSchedulerILb0ELi128ELb1EEEEEEEEEvNT_6ParamsE:
        .type           _ZN7cutlass13device_kernelIN5flash19enable_sm80_to_sm89INS1_16FlashAttnBwdSm80INS1_25CollectiveMainloopBwdSm80ILi2ELi1EN4cute5tupleIJNS5_1CILi64EEENS7_ILi128EEENS7_ILi96EEEEEENS_6half_tEfNS_4arch4Sm80ELb1ELb0ELb1ELb0ELb1ELb0ELb0ELb0ELi2ELi2ELi4ELi2ELb1EEENS1_24CollectiveEpilogueBwdGQAISB_fSE_Li256ELb0ELb1EEENS1_25SingleTileBwdLPTSchedulerILb0ELi128ELb1EEEEEEEEEvNT_6ParamsE,@function
        .size           _ZN7cutlass13device_kernelIN5flash19enable_sm80_to_sm89INS1_16FlashAttnBwdSm80INS1_25CollectiveMainloopBwdSm80ILi2ELi1EN4cute5tupleIJNS5_1CILi64EEENS7_ILi128EEENS7_ILi96EEEEEENS_6half_tEfNS_4arch4Sm80ELb1ELb0ELb1ELb0ELb1ELb0ELb0ELb0ELi2ELi2ELi4ELi2ELb1EEENS1_24CollectiveEpilogueBwdGQAISB_fSE_Li256ELb0ELb1EEENS1_25SingleTileBwdLPTSchedulerILb0ELi128ELb1EEEEEEEEEvNT_6ParamsE,(.L_x_1404 - _ZN7cutlass13device_kernelIN5flash19enable_sm80_to_sm89INS1_16FlashAttnBwdSm80INS1_25CollectiveMainloopBwdSm80ILi2ELi1EN4cute5tupleIJNS5_1CILi64EEENS7_ILi128EEENS7_ILi96EEEEEENS_6half_tEfNS_4arch4Sm80ELb1ELb0ELb1ELb0ELb1ELb0ELb0ELb0ELi2ELi2ELi4ELi2ELb1EEENS1_24CollectiveEpilogueBwdGQAISB_fSE_Li256ELb0ELb1EEENS1_25SingleTileBwdLPTSchedulerILb0ELi128ELb1EEEEEEEEEvNT_6ParamsE)
        .other          _ZN7cutlass13device_kernelIN5flash19enable_sm80_to_sm89INS1_16FlashAttnBwdSm80INS1_25CollectiveMainloopBwdSm80ILi2ELi1EN4cute5tupleIJNS5_1CILi64EEENS7_ILi128EEENS7_ILi96EEEEEENS_6half_tEfNS_4arch4Sm80ELb1ELb0ELb1ELb0ELb1ELb0ELb0ELb0ELi2ELi2ELi4ELi2ELb1EEENS1_24CollectiveEpilogueBwdGQAISB_fSE_Li256ELb0ELb1EEENS1_25SingleTileBwdLPTSchedulerILb0ELi128ELb1EEEEEEEEEvNT_6ParamsE,@"STO_CUDA_ENTRY STV_DEFAULT"
_ZN7cutlass13device_kernelIN5flash19enable_sm80_to_sm89INS1_16FlashAttnBwdSm80INS1_25CollectiveMainloopBwdSm80ILi2ELi1EN4cute5tupleIJNS5_1CILi64EEENS7_ILi128EEENS7_ILi96EEEEEENS_6half_tEfNS_4arch4Sm80ELb1ELb0ELb1ELb0ELb1ELb0ELb0ELb0ELi2ELi2ELi4ELi2ELb1EEENS1_24CollectiveEpilogueBwdGQAISB_fSE_Li256ELb0ELb1EEENS1_25SingleTileBwdLPTSchedulerILb0ELi128ELb1EEEEEEEEEvNT_6ParamsE:
        /* <DEDUP_REMOVED lines=32> */
.L_x_510:
[----:B------:R-:W-:Y:S02]  /*0200*/  ULDC UR9, c[0x0][0x3b4] ;  /* 0x0000ed0000097ab9 */ /* 0x000fe40000000800 */
[----:B------:R-:W-:Y:S02]  /*0210*/  UISETP.NE.AND UP0, UPT, UR9, 0x1, UPT ;  /* 0x000000010900788c */ /* 0x000fe4000bf05270 */
[----:B------:R-:W-:Y:S02]  /*0220*/  ULDC.64 UR4, c[0x0][0x3b8] ;  /* 0x0000ee0000047ab9 */ /* 0x000fe40000000a00 */
[----:B------:R-:W-:Y:S02]  /*0230*/  UIMAD.WIDE.U32 UR10, UR8, UR4, URZ ;  /* 0x00000004080a72a5 */ /* 0x000fe4000f8e003f */
[----:B------:R-:W-:-:S05]  /*0240*/  UMOV UR6, UR8 ;  /* 0x0000000800067c82 */ /* 0x000fca0008000000 */
[----:B------:R-:W-:-:S04]  /*0250*/  @UP0 USHF.R.U32.HI UR6, URZ, UR5, UR11 ;  /* 0x000000053f060299 */ /* 0x000fc8000801160b */
[----:B------:R-:W-:Y:S02]  /*0260*/  UIMAD UR9, UR6, UR9, URZ ;  /* 0x00000009060972a4 */ /* 0x000fe4000f8e023f */
.L_x_511:
        /* <DEDUP_REMOVED lines=8> */
[----:B------:R-:W-:-:S03]  /*02f0*/  @UP0 USHF.R.U32.HI UR11, URZ, UR4, UR9 ;  /* 0x000000043f0b0299 */ /* 0x000fc60008011609 */
[----:B------:R-:W-:Y:S02]  /*0300*/  ULDC UR9, c[0x0][0x39c] ;  /* 0x0000e70000097ab9 */ /* 0x000fe40000000800 */
[----:B------:R-:W-:Y:S02]  /*0310*/  UIADD3 UR4, -UR11, URZ, URZ ;  /* 0x0000003f0b047290 */ /* 0x000fe4000fffe13f */
[----:B------:R-:W-:Y:S02]  /*0320*/  UIADD3 UR9, UR6, UR9, URZ ;  /* 0x0000000906097290 */ /* 0x000fe4000fffe03f */
[----:B------:R-:W-:Y:S01]  /*0330*/  UIMAD UR10, UR4, UR10, UR5 ;  /* 0x0000000a040a72a4 */ /* 0x000fe2000f8e0205 */
[----:B------:R-:W-:Y:S05]  /*0340*/  BRA `(.L_x_512) ;  /* 0x0000028000007947 */ /* 0x000fea0003800000 */
.L_x_509:
[----:B------:R-:W-:Y:S02]  /*0350*/  ULDC.64 UR8, c[0x0][0x3c0] ;  /* 0x0000f00000087ab9 */ /* 0x000fe40000000a00 */
[----:B------:R-:W-:Y:S02]  /*0360*/  UISETP.NE.AND UP0, UPT, UR8, 0x1, UPT ;  /* 0x000000010800788c */ /* 0x000fe4000bf05270 */
[----:B------:R-:W-:-:S02]  /*0370*/  UIMAD.WIDE.U32 UR10, UR4, UR9, URZ ;  /* 0x00000009040a72a5 */ /* 0x000fc4000f8e003f */
        /* <DEDUP_REMOVED lines=17> */
.L_x_513:
[----:B------:R-:W-:Y:S02]  /*0490*/  ULDC UR9, c[0x0][0x3b4] ;  /* 0x0000ed0000097ab9 */ /* 0x000fe40000000800 */
[----:B------:R-:W-:Y:S02]  /*04a0*/  UISETP.NE.AND UP0, UPT, UR9, 0x1, UPT ;  /* 0x000000010900788c */ /* 0x000fe4000bf05270 */
[----:B------:R-:W-:Y:S02]  /*04b0*/  ULDC.64 UR4, c[0x0][0x3b8] ;  /* 0x0000ee0000047ab9 */ /* 0x000fe40000000a00 */
[----:B------:R-:W-:Y:S02]  /*04c0*/  UIMAD.WIDE.U32 UR10, UR8, UR4, URZ ;  /* 0x00000004080a72a5 */ /* 0x000fe4000f8e003f */
[----:B------:R-:W-:-:S05]  /*04d0*/  UMOV UR6, UR8 ;  /* 0x0000000800067c82 */ /* 0x000fca0008000000 */
[----:B------:R-:W-:-:S04]  /*04e0*/  @UP0 USHF.R.U32.HI UR6, URZ, UR5, UR11 ;  /* 0x000000053f060299 */ /* 0x000fc8000801160b */
[----:B------:R-:W-:Y:S02]  /*04f0*/  UIMAD UR9, UR6, UR9, URZ ;  /* 0x00000009060972a4 */ /* 0x000fe4000f8e023f */
.L_x_514:
        /* <DEDUP_REMOVED lines=12> */
[----:B------:R-:W-:Y:S02]  /*05c0*/  UIMAD UR10, UR4, UR10, UR5 ;  /* 0x0000000a040a72a4 */ /* 0x000fe4000f8e0205 */
.L_x_512:
        /* <DEDUP_REMOVED lines=130> */
[----:B------:R-:W-:Y:S01]  /*0df0*/  UIMAD UR4, UR19, UR5, UR4 ;  /* 0x00000005130472a4 */ /* 0x000fe2000f8e0204 */
[----:B------:R-:W-:Y:S01]  /*0e00*/  SHF.R.S32.HI R22, RZ, 0x5, R24 ;  /* 0x00000005ff167819 */ /* 0x000fe20000011418 */
[----:B------:R-:W-:Y:S01]  /*0e10*/  IMAD R0, R12, c[0x0][0x1dc], R0 ;  /* 0x000077000c007a24 */ /* 0x000fe200078e0200 */
[----:B------:R-:W-:Y:S01]  /*0e20*/  LOP3.LUT R4, R4, 0x7fffffe, RZ, 0xc0, !PT ;  /* 0x07fffffe04047812 */ /* 0x000fe200078ec0ff */
[----:B------:R-:W-:Y:S01]  /*0e30*/  ULDC UR5, c[0x0][0x198] ;  /* 0x0000660000057ab9 */ /* 0x000fe20000000800 */
[C---:B------:R-:W-:Y:S01]  /*0e40*/  IADD3 R25, R8.reuse, 0x20, RZ ;  /* 0x0000002008197810 */ /* 0x040fe20007ffe0ff */
[----:B------:R-:W-:Y:S01]  /*0e50*/  UIADD3 UR17, -UR17, UR5, URZ ;  /* 0x0000000511117290 */ /* 0x000fe2000fffe13f */
[----:B------:R-:W-:Y:S01]  /*0e60*/  IADD3 R35, R8, 0x40, RZ ;  /* 0x0000004008237810 */ /* 0x000fe20007ffe0ff */
[----:B------:R-:W-:Y:S01]  /*0e70*/  IMAD.IADD R10, R38, 0x1, -R4 ;  /* 0x00000001260a7824 */ /* 0x000fe200078e0a04 */
[----:B------:R-:W-:Y:S01]  /*0e80*/  ISETP.GE.AND P6, PT, R8, c[0x0][0x1cc], PT ;  /* 0x0000730008007a0c */ /* 0x000fe20003fc6270 */
[----:B------:R-:W-:Y:S01]  /*0e90*/  IMAD.WIDE.U32 R4, R12, c[0x0][0x1d8], R2 ;  /* 0x000076000c047a25 */ /* 0x000fe200078e0002 */
[----:B------:R-:W-:Y:S01]  /*0ea0*/  ISETP.GE.AND P1, PT, R25, c[0x0][0x1cc], PT ;  /* 0x0000730019007a0c */ /* 0x000fe20003f26270 */
[----:B------:R-:W-:Y:S01]  /*0eb0*/  UIMAD UR6, UR12, UR6, URZ ;  /* 0x000000060c0672a4 */ /* 0x000fe2000f8e023f */
[----:B------:R-:W-:Y:S01]  /*0ec0*/  STL.64 [R1+0x8], R38 ;  /* 0x0000082601007387 */ /* 0x000fe20000100a00 */
[----:B------:R-:W-:Y:S01]  /*0ed0*/  IMAD R10, R22, 0x8, R10 ;  /* 0x00000008160a7824 */ /* 0x000fe200078e020a */
[----:B------:R-:W-:Y:S01]  /*0ee0*/  LEA R2, P0, R4, c[0x0][0x1c0], 0x1 ;  /* 0x0000700004027a11 */ /* 0x000fe200078008ff */
[----:B------:R-:W-:Y:S01]  /*0ef0*/  IMAD.IADD R0, R5, 0x1, R0 ;  /* 0x0000000105007824 */ /* 0x000fe200078e0200 */
[----:B------:R-:W-:Y:S01]  /*0f00*/  UMOV UR18, 0x6 ;  /* 0x0000000600127882 */ /* 0x000fe20000000000 */
[----:B------:R-:W-:Y:S01]  /*0f10*/  IMAD.U32 R5, R10, 0x20, R11 ;  /* 0x000000200a057824 */ /* 0x000fe200078e000b */
[----:B------:R-:W-:Y:S01]  /*0f20*/  UIMAD UR6, UR10, UR7, UR6 ;  /* 0x000000070a0672a4 */ /* 0x000fe2000f8e0206 */
[----:B------:R-:W-:Y:S01]  /*0f30*/  IMAD.MOV.U32 R11, RZ, RZ, c[0x0][0x1d8] ;  /* 0x00007600ff0b7624 */ /* 0x000fe200078e00ff */
[----:B------:R-:W-:Y:S01]  /*0f40*/  LEA.HI.X R3, R4, c[0x0][0x1c4], R0, 0x1, P0 ;  /* 0x0000710004037a11 */ /* 0x000fe200000f0c00 */
[----:B------:R-:W-:Y:S01]  /*0f50*/  IMAD.MOV.U32 R17, RZ, RZ, c[0x0][0x1dc] ;  /* 0x00007700ff117624 */ /* 0x000fe200078e00ff */
[----:B------:R-:W-:Y:S01]  /*0f60*/  IADD3 R0, -R38, UR17, RZ ;  /* 0x0000001126007c10 */ /* 0x000fe2000fffe1ff */
[----:B------:R-:W-:Y:S01]  /*0f70*/  IMAD.WIDE.U32 R6, R7, c[0x0][0x1b0], R8 ;  /* 0x00006c0007067a25 */ /* 0x000fe200078e0008 */
[----:B------:R-:W-:Y:S01]  /*0f80*/  ISETP.GE.AND P0, PT, R35, c[0x0][0x1cc], PT ;  /* 0x0000730023007a0c */ /* 0x000fe20003f06270 */
[----:B------:R-:W-:Y:S01]  /*0f90*/  STL [R1+0x28], R35 ;  /* 0x0000282301007387 */ /* 0x000fe20000100800 */
[C---:B------:R-:W-:Y:S01]  /*0fa0*/  ISETP.LT.OR P2, PT, R0.reuse, 0x1, P6 ;  /* 0x000000010000780c */ /* 0x040fe20003741670 */
[----:B------:R-:W-:Y:S01]  /*0fb0*/  IMAD.SHL.U32 R34, R5, 0x2, RZ ;  /* 0x0000000205227824 */ /* 0x000fe200078e00ff */
[C---:B------:R-:W-:Y:S01]  /*0fc0*/  LEA R10, P3, R11.reuse, R2, 0x7 ;  /* 0x000000020b0a7211 */ /* 0x040fe200078638ff */
[----:B------:R-:W-:Y:S01]  /*0fd0*/  IMAD.U32 R4, RZ, RZ, UR11 ;  /* 0x0000000bff047e24 */ /* 0x000fe2000f8e00ff */
[C---:B------:R-:W-:Y:S01]  /*0fe0*/  ISETP.LT.OR P5, PT, R0.reuse, 0x1, P1 ;  /* 0x000000010000780c */ /* 0x040fe20000fa1670 */
[----:B------:R-:W-:Y:S01]  /*0ff0*/  IMAD.MOV.U32 R223, RZ, RZ, 0x20 ;  /* 0x00000020ffdf7424 */ /* 0x000fe200078e00ff */
[C---:B------:R-:W-:Y:S01]  /*1000*/  ISETP.LT.OR P4, PT, R0.reuse, 0x1, P0 ;  /* 0x000000010000780c */ /* 0x040fe20000781670 */
[----:B------:R-:W-:Y:S01]  /*1010*/  STL [R1+0x10], R34 ;  /* 0x0000102201007387 */ /* 0x000fe20000100800 */
[----:B------:R-:W-:Y:S01]  /*1020*/  LEA.HI.X R11, R11, R3, R17, 0x7, P3 ;  /* 0x000000030b0b7211 */ /* 0x000fe200018f3c11 */
[----:B------:R-:W-:Y:S01]  /*1030*/  IMAD.MOV.U32 R225, RZ, RZ, 0x10 ;  /* 0x00000010ffe17424 */ /* 0x000fe200078e00ff */
[C---:B------:R-:W-:Y:S01]  /*1040*/  ISETP.LT.OR P3, PT, R0.reuse, 0x41, P6 ;  /* 0x000000410000780c */ /* 0x040fe20003761670 */
[----:B------:R-:W-:Y:S01]  /*1050*/  CS2R R130, SRZ ;  /* 0x0000000000827805 */ /* 0x000fe2000001ff00 */
[----:B------:R-:W-:Y:S01]  /*1060*/  ISETP.LT.OR P1, PT, R0, 0x41, P1 ;  /* 0x000000410000780c */ /* 0x000fe20000f21670 */
[----:B------:R-:W-:Y:S01]  /*1070*/  @!PT LDS RZ, [RZ] ;  /* 0x00000000fffff984 */ /* 0x000fe20000000800 */
[----:B------:R-:W-:Y:S01]  /*1080*/  @!PT LDS RZ, [RZ] ;  /* 0x00000000fffff984 */ /* 0x000fe20000000800 */
[----:B------:R-:W-:Y:S01]  /*1090*/  @!PT LDS RZ, [RZ] ;  /* 0x00000000fffff984 */ /* 0x000fe20000000800 */
[----:B------:R1:W-:Y:S01]  /*10a0*/  LDGSTS.E.BYPASS.LTC128B.128 [R34+0x6080], [R2.64], !P2 ;  /* 0x0608000002227fae */ /* 0x0003e2000d101d4e */
[----:B------:R-:W-:Y:S01]  /*10b0*/  IADD3 R7, R7, UR4, RZ ;  /* 0x0000000407077c10 */ /* 0x000fe2000fffe0ff */
[----:B------:R-:W-:Y:S01]  /*10c0*/  ULDC.64 UR4, c[0x0][0x1b8] ;  /* 0x00006e0000047ab9 */ /* 0x000fe20000000a00 */
[----:B------:R-:W-:Y:S01]  /*10d0*/  ISETP.GE.AND P2, PT, R8, c[0x0][0x19c], PT ;  /* 0x0000670008007a0c */ /* 0x000fe20003f46270 */
[----:B------:R-:W-:Y:S01]  /*10e0*/  UIMAD UR4, UR16, UR4, URZ ;  /* 0x00000004100472a4 */ /* 0x000fe2000f8e023f */
[----:B------:R1:W-:Y:S01]  /*10f0*/  LDGSTS.E.BYPASS.LTC128B.128 [R34+0x8080], [R2.64+0x40], !P5 ;  /* 0x0808004002227fae */ /* 0x0003e2000e901d4e */
[----:B------:R-:W-:Y:S01]  /*1100*/  IMAD.WIDE.U32 R6, R4, c[0x0][0x1b8], R6 ;  /* 0x00006e0004067a25 */ /* 0x000fe200078e0006 */
[----:B------:R-:W-:Y:S01]  /*1110*/  ISETP.GE.AND P6, PT, R25, c[0x0][0x19c], PT ;  /* 0x0000670019007a0c */ /* 0x000fe20003fc6270 */
[----:B------:R-:W-:Y:S01]  /*1120*/  UIMAD UR4, UR11, UR5, UR4 ;  /* 0x000000050b0472a4 */ /* 0x000fe2000f8e0204 */
[----:B------:R1:W-:Y:S01]  /*1130*/  LDGSTS.E.BYPASS.LTC128B.128 [R34+0xa080], [R2.64+0x80], !P4 ;  /* 0x0a08008002227fae */ /* 0x0003e2000e101d4e */
[----:B------:R-:W-:Y:S01]  /*1140*/  ISETP.GE.AND P4, PT, R35, c[0x0][0x19c], PT ;  /* 0x0000670023007a0c */ /* 0x000fe20003f86270 */
[----:B------:R-:W-:Y:S01]  /*1150*/  IMAD.WIDE.U32 R4, R38, c[0x0][0x178], R8 ;  /* 0x00005e0026047a25 */ /* 0x000fe200078e0008 */
        /* <DEDUP_REMOVED lines=44> */
[----:B------:R-:W-:Y:S01]  /*1420*/  IMAD.MOV.U32 R16, RZ, RZ, c[0x0][0x1ac] ;  /* 0x00006b00ff107624 */ /* 0x000fe200078e00ff */
[----:B------:R-:W-:Y:S01]  /*1430*/  LEA.HI R2, R0, R38, RZ, 0x3 ;  /* 0x0000002600027211 */ /* 0x000fe200078f18ff */
[----:B------:R-:W-:Y:S01]  /*1440*/  IMAD R0, R39, c[0x0][0x208], RZ ;  /* 0x0000820027007a24 */ /* 0x000fe200078e02ff */
[C---:B------:R-:W-:Y:S01]  /*1450*/  LEA R10, P0, R11.reuse, R6, 0x7 ;  /* 0x000000060b0a7211 */ /* 0x040fe200078038ff */
[----:B------:R-:W-:Y:S01]  /*1460*/  UIMAD UR20, UR11, UR5, UR4 ;  /* 0x000000050b1472a4 */ /* 0x000fe2000f8e0204 */
[----:B------:R-:W-:Y:S01]  /*1470*/  LOP3.LUT R13, R2, 0xfffffff8, RZ, 0xc0, !PT ;  /* 0xfffffff8020d7812 */ /* 0x000fe200078ec0ff */
[C---:B------:R-:W-:Y:S01]  /*1480*/  IMAD R12, R38.reuse, c[0x0][0x20c], R0 ;  /* 0x00008300260c7a24 */ /* 0x040fe200078e0200 */
[----:B------:R-:W-:Y:S01]  /*1490*/  LEA.HI.X R11, R11, R7, R16, 0x7, P0 ;  /* 0x000000070b0b7211 */ /* 0x000fe200000f3c10 */
[----:B------:R-:W-:Y:S01]  /*14a0*/  IMAD.WIDE.U32 R2, R38, c[0x0][0x208], R8 ;  /* 0x0000820026027a25 */ /* 0x000fe200078e0008 */
[----:B------:R-:W-:Y:S01]  /*14b0*/  LEA.HI R9, R30, R32, RZ, 0x6 ;  /* 0x000000201e097211 */ /* 0x000fe200078f30ff */
[----:B------:R-:W-:Y:S01]  /*14c0*/  ULDC.64 UR4, c[0x0][0x210] ;  /* 0x0000840000047ab9 */ /* 0x000fe20000000a00 */
[----:B------:R1:W-:Y:S01]  /*14d0*/  LDGSTS.E.BYPASS.LTC128B.128 [R34+0x80], [R6.64], !P5 ;  /* 0x0008000006227fae */ /* 0x0003e2000e901d4e */
[----:B------:R-:W-:Y:S01]  /*14e0*/  IMAD.IADD R0, R38, 0x1, -R13 ;  /* 0x0000000126007824 */ /* 0x000fe200078e0a0d */
[----:B------:R-:W-:Y:S01]  /*14f0*/  SHF.R.S32.HI R16, RZ, 0x6, R9 ;  /* 0x00000006ff107819 */ /* 0x000fe20000011409 */
[----:B------:R-:W-:Y:S01]  /*1500*/  IMAD.IADD R3, R3, 0x1, R12 ;  /* 0x0000000103037824 */ /* 0x000fe200078e020c */
[----:B------:R-:W-:Y:S01]  /*1510*/  LEA.HI R9, R24, R22, RZ, 0x1 ;  /* 0x0000001618097211 */ /* 0x000fe200078f08ff */
[----:B------:R-:W-:Y:S01]  /*1520*/  UIMAD UR12, UR12, UR4, URZ ;  /* 0x000000040c0c72a4 */ /* 0x000fe2000f8e023f */
        /* <DEDUP_REMOVED lines=9> */
[----:B------:R-:W-:Y:S01]  /*15c0*/  IMAD.U32 R9, RZ, RZ, UR10 ;  /* 0x0000000aff097e24 */ /* 0x000fe2000f8e00ff */
[----:B------:R-:W-:Y:S01]  /*15d0*/  SHF.R.U32.HI R12, RZ, 0x3, R0 ;  /* 0x00000003ff0c7819 */ /* 0x000fe20000011600 */
[----:B------:R-:W-:Y:S01]  /*15e0*/  UIMAD UR6, UR10, UR5, UR12 ;  /* 0x000000050a0672a4 */ /* 0x000fe2000f8e020c */
[----:B------:R-:W-:Y:S01]  /*15f0*/  IMAD.SHL.U32 R17, R27, 0x400, RZ ;  /* 0x000004001b117824 */ /* 0x000fe200078e00ff */
[----:B------:R-:W-:Y:S01]  /*1600*/  USHF.R.S32.HI UR7, URZ, 0x1f, UR13 ;  /* 0x0000001f3f077899 */ /* 0x000fe2000801140d */
[----:B------:R-:W-:Y:S01]  /*1610*/  LOP3.LUT R12, R12, R0, R212, 0x1e, !PT ;  /* 0x000000000c0c7212 */ /* 0x000fe200078e1ed4 */
[----:B------:R-:W-:Y:S01]  /*1620*/  IMAD.U32 R0, RZ, RZ, UR10 ;  /* 0x0000000aff007e24 */ /* 0x000fe2000f8e00ff */
[----:B------:R1:W-:Y:S01]  /*1630*/  LDGSTS.E.BYPASS.LTC128B.128 [R34+0x4080], [R6.64+0x80], !P1 ;  /* 0x0408008006227fae */ /* 0x0003e2000c901d4e */
[----:B------:R-:W-:Y:S01]  /*1640*/  IMAD.WIDE.U32 R2, R9, c[0x0][0x210], R2 ;  /* 0x0000840009027a25 */ /* 0x000fe200078e0002 */
[----:B------:R-:W-:Y:S01]  /*1650*/  UIMAD UR18, UR7, UR19, UR18 ;  /* 0x00000013071272a4 */ /* 0x000fe2000f8e0212 */
[----:B------:R-:W-:Y:S01]  /*1660*/  ISETP.GE.AND P5, PT, R8, c[0x0][0x1fc], PT ;  /* 0x00007f0008007a0c */ /* 0x000fe20003fa6270 */
[----:B------:R2:W-:Y:S01]  /*1670*/  LDGSTS.E.BYPASS.LTC128B.128 [R34+0x1080], [R10.64], !P2 ;  /* 0x010800000a227fae */ /* 0x0005e2000d101d4e */
[----:B------:R-:W-:Y:S01]  /*1680*/  IMAD.WIDE.U32 R4, R0, c[0x0][0x180], R4 ;  /* 0x0000600000047a25 */ /* 0x000fe200078e0004 */
[----:B------:R-:W-:Y:S01]  /*1690*/  IADD3 R3, R3, UR6, RZ ;  /* 0x0000000603037c10 */ /* 0x000fe2000fffe0ff */
[----:B------:R-:W-:Y:S01]  /*16a0*/  CS2R R108, SRZ ;  /* 0x00000000006c7805 */ /* 0x000fe2000001ff00 */
[----:B------:R2:W-:Y:S01]  /*16b0*/  LDGSTS.E.BYPASS.LTC128B.128 [R34+0x3080], [R10.64+0x40], !P6 ;  /* 0x030800400a227fae */ /* 0x0005e2000f101d4e */
[----:B------:R-:W-:Y:S01]  /*16c0*/  IMAD R227, R227, 0x2, R17 ;  /* 0x00000002e3e37824 */ /* 0x000fe200078e0211 */
[----:B------:R-:W-:Y:S01]  /*16d0*/  IADD3 R5, R5, UR4, RZ ;  /* 0x0000000405057c10 */ /* 0x000fe2000fffe0ff */
[----:B------:R-:W-:Y:S01]  /*16e0*/  ULDC.64 UR4, c[0x0][0x178] ;  /* 0x00005e0000047ab9 */ /* 0x000fe20000000a00 */
[----:B------:R-:W-:Y:S01]  /*16f0*/  IMAD.U32 R0, RZ, RZ, UR11 ;  /* 0x0000000bff007e24 */ /* 0x000fe2000f8e00ff */
[----:B------:R-:W-:Y:S01]  /*1700*/  UIMAD UR6, UR7, UR4, URZ ;  /* 0x00000004070672a4 */ /* 0x000fe2000f8e023f */
[----:B------:R-:W-:Y:S01]  /*1710*/  IMAD.IADD R227, R227, 0x1, R12 ;  /* 0x00000001e3e37824 */ /* 0x000fe200078e020c */
[----:B------:R-:W-:Y:S01]  /*1720*/  UIMAD.WIDE.U32 UR22, UR13, UR4, URZ ;  /* 0x000000040d1672a5 */ /* 0x000fe2000f8e003f */
[----:B------:R-:W-:Y:S01]  /*1730*/  IMAD.U32 R9, RZ, RZ, UR11 ;  /* 0x0000000bff097e24 */ /* 0x000fe2000f8e00ff */
[----:B------:R-:W-:Y:S01]  /*1740*/  UIMAD UR6, UR13, UR5, UR6 ;  /* 0x000000050d0672a4 */ /* 0x000fe2000f8e0206 */
[----:B------:R-:W-:Y:S01]  /*1750*/  IMAD.SHL.U32 R227, R227, 0x2, RZ ;  /* 0x00000002e3e37824 */ /* 0x000fe200078e00ff */
[----:B------:R2:W-:Y:S01]  /*1760*/  LDGSTS.E.BYPASS.LTC128B.128 [R34+0x5080], [R10.64+0x80], !P4 ;  /* 0x050800800a227fae */ /* 0x0005e2000e101d4e */
[----:B------:R-:W-:Y:S01]  /*1770*/  ULDC.64 UR4, c[0x0][0x218] ;  /* 0x0000860000047ab9 */ /* 0x000fe20000000a00 */
[----:B------:R-:W-:Y:S01]  /*1780*/  IMAD.WIDE.U32 R20, R0, c[0x0][0x218], R2 ;  /* 0x0000860000147a25 */ /* 0x000fe200078e0002 */
[----:B------:R-:W-:Y:S01]  /*1790*/  UIMAD UR12, UR16, UR4, URZ ;  /* 0x00000004100c72a4 */ /* 0x000fe2000f8e023f */
[----:B------:R-:W-:Y:S01]  /*17a0*/  IADD3 R12, R227, 0xf480, RZ ;  /* 0x0000f480e30c7810 */ /* 0x000fe20007ffe0ff */
[----:B------:R-:W-:Y:S01]  /*17b0*/  UIADD3 UR4, UR23, UR6, URZ ;  /* 0x0000000617047290 */ /* 0x000fe2000fffe03f */
[----:B------:R-:W-:Y:S01]  /*17c0*/  IMAD.WIDE.U32 R36, R9, c[0x0][0x188], R4 ;  /* 0x0000620009247a25 */ /* 0x000fe200078e0004 */
[----:B------:R-:W-:Y:S01]  /*17d0*/  UIMAD UR12, UR11, UR5, UR12 ;  /* 0x000000050b0c72a4 */ /* 0x000fe2000f8e020c */
[----:B------:R-:W-:Y:S01]  /*17e0*/  IADD3 R228, R227, 0xf4c0, RZ ;  /* 0x0000f4c0e3e47810 */ /* 0x000fe20007ffe0ff */
[----:B------:R-:W-:Y:S01]  /*17f0*/  USHF.L.U32 UR6, UR13, 0x6, URZ ;  /* 0x000000060d067899 */ /* 0x000fe2000800063f */
[----:B------:R-:W-:Y:S01]  /*1800*/  IMAD.U32 R2, RZ, RZ, UR22 ;  /* 0x00000016ff027e24 */ /* 0x000fe2000f8e00ff */
[----:B------:R-:W-:Y:S01]  /*1810*/  @P0 IADD3 R228, R12, -0x40, RZ ;  /* 0xffffffc00ce40810 */ /* 0x000fe20007ffe0ff */
[----:B------:R-:W-:Y:S01]  /*1820*/  IMAD.U32 R0, RZ, RZ, UR4 ;  /* 0x00000004ff007e24 */ /* 0x000fe2000f8e00ff */
[----:B------:R-:W-:Y:S01]  /*1830*/  IADD3 R29, R37, UR20, RZ ;  /* 0x00000014251d7c10 */ /* 0x000fe2000fffe0ff */
[----:B------:R-:W-:Y:S01]  /*1840*/  IMAD.U32 R3, RZ, RZ, UR23 ;  /* 0x00000017ff037e24 */ /* 0x000fe2000f8e00ff */
[C---:B------:R-:W-:Y:S01]  /*1850*/  LEA R12, P0, R2.reuse, R36, 0x6 ;  /* 0x00000024020c7211 */ /* 0x040fe200078030ff */
[----:B------:R-:W-:Y:S01]  /*1860*/  IMAD.U32 R3, RZ, RZ, UR19 ;  /* 0x00000013ff037e24 */ /* 0x000fe2000f8e00ff */
[----:B------:R-:W-:Y:S01]  /*1870*/  IADD3 R5, R21, UR12, RZ ;  /* 0x0000000c15057c10 */ /* 0x000fe2000fffe0ff */
[----:B------:R-:W-:Y:S01]  /*1880*/  IMAD.MOV.U32 R4, RZ, RZ, R20 ;  /* 0x000000ffff047224 */ /* 0x000fe200078e0014 */
[----:B------:R-:W-:Y:S01]  /*1890*/  LEA.HI.X R13, R2, R29, R0, 0x6, P0 ;  /* 0x0000001d020d7211 */ /* 0x000fe200000f3400 */
[----:B------:R3:W-:Y:S01]  /*18a0*/  STL.64 [R1+0x50], R36 ;  /* 0x0000502401007387 */ /* 0x0007e20000100a00 */
[----:B------:R-:W-:Y:S01]  /*18b0*/  ULDC UR5, c[0x0][0x168] ;  /* 0x00005a0000057ab9 */ /* 0x000fe20000000800 */
[----:B------:R-:W-:Y:S01]  /*18c0*/  IMAD.WIDE.U32 R2, R3, UR13, R4 ;  /* 0x0000000d03027c25 */ /* 0x000fe2000f8e0004 */
[----:B------:R-:W-:Y:S01]  /*18d0*/  UIADD3 UR12, -UR6, UR5, URZ ;  /* 0x00000005060c7290 */ /* 0x000fe2000fffe13f */
[----:B------:R4:W-:Y:S01]  /*18e0*/  STL.64 [R1+0x48], R20 ;  /* 0x0000481401007387 */ /* 0x0009e20000100a00 */
[----:B------:R-:W-:Y:S01]  /*18f0*/  ISETP.GE.AND P0, PT, R8, c[0x0][0x16c], PT ;  /* 0x00005b0008007a0c */ /* 0x000fe20003f06270 */
[----:B------:R-:W-:Y:S01]  /*1900*/  IMAD.U32 R0, RZ, RZ, UR11 ;  /* 0x0000000bff007e24 */ /* 0x000fe2000f8e00ff */
[----:B------:R-:W-:Y:S01]  /*1910*/  IADD3 R3, R3, UR18, RZ ;  /* 0x0000001203037c10 */ /* 0x000fe2000fffe0ff */
[----:B------:R-:W-:Y:S01]  /*1920*/  STL [R1+0x60], R29 ;  /* 0x0000601d01007387 */ /* 0x000fe20000100800 */
[----:B------:R-:W-:Y:S01]  /*1930*/  ISETP.LT.AND P1, PT, R38, UR12, PT ;  /* 0x0000000c26007c0c */ /* 0x000fe2000bf21270 */
[----:B------:R-:W-:Y:S01]  /*1940*/  IMAD.WIDE.U32 R42, R0, c[0x0][0x278], R18 ;  /* 0x00009e00002a7a25 */ /* 0x000fe200078e0012 */
[----:B------:R-:W-:Y:S01]  /*1950*/  LOP3.LUT R0, R23, 0xfffffff0, RZ, 0xc0, !PT ;  /* 0xfffffff017007812 */ /* 0x000fe200078ec0ff */
[----:B------:R5:W-:Y:S01]  /*1960*/  STL.64 [R1+0x30], R4 ;  /* 0x0000300401007387 */ /* 0x000be20000100a00 */
[----:B------:R-:W-:Y:S01]  /*1970*/  ISETP.GE.OR P2, PT, R8, c[0x0][0x1fc], !P1 ;  /* 0x00007f0008007a0c */ /* 0x000fe20004f46670 */
[----:B------:R-:W-:Y:S01]  /*1980*/  ULDC.64 UR4, c[0x0][0x278] ;  /* 0x00009e0000047ab9 */ /* 0x000fe20000000a00 */
[----:B------:R-:W-:Y:S01]  /*1990*/  ISETP.GE.AND P6, PT, R35, c[0x0][0x16c], PT ;  /* 0x00005b0023007a0c */ /* 0x000fe20003fc6270 */
[----:B------:R-:W-:Y:S01]  /*19a0*/  IMAD.IADD R0, R32, 0x1, -R0 ;  /* 0x0000000120007824 */ /* 0x000fe200078e0a00 */
[----:B------:R-:W0:Y:S01]  /*19b0*/  LDGDEPBAR ;  /* 0x00000000000079af */ /* 0x000e220000000000 */
[C---:B------:R-:W-:Y:S01]  /*19c0*/  ISETP.GE.AND P4, PT, R25.reuse, c[0x0][0x1fc], PT ;  /* 0x00007f0019007a0c */ /* 0x040fe20003f86270 */
[----:B------:R-:W-:Y:S01]  /*19d0*/  UIMAD UR4, UR16, UR4, URZ ;  /* 0x00000004100472a4 */ /* 0x000fe2000f8e023f */
[----:B------:R-:W-:Y:S01]  /*19e0*/  SEL R18, RZ, 0x4, P6 ;  /* 0x00000004ff127807 */ /* 0x000fe20003000000 */
[----:B------:R-:W-:Y:S01]  /*19f0*/  USHF.R.S32.HI UR7, URZ, 0x1f, UR6 ;  /* 0x0000001f3f077899 */ /* 0x000fe20008011406 */
[----:B--2---:R-:W-:Y:S01]  /*1a00*/  LEA.HI R10, R0, R0, RZ, 0x1 ;  /* 0x00000000000a7211 */ /* 0x004fe200078f08ff */
[----:B------:R-:W-:Y:S01]  /*1a10*/  UIMAD UR5, UR11, UR5, UR4 ;  /* 0x000000050b0572a4 */ /* 0x000fe2000f8e0204 */
[----:B------:R-:W-:Y:S01]  /*1a20*/  ISETP.GE.OR P6, PT, R25, c[0x0][0x1fc], !P1 ;  /* 0x00007f0019007a0c */ /* 0x000fe20004fc6670 */
[----:B------:R2:W-:Y:S01]  /*1a30*/  STL.64 [R1+0x40], R42 ;  /* 0x0000402a01007387 */ /* 0x0005e20000100a00 */
[----:B------:R-:W-:Y:S01]  /*1a40*/  SEL R31, RZ, 0x1, P0 ;  /* 0x00000001ff1f7807 */ /* 0x000fe20000000000 */
[----:B---3--:R-:W-:Y:S01]  /*1a50*/  IMAD.WIDE.U32 R36, R9, c[0x0][0x290], R14 ;  /* 0x0000a40009247a25 */ /* 0x008fe200078e000e */
[----:B------:R-:W-:Y:S01]  /*1a60*/  LEA R14, P0, R12, c[0x0][0x160], 0x1 ;  /* 0x000058000c0e7a11 */ /* 0x000fe200078008ff */
[----:B------:R-:W-:Y:S01]  /*1a70*/  CS2R R106, SRZ ;  /* 0x00000000006a7805 */ /* 0x000fe2000001ff00 */
[----:B------:R-:W-:Y:S01]  /*1a80*/  IADD3 R40, R43, UR5, RZ ;  /* 0x000000052b287c10 */ /* 0x000fe2000fffe0ff */
[----:B------:R-:W-:Y:S01]  /*1a90*/  ULDC.64 UR4, c[0x0][0x290] ;  /* 0x0000a40000047ab9 */ /* 0x000fe20000000a00 */
[----:B----4-:R-:W-:Y:S01]  /*1aa0*/  LEA R20, P3, R2, c[0x0][0x1f0], 0x1 ;  /* 0x00007c0002147a11 */ /* 0x010fe200078608ff */
[----:B------:R-:W-:Y:S01]  /*1ab0*/  UIMAD UR4, UR16, UR4, URZ ;  /* 0x00000004100472a4 */ /* 0x000fe2000f8e023f */
[----:B------:R-:W-:Y:S01]  /*1ac0*/  LEA.HI.X R15, R12, c[0x0][0x164], R13, 0x1, P0 ;  /* 0x000059000c0f7a11 */ /* 0x000fe200000f0c0d */
[----:B------:R-:W-:Y:S01]  /*1ad0*/  STL.64 [R1+0x38], R36 ;  /* 0x0000382401007387 */ /* 0x000fe20000100a00 */
[----:B------:R-:W-:Y:S01]  /*1ae0*/  LEA.HI.X R21, R2, c[0x0][0x1f4], R3, 0x1, P3 ;  /* 0x00007d0002157a11 */ /* 0x000fe200018f0c03 */
[----:B------:R-:W-:Y:S01]  /*1af0*/  UIMAD UR4, UR11, UR5, UR4 ;  /* 0x000000050b0472a4 */ /* 0x000fe2000f8e0204 */
[----:B------:R-:W-:Y:S01]  /*1b00*/  LOP3.LUT R2, R26, 0xfffffff8, RZ, 0xc0, !PT ;  /* 0xfffffff81a027812 */ /* 0x000fe200078ec0ff */
[----:B------:R3:W-:Y:S01]  /*1b10*/  STL [R1+0x5c], R40 ;  /* 0x00005c2801007387 */ /* 0x0007e20000100800 */
[----:B-----5:R-:W-:Y:S01]  /*1b20*/  SHF.R.S32.HI R4, RZ, 0x1f, R0 ;  /* 0x0000001fff047819 */ /* 0x020fe20000011400 */
[----:B------:R-:W-:-:S04]  /*1b30*/  DEPBAR.LE SB0, 0x1 ;  /* 0x000080400000791a */ /* 0x000fc80000000000 */
[----:B-1----:R-:W-:Y:S01]  /*1b40*/  IMAD.IADD R7, R32, 0x1, -R2 ;  /* 0x0000000120077824 */ /* 0x002fe200078e0a02 */
[--C-:B------:R-:W-:Y:S01]  /*1b50*/  SHF.R.S32.HI R2, RZ, 0x1f, R16.reuse ;  /* 0x0000001fff027819 */ /* 0x100fe20000011410 */
[----:B------:R-:W-:Y:S01]  /*1b60*/  CS2R R104, SRZ ;  /* 0x0000000000687805 */ /* 0x000fe2000001ff00 */
[----:B------:R-:W-:Y:S01]  /*1b70*/  ISETP.GE.AND P3, PT, R25, c[0x0][0x16c], PT ;  /* 0x00005b0019007a0c */ /* 0x000fe20003f66270 */
        /* <DEDUP_REMOVED lines=15> */
[----:B------:R-:W-:Y:S01]  /*1c70*/  SEL R11, RZ, 0x2, P3 ;  /* 0x00000002ff0b7807 */ /* 0x000fe20001800000 */
[----:B------:R-:W-:Y:S01]  /*1c80*/  CS2R R92, SRZ ;  /* 0x00000000005c7805 */ /* 0x000fe2000001ff00 */
[----:B------:R-:W-:Y:S01]  /*1c90*/  ISETP.GE.OR P1, PT, R35, c[0x0][0x1fc], !P1 ;  /* 0x00007f0023007a0c */ /* 0x000fe20004f26670 */
        /* <DEDUP_REMOVED lines=15> */
[----:B------:R-:W-:Y:S01]  /*1d90*/  SEL R24, RZ, 0xffffffff, P3 ;  /* 0xffffffffff187807 */ /* 0x000fe20001800000 */
[----:B------:R-:W-:Y:S01]  /*1da0*/  CS2R R78, SRZ ;  /* 0x00000000004e7805 */ /* 0x000fe2000001ff00 */
[C---:B------:R-:W-:Y:S01]  /*1db0*/  ISETP.GT.AND P3, PT, R32.reuse, 0xf, PT ;  /* 0x0000000f2000780c */ /* 0x040fe20003f64270 */
        /* <DEDUP_REMOVED lines=9> */
[----:B------:R-:W-:Y:S01]  /*1e50*/  LOP3.LUT R3, R8, 0x30, R3, 0xf8, !PT ;  /* 0x0000003008037812 */ /* 0x000fe200078ef803 */
        /* <DEDUP_REMOVED lines=15> */
[----:B------:R-:W-:Y:S01]  /*1f50*/  @!P3 IADD3 R3, P0, R42, UR6, RZ ;  /* 0x000000062a03bc10 */ /* 0x000fe2000ff1e0ff */
[----:B------:R-:W-:Y:S01]  /*1f60*/  CS2R R56, SRZ ;  /* 0x0000000000387805 */ /* 0x000fe2000001ff00 */
[----:B------:R-:W-:Y:S01]  /*1f70*/  LOP3.LUT R5, R17, 0x7ffffffc, RZ, 0xc0, !PT ;  /* 0x7ffffffc11057812 */ /* 0x000fe200078ec0ff */
[----:B------:R-:W-:Y:S01]  /*1f80*/  IMAD.U32 R2, R9, 0x20, R2 ;  /* 0x0000002009027824 */ /* 0x000fe200078e0002 */
[----:B------:R-:W-:Y:S01]  /*1f90*/  @!P3 IADD3.X R4, R40, UR7, RZ, P0, !PT ;  /* 0x000000072804bc10 */ /* 0x000fe200087fe4ff */
[----:B------:R-:W-:Y:S01]  /*1fa0*/  CS2R R54, SRZ ;  /* 0x0000000000367805 */ /* 0x000fe2000001ff00 */
[C---:B------:R-:W-:Y:S01]  /*1fb0*/  @!P3 LEA R12, P0, R3.reuse, c[0x0][0x258], 0x2 ;  /* 0x00009600030cba11 */ /* 0x040fe200078010ff */
[----:B------:R-:W-:Y:S01]  /*1fc0*/  IMAD.SHL.U32 R214, R2, 0x2, RZ ;  /* 0x0000000202d67824 */ /* 0x000fe200078e00ff */
[----:B------:R-:W-:Y:S01]  /*1fd0*/  BAR.SYNC.DEFER_BLOCKING 0x0 ;  /* 0x0000000000007b1d */ /* 0x000fe20000010000 */
[----:B------:R-:W-:Y:S01]  /*1fe0*/  IMAD.IADD R6, R6, 0x1, -R5 ;  /* 0x0000000106067824 */ /* 0x000fe200078e0a05 */
[--C-:B------:R-:W-:Y:S01]  /*1ff0*/  IADD3 R5, R18, R11, R31.reuse ;  /* 0x0000000b12057210 */ /* 0x100fe20007ffe01f */
[----:B------:R-:W-:Y:S01]  /*2000*/  IMAD.IADD R215, R214, 0x1, R0 ;  /* 0x00000001d6d77824 */ /* 0x000fe200078e0200 */
[----:B------:R-:W-:Y:S01]  /*2010*/  @!P3 LEA.HI.X R13, R3, c[0x0][0x25c], R4, 0x2, P0 ;  /* 0x00009700030dba11 */ /* 0x000fe200000f1404 */
[----:B------:R-:W-:Y:S01]  /*2020*/  IMAD.SHL.U32 R0, R28, 0x10, RZ ;  /* 0x000000101c007824 */ /* 0x000fe200078e00ff */
[----:B------:R-:W-:Y:S01]  /*2030*/  LOP3.LUT P0, RZ, R5, 0x1, RZ, 0xc0, !PT ;  /* 0x0000000105ff7812 */ /* 0x000fe2000780c0ff */
        /* <DEDUP_REMOVED lines=8> */
[----:B------:R-:W-:Y:S01]  /*20c0*/  CS2R R46, SRZ ;  /* 0x00000000002e7805 */ /* 0x000fe2000001ff00 */
[----:B------:R-:W-:Y:S01]  /*20d0*/  LEA.HI R2, R2, R3, RZ, 0x2 ;  /* 0x0000000302027211 */ /* 0x000fe200078f10ff */
[----:B------:R-:W-:Y:S01]  /*20e0*/  CS2R R44, SRZ ;  /* 0x00000000002c7805 */ /* 0x000fe2000001ff00 */
[----:B------:R-:W-:Y:S01]  /*20f0*/  LOP3.LUT P5, RZ, R5, 0x2, RZ, 0xc0, !PT ;  /* 0x0000000205ff7812 */ /* 0x000fe200078ac0ff */
[----:B--2---:R-:W-:Y:S01]  /*2100*/  CS2R R42, SRZ ;  /* 0x00000000002a7805 */ /* 0x004fe2000001ff00 */
[----:B------:R-:W-:Y:S01]  /*2110*/  LOP3.LUT R2, R2, 0xfffffffc, RZ, 0xc0, !PT ;  /* 0xfffffffc02027812 */ /* 0x000fe200078ec0ff */
[----:B---3--:R-:W-:Y:S01]  /*2120*/  CS2R R40, SRZ ;  /* 0x0000000000287805 */ /* 0x008fe2000001ff00 */
[----:B------:R-:W-:Y:S01]  /*2130*/  ISETP.GE.OR P5, PT, R38, UR12, !P5 ;  /* 0x0000000c26007c0c */ /* 0x000fe2000efa6670 */
[----:B------:R-:W-:Y:S01]  /*2140*/  UMOV UR18, 0x1 ;  /* 0x0000000100127882 */ /* 0x000fe20000000000 */
[----:B------:R-:W1:Y:S01]  /*2150*/  LDSM.16.M88.4 R164, [R214+0x6080] ;  /* 0x00608000d6a4783b */ /* 0x000e620000000200 */
[----:B------:R-:W-:Y:S01]  /*2160*/  IMAD.IADD R3, R3, 0x1, -R2 ;  /* 0x0000000103037824 */ /* 0x000fe200078e0a02 */
[----:B------:R-:W-:Y:S01]  /*2170*/  LEA.HI R4, R30, R32, RZ, 0x7 ;  /* 0x000000201e047211 */ /* 0x000fe200078f38ff */
[----:B------:R-:W-:Y:S01]  /*2180*/  IMAD.SHL.U32 R2, R24, 0x2, RZ ;  /* 0x0000000218027824 */ /* 0x000fe200078e00ff */
[----:B------:R-:W2:Y:S01]  /*2190*/  LDSM.16.M88.4 R168, [R214+0x7080] ;  /* 0x00708000d6a8783b */ /* 0x000ea20000000200 */
[----:B------:R-:W-:Y:S01]  /*21a0*/  LOP3.LUT R0, R0, 0x10, RZ, 0xc0, !PT ;  /* 0x0000001000007812 */ /* 0x000fe200078ec0ff */
[----:B------:R-:W-:Y:S01]  /*21b0*/  UMOV UR16, 0xffffffc0 ;  /* 0xffffffc000107882 */ /* 0x000fe20000000000 */
[----:B------:R-:W-:Y:S01]  /*21c0*/  SHF.R.U32.HI R11, RZ, 0x4, R4 ;  /* 0x00000004ff0b7819 */ /* 0x000fe20000011604 */
[----:B------:R-:W3:Y:S01]  /*21d0*/  LDSM.16.M88.4 R172, [R215+0x6080] ;  /* 0x00608000d7ac783b */ /* 0x000ee20000000200 */
[----:B------:R-:W-:Y:S01]  /*21e0*/  SEL R4, RZ, 0xffffffff, P4 ;  /* 0xffffffffff047807 */ /* 0x000fe20002000000 */
[----:B------:R-:W-:Y:S01]  /*21f0*/  ULDC UR5, c[0x0][0x198] ;  /* 0x0000660000057ab9 */ /* 0x000fe20000000800 */
[----:B------:R-:W-:Y:S01]  /*2200*/  LOP3.LUT R2, R2, 0x2, R31, 0xe2, !PT ;  /* 0x0000000202027812 */ /* 0x000fe200078ee21f */
[----:B------:R-:W4:Y:S01]  /*2210*/  LDSM.16.M88.4 R176, [R215+0x7080] ;  /* 0x00708000d7b0783b */ /* 0x000f220000000200 */
[----:B------:R-:W-:Y:S01]  /*2220*/  LOP3.LUT R11, R0, 0x8, R11, 0xf8, !PT ;  /* 0x00000008000b7812 */ /* 0x000fe200078ef80b */
[----:B------:R-:W-:Y:S01]  /*2230*/  IMAD.SHL.U32 R0, R4, 0x2, RZ ;  /* 0x0000000204007824 */ /* 0x000fe200078e00ff */
[----:B------:R-:W-:Y:S01]  /*2240*/  SHF.R.U32.HI R8, RZ, 0x3, R8 ;  /* 0x00000003ff087819 */ /* 0x000fe20000011608 */
[----:B------:R-:W1:Y:S01]  /*2250*/  LDSM.16.M88.4 R180, [R214+0x8080] ;  /* 0x00808000d6b4783b */ /* 0x000e620000000200 */
[----:B------:R-:W-:-:S02]  /*2260*/  LOP3.LUT P4, RZ, R16, 0x2, RZ, 0xc0, !PT ;  /* 0x0000000210ff7812 */ /* 0x000fc4000788c0ff */
[----:B------:R-:W-:Y:S01]  /*2270*/  LOP3.LUT R8, R19, R8, RZ, 0x3c, !PT ;  /* 0x0000000813087212 */ /* 0x000fe200078e3cff */
[----:B------:R-:W1:Y:S01]  /*2280*/  LDSM.16.M88.4 R184, [R214+0x9080] ;  /* 0x00908000d6b8783b */ /* 0x000e620000000200 */
[----:B------:R-:W-:Y:S02]  /*2290*/  LOP3.LUT R18, R0, 0x2, R18, 0xe2, !PT ;  /* 0x0000000200127812 */ /* 0x000fe400078ee212 */
[----:B------:R-:W-:Y:S01]  /*22a0*/  IADD3 R4, R37, UR4, RZ ;  /* 0x0000000425047c10 */ /* 0x000fe2000fffe0ff */
[----:B------:R-:W1:Y:S01]  /*22b0*/  LDSM.16.M88.4 R188, [R215+0x8080] ;  /* 0x00808000d7bc783b */ /* 0x000e620000000200 */
[----:B------:R-:W-:Y:S01]  /*22c0*/  IMAD R213, R28, 0x200, R8 ;  /* 0x000002001cd57824 */ /* 0x000fe200078e0208 */
[----:B------:R-:W-:Y:S01]  /*22d0*/  LOP3.LUT R7, R7, 0x8, RZ, 0xc0, !PT ;  /* 0x0000000807077812 */ /* 0x000fe200078ec0ff */
[----:B------:R-:W-:Y:S01]  /*22e0*/  UMOV UR4, URZ ;  /* 0x0000003f00047c82 */ /* 0x000fe20008000000 */
[----:B------:R-:W1:Y:S01]  /*22f0*/  LDSM.16.M88.4 R192, [R215+0x9080] ;  /* 0x00908000d7c0783b */ /* 0x000e620000000200 */
[----:B------:R-:W-:Y:S01]  /*2300*/  SHF.R.S32.HI R17, RZ, 0x2, R17 ;  /* 0x00000002ff117819 */ /* 0x000fe20000011411 */
        /* <DEDUP_REMOVED lines=78> */
.L_x_518:
        /* <DEDUP_REMOVED lines=216> */
.L_x_516:
        /* <DEDUP_REMOVED lines=556> */
.L_x_517:
[-C--:B-1234-:R-:W-:Y:S01]  /*5830*/  HMMA.16816.F32 R4, R20, R2.reuse, RZ ;  /* 0x000000021404723c */ /* 0x09efe200000018ff */
        /* <DEDUP_REMOVED lines=251> */
.L_x_515:
[----:B------:R-:W-:Y:S05]  /*67f0*/  @P1 EXIT ;  /* 0x000000000000194d */ /* 0x000fea0003800000 */
[----:B------:R-:W2:Y:S01]  /*6800*/  LDL.64 R2, [R1+0x18] ;  /* 0x0000180001027983 */ /* 0x000ea20000100a00 */
[----:B------:R-:W-:Y:S01]  /*6810*/  UMOV UR4, 0x1 ;  /* 0x0000000100047882 */ /* 0x000fe20000000000 */
[----:B------:R-:W-:Y:S01]  /*6820*/  BSSY B0, `(.L_x_519) ;  /* 0x0000023000007945 */ /* 0x000fe20003800000 */
[----:B------:R-:W-:Y:S02]  /*6830*/  ULDC.64 UR6, c[0x0][0x338] ;  /* 0x0000ce0000067ab9 */ /* 0x000fe40000000a00 */
[----:B------:R-:W-:-:S02]  /*6840*/  UISETP.NE.AND UP0, UPT, UR4, UR6, UPT ;  /* 0x000000060400728c */ /* 0x000fc4000bf05270 */
[----:B------:R-:W-:Y:S02]  /*6850*/  ULDC UR5, c[0x0][0x358] ;  /* 0x0000d60000057ab9 */ /* 0x000fe40000000800 */
[----:B------:R-:W-:Y:S02]  /*6860*/  UIMAD.WIDE.U32 UR12, UR10, UR7, URZ ;  /* 0x000000070a0c72a5 */ /* 0x000fe4000f8e003f */
[----:B------:R-:W-:Y:S02]  /*6870*/  UIMAD UR7, UR9, UR5, URZ ;  /* 0x00000005090772a4 */ /* 0x000fe4000f8e023f */
[----:B------:R-:W-:Y:S02]  /*6880*/  ULDC UR16, c[0x0][0x2f4] ;  /* 0x0000bd0000107ab9 */ /* 0x000fe40000000800 */
[----:B------:R-:W-:Y:S02]  /*6890*/  ULDC UR4, c[0x0][0x340] ;  /* 0x0000d00000047ab9 */ /* 0x000fe40000000800 */
[----:B------:R-:W-:-:S02]  /*68a0*/  UIMAD UR5, UR11, UR16, URZ ;  /* 0x000000100b0572a4 */ /* 0x000fc4000f8e023f */
[----:B------:R-:W-:Y:S02]  /*68b0*/  UMOV UR8, UR10 ;  /* 0x0000000a00087c82 */ /* 0x000fe40008000000 */
[----:B------:R-:W-:Y:S02]  /*68c0*/  UIMAD UR16, UR7, UR16, URZ ;  /* 0x00000010071072a4 */ /* 0x000fe4000f8e023f */
[----:B------:R-:W-:Y:S02]  /*68d0*/  @UP0 USHF.R.U32.HI UR8, URZ, UR4, UR13 ;  /* 0x000000043f080299 */ /* 0x000fe4000801160d */
[----:B------:R-:W-:Y:S02]  /*68e0*/  USHF.R.S32.HI UR4, URZ, 0x1f, UR5 ;  /* 0x0000001f3f047899 */ /* 0x000fe40008011405 */
[----:B------:R-:W-:Y:S02]  /*68f0*/  USHF.R.S32.HI UR12, URZ, 0x1f, UR16 ;  /* 0x0000001f3f0c7899 */ /* 0x000fe40008011410 */
[----:B------:R-:W-:-:S02]  /*6900*/  USHF.R.S32.HI UR13, URZ, 0x1f, UR8 ;  /* 0x0000001f3f0d7899 */ /* 0x000fc40008011408 */
[----:B------:R-:W-:-:S04]  /*6910*/  UIADD3 UR16, UP1, UP0, UR16, UR5, UR8 ;  /* 0x0000000510107290 */ /* 0x000fc8000f83e008 */
[----:B------:R-:W-:Y:S02]  /*6920*/  UIADD3.X UR12, UR12, UR4, UR13, UP1, UP0 ;  /* 0x000000040c0c7290 */ /* 0x000fe40008fe040d */
[----:B------:R-:W-:Y:S02]  /*6930*/  USHF.L.U32 UR7, UR16, 0x2, URZ ;  /* 0x0000000210077899 */ /* 0x000fe4000800063f */
[----:B------:R-:W-:Y:S02]  /*6940*/  ULDC.64 UR4, c[0x0][0x350] ;  /* 0x0000d40000047ab9 */ /* 0x000fe40000000a00 */
[----:B------:R-:W-:Y:S02]  /*6950*/  USHF.L.U64.HI UR12, UR16, 0x2, UR12 ;  /* 0x00000002100c7899 */ /* 0x000fe4000801020c */
[----:B------:R-:W-:Y:S02]  /*6960*/  UIADD3 UR4, UP0, UR7, UR4, URZ ;  /* 0x0000000407047290 */ /* 0x000fe4000ff1e03f */
[----:B------:R-:W-:-:S02]  /*6970*/  UIADD3 UR16, -UR8, URZ, URZ ;  /* 0x0000003f08107290 */ /* 0x000fc4000fffe13f */
[----:B------:R-:W-:Y:S02]  /*6980*/  UIADD3.X UR5, UR12, UR5, URZ, UP0, !UPT ;  /* 0x000000050c057290 */ /* 0x000fe400087fe43f */
[----:B------:R-:W-:Y:S01]  /*6990*/  UIMAD UR10, UR16, UR6, UR10 ;  /* 0x00000006100a72a4 */ /* 0x000fe2000f8e020a */
[----:B------:R-:W-:Y:S01]  /*69a0*/  IMAD.U32 R4, RZ, RZ, UR4 ;  /* 0x00000004ff047e24 */ /* 0x000fe2000f8e00ff */
[----:B------:R-:W-:Y:S02]  /*69b0*/  USHF.R.S32.HI UR6, URZ, 0x1f, UR11 ;  /* 0x0000001f3f067899 */ /* 0x000fe4000801140b */
[----:B------:R-:W-:Y:S01]  /*69c0*/  MOV R5, UR5 ;  /* 0x0000000500057c02 */ /* 0x000fe20008000f00 */
[----:B------:R-:W-:Y:S01]  /*69d0*/  BAR.SYNC.DEFER_BLOCKING 0x1, 0x100 ;  /* 0x0044000000007b1d */ /* 0x000fe20000010000 */
[----:B--2---:R-:W-:-:S13]  /*69e0*/  ISETP.NE.AND P1, PT, R2, RZ, PT ;  /* 0x000000ff0200720c */ /* 0x004fda0003f25270 */
[----:B------:R-:W-:Y:S05]  /*69f0*/  @P1 BRA `(.L_x_520) ;  /* 0x0000005000001947 */ /* 0x000fea0003800000 */
.L_x_521:
[----:B------:R-:W2:Y:S01]  /*6a00*/  LDG.E.STRONG.GPU R0, [R4.64] ;  /* 0x0000000e04007981 */ /* 0x000ea2000c1ef900 */
[----:B------:R-:W-:Y:S01]  /*6a10*/  YIELD ;  /* 0x0000000000007946 */ /* 0x000fe20003800000 */
[----:B--2---:R-:W-:Y:S01]  /*6a20*/  ISETP.NE.AND P0, PT, R0, UR10, PT ;  /* 0x0000000a00007c0c */ /* 0x004fe2000bf05270 */
[----:B------:R-:W-:-:S12]  /*6a30*/  CCTL.IVALL ;  /* 0x00000000ff00798f */ /* 0x000fd80002000000 */
[----:B------:R-:W-:Y:S05]  /*6a40*/  @P0 BRA `(.L_x_521) ;  /* 0xffffffb000000947 */ /* 0x000fea000383ffff */
.L_x_520:
[----:B------:R-:W-:Y:S05]  /*6a50*/  BSYNC B0 ;  /* 0x0000000000007941 */ /* 0x000fea0003800000 */
.L_x_519:
[----:B------:R-:W-:Y:S01]  /*6a60*/  MOV R10, 0xffffffff ;  /* 0xffffffff000a7802 */ /* 0x000fe20000000f00 */
[----:B------:R-:W-:Y:S05]  /*6a70*/  BRA.CONV ~URZ, `(.L_x_522) ;  /* 0x000000237f007947 */ /* 0x000fea000b800000 */
[----:B------:R-:W-:Y:S02]  /*6a80*/  MOV R2, 0x6aa0 ;  /* 0x00006aa000027802 */ /* 0x000fe40000000f00 */
[----:B------:R-:W-:Y:S05]  /*6a90*/  CALL.REL.NOINC `($__internal_4_$__cuda_sm70_warpsync) ;  /* 0x00000b4000007944 */ /* 0x000fea0003c00000 */
.L_x_522:
[----:B------:R-:W2:Y:S01]  /*6aa0*/  LDL.LU.64 R2, [R1+0x18] ;  /* 0x0000180001027983 */ /* 0x000ea20000300a00 */
[----:B------:R-:W-:Y:S01]  /*6ab0*/  UIMAD UR4, UR9, 0x3000, URZ ;  /* 0x00003000090478a4 */ /* 0x000fe2000f8e023f */
[----:B------:R-:W-:-:S03]  /*6ac0*/  IMAD.U32 R6, RZ, RZ, UR11 ;  /* 0x0000000bff067e24 */ /* 0x000fc6000f8e00ff */
[----:B------:R-:W-:Y:S01]  /*6ad0*/  USHF.R.S32.HI UR16, URZ, 0x1f, UR4 ;  /* 0x0000001f3f107899 */ /* 0x000fe20008011404 */
[----:B------:R-:W-:-:S06]  /*6ae0*/  NOP ;  /* 0x0000000000007918 */ /* 0x000fcc0000000000 */
[C---:B--2---:R-:W-:Y:S01]  /*6af0*/  IADD3 R8, P0, R2.reuse, UR4, RZ ;  /* 0x0000000402087c10 */ /* 0x044fe2000ff1e0ff */
[----:B------:R-:W-:Y:S02]  /*6b00*/  ULDC.64 UR4, c[0x0][0x328] ;  /* 0x0000ca0000047ab9 */ /* 0x000fe40000000a00 */
        /* <DEDUP_REMOVED lines=9> */
[----:B------:R-:W-:-:S05]  /*6ba0*/  IMAD.WIDE.U32 R6, R6, c[0x0][0x330], R2 ;  /* 0x0000cc0006067a25 */ /* 0x000fca00078e0002 */
        /* <DEDUP_REMOVED lines=53> */
[----:B------:R-:W-:Y:S05]  /*6f00*/  CALL.REL.NOINC `($__internal_4_$__cuda_sm70_warpsync) ;  /* 0x000006d000007944 */ /* 0x000fea0003c00000 */
.L_x_523:
        /* <DEDUP_REMOVED lines=12> */
.L_x_525:
[----:B------:R-:W-:Y:S05]  /*6fd0*/  BSYNC B0 ;  /* 0x0000000000007941 */ /* 0x000fea0003800000 */
.L_x_524:
[----:B------:R-:W-:Y:S01]  /*6fe0*/  ULDC.64 UR4, c[0x0][0x348] ;  /* 0x0000d20000047ab9 */ /* 0x000fe20000000a00 */
[----:B------:R-:W-:Y:S01]  /*6ff0*/  BSSY B0, `(.L_x_526) ;  /* 0x000000b000007945 */ /* 0x000fe20003800000 */
[----:B------:R-:W-:-:S04]  /*7000*/  UIADD3 UR4, UP0, UR7, UR4, URZ ;  /* 0x0000000407047290 */ /* 0x000fc8000ff1e03f */
[----:B------:R-:W-:Y:S02]  /*7010*/  UIADD3.X UR5, UR12, UR5, URZ, UP0, !UPT ;  /* 0x000000050c057290 */ /* 0x000fe400087fe43f */
[----:B--2---:R-:W-:-:S04]  /*7020*/  MOV R4, UR4 ;  /* 0x0000000400047c02 */ /* 0x004fc80008000f00 */
[----:B------:R-:W-:Y:S01]  /*7030*/  MOV R5, UR5 ;  /* 0x0000000500057c02 */ /* 0x000fe20008000f00 */
[----:B------:R-:W-:Y:S05]  /*7040*/  @P1 BRA `(.L_x_527) ;  /* 0x0000005000001947 */ /* 0x000fea0003800000 */
.L_x_528:
[----:B------:R-:W2:Y:S01]  /*7050*/  LDG.E.STRONG.GPU R0, [R4.64] ;  /* 0x0000000e04007981 */ /* 0x000ea2000c1ef900 */
[----:B------:R-:W-:Y:S01]  /*7060*/  YIELD ;  /* 0x0000000000007946 */ /* 0x000fe20003800000 */
[----:B--2---:R-:W-:Y:S01]  /*7070*/  ISETP.NE.AND P0, PT, R0, UR10, PT ;  /* 0x0000000a00007c0c */ /* 0x004fe2000bf05270 */
[----:B------:R-:W-:-:S12]  /*7080*/  CCTL.IVALL ;  /* 0x00000000ff00798f */ /* 0x000fd80002000000 */
[----:B------:R-:W-:Y:S05]  /*7090*/  @P0 BRA `(.L_x_528) ;  /* 0xffffffb000000947 */ /* 0x000fea000383ffff */
.L_x_527:
[----:B------:R-:W-:Y:S05]  /*70a0*/  BSYNC B0 ;  /* 0x0000000000007941 */ /* 0x000fea0003800000 */
.L_x_526:
[----:B------:R-:W-:Y:S05]  /*70b0*/  BRA.CONV ~URZ, `(.L_x_529) ;  /* 0x000000237f007947 */ /* 0x000fea000b800000 */
[----:B-1----:R-:W-:Y:S02]  /*70c0*/  MOV R2, 0x70e0 ;  /* 0x000070e000027802 */ /* 0x002fe40000000f00 */
[----:B------:R-:W-:Y:S05]  /*70d0*/  CALL.REL.NOINC `($__internal_4_$__cuda_sm70_warpsync) ;  /* 0x0000050000007944 */ /* 0x000fea0003c00000 */
.L_x_529:
[----:B------:R-:W-:Y:S01]  /*70e0*/  ULDC.64 UR4, c[0x0][0x300] ;  /* 0x0000c00000047ab9 */ /* 0x000fe20000000a00 */
[----:B-1----:R-:W-:Y:S01]  /*70f0*/  MOV R3, R9 ;  /* 0x0000000900037202 */ /* 0x002fe20000000f00 */
[----:B------:R-:W-:Y:S01]  /*7100*/  UIMAD UR4, UR13, UR4, URZ ;  /* 0x000000040d0472a4 */ /* 0x000fe2000f8e023f */
[----:B------:R-:W-:Y:S02]  /*7110*/  IMAD.U32 R0, RZ, RZ, UR8 ;  /* 0x00000008ff007e24 */ /* 0x000fe4000f8e00ff */
[----:B------:R-:W-:Y:S01]  /*7120*/  IMAD.MOV.U32 R2, RZ, RZ, R8 ;  /* 0x000000ffff027224 */ /* 0x000fe200078e0008 */
[----:B------:R-:W-:Y:S01]  /*7130*/  UIMAD UR16, UR8, UR5, UR4 ;  /* 0x00000005081072a4 */ /* 0x000fe2000f8e0204 */
[----:B------:R-:W-:Y:S02]  /*7140*/  IMAD.U32 R6, RZ, RZ, UR11 ;  /* 0x0000000bff067e24 */ /* 0x000fe4000f8e00ff */
        /* <DEDUP_REMOVED lines=61> */
.L_x_530:
        /* <DEDUP_REMOVED lines=12> */
        .weak           $__internal_4_$__cuda_sm70_warpsync
        .type           $__internal_4_$__cuda_sm70_warpsync,@function
        .size           $__internal_4_$__cuda_sm70_warpsync,(.L_x_1404 - $__internal_4_$__cuda_sm70_warpsync)
$__internal_4_$__cuda_sm70_warpsync:
[----:B------:R-:W-:Y:S01]  /*75e0*/  MOV R3, 0x0 ;  /* 0x0000000000037802 */ /* 0x000fe20000000f00 */
[----:B------:R-:W-:Y:S04]  /*75f0*/  WARPSYNC R10 ;  /* 0x0000000a00007348 */ /* 0x000fe80003800000 */
[----:B------:R-:W-:Y:S05]  /*7600*/  RET.REL.NODEC R2 `(_ZN7cutlass13device_kernelIN5flash19enable_sm80_to_sm89INS1_16FlashAttnBwdSm80INS1_25CollectiveMainloopBwdSm80ILi2ELi1EN4cute5tupleIJNS5_1CILi64EEENS7_ILi128EEENS7_ILi96EEEEEENS_6half_tEfNS_4arch4Sm80ELb1ELb0ELb1ELb0ELb1ELb0ELb0ELb0ELi2ELi2ELi4ELi2ELb1EEENS1_24CollectiveEpilogueBwdGQAISB_fSE_Li256ELb0ELb1EEENS1_25SingleTileBwdLPTSchedulerILb0ELi128ELb1EEEEEEEEEvNT_6ParamsE) ;  /* 0xffff89f002007950 */ /* 0x000fea0003c3ffff */
.L_x_531:
        /* <DEDUP_REMOVED lines=15> */
.L_x_1404:


//--------------------- .text._ZN7cutlass13device_kernelIN5flash19enable_sm80_to_sm89INS1_16FlashAttnBwdSm80INS1_25CollectiveMainloopBwdSm80ILi2ELi1EN4cute5tupleIJNS5_1CILi64EEENS7_ILi128EEENS7_ILi96EEEEEENS_6half_tEfNS_4arch4Sm80ELb1ELb0ELb1ELb1ELb0ELb0ELb0ELb0ELi2ELi2ELi4ELi2ELb1EEENS1_21CollectiveEpilogueBwdISB_SC_SE_Li256ELb1ELb0ELi2EEENS1_25SingleTileBwdLPTSchedulerILb1ELi128ELb0EEEEEEEEEvNT_6ParamsE --------------------------
	.section	.text._ZN7cutlass13device_kernelIN5flash19enable_sm80_to_sm89INS1_16FlashAttnBwdSm80INS1_25CollectiveMainloopBwdSm80ILi2ELi1EN4cute5tupleIJNS5_1CILi64EEENS7_ILi128EEENS7_ILi96EEEEEENS_6half_tEfNS_4arch4Sm80ELb1ELb0ELb1ELb1ELb0ELb0ELb0ELb0ELi2ELi2ELi4ELi2ELb1EEENS1_21CollectiveEpilogueBwdISB_SC_SE_Li256ELb1ELb0ELi2EEENS1_25SingleTileBwdLPTSchedulerILb1ELi128ELb0EEEEEEEEEvNT_6ParamsE,"ax",@progbits
	.sectioninfo	@"SHI_REGISTERS=255"
	.align	128
.text._ZN7cutlass13device_kernelIN5flash19enable_sm80_to_sm89INS1_16FlashAttnBwdSm80INS1_25CollectiveMainloopBwdSm80ILi2ELi1EN4cute5tupleIJNS5_1CILi64EEENS7_ILi128EEENS7_ILi96EEEEEENS_6half_tEfNS_4arch4Sm80ELb1ELb0ELb1ELb1ELb0ELb0ELb0ELb0ELi2ELi2ELi4ELi2ELb1EEENS1_21CollectiveEpilogueBwdISB_SC_SE_Li256ELb1ELb0ELi2EEENS1_25SingleTileBwdLPTSchedulerILb1ELi128ELb0EEEEEEEEEvNT_6ParamsE:
        .type           _ZN7cutlass13device_kernelIN5flash19enable_sm80_to_sm89INS1_16FlashAttnBwdSm80INS1_25CollectiveMainloopBwdSm80ILi2ELi1EN4cute5tupleIJNS5_1CILi64EEENS7_ILi128EEENS7_ILi96EEEEEENS_6half_tEfNS_4arch4Sm80ELb1ELb0ELb1ELb1ELb0ELb0ELb0ELb0ELi2ELi2ELi4ELi2ELb1EEENS1_21CollectiveEpilogueBwdISB_SC_SE_Li256ELb1ELb0ELi2EEENS1_25SingleTileBwdLPTSchedulerILb1ELi128ELb0EEEEEEEEEvNT_6ParamsE,@function
        .size           _ZN7cutlass13device_kernelIN5flash19enable_sm80_to_sm89INS1_16FlashAttnBwdSm80INS1_25CollectiveMainloopBwdSm80ILi2ELi1EN4cute5tupleIJNS5_1CILi64EEENS7_ILi128EEENS7_ILi96EEEEEENS_6half_tEfNS_4arch4Sm80ELb1ELb0ELb1ELb1ELb0ELb0ELb0ELb0ELi2ELi2ELi4ELi2ELb1EEENS1_21CollectiveEpilogueBwdISB_SC_SE_Li256ELb1ELb0ELi2EEENS1_25SingleTileBwdLPTSchedulerILb1ELi128ELb0EEEEEEEEEvNT_6ParamsE,(.L_x_1406 - _ZN7cutlass13device_kernelIN5flash19enable_sm80_to_sm89INS1_16FlashAttnBwdSm80INS1_25CollectiveMainloopBwdSm80ILi2ELi1EN4cute5tupleIJNS5_1CILi64EEENS7_ILi128EEENS7_ILi96EEEEEENS_6half_tEfNS_4arch4Sm80ELb1ELb0ELb1ELb1ELb0ELb0ELb0ELb0ELi2ELi2ELi4ELi2ELb1EEENS1_21CollectiveEpilogueBwdISB_SC_SE_Li256ELb1ELb0ELi2EEENS1_25SingleTileBwdLPTSchedulerILb1ELi128ELb0EEEEEEEEEvNT_6ParamsE)
        .other          _ZN7cutlass13device_kernelIN5flash19enable_sm80_to_sm89INS1_16FlashAttnBwdSm80INS1_25CollectiveMainloopBwdSm80ILi2ELi1EN4cute5tupleIJNS5_1CILi64EEENS7_ILi128EEENS7_ILi96EEEEEENS_6half_tEfNS_4arch4Sm80ELb1ELb0ELb1ELb1ELb0ELb0ELb0ELb0ELi2ELi2ELi4ELi2ELb1EEENS1_21CollectiveEpilogueBwdISB_SC_SE_Li256ELb1ELb0ELi2EEENS1_25SingleTileBwdLPTSchedulerILb1ELi128ELb0EEEEEEEEEvNT_6ParamsE,@"STO_CUDA_ENTRY STV_DEFAULT"
_ZN7cutlass13device_kernelIN5flash19enable_sm80_to_sm89INS1_16FlashAttnBwdSm80INS1_25CollectiveMainloopBwdSm80ILi2ELi1EN4cute5tupleIJNS5_1CILi64EEENS7_ILi128EEENS7_ILi96EEEEEENS_6half_tEfNS_4arch4Sm80ELb1ELb0ELb1ELb1ELb0ELb0ELb0ELb0ELi2ELi2ELi4ELi2ELb1EEENS1_21CollectiveEpilogueBwdISB_SC_SE_Li256ELb1ELb0ELi2EEENS1_25SingleTileBwdLPTSchedulerILb1ELi128ELb0EEEEEEEEEvNT_6ParamsE:
[----:B------:R-:W-:Y:S02]  /*0000*/  MOV R1, c[0x0][0x28] ;  /* 0x00000a0000017a02 */ /* 0x000fe40000000f00 */
[----:B------:R-:W1:Y:S01]  /*0010*/  S2R R85, SR_TID.X ;  /* 0x0000000000557919 */ /* 0x000e620000002100 */
[----:B------:R-:W2:Y:S01]  /*0020*/  S2UR UR4, SR_CTAID.X ;  /* 0x00000000000479c3 */ /* 0x000ea20000002500 */
[----:B------:R-:W-:Y:S01]  /*0030*/  ULDC.64 UR18, c[0x0][0x118] ;  /* 0x0000460000127ab9 */ /* 0x000fe20000000a00 */
[----:B------:R-:W-:Y:S02]  /*0040*/  IADD3 R1, R1, -0x68, RZ ;  /* 0xffffff9801017810 */ /* 0x000fe40007ffe0ff */
[----:B-1----:R-:W-:-:S06]  /*0050*/  SHF.R.U32.HI R0, RZ, 0x5, R85 ;  /* 0x00000005ff007819 */ /* 0x002fcc0000011655 */
        /* <DEDUP_REMOVED lines=8> */
[----:B------:R-:W-:Y:S02]  /*00e0*/  @UP0 UMOV UR7, UR11 ;  /* 0x0000000b00070c82 */ /* 0x000fe40008000000 */
        /* <DEDUP_REMOVED lines=12> */
[----:B------:R-:W-:Y:S02]  /*01b0*/  @UP0 UMOV UR9, UR11 ;  /* 0x0000000b00090c82 */ /* 0x000fe40008000000 */
[----:B------:R-:W-:-:S04]  /*01c0*/  @UP0 USHF.R.U32.HI UR12, URZ, UR5, UR9 ;  /* 0x000000053f0c0299 */ /* 0x000fc80008011609 */
[----:B------:R-:W-:Y:S01]  /*01d0*/  UIMAD UR7, UR12, UR7, URZ ;  /* 0x000000070c0772a4 */ /* 0x000fe2000f8e023f */
[----:B------:R-:W-:Y:S05]  /*01e0*/  BRA `(.L_x_534) ;  /* 0x0000008000007947 */ /* 0x000fea0003800000 */
.L_x_533:
[----:B------:R-:W-:Y:S02]  /*01f0*/  ULDC UR7, c[0x0][0x3ac] ;  /* 0x0000eb0000077ab9 */ /* 0x000fe40000000800 */
[----:B------:R-:W-:Y:S02]  /*0200*/  UISETP.NE.AND UP0, UPT, UR7, 0x1, UPT ;  /* 0x000000010700788c */ /* 0x000fe4000bf05270 */
[----:B------:R-:W-:Y:S02]  /*0210*/  ULDC.64 UR4, c[0x0][0x3b0] ;  /* 0x0000ec0000047ab9 */ /* 0x000fe40000000a00 */
[----:B------:R-:W-:Y:S02]  /*0220*/  UIMAD.WIDE.U32 UR10, UR6, UR4, URZ ;  /* 0x00000004060a72a5 */ /* 0x000fe4000f8e003f */
[----:B------:R-:W-:-:S05]  /*0230*/  UMOV UR12, UR6 ;  /* 0x00000006000c7c82 */ /* 0x000fca0008000000 */
[----:B------:R-:W-:Y:S02]  /*0240*/  @UP0 UMOV UR9, UR11 ;  /* 0x0000000b00090c82 */ /* 0x000fe40008000000 */
[----:B------:R-:W-:-:S04]  /*0250*/  @UP0 USHF.R.U32.HI UR12, URZ, UR5, UR9 ;  /* 0x000000053f0c0299 */ /* 0x000fc80008011609 */
[----:B------:R-:W-:-:S04]  /*0260*/  UIMAD UR7, UR12, UR7, URZ ;  /* 0x000000070c0772a4 */ /* 0x000fc8000f8e023f */
.L_x_534:
[----:B------:R-:W-:Y:S01]  /*0270*/  UIADD3 UR9, UR6, -UR7, URZ ;  /* 0x8000000706097290 */ /* 0x000fe2000fffe03f */
[----:B------:R-:W-:Y:S01]  /*0280*/  ISETP.NE.U32.AND P0, PT, RZ, c[0x0][0x3e0], PT ;  /* 0x0000f800ff007a0c */ /* 0x000fe20003f05070 */
[----:B------:R-:W-:Y:S02]  /*0290*/  ULDC.64 UR4, c[0x0][0x3a8] ;  /* 0x0000ea0000047ab9 */ /* 0x000fe40000000a00 */
[----:B------:R-:W-:Y:S01]  /*02a0*/  ULDC.64 UR6, c[0x0][0x3a0] ;  /* 0x0000e80000067ab9 */ /* 0x000fe20000000a00 */
[----:B------:R-:W-:Y:S01]  /*02b0*/  ISETP.NE.AND.EX P0, PT, RZ, c[0x0][0x3e4], PT, P0 ;  /* 0x0000f900ff007a0c */ /* 0x000fe20003f05300 */
[----:B------:R-:W-:Y:S02]  /*02c0*/  UISETP.NE.AND UP0, UPT, UR6, 0x1, UPT ;  /* 0x000000010600788c */ /* 0x000fe4000bf05270 */
[----:B------:R-:W-:-:S04]  /*02d0*/  UIMAD UR5, UR8, UR5, UR9 ;  /* 0x00000005080572a4 */ /* 0x000fc8000f8e0209 */
[----:B------:R-:W-:-:S03]  /*02e0*/  UIMAD.WIDE.U32 UR8, UR5, UR7, URZ ;  /* 0x00000007050872a5 */ /* 0x000fc6000f8e003f */
[----:B------:R-:W-:-:S04]  /*02f0*/  UMOV UR10, UR5 ;  /* 0x00000005000a7c82 */ /* 0x000fc80008000000 */
[----:B------:R-:W-:Y:S02]  /*0300*/  @UP0 UMOV UR7, UR9 ;  /* 0x0000000900070c82 */ /* 0x000fe40008000000 */
[----:B------:R-:W-:-:S04]  /*0310*/  @UP0 USHF.R.U32.HI UR10, URZ, UR4, UR7 ;  /* 0x000000043f0a0299 */ /* 0x000fc80008011607 */
[----:B------:R-:W-:-:S04]  /*0320*/  UIADD3 UR11, -UR10, URZ, URZ ;  /* 0x0000003f0a0b7290 */ /* 0x000fc8000fffe13f */
[----:B------:R-:W-:Y:S01]  /*0330*/  UIMAD UR11, UR11, UR6, UR5 ;  /* 0x000000060b0b72a4 */ /* 0x000fe2000f8e0205 */
[----:B------:R-:W-:Y:S05]  /*0340*/  @!P0 BRA `(.L_x_535) ;  /* 0x0000008000008947 */ /* 0x000fea0003800000 */
[----:B------:R-:W-:Y:S02]  /*0350*/  UMOV UR4, 0x4 ;  /* 0x0000000400047882 */ /* 0x000fe40000000000 */
[----:B------:R-:W-:Y:S02]  /*0360*/  ULDC.64 UR6, c[0x0][0x3e0] ;  /* 0x0000f80000067ab9 */ /* 0x000fe40000000a00 */
[----:B------:R-:W-:-:S06]  /*0370*/  UIMAD.WIDE UR4, UR10, UR4, UR6 ;  /* 0x000000040a0472a5 */ /* 0x000fcc000f8e0206 */
[----:B------:R-:W-:Y:S02]  /*0380*/  MOV R2, UR4 ;  /* 0x0000000400027c02 */ /* 0x000fe40008000f00 */
[----:B------:R-:W-:-:S05]  /*0390*/  MOV R3, UR5 ;  /* 0x0000000500037c02 */ /* 0x000fca0008000f00 */
[----:B------:R-:W2:Y:S02]  /*03a0*/  LDG.E R0, [R2.64] ;  /* 0x0000001202007981 */ /* 0x000ea4000c1e1900 */
[----:B--2---:R1:W2:Y:S02]  /*03b0*/  R2UR UR5, R0 ;  /* 0x00000000000573c2 */ /* 0x0042a400000e0000 */
[----:B-12---:R-:W-:Y:S05]  /*03c0*/  BRA `(.L_x_536) ;  /* 0x000000f000007947 */ /* 0x006fea0003800000 */
.L_x_535:
[----:B------:R-:W-:-:S04]  /*03d0*/  ISETP.NE.U32.AND P0, PT, RZ, c[0x0][0x3d8], PT ;  /* 0x0000f600ff007a0c */ /* 0x000fc80003f05070 */
[----:B------:R-:W-:-:S13]  /*03e0*/  ISETP.NE.AND.EX P0, PT, RZ, c[0x0][0x3dc], PT, P0 ;  /* 0x0000f700ff007a0c */ /* 0x000fda0003f05300 */
[----:B------:R-:W-:Y:S05]  /*03f0*/  @!P0 BRA `(.L_x_537) ;  /* 0x000000b000008947 */ /* 0x000fea0003800000 */
[----:B------:R-:W-:Y:S02]  /*0400*/  UMOV UR4, 0x4 ;  /* 0x0000000400047882 */ /* 0x000fe40000000000 */
[----:B------:R-:W-:Y:S02]  /*0410*/  ULDC.64 UR6, c[0x0][0x3d8] ;  /* 0x0000f60000067ab9 */ /* 0x000fe40000000a00 */
[----:B------:R-:W-:-:S06]  /*0420*/  UIMAD.WIDE UR4, UR10, UR4, UR6 ;  /* 0x000000040a0472a5 */ /* 0x000fcc000f8e0206 */
[----:B------:R-:W-:Y:S02]  /*0430*/  MOV R2, UR4 ;  /* 0x0000000400027c02 */ /* 0x000fe40008000f00 */
[----:B------:R-:W-:-:S05]  /*0440*/  MOV R3, UR5 ;  /* 0x0000000500037c02 */ /* 0x000fca0008000f00 */
[----:B------:R-:W2:Y:S04]  /*0450*/  LDG.E R4, [R2.64] ;  /* 0x0000001202047981 */ /* 0x000ea8000c1e1900 */
[----:B------:R-:W3:Y:S01]  /*0460*/  LDG.E R0, [R2.64+0x4] ;  /* 0x0000041202007981 */ /* 0x000ee2000c1e1900 */
[----:B--2---:R-:W1:Y:S08]  /*0470*/  R2UR UR5, R4 ;  /* 0x00000000040573c2 */ /* 0x004e7000000e0000 */
[----:B---3--:R-:W1:Y:S02]  /*0480*/  R2UR UR4, R0 ;  /* 0x00000000000473c2 */ /* 0x008e6400000e0000 */
[----:B-1----:R-:W-:Y:S01]  /*0490*/  UIADD3 UR5, -UR5, UR4, URZ ;  /* 0x0000000405057290 */ /* 0x002fe2000fffe13f */
[----:B------:R-:W-:Y:S05]  /*04a0*/  BRA `(.L_x_536) ;  /* 0x0000001000007947 */ /* 0x000fea0003800000 */
.L_x_537:
[----:B------:R-:W-:Y:S02]  /*04b0*/  ULDC UR5, c[0x0][0x3d4] ;  /* 0x0000f50000057ab9 */ /* 0x000fe40000000800 */
.L_x_536:
[----:B------:R-:W-:-:S04]  /*04c0*/  UIADD3 UR5, UR5, 0x7f, URZ ;  /* 0x0000007f05057890 */ /* 0x000fc8000fffe03f */
[----:B------:R-:W-:-:S04]  /*04d0*/  USHF.R.S32.HI UR4, URZ, 0x1f, UR5 ;  /* 0x0000001f3f047899 */ /* 0x000fc80008011405 */
[----:B------:R-:W-:-:S04]  /*04e0*/  ULEA.HI UR4, UR4, UR5, URZ, 0x7 ;  /* 0x0000000504047291 */ /* 0x000fc8000f8f383f */
[----:B------:R-:W-:-:S04]  /*04f0*/  USHF.R.S32.HI UR4, URZ, 0x7, UR4 ;  /* 0x000000073f047899 */ /* 0x000fc80008011404 */
[----:B------:R-:W-:-:S04]  /*0500*/  UISETP.GE.AND UP0, UPT, UR12, UR4, UPT ;  /* 0x000000040c00728c */ /* 0x000fc8000bf06270 */
[----:B------:R-:W-:Y:S01]  /*0510*/  USEL UR10, UR10, 0xffffffff, !UP0 ;  /* 0xffffffff0a0a7887 */ /* 0x000fe2000c000000 */
[----:B------:R-:W-:Y:S05]  /*0520*/  BRA `(.L_x_538) ;  /* 0x0000049000007947 */ /* 0x000fea0003800000 */
.L_x_532:
        /* <DEDUP_REMOVED lines=22> */
.L_x_539:
        /* <DEDUP_REMOVED lines=8> */
.L_x_540:
        /* <DEDUP_REMOVED lines=22> */
.L_x_541:
        /* <DEDUP_REMOVED lines=14> */
.L_x_543:
[----:B------:R-:W-:Y:S02]  /*0950*/  ULDC UR5, c[0x0][0x3d4] ;  /* 0x0000f50000057ab9 */ /* 0x000fe40000000800 */
.L_x_542:
[----:B------:R-:W-:-:S04]  /*0960*/  UIADD3 UR5, UR5, 0x7f, URZ ;  /* 0x0000007f05057890 */ /* 0x000fc8000fffe03f */
[----:B------:R-:W-:-:S04]  /*0970*/  USHF.R.S32.HI UR4, URZ, 0x1f, UR5 ;  /* 0x0000001f3f047899 */ /* 0x000fc80008011405 */
[----:B------:R-:W-:-:S04]  /*0980*/  ULEA.HI UR4, UR4, UR5, URZ, 0x7 ;  /* 0x0000000504047291 */ /* 0x000fc8000f8f383f */
[----:B------:R-:W-:-:S04]  /*0990*/  USHF.R.S32.HI UR4, URZ, 0x7, UR4 ;  /* 0x000000073f047899 */ /* 0x000fc80008011404 */
[----:B------:R-:W-:-:S04]  /*09a0*/  UISETP.GE.AND UP0, UPT, UR12, UR4, UPT ;  /* 0x000000040c00728c */ /* 0x000fc8000bf06270 */
[----:B------:R-:W-:-:S06]  /*09b0*/  USEL UR10, UR10, 0xffffffff, !UP0 ;  /* 0xffffffff0a0a7887 */ /* 0x000fcc000c000000 */
.L_x_538:
[----:B------:R-:W-:-:S13]  /*09c0*/  ISETP.LE.AND P0, PT, RZ, UR10, PT ;  /* 0x0000000aff007c0c */ /* 0x000fda000bf03270 */
[----:B------:R-:W-:Y:S05]  /*09d0*/  @!P0 EXIT ;  /* 0x000000000000894d */ /* 0x000fea0003800000 */
[----:B------:R-:W-:Y:S02]  /*09e0*/  ULDC.64 UR4, c[0x0][0x2c8] ;  /* 0x0000b20000047ab9 */ /* 0x000fe40000000a00 */
[----:B------:R-:W-:Y:S02]  /*09f0*/  UISETP.NE.U32.AND UP2, UPT, URZ, UR4, UPT ;  /* 0x000000043f00728c */ /* 0x000fe4000bf45070 */
[----:B------:R-:W-:Y:S02]  /*0a00*/  UMOV UR6, 0x4 ;  /* 0x0000000400067882 */ /* 0x000fe40000000000 */
[----:B------:R-:W-:Y:S02]  /*0a10*/  UISETP.NE.AND.EX UP2, UPT, URZ, UR5, UPT, UP2 ;  /* 0x000000053f00728c */ /* 0x000fe4000bf45320 */
[----:B------:R-:W-:Y:S02]  /*0a20*/  ULDC.64 UR8, c[0x0][0x2c8] ;  /* 0x0000b20000087ab9 */ /* 0x000fe40000000a00 */
[----:B------:R-:W-:-:S02]  /*0a30*/  UIMAD.WIDE UR8, UR10, UR6, UR8 ;  /* 0x000000060a0872a5 */ /* 0x000fc4000f8e0208 */
[----:B------:R-:W-:Y:S01]  /*0a40*/  PLOP3.LUT P2, PT, PT, PT, UP2, 0x80, 0x0 ;  /* 0x000000000000781c */ /* 0x000fe20003f4f028 */
[----:B------:R-:W-:Y:S02]  /*0a50*/  ULDC.64 UR4, c[0x0][0x2d8] ;  /* 0x0000b60000047ab9 */ /* 0x000fe40000000a00 */
[----:B------:R-:W-:Y:S01]  /*0a60*/  UISETP.NE.U32.AND UP0, UPT, URZ, UR4, UPT ;  /* 0x000000043f00728c */ /* 0x000fe2000bf05070 */
[----:B------:R-:W-:Y:S02]  /*0a70*/  IMAD.U32 R6, RZ, RZ, UR8 ;  /* 0x00000008ff067e24 */ /* 0x000fe4000f8e00ff */
[----:B------:R-:W-:Y:S01]  /*0a80*/  IMAD.U32 R7, RZ, RZ, UR9 ;  /* 0x00000009ff077e24 */ /* 0x000fe2000f8e00ff */
[----:B------:R-:W-:-:S06]  /*0a90*/  UISETP.NE.AND.EX UP0, UPT, URZ, UR5, UPT, UP0 ;  /* 0x000000053f00728c */ /* 0x000fcc000bf05300 */
[----:B------:R-:W2:Y:S01]  /*0aa0*/  @P2 LDG.E R4, [R6.64] ;  /* 0x0000001206042981 */ /* 0x000ea2000c1e1900 */
[----:B------:R-:W-:Y:S01]  /*0ab0*/  ULDC.64 UR4, c[0x0][0x2d8] ;  /* 0x0000b60000047ab9 */ /* 0x000fe20000000a00 */
[----:B------:R-:W-:-:S03]  /*0ac0*/  PLOP3.LUT P0, PT, PT, PT, UP0, 0x80, 0x0 ;  /* 0x000000000000781c */ /* 0x000fc60003f0f008 */
[----:B------:R-:W-:-:S06]  /*0ad0*/  @UP0 UIMAD.WIDE UR4, UR10, UR6, UR4 ;  /* 0x000000060a0402a5 */ /* 0x000fcc000f8e0204 */
[----:B------:R-:W-:Y:S01]  /*0ae0*/  MOV R2, UR4 ;  /* 0x0000000400027c02 */ /* 0x000fe20008000f00 */
[----:B------:R-:W-:Y:S01]  /*0af0*/  IMAD.U32 R3, RZ, RZ, UR5 ;  /* 0x00000005ff037e24 */ /* 0x000fe2000f8e00ff */
[----:B------:R-:W-:Y:S02]  /*0b00*/  ULDC.64 UR4, c[0x0][0x2d0] ;  /* 0x0000b40000047ab9 */ /* 0x000fe40000000a00 */
[----:B------:R-:W-:Y:S01]  /*0b10*/  UISETP.NE.U32.AND UP1, UPT, URZ, UR4, UPT ;  /* 0x000000043f00728c */ /* 0x000fe2000bf25070 */
[----:B------:R-:W-:Y:S01]  /*0b20*/  CS2R R8, SRZ ;  /* 0x0000000000087805 */ /* 0x000fe2000001ff00 */
[----:B------:R1:W3:Y:S02]  /*0b30*/  @P0 LDG.E R0, [R2.64] ;  /* 0x0000001202000981 */ /* 0x0002e4000c1e1900 */
[----:B------:R-:W-:-:S03]  /*0b40*/  UISETP.NE.AND.EX UP1, UPT, URZ, UR5, UPT, UP1 ;  /* 0x000000053f00728c */ /* 0x000fc6000bf25310 */
[----:B------:R-:W-:Y:S01]  /*0b50*/  ULDC.64 UR4, c[0x0][0x2d0] ;  /* 0x0000b40000047ab9 */ /* 0x000fe20000000a00 */
[----:B------:R4:W5:Y:S01]  /*0b60*/  @P2 LDG.E R8, [R6.64] ;  /* 0x0000001206082981 */ /* 0x000962000c1e1900 */
[----:B------:R-:W-:Y:S01]  /*0b70*/  UIMAD.WIDE UR4, UR10, UR6, UR4 ;  /* 0x000000060a0472a5 */ /* 0x000fe2000f8e0204 */
[----:B------:R-:W-:-:S05]  /*0b80*/  PLOP3.LUT P1, PT, PT, PT, UP1, 0x80, 0x0 ;  /* 0x000000000000781c */ /* 0x000fca0003f2f018 */
[----:B-1----:R-:W-:Y:S01]  /*0b90*/  MOV R2, UR4 ;  /* 0x0000000400027c02 */ /* 0x002fe20008000f00 */
[----:B------:R-:W-:-:S07]  /*0ba0*/  IMAD.U32 R3, RZ, RZ, UR5 ;  /* 0x00000005ff037e24 */ /* 0x000fce000f8e00ff */
[----:B------:R4:W5:Y:S01]  /*0bb0*/  @P1 LDG.E R9, [R2.64] ;  /* 0x0000001202091981 */ /* 0x000962000c1e1900 */
[----:B------:R-:W-:Y:S02]  /*0bc0*/  ULDC UR9, c[0x0][0x168] ;  /* 0x00005a0000097ab9 */ /* 0x000fe40000000800 */
[----:B------:R-:W-:Y:S02]  /*0bd0*/  UMOV UR14, URZ ;  /* 0x0000003f000e7c82 */ /* 0x000fe40008000000 */
[----:B------:R-:W-:Y:S01]  /*0be0*/  ULDC UR8, c[0x0][0x198] ;  /* 0x0000660000087ab9 */ /* 0x000fe20000000800 */
[----:B--2---:R-:W1:Y:S02]  /*0bf0*/  @P2 R2UR UR5, R4 ;  /* 0x00000000040523c2 */ /* 0x004e6400000e0000 */
[----:B-1----:R-:W-:-:S04]  /*0c00*/  @UP2 ULEA UR5, UR10, UR5, 0x6 ;  /* 0x000000050a052291 */ /* 0x002fc8000f8e303f */
[----:B------:R-:W-:-:S04]  /*0c10*/  @UP2 USHF.R.S32.HI UR4, URZ, 0x1f, UR5 ;  /* 0x0000001f3f042899 */ /* 0x000fc80008011405 */
[----:B------:R-:W-:Y:S01]  /*0c20*/  @UP2 ULEA.HI UR4, UR4, UR5, URZ, 0x6 ;  /* 0x0000000504042291 */ /* 0x000fe2000f8f303f */
[----:B---3--:R4:W1:Y:S03]  /*0c30*/  @P0 R2UR UR9, R0 ;  /* 0x00000000000903c2 */ /* 0x00886600000e0000 */
[----:B------:R-:W-:Y:S01]  /*0c40*/  @UP2 ULOP3.LUT UR14, UR4, 0xffffffc0, URZ, 0xc0, !UPT ;  /* 0xffffffc0040e2892 */ /* 0x000fe2000f8ec03f */
[----:B-1--4-:R-:W-:Y:S06]  /*0c50*/  @P0 BRA `(.L_x_544) ;  /* 0x0000006000000947 */ /* 0x012fec0003800000 */
[----:B------:R-:W-:Y:S05]  /*0c60*/  @!P2 BRA `(.L_x_544) ;  /* 0x000000500000a947 */ /* 0x000fea0003800000 */
[----:B------:R-:W2:Y:S04]  /*0c70*/  LDG.E R4, [R6.64] ;  /* 0x0000001206047981 */ /* 0x000ea8000c1e1900 */
[----:B------:R-:W3:Y:S01]  /*0c80*/  LDG.E R0, [R6.64+0x4] ;  /* 0x0000041206007981 */ /* 0x000ee2000c1e1900 */
[----:B--2---:R-:W1:Y:S08]  /*0c90*/  R2UR UR9, R4 ;  /* 0x00000000040973c2 */ /* 0x004e7000000e0000 */
[----:B---3--:R-:W1:Y:S02]  /*0ca0*/  R2UR UR4, R0 ;  /* 0x00000000000473c2 */ /* 0x008e6400000e0000 */
[----:B-1----:R-:W-:-:S06]  /*0cb0*/  UIADD3 UR9, -UR9, UR4, URZ ;  /* 0x0000000409097290 */ /* 0x002fcc000fffe13f */
.L_x_544:
[----:B------:R-:W-:-:S04]  /*0cc0*/  ISETP.NE.U32.AND P0, PT, RZ, c[0x0][0x2e0], PT ;  /* 0x0000b800ff007a0c */ /* 0x000fc80003f05070 */
[----:B------:R-:W-:-:S13]  /*0cd0*/  ISETP.NE.AND.EX P0, PT, RZ, c[0x0][0x2e4], PT, P0 ;  /* 0x0000b900ff007a0c */ /* 0x000fda0003f05300 */
[----:B------:R-:W-:Y:S05]  /*0ce0*/  @!P0 BRA `(.L_x_545) ;  /* 0x0000007000008947 */ /* 0x000fea0003800000 */
[----:B------:R-:W-:Y:S02]  /*0cf0*/  ULDC.64 UR4, c[0x0][0x2e0] ;  /* 0x0000b80000047ab9 */ /* 0x000fe40000000a00 */
[----:B------:R-:W-:-:S06]  /*0d00*/  UIMAD.WIDE UR4, UR10, UR6, UR4 ;  /* 0x000000060a0472a5 */ /* 0x000fcc000f8e0204 */
[----:B------:R-:W-:Y:S02]  /*0d10*/  MOV R2, UR4 ;  /* 0x0000000400027c02 */ /* 0x000fe40008000f00 */
[----:B------:R-:W-:-:S05]  /*0d20*/  MOV R3, UR5 ;  /* 0x0000000500037c02 */ /* 0x000fca0008000f00 */
[----:B------:R-:W2:Y:S02]  /*0d30*/  LDG.E R0, [R2.64] ;  /* 0x0000001202007981 */ /* 0x000ea4000c1e1900 */
[----:B--2---:R1:W2:Y:S02]  /*0d40*/  R2UR UR8, R0 ;  /* 0x00000000000873c2 */ /* 0x0042a400000e0000 */
[----:B-12---:R-:W-:Y:S05]  /*0d50*/  BRA `(.L_x_546) ;  /* 0x0000006000007947 */ /* 0x006fea0003800000 */
.L_x_545:
[----:B------:R-:W-:Y:S05]  /*0d60*/  @!P1 BRA `(.L_x_546) ;  /* 0x0000005000009947 */ /* 0x000fea0003800000 */
[----:B------:R1:W2:Y:S04]  /*0d70*/  LDG.E R0, [R2.64] ;  /* 0x0000001202007981 */ /* 0x0002a8000c1e1900 */
[----:B-1----:R-:W3:Y:S01]  /*0d80*/  LDG.E R2, [R2.64+0x4] ;  /* 0x0000041202027981 */ /* 0x002ee2000c1e1900 */
[----:B--2---:R-:W1:Y:S08]  /*0d90*/  R2UR UR8, R0 ;  /* 0x00000000000873c2 */ /* 0x004e7000000e0000 */
[----:B---3--:R-:W1:Y:S02]  /*0da0*/  R2UR UR4, R2 ;  /* 0x00000000020473c2 */ /* 0x008e6400000e0000 */
[----:B-1----:R-:W-:-:S06]  /*0db0*/  UIADD3 UR8, -UR8, UR4, URZ ;  /* 0x0000000408087290 */ /* 0x002fcc000fffe13f */
.L_x_546:
[----:B------:R-:W-:Y:S01]  /*0dc0*/  USHF.L.U32 UR6, UR12, 0x7, URZ ;  /* 0x000000070c067899 */ /* 0x000fe2000800063f */
[----:B------:R-:W-:Y:S01]  /*0dd0*/  PLOP3.LUT P1, PT, PT, PT, PT, 0x80, 0x0 ;  /* 0x000000000000781c */ /* 0x000fe20003f2f070 */
[----:B------:R-:W-:Y:S01]  /*0de0*/  ULDC UR4, c[0x0][0x2a4] ;  /* 0x0000a90000047ab9 */ /* 0x000fe20000000800 */
[----:B------:R-:W-:Y:S01]  /*0df0*/  CS2R R126, SRZ ;  /* 0x00000000007e7805 */ /* 0x000fe2000001ff00 */
[----:B------:R-:W-:Y:S01]  /*0e00*/  UIADD3 UR7, UR6, UR9, -UR8 ;  /* 0x0000000906077290 */ /* 0x000fe2000fffe808 */
[----:B------:R-:W-:Y:S01]  /*0e10*/  CS2R R124, SRZ ;  /* 0x00000000007c7805 */ /* 0x000fe2000001ff00 */
[----:B------:R-:W-:Y:S01]  /*0e20*/  UIADD3 UR5, UR9, 0x3f, URZ ;  /* 0x0000003f09057890 */ /* 0x000fe2000fffe03f */
        /* <DEDUP_REMOVED lines=8> */
[----:B------:R-:W-:Y:S01]  /*0eb0*/  IMAD.MOV.U32 R116, RZ, RZ, RZ ;  /* 0x000000ffff747224 */ /* 0x000fe200078e00ff */
[----:B------:R-:W-:Y:S01]  /*0ec0*/  ULEA.HI UR17, UR17, UR4, URZ, 0x6 ;  /* 0x0000000411117291 */ /* 0x000fe2000f8f303f */
[----:B------:R-:W-:Y:S01]  /*0ed0*/  IMAD.MOV.U32 R110, RZ, RZ, RZ ;  /* 0x000000ffff6e7224 */ /* 0x000fe200078e00ff */
[----:B------:R-:W-:Y:S01]  /*0ee0*/  USHF.R.S32.HI UR4, URZ, 0x1f, UR5 ;  /* 0x0000001f3f047899 */ /* 0x000fe20008011405 */
[----:B------:R-:W-:Y:S01]  /*0ef0*/  CS2R R12, SRZ ;  /* 0x00000000000c7805 */ /* 0x000fe2000001ff00 */
[----:B------:R-:W-:Y:S01]  /*0f00*/  USHF.R.S32.HI UR17, URZ, 0x6, UR17 ;  /* 0x000000063f117899 */ /* 0x000fe20008011411 */
[----:B------:R-:W-:Y:S01]  /*0f10*/  MOV R108, RZ ;  /* 0x000000ff006c7202 */ /* 0x000fe20000000f00 */
[----:B------:R-:W-:Y:S01]  /*0f20*/  ULEA.HI UR4, UR4, UR5, URZ, 0x6 ;  /* 0x0000000504047291 */ /* 0x000fe2000f8f303f */
[----:B------:R-:W-:Y:S01]  /*0f30*/  IMAD.MOV.U32 R114, RZ, RZ, RZ ;  /* 0x000000ffff727224 */ /* 0x000fe200078e00ff */
[----:B------:R-:W-:Y:S01]  /*0f40*/  UISETP.LT.AND UP0, UPT, URZ, UR17, UPT ;  /* 0x000000113f00728c */ /* 0x000fe2000bf01270 */
[----:B------:R-:W-:Y:S01]  /*0f50*/  CS2R R14, SRZ ;  /* 0x00000000000e7805 */ /* 0x000fe2000001ff00 */
[----:B------:R-:W-:Y:S01]  /*0f60*/  USHF.R.S32.HI UR7, URZ, 0x6, UR4 ;  /* 0x000000063f077899 */ /* 0x000fe20008011404 */
        /* <DEDUP_REMOVED lines=47> */
[----:B------:R-:W-:Y:S01]  /*1260*/  UIMAD UR4, UR14, 0x60, URZ ;  /* 0x000000600e0478a4 */ /* 0x000fe2000f8e023f */
[C---:B------:R-:W-:Y:S01]  /*1270*/  IMAD.SHL.U32 R3, R85.reuse, 0x4, RZ ;  /* 0x0000000455037824 */ /* 0x040fe200078e00ff */
[----:B------:R-:W-:Y:S01]  /*1280*/  USHF.R.S32.HI UR13, URZ, 0x1f, UR14 ;  /* 0x0000001f3f0d7899 */ /* 0x000fe2000801140e */
[--C-:B------:R-:W-:Y:S01]  /*1290*/  SHF.R.S32.HI R5, RZ, 0x1f, R85.reuse ;  /* 0x0000001fff057819 */ /* 0x100fe20000011455 */
[----:B------:R-:W-:Y:S01]  /*12a0*/  IMAD.U32 R6, RZ, RZ, UR11 ;  /* 0x0000000bff067e24 */ /* 0x000fe2000f8e00ff */
[----:B------:R-:W-:Y:S01]  /*12b0*/  SHF.R.S32.HI R31, RZ, 0x1f, R85 ;  /* 0x0000001fff1f7819 */ /* 0x000fe20000011455 */
[----:B------:R-:W-:Y:S01]  /*12c0*/  IMAD.U32 R0, RZ, RZ, UR4 ;  /* 0x00000004ff007e24 */ /* 0x000fe2000f8e00ff */
[----:B------:R-:W-:Y:S01]  /*12d0*/  IADD3 R4, P0, R85, UR4, RZ ;  /* 0x0000000455047c10 */ /* 0x000fe2000ff1e0ff */
[----:B------:R-:W-:Y:S01]  /*12e0*/  ULDC.64 UR4, c[0x0][0x248] ;  /* 0x0000920000047ab9 */ /* 0x000fe20000000a00 */
[C---:B------:R-:W-:Y:S01]  /*12f0*/  IADD3 R2, P1, R3.reuse, UR14, RZ ;  /* 0x0000000e03027c10 */ /* 0x040fe2000ff3e0ff */
[----:B------:R-:W-:Y:S01]  /*1300*/  UISETP.NE.AND UP0, UPT, UR4, 0x1, UPT ;  /* 0x000000010400788c */ /* 0x000fe2000bf05270 */
[----:B------:R-:W-:Y:S01]  /*1310*/  LEA.HI.X.SX32 R5, R0, R5, 0x1, P0 ;  /* 0x0000000500057211 */ /* 0x000fe200000f0eff */
[----:B------:R-:W-:Y:S01]  /*1320*/  IMAD.U32 R0, RZ, RZ, UR11 ;  /* 0x0000000bff007e24 */ /* 0x000fe2000f8e00ff */
[----:B------:R-:W-:Y:S01]  /*1330*/  LEA.HI.X.SX32 R3, R3, UR13, 0x1, P1 ;  /* 0x0000000d03037c11 */ /* 0x000fe200088f0eff */
[----:B------:R-:W-:Y:S01]  /*1340*/  UIMAD.WIDE.U32 UR20, UR11, UR5, URZ ;  /* 0x000000050b1472a5 */ /* 0x000fe2000f8e003f */
[CC--:B------:R-:W-:Y:S01]  /*1350*/  LEA.HI R17, R31.reuse, R85.reuse, RZ, 0x2 ;  /* 0x000000551f117211 */ /* 0x0c0fe200078f10ff */
[----:B------:R-:W-:Y:S01]  /*1360*/  ULDC UR4, c[0x0][0x250] ;  /* 0x0000940000047ab9 */ /* 0x000fe20000000800 */
[----:B------:R-:W-:Y:S01]  /*1370*/  IMAD.WIDE.U32 R20, R0, c[0x0][0x238], R4 ;  /* 0x00008e0000147a25 */ /* 0x000fe200078e0004 */
[----:B------:R-:W-:Y:S01]  /*1380*/  UMOV UR13, UR11 ;  /* 0x0000000b000d7c82 */ /* 0x000fe20008000000 */
[----:B------:R-:W-:Y:S01]  /*1390*/  SHF.R.S32.HI R37, RZ, 0x2, R17 ;  /* 0x00000002ff257819 */ /* 0x000fe20000011411 */
[----:B------:R-:W-:Y:S01]  /*13a0*/  ULDC.64 UR14, c[0x0][0x1e0] ;  /* 0x00007800000e7ab9 */ /* 0x000fe20000000a00 */
[--C-:B------:R-:W-:Y:S01]  /*13b0*/  IMAD.WIDE.U32 R24, R6, c[0x0][0x270], R2.reuse ;  /* 0x00009c0006187a25 */ /* 0x100fe200078e0002 */
[----:B------:R-:W-:Y:S01]  /*13c0*/  LEA.HI R32, R31, R85, RZ, 0x3 ;  /* 0x000000551f207211 */ /* 0x000fe200078f18ff */
[----:B------:R-:W-:Y:S01]  /*13d0*/  @UP0 USHF.R.U32.HI UR13, URZ, UR4, UR21 ;  /* 0x000000043f0d0299 */ /* 0x000fe20008011615 */
[----:B-----5:R-:W-:Y:S01]  /*13e0*/  IADD3 R14, P1, R37, R8, RZ ;  /* 0x00000008250e7210 */ /* 0x020fe20007f3e0ff */
[----:B------:R-:W-:Y:S01]  /*13f0*/  IMAD.WIDE.U32 R22, R0, c[0x0][0x288], R2 ;  /* 0x0000a20000167a25 */ /* 0x000fe200078e0002 */
[----:B------:R-:W-:Y:S01]  /*1400*/  LOP3.LUT R2, R17, 0xfffffffc, RZ, 0xc0, !PT ;  /* 0xfffffffc11027812 */ /* 0x000fe200078ec0ff */
[----:B------:R-:W-:Y:S01]  /*1410*/  USHF.R.S32.HI UR16, URZ, 0x1f, UR13 ;  /* 0x0000001f3f107899 */ /* 0x000fe2000801140d */
[----:B------:R-:W-:Y:S01]  /*1420*/  SHF.R.S32.HI R0, RZ, 0x1f, R37 ;  /* 0x0000001fff007819 */ /* 0x000fe20000011425 */
[----:B------:R-:W-:Y:S01]  /*1430*/  ULDC.64 UR4, c[0x0][0x1b0] ;  /* 0x00006c0000047ab9 */ /* 0x000fe20000000a00 */
[----:B------:R-:W-:Y:S01]  /*1440*/  IADD3 R4, P0, R37, R9, RZ ;  /* 0x0000000925047210 */ /* 0x000fe20007f1e0ff */
[----:B------:R-:W-:Y:S01]  /*1450*/  IMAD.IADD R18, R85, 0x1, -R2 ;  /* 0x0000000155127824 */ /* 0x000fe200078e0a02 */
[-C--:B------:R-:W-:Y:S01]  /*1460*/  LEA.HI.X.SX32 R16, R8, R0.reuse, 0x1, P1 ;  /* 0x0000000008107211 */ /* 0x080fe200008f0eff */
[----:B------:R-:W-:Y:S01]  /*1470*/  UIMAD UR14, UR16, UR14, URZ ;  /* 0x0000000e100e72a4 */ /* 0x000fe2000f8e023f */
[----:B------:R-:W-:Y:S01]  /*1480*/  LEA.HI.X.SX32 R5, R9, R0, 0x1, P0 ;  /* 0x0000000009057211 */ /* 0x000fe200000f0eff */
[----:B------:R-:W-:Y:S01]  /*1490*/  IMAD.SHL.U32 R2, R18, 0x8, RZ ;  /* 0x0000000812027824 */ /* 0x000fe200078e00ff */
[----:B------:R-:W-:Y:S01]  /*14a0*/  UIMAD UR16, UR16, UR4, URZ ;  /* 0x00000004101072a4 */ /* 0x000fe2000f8e023f */
[----:B------:R-:W-:Y:S01]  /*14b0*/  IMAD.SHL.U32 R0, R32, 0x8, RZ ;  /* 0x0000000820007824 */ /* 0x000fe200078e00ff */
[----:B------:R-:W-:Y:S01]  /*14c0*/  USHF.R.S32.HI UR22, URZ, 0x1f, UR10 ;  /* 0x0000001f3f167899 */ /* 0x000fe2000801140a */
[----:B------:R-:W-:Y:S01]  /*14d0*/  IMAD.U32 R10, RZ, RZ, UR12 ;  /* 0x0000000cff0a7e24 */ /* 0x000fe2000f8e00ff */
[----:B------:R-:W-:Y:S01]  /*14e0*/  SHF.R.S32.HI R3, RZ, 0x1f, R2 ;  /* 0x0000001fff037819 */ /* 0x000fe20000011402 */
[----:B------:R-:W-:Y:S01]  /*14f0*/  IMAD.U32 R6, RZ, RZ, UR13 ;  /* 0x0000000dff067e24 */ /* 0x000fe2000f8e00ff */
[----:B------:R-:W-:Y:S01]  /*1500*/  LOP3.LUT R0, R0, 0xc0, RZ, 0xc0, !PT ;  /* 0x000000c000007812 */ /* 0x000fe200078ec0ff */
[----:B------:R-:W-:Y:S01]  /*1510*/  UIMAD UR15, UR13, UR15, UR14 ;  /* 0x0000000f0d0f72a4 */ /* 0x000fe2000f8e020e */
[----:B------:R-:W-:Y:S01]  /*1520*/  IMAD.WIDE R10, R10, 0x80, R4 ;  /* 0x000000800a0a7825 */ /* 0x000fe200078e0204 */
[----:B------:R-:W-:Y:S01]  /*1530*/  UIMAD UR16, UR13, UR5, UR16 ;  /* 0x000000050d1072a4 */ /* 0x000fe2000f8e0210 */
[----:B------:R-:W-:Y:S01]  /*1540*/  SHF.R.U32.HI R8, RZ, 0x3, R0 ;  /* 0x00000003ff087819 */ /* 0x000fe20000011600 */
[----:B------:R-:W-:Y:S01]  /*1550*/  USEL UR14, UR10, URZ, !UP1 ;  /* 0x0000003f0a0e7287 */ /* 0x000fe2000c800000 */
[--C-:B------:R-:W-:Y:S01]  /*1560*/  IMAD.WIDE.U32 R4, R6, c[0x0][0x1e0], R2.reuse ;  /* 0x0000780006047a25 */ /* 0x100fe200078e0002 */
[--C-:B------:R-:W-:Y:S01]  /*1570*/  LOP3.LUT R0, R0, 0x18, R2.reuse, 0xf8, !PT ;  /* 0x0000001800007812 */ /* 0x100fe200078ef802 */
[----:B------:R-:W-:Y:S01]  /*1580*/  USEL UR13, UR22, URZ, !UP1 ;  /* 0x0000003f160d7287 */ /* 0x000fe2000c800000 */
[----:B------:R-:W-:Y:S01]  /*1590*/  LEA.HI R30, R31, R85, RZ, 0x5 ;  /* 0x000000551f1e7211 */ /* 0x000fe200078f28ff */
[----:B------:R-:W-:Y:S01]  /*15a0*/  ULDC.64 UR4, c[0x0][0x1e8] ;  /* 0x00007a0000047ab9 */ /* 0x000fe20000000a00 */
[----:B------:R-:W-:Y:S01]  /*15b0*/  IMAD.WIDE.U32 R6, R6, c[0x0][0x1b0], R2 ;  /* 0x00006c0006067a25 */ /* 0x000fe200078e0002 */
[----:B------:R-:W-:Y:S01]  /*15c0*/  IADD3 R5, R5, UR15, RZ ;  /* 0x0000000f05057c10 */ /* 0x000fe2000fffe0ff */
[----:B------:R-:W-:Y:S01]  /*15d0*/  UIMAD UR4, UR13, UR4, URZ ;  /* 0x000000040d0472a4 */ /* 0x000fe2000f8e023f */
[----:B------:R-:W-:Y:S01]  /*15e0*/  LOP3.LUT R15, R0, R8, RZ, 0x3c, !PT ;  /* 0x00000008000f7212 */ /* 0x000fe200078e3cff */
[----:B------:R-:W-:Y:S01]  /*15f0*/  IMAD.U32 R12, RZ, RZ, UR14 ;  /* 0x0000000eff0c7e24 */ /* 0x000fe2000f8e00ff */
[----:B------:R-:W-:Y:S01]  /*1600*/  LEA.HI R0, R17, R37, RZ, 0x1 ;  /* 0x0000002511007211 */ /* 0x000fe200078f08ff */
[----:B------:R-:W-:Y:S01]  /*1610*/  UIMAD UR15, UR14, UR5, UR4 ;  /* 0x000000050e0f72a4 */ /* 0x000fe2000f8e0204 */
[----:B------:R-:W-:Y:S01]  /*1620*/  IADD3 R7, R7, UR16, RZ ;  /* 0x0000001007077c10 */ /* 0x000fe2000fffe0ff */
[----:B------:R-:W-:Y:S01]  /*1630*/  IMAD.WIDE.U32 R4, R12, c[0x0][0x1e8], R4 ;  /* 0x00007a000c047a25 */ /* 0x000fe200078e0004 */
[----:B------:R-:W-:Y:S01]  /*1640*/  LOP3.LUT R0, R0, 0x7fffffe, RZ, 0xc0, !PT ;  /* 0x07fffffe00007812 */ /* 0x000fe200078ec0ff */
[----:B------:R-:W-:Y:S01]  /*1650*/  ULDC.64 UR4, c[0x0][0x1b8] ;  /* 0x00006e0000047ab9 */ /* 0x000fe20000000a00 */
[----:B------:R-:W-:Y:S01]  /*1660*/  SHF.R.S32.HI R29, RZ, 0x5, R30 ;  /* 0x00000005ff1d7819 */ /* 0x000fe2000001141e */
[----:B------:R-:W-:Y:S01]  /*1670*/  IMAD.WIDE.U32 R12, R12, c[0x0][0x1b8], R6 ;  /* 0x00006e000c0c7a25 */ /* 0x000fe200078e0006 */
[----:B------:R-:W-:Y:S01]  /*1680*/  IADD3 R5, R5, UR15, RZ ;  /* 0x0000000f05057c10 */ /* 0x000fe2000fffe0ff */
[----:B------:R-:W-:Y:S01]  /*1690*/  UIADD3 UR6, -UR6, UR8, URZ ;  /* 0x0000000806067290 */ /* 0x000fe2000fffe13f */
[C---:B------:R-:W-:Y:S01]  /*16a0*/  IADD3 R26, R2.reuse, 0x20, RZ ;  /* 0x00000020021a7810 */ /* 0x040fe20007ffe0ff */
[----:B------:R-:W-:Y:S01]  /*16b0*/  IMAD.IADD R6, R37, 0x1, -R0 ;  /* 0x0000000125067824 */ /* 0x000fe200078e0a00 */
[----:B------:R-:W-:Y:S01]  /*16c0*/  UIMAD UR4, UR13, UR4, URZ ;  /* 0x000000040d0472a4 */ /* 0x000fe2000f8e023f */
[----:B------:R-:W-:Y:S01]  /*16d0*/  IMAD R0, R11, c[0x0][0x1d8], RZ ;  /* 0x000076000b007a24 */ /* 0x000fe200078e02ff */
[----:B------:R-:W-:Y:S01]  /*16e0*/  IADD3 R36, R2, 0x40, RZ ;  /* 0x0000004002247810 */ /* 0x000fe20007ffe0ff */
[----:B------:R-:W-:Y:S01]  /*16f0*/  IMAD R6, R29, 0x8, R6 ;  /* 0x000000081d067824 */ /* 0x000fe200078e0206 */
[----:B------:R-:W-:Y:S01]  /*1700*/  UIMAD UR5, UR14, UR5, UR4 ;  /* 0x000000050e0572a4 */ /* 0x000fe2000f8e0204 */
[----:B------:R-:W-:Y:S01]  /*1710*/  IMAD R0, R10, c[0x0][0x1dc], R0 ;  /* 0x000077000a007a24 */ /* 0x000fe200078e0200 */
[----:B------:R-:W-:Y:S01]  /*1720*/  ISETP.GE.AND P3, PT, R2, c[0x0][0x1cc], PT ;  /* 0x0000730002007a0c */ /* 0x000fe20003f66270 */
[----:B------:R-:W-:Y:S01]  /*1730*/  IMAD.WIDE.U32 R8, R10, c[0x0][0x1d8], R4 ;  /* 0x000076000a087a25 */ /* 0x000fe200078e0004 */
[----:B------:R-:W-:Y:S01]  /*1740*/  ISETP.GE.AND P2, PT, R26, c[0x0][0x1cc], PT ;  /* 0x000073001a007a0c */ /* 0x000fe20003f46270 */
[----:B------:R-:W-:Y:S01]  /*1750*/  UMOV UR4, 0x6 ;  /* 0x0000000600047882 */ /* 0x000fe20000000000 */
[----:B------:R-:W-:Y:S01]  /*1760*/  ISETP.GE.AND P1, PT, R36, c[0x0][0x1cc], PT ;  /* 0x0000730024007a0c */ /* 0x000fe20003f26270 */
[----:B------:R-:W-:Y:S01]  /*1770*/  IMAD.U32 R15, R6, 0x20, R15 ;  /* 0x00000020060f7824 */ /* 0x000fe200078e000f */
[C---:B------:R-:W-:Y:S01]  /*1780*/  LEA R6, P0, R8.reuse, c[0x0][0x1c0], 0x1 ;  /* 0x0000700008067a11 */ /* 0x040fe200078008ff */
[----:B------:R-:W-:Y:S01]  /*1790*/  IMAD.IADD R0, R9, 0x1, R0 ;  /* 0x0000000109007824 */ /* 0x000fe200078e0200 */
[----:B------:R-:W-:Y:S01]  /*17a0*/  IADD3 R5, R13, UR5, RZ ;  /* 0x000000050d057c10 */ /* 0x000fe2000fffe0ff */
[----:B------:R-:W-:Y:S01]  /*17b0*/  IMAD.MOV.U32 R13, RZ, RZ, c[0x0][0x1d8] ;  /* 0x00007600ff0d7624 */ /* 0x000fe200078e00ff */
[----:B------:R-:W-:Y:S01]  /*17c0*/  ULDC.64 UR14, c[0x0][0x208] ;  /* 0x00008200000e7ab9 */ /* 0x000fe20000000a00 */
[----:B------:R-:W-:Y:S01]  /*17d0*/  IMAD.MOV.U32 R4, RZ, RZ, R12 ;  /* 0x000000ffff047224 */ /* 0x000fe200078e000c */
[----:B------:R-:W-:Y:S01]  /*17e0*/  LEA.HI.X R7, R8, c[0x0][0x1c4], R0, 0x1, P0 ;  /* 0x0000710008077a11 */ /* 0x000fe200000f0c00 */
[----:B------:R-:W-:Y:S01]  /*17f0*/  IMAD R0, R11, c[0x0][0x1a8], RZ ;  /* 0x00006a000b007a24 */ /* 0x000fe200078e02ff */
[----:B------:R-:W-:Y:S01]  /*1800*/  LEA R12, P0, R13, R6, 0x7 ;  /* 0x000000060d0c7211 */ /* 0x000fe200078038ff */
[----:B------:R-:W-:Y:S01]  /*1810*/  IMAD.MOV.U32 R19, RZ, RZ, c[0x0][0x1dc] ;  /* 0x00007700ff137624 */ /* 0x000fe200078e00ff */
[----:B------:R-:W-:Y:S01]  /*1820*/  USHF.R.S32.HI UR23, URZ, 0x1f, UR11 ;  /* 0x0000001f3f177899 */ /* 0x000fe2000801140b */
[----:B------:R-:W-:Y:S01]  /*1830*/  IMAD R11, R10, c[0x0][0x1ac], R0 ;  /* 0x00006b000a0b7a24 */ /* 0x000fe200078e0200 */
[----:B------:R-:W-:Y:S01]  /*1840*/  IADD3 R0, -R37, UR6, RZ ;  /* 0x0000000625007c10 */ /* 0x000fe2000fffe1ff */
[----:B------:R-:W-:Y:S01]  /*1850*/  IMAD.SHL.U32 R33, R15, 0x2, RZ ;  /* 0x000000020f217824 */ /* 0x000fe200078e00ff */
[----:B------:R-:W-:Y:S01]  /*1860*/  LEA.HI.X R13, R13, R7, R19, 0x7, P0 ;  /* 0x000000070d0d7211 */ /* 0x000fe200000f3c13 */
[----:B------:R-:W-:Y:S01]  /*1870*/  USHF.L.U64.HI UR15, UR14, UR4, UR15 ;  /* 0x000000040e0f7299 */ /* 0x000fe2000801020f */
[----:B------:R-:W-:Y:S01]  /*1880*/  ISETP.LT.OR P6, PT, R0, 0x1, P3 ;  /* 0x000000010000780c */ /* 0x000fe20001fc1670 */
[----:B------:R-:W-:Y:S01]  /*1890*/  IMAD.WIDE.U32 R8, R10, c[0x0][0x1a8], R4 ;  /* 0x00006a000a087a25 */ /* 0x000fe200078e0004 */
[C---:B------:R-:W-:Y:S01]  /*18a0*/  ISETP.LT.OR P5, PT, R0.reuse, 0x1, P2 ;  /* 0x000000010000780c */ /* 0x040fe200017a1670 */
[----:B------:R-:W-:Y:S01]  /*18b0*/  ULDC.64 UR4, c[0x0][0x270] ;  /* 0x00009c0000047ab9 */ /* 0x000fe20000000a00 */
[C---:B------:R-:W-:Y:S01]  /*18c0*/  ISETP.LT.OR P4, PT, R0.reuse, 0x1, P1 ;  /* 0x000000010000780c */ /* 0x040fe20000f81670 */
[----:B------:R-:W-:Y:S01]  /*18d0*/  UIMAD UR4, UR23, UR4, URZ ;  /* 0x00000004170472a4 */ /* 0x000fe2000f8e023f */
[C---:B------:R-:W-:Y:S01]  /*18e0*/  ISETP.LT.OR P3, PT, R0.reuse, 0x41, P3 ;  /* 0x000000410000780c */ /* 0x040fe20001f61670 */
[----:B------:R-:W-:Y:S01]  /*18f0*/  USHF.L.U32 UR16, UR14, 0x6, URZ ;  /* 0x000000060e107899 */ /* 0x000fe2000800063f */
[C---:B------:R-:W-:Y:S01]  /*1900*/  ISETP.LT.OR P2, PT, R0.reuse, 0x41, P2 ;  /* 0x000000410000780c */ /* 0x040fe20001741670 */
[----:B------:R-:W-:Y:S01]  /*1910*/  UIMAD UR14, UR11, UR5, UR4 ;  /* 0x000000050b0e72a4 */ /* 0x000fe2000f8e0204 */
[----:B------:R-:W-:Y:S01]  /*1920*/  ISETP.LT.OR P1, PT, R0, 0x41, P1 ;  /* 0x000000410000780c */ /* 0x000fe20000f21670 */
[----:B------:R-:W-:Y:S01]  /*1930*/  IMAD.IADD R5, R9, 0x1, R11 ;  /* 0x0000000109057824 */ /* 0x000fe200078e020b */
[----:B------:R-:W-:Y:S01]  /*1940*/  ULDC.64 UR4, c[0x0][0x288] ;  /* 0x0000a20000047ab9 */ /* 0x000fe20000000a00 */
[----:B------:R-:W-:Y:S01]  /*1950*/  @!PT LDS RZ, [RZ] ;  /* 0x00000000fffff984 */ /* 0x000fe20000000800 */
[----:B------:R-:W-:Y:S01]  /*1960*/  @!PT LDS RZ, [RZ] ;  /* 0x00000000fffff984 */ /* 0x000fe20000000800 */
[----:B------:R-:W-:Y:S01]  /*1970*/  @!PT LDS RZ, [RZ] ;  /* 0x00000000fffff984 */ /* 0x000fe20000000800 */
[----:B------:R1:W-:Y:S01]  /*1980*/  LDGSTS.E.BYPASS.LTC128B.128 [R33+0x6080], [R6.64], !P6 ;  /* 0x0608000006217fae */ /* 0x0003e2000f101d52 */
[----:B------:R-:W-:Y:S01]  /*1990*/  ISETP.GE.AND P6, PT, R26, c[0x0][0x19c], PT ;  /* 0x000067001a007a0c */ /* 0x000fe20003fc6270 */
[----:B------:R-:W-:Y:S01]  /*19a0*/  UIMAD UR4, UR23, UR4, URZ ;  /* 0x00000004170472a4 */ /* 0x000fe2000f8e023f */
[C---:B------:R-:W-:Y:S01]  /*19b0*/  LEA R4, P0, R8.reuse, c[0x0][0x190], 0x1 ;  /* 0x0000640008047a11 */ /* 0x040fe200078008ff */
[----:B------:R1:W-:Y:S01]  /*19c0*/  LDGSTS.E.BYPASS.LTC128B.128 [R33+0x8080], [R6.64+0x40], !P5 ;  /* 0x0808004006217fae */ /* 0x0003e2000e901d52 */
[CC--:B------:R-:W-:Y:S01]  /*19d0*/  LEA.HI R28, R31.reuse, R85.reuse, RZ, 0x4 ;  /* 0x000000551f1c7211 */ /* 0x0c0fe200078f20ff */
[----:B------:R-:W-:Y:S01]  /*19e0*/  UIMAD UR13, UR11, UR5, UR4 ;  /* 0x000000050b0d72a4 */ /* 0x000fe2000f8e0204 */
[----:B------:R-:W-:Y:S01]  /*19f0*/  LEA.HI.X R5, R8, c[0x0][0x194], R5, 0x1, P0 ;  /* 0x0000650008057a11 */ /* 0x000fe200000f0c05 */
[----:B------:R1:W-:Y:S01]  /*1a00*/  LDGSTS.E.BYPASS.LTC128B.128 [R33+0xa080], [R6.64+0x80], !P4 ;  /* 0x0a08008006217fae */ /* 0x0003e2000e101d52 */
[----:B------:R-:W-:Y:S01]  /*1a10*/  ISETP.GE.AND P4, PT, R36, c[0x0][0x19c], PT ;  /* 0x0000670024007a0c */ /* 0x000fe20003f86270 */
[----:B------:R-:W-:Y:S01]  /*1a20*/  IMAD.MOV.U32 R8, RZ, RZ, c[0x0][0x1a8] ;  /* 0x00006a00ff087624 */ /* 0x000fe200078e00ff */
[----:B------:R-:W-:Y:S01]  /*1a30*/  ULDC.64 UR4, c[0x0][0x180] ;  /* 0x0000600000047ab9 */ /* 0x000fe20000000a00 */
[----:B------:R2:W-:Y:S01]  /*1a40*/  LDGSTS.E.BYPASS.LTC128B.128 [R33+0x7080], [R12.64], !P3 ;  /* 0x070800000c217fae */ /* 0x0005e2000d901d52 */
[----:B------:R-:W-:Y:S01]  /*1a50*/  ISETP.LT.OR P3, PT, R0, 0x1, P6 ;  /* 0x000000010000780c */ /* 0x000fe20003761670 */
[----:B------:R-:W-:Y:S01]  /*1a60*/  IMAD.MOV.U32 R9, RZ, RZ, c[0x0][0x1ac] ;  /* 0x00006b00ff097624 */ /* 0x000fe200078e00ff */
[----:B------:R-:W-:Y:S01]  /*1a70*/  UIMAD UR4, UR23, UR4, URZ ;  /* 0x00000004170472a4 */ /* 0x000fe2000f8e023f */
[----:B------:R2:W-:Y:S01]  /*1a80*/  LDGSTS.E.BYPASS.LTC128B.128 [R33+0x9080], [R12.64+0x40], !P2 ;  /* 0x090800400c217fae */ /* 0x0005e2000d101d52 */
[----:B------:R-:W-:Y:S01]  /*1a90*/  ISETP.GE.AND P2, PT, R2, c[0x0][0x19c], PT ;  /* 0x0000670002007a0c */ /* 0x000fe20003f46270 */
[----:B------:R-:W-:Y:S01]  /*1aa0*/  USHF.L.U32 UR20, UR17, 0x6, URZ ;  /* 0x0000000611147899 */ /* 0x000fe2000800063f */
[C---:B------:R-:W-:Y:S01]  /*1ab0*/  ISETP.LT.OR P6, PT, R0.reuse, 0x41, P6 ;  /* 0x000000410000780c */ /* 0x040fe200037c1670 */
[----:B------:R2:W-:Y:S01]  /*1ac0*/  LDGSTS.E.BYPASS.LTC128B.128 [R33+0xb080], [R12.64+0x80], !P1 ;  /* 0x0b0800800c217fae */ /* 0x0005e2000c901d52 */
[C---:B------:R-:W-:Y:S01]  /*1ad0*/  ISETP.LT.OR P5, PT, R0.reuse, 0x1, P2 ;  /* 0x000000010000780c */ /* 0x040fe200017a1670 */
[----:B------:R-:W-:Y:S01]  /*1ae0*/  UIMAD UR25, UR11, UR5, UR4 ;  /* 0x000000050b1972a4 */ /* 0x000fe2000f8e0204 */
[C---:B------:R-:W-:Y:S01]  /*1af0*/  ISETP.LT.OR P1, PT, R0.reuse, 0x1, P4 ;  /* 0x000000010000780c */ /* 0x040fe20002721670 */
[----:B------:R-:W0:Y:S01]  /*1b00*/  LDGDEPBAR ;  /* 0x00000000000079af */ /* 0x000e220000000000 */
[C---:B------:R-:W-:Y:S01]  /*1b10*/  ISETP.LT.OR P2, PT, R0.reuse, 0x41, P2 ;  /* 0x000000410000780c */ /* 0x040fe20001741670 */
[----:B------:R-:W-:Y:S01]  /*1b20*/  ULDC.64 UR4, c[0x0][0x210] ;  /* 0x0000840000047ab9 */ /* 0x000fe20000000a00 */
[----:B------:R-:W-:Y:S01]  /*1b30*/  ISETP.LT.OR P4, PT, R0, 0x41, P4 ;  /* 0x000000410000780c */ /* 0x000fe20002781670 */
[----:B------:R-:W-:Y:S01]  /*1b40*/  UIMAD UR4, UR23, UR4, URZ ;  /* 0x00000004170472a4 */ /* 0x000fe2000f8e023f */
[----:B------:R-:W-:Y:S01]  /*1b50*/  SHF.R.S32.HI R0, RZ, 0x1f, R17 ;  /* 0x0000001fff007819 */ /* 0x000fe20000011411 */
[----:B------:R-:W-:Y:S01]  /*1b60*/  UIADD3 UR21, -UR20, UR9, URZ ;  /* 0x0000000914157290 */ /* 0x000fe2000fffe13f */
[----:B------:R-:W-:Y:S01]  /*1b70*/  LEA.HI R11, R31, R85, RZ, 0x6 ;  /* 0x000000551f0b7211 */ /* 0x000fe200078f30ff */
[----:B------:R-:W-:Y:S01]  /*1b80*/  UIMAD UR24, UR11, UR5, UR4 ;  /* 0x000000050b1872a4 */ /* 0x000fe2000f8e0204 */
[----:B------:R-:W-:Y:S01]  /*1b90*/  LEA.HI R0, R0, R37, RZ, 0x3 ;  /* 0x0000002500007211 */ /* 0x000fe200078f18ff */
[----:B------:R3:W-:Y:S01]  /*1ba0*/  LDGSTS.E.BYPASS.LTC128B.128 [R33+0x80], [R4.64], !P5 ;  /* 0x0008000004217fae */ /* 0x0007e2000e901d52 */
[----:B-1----:R-:W-:Y:S01]  /*1bb0*/  SHF.R.S32.HI R7, RZ, 0x4, R28 ;  /* 0x00000004ff077819 */ /* 0x002fe2000001141c */
[----:B------:R-:W-:Y:S01]  /*1bc0*/  ULDC.64 UR4, c[0x0][0x238] ;  /* 0x00008e0000047ab9 */ /* 0x000fe20000000a00 */
[----:B------:R-:W-:Y:S01]  /*1bd0*/  LOP3.LUT R0, R0, 0xfffffff8, RZ, 0xc0, !PT ;  /* 0xfffffff800007812 */ /* 0x000fe200078ec0ff */
[----:B------:R3:W-:Y:S01]  /*1be0*/  LDGSTS.E.BYPASS.LTC128B.128 [R33+0x2080], [R4.64+0x40], !P3 ;  /* 0x0208004004217fae */ /* 0x0007e2000d901d52 */
[----:B------:R-:W-:Y:S01]  /*1bf0*/  LEA.HI R6, R28, R7, RZ, 0x1 ;  /* 0x000000071c067211 */ /* 0x000fe200078f08ff */
[----:B------:R-:W-:Y:S01]  /*1c00*/  UIMAD UR4, UR23, UR4, URZ ;  /* 0x00000004170472a4 */ /* 0x000fe2000f8e023f */
[----:B------:R-:W-:Y:S01]  /*1c10*/  ISETP.GE.AND P3, PT, R2, c[0x0][0x16c], PT ;  /* 0x00005b0002007a0c */ /* 0x000fe20003f66270 */
[----:B------:R3:W-:Y:S01]  /*1c20*/  LDGSTS.E.BYPASS.LTC128B.128 [R33+0x4080], [R4.64+0x80], !P1 ;  /* 0x0408008004217fae */ /* 0x0007e2000c901d52 */
[----:B------:R-:W-:Y:S01]  /*1c30*/  LOP3.LUT R6, R6, 0xfffffffe, RZ, 0xc0, !PT ;  /* 0xfffffffe06067812 */ /* 0x000fe200078ec0ff */
[C---:B------:R-:W-:Y:S01]  /*1c40*/  IMAD.IADD R0, R37.reuse, 0x1, -R0 ;  /* 0x0000000125007824 */ /* 0x040fe200078e0a00 */
[----:B------:R-:W-:Y:S01]  /*1c50*/  ISETP.LT.AND P1, PT, R37, UR21, PT ;  /* 0x0000001525007c0c */ /* 0x000fe2000bf21270 */
[----:B------:R-:W-:Y:S01]  /*1c60*/  USEL UR22, UR22, URZ, !UP2 ;  /* 0x0000003f16167287 */ /* 0x000fe2000d000000 */
[----:B--2---:R-:W-:Y:S01]  /*1c70*/  LEA R12, P0, R8, R4, 0x7 ;  /* 0x00000004080c7211 */ /* 0x004fe200078038ff */
[----:B------:R-:W-:Y:S01]  /*1c80*/  IMAD.IADD R19, R7, 0x1, -R6 ;  /* 0x0000000107137824 */ /* 0x000fe200078e0a06 */
[----:B------:R-:W-:Y:S01]  /*1c90*/  ISETP.GE.AND P5, PT, R2, c[0x0][0x1fc], PT ;  /* 0x00007f0002007a0c */ /* 0x000fe20003fa6270 */
[----:B------:R-:W-:Y:S01]  /*1ca0*/  UIMAD UR26, UR11, UR5, UR4 ;  /* 0x000000050b1a72a4 */ /* 0x000fe2000f8e0204 */
[----:B------:R-:W-:Y:S01]  /*1cb0*/  LEA.HI.X R13, R8, R5, R9, 0x7, P0 ;  /* 0x00000005080d7211 */ /* 0x000fe200000f3c09 */
[----:B------:R-:W-:Y:S01]  /*1cc0*/  USEL UR23, UR10, URZ, !UP2 ;  /* 0x0000003f0a177287 */ /* 0x000fe2000d000000 */
[----:B------:R-:W-:Y:S01]  /*1cd0*/  ISETP.GE.OR P0, PT, R2, c[0x0][0x1fc], !P1 ;  /* 0x00007f0002007a0c */ /* 0x000fe20004f06670 */
[----:B------:R-:W-:Y:S01]  /*1ce0*/  ULDC.64 UR4, c[0x0][0x188] ;  /* 0x0000620000047ab9 */ /* 0x000fe20000000a00 */
[----:B------:R-:W-:Y:S01]  /*1cf0*/  SHF.R.S32.HI R11, RZ, 0x6, R11 ;  /* 0x00000006ff0b7819 */ /* 0x000fe2000001140b */
[----:B------:R1:W-:Y:S01]  /*1d00*/  LDGSTS.E.BYPASS.LTC128B.128 [R33+0x1080], [R12.64], !P2 ;  /* 0x010800000c217fae */ /* 0x0003e2000d101d52 */
[C---:B------:R-:W-:Y:S01]  /*1d10*/  LOP3.LUT P2, RZ, R0.reuse, 0x4, RZ, 0xc0, !PT ;  /* 0x0000000400ff7812 */ /* 0x040fe2000784c0ff */
[----:B------:R-:W-:Y:S01]  /*1d20*/  IMAD.SHL.U32 R0, R0, 0x40, RZ ;  /* 0x0000004000007824 */ /* 0x000fe200078e00ff */
[----:B------:R-:W-:Y:S01]  /*1d30*/  UIMAD UR4, UR22, UR4, URZ ;  /* 0x00000004160472a4 */ /* 0x000fe2000f8e023f */
[----:B------:R-:W-:Y:S01]  /*1d40*/  IMAD.U32 R10, RZ, RZ, UR23 ;  /* 0x00000017ff0a7e24 */ /* 0x000fe2000f8e00ff */
[----:B------:R-:W-:Y:S01]  /*1d50*/  USHF.R.S32.HI UR27, URZ, 0x1f, UR17 ;  /* 0x0000001f3f1b7899 */ /* 0x000fe20008011411 */
[----:B------:R-:W-:Y:S01]  /*1d60*/  IMAD.U32 R8, RZ, RZ, UR16 ;  /* 0x00000010ff087e24 */ /* 0x000fe2000f8e00ff */
[----:B------:R-:W-:Y:S01]  /*1d70*/  LOP3.LUT R0, R0, 0x1c0, RZ, 0xc0, !PT ;  /* 0x000001c000007812 */ /* 0x000fe200078ec0ff */
[----:B------:R-:W-:Y:S01]  /*1d80*/  UIMAD UR28, UR23, UR5, UR4 ;  /* 0x00000005171c72a4 */ /* 0x000fe2000f8e0204 */
[----:B------:R-:W-:Y:S01]  /*1d90*/  STL [R1+0x1c], R36 ;  /* 0x00001c2401007387 */ /* 0x000fe20000100800 */
[----:B------:R-:W-:Y:S01]  /*1da0*/  UIMAD UR15, UR15, UR17, URZ ;  /* 0x000000110f0f72a4 */ /* 0x000fe2000f8e023f */
[----:B------:R-:W-:Y:S01]  /*1db0*/  IMAD.MOV.U32 R222, RZ, RZ, 0x20 ;  /* 0x00000020ffde7424 */ /* 0x000fe200078e00ff */
[----:B------:R-:W-:Y:S01]  /*1dc0*/  ULDC.64 UR4, c[0x0][0x178] ;  /* 0x00005e0000047ab9 */ /* 0x000fe20000000a00 */
[C---:B---3--:R-:W-:Y:S01]  /*1dd0*/  IMAD R5, R16.reuse, c[0x0][0x178], RZ ;  /* 0x00005e0010057a24 */ /* 0x048fe200078e02ff */
[----:B------:R-:W-:Y:S01]  /*1de0*/  UIMAD.WIDE.U32 UR30, UR17, UR4, URZ ;  /* 0x00000004111e72a5 */ /* 0x000fe2000f8e003f */
[----:B------:R-:W-:Y:S01]  /*1df0*/  IMAD R4, R16, c[0x0][0x208], RZ ;  /* 0x0000820010047a24 */ /* 0x000fe200078e02ff */
[----:B------:R-:W-:Y:S01]  /*1e00*/  UIMAD UR15, UR27, UR16, UR15 ;  /* 0x000000101b0f72a4 */ /* 0x000fe2000f8e020f */
[C---:B------:R-:W-:Y:S01]  /*1e10*/  IMAD R6, R14.reuse, c[0x0][0x17c], R5 ;  /* 0x00005f000e067a24 */ /* 0x040fe200078e0205 */
[----:B------:R-:W-:Y:S01]  /*1e20*/  STL [R1+0xc], R33 ;  /* 0x00000c2101007387 */ /* 0x000fe20000100800 */
[C---:B------:R-:W-:Y:S01]  /*1e30*/  IMAD R7, R14.reuse, c[0x0][0x20c], R4 ;  /* 0x000083000e077a24 */ /* 0x040fe200078e0204 */
[----:B------:R-:W-:Y:S01]  /*1e40*/  CS2R R130, SRZ ;  /* 0x0000000000827805 */ /* 0x000fe2000001ff00 */
[----:B------:R-:W-:Y:S01]  /*1e50*/  IMAD.WIDE.U32 R4, R14, c[0x0][0x178], R2 ;  /* 0x00005e000e047a25 */ /* 0x000fe200078e0002 */
[----:B------:R1:W-:Y:S01]  /*1e60*/  LDGSTS.E.BYPASS.LTC128B.128 [R33+0x3080], [R12.64+0x40], !P6 ;  /* 0x030800400c217fae */ /* 0x0003e2000f101d52 */
[C---:B------:R-:W-:Y:S01]  /*1e70*/  ISETP.GE.OR P6, PT, R26.reuse, c[0x0][0x1fc], !P1 ;  /* 0x00007f001a007a0c */ /* 0x040fe20004fc6670 */
[----:B------:R-:W-:Y:S01]  /*1e80*/  CS2R R128, SRZ ;  /* 0x0000000000807805 */ /* 0x000fe2000001ff00 */
[----:B------:R-:W-:Y:S01]  /*1e90*/  IMAD.IADD R5, R5, 0x1, R6 ;  /* 0x0000000105057824 */ /* 0x000fe200078e0206 */
[----:B------:R1:W-:Y:S01]  /*1ea0*/  LDGSTS.E.BYPASS.LTC128B.128 [R33+0x5080], [R12.64+0x80], !P4 ;  /* 0x050800800c217fae */ /* 0x0003e2000e101d52 */
[----:B------:R-:W-:Y:S01]  /*1eb0*/  IMAD.U32 R6, RZ, RZ, UR11 ;  /* 0x0000000bff067e24 */ /* 0x000fe2000f8e00ff */
[----:B------:R-:W-:Y:S01]  /*1ec0*/  ISETP.GE.AND P4, PT, R26, c[0x0][0x16c], PT ;  /* 0x00005b001a007a0c */ /* 0x000fe20003f86270 */
[----:B------:R-:W-:Y:S01]  /*1ed0*/  IMAD.WIDE.U32 R2, R14, c[0x0][0x208], R2 ;  /* 0x000082000e027a25 */ /* 0x000fe200078e0002 */
[----:B------:R-:W0:Y:S01]  /*1ee0*/  LDGDEPBAR ;  /* 0x00000000000079af */ /* 0x000e220000000000 */
[----:B------:R-:W-:Y:S01]  /*1ef0*/  ISETP.GE.OR P1, PT, R36, c[0x0][0x1fc], !P1 ;  /* 0x00007f0024007a0c */ /* 0x000fe20004f26670 */
[----:B------:R-:W-:Y:S01]  /*1f00*/  CS2R R126, SRZ ;  /* 0x00000000007e7805 */ /* 0x000fe2000001ff00 */
[----:B------:R-:W-:Y:S01]  /*1f10*/  IMAD.WIDE.U32 R4, R6, c[0x0][0x180], R4 ;  /* 0x0000600006047a25 */ /* 0x000fe200078e0004 */
[----:B------:R-:W-:Y:S01]  /*1f20*/  LEA.HI R6, R30, R29, RZ, 0x1 ;  /* 0x0000001d1e067211 */ /* 0x000fe200078f08ff */
[----:B------:R-:W-:Y:S01]  /*1f30*/  CS2R R124, SRZ ;  /* 0x00000000007c7805 */ /* 0x000fe2000001ff00 */
[----:B------:R-:W-:Y:S01]  /*1f40*/  CS2R R122, SRZ ;  /* 0x00000000007a7805 */ /* 0x000fe2000001ff00 */
[----:B------:R-:W-:Y:S01]  /*1f50*/  IMAD.IADD R3, R3, 0x1, R7 ;  /* 0x0000000103037824 */ /* 0x000fe200078e0207 */
[----:B------:R-:W-:Y:S01]  /*1f60*/  LOP3.LUT R6, R6, 0xfffffffe, RZ, 0xc0, !PT ;  /* 0xfffffffe06067812 */ /* 0x000fe200078ec0ff */
[----:B------:R-:W-:Y:S01]  /*1f70*/  IMAD.SHL.U32 R7, R11, 0x8, RZ ;  /* 0x000000080b077824 */ /* 0x000fe200078e00ff */
[----:B------:R-:W-:Y:S01]  /*1f80*/  IADD3 R5, R5, UR25, RZ ;  /* 0x0000001905057c10 */ /* 0x000fe2000fffe0ff */
[----:B------:R-:W-:Y:S01]  /*1f90*/  UIMAD UR25, UR27, UR4, URZ ;  /* 0x000000041b1972a4 */ /* 0x000fe2000f8e023f */
[----:B------:R-:W-:Y:S01]  /*1fa0*/  IMAD.MOV.U32 R225, RZ, RZ, 0x10 ;  /* 0x00000010ffe17424 */ /* 0x000fe200078e00ff */
[----:B------:R-:W-:Y:S01]  /*1fb0*/  CS2R R120, SRZ ;  /* 0x0000000000787805 */ /* 0x000fe2000001ff00 */
[----:B------:R-:W-:Y:S01]  /*1fc0*/  IMAD.IADD R27, R29, 0x1, -R6 ;  /* 0x000000011d1b7824 */ /* 0x000fe200078e0a06 */
[----:B------:R-:W-:Y:S01]  /*1fd0*/  LOP3.LUT R212, R7, 0x18, RZ, 0xc0, !PT ;  /* 0x0000001807d47812 */ /* 0x000fe200078ec0ff */
[----:B------:R-:W-:Y:S01]  /*1fe0*/  IMAD.U32 R7, RZ, RZ, UR11 ;  /* 0x0000000bff077e24 */ /* 0x000fe2000f8e00ff */
[----:B------:R-:W-:Y:S01]  /*1ff0*/  SHF.R.U32.HI R6, RZ, 0x3, R0 ;  /* 0x00000003ff067819 */ /* 0x000fe20000011600 */
[----:B------:R-:W-:Y:S01]  /*2000*/  IMAD.SHL.U32 R15, R27, 0x400, RZ ;  /* 0x000004001b0f7824 */ /* 0x000fe200078e00ff */
[----:B------:R-:W-:Y:S01]  /*2010*/  UIMAD UR25, UR17, UR5, UR25 ;  /* 0x00000005111972a4 */ /* 0x000fe2000f8e0219 */
[----:B------:R-:W-:Y:S01]  /*2020*/  IMAD.WIDE.U32 R2, R7, c[0x0][0x210], R2 ;  /* 0x0000840007027a25 */ /* 0x000fe200078e0002 */
[----:B------:R-:W-:Y:S01]  /*2030*/  LOP3.LUT R0, R6, R0, R212, 0x1e, !PT ;  /* 0x0000000006007212 */ /* 0x000fe200078e1ed4 */
[----:B------:R-:W-:Y:S01]  /*2040*/  ULDC.64 UR4, c[0x0][0x218] ;  /* 0x0000860000047ab9 */ /* 0x000fe20000000a00 */
[----:B------:R-:W-:Y:S01]  /*2050*/  IADD3 R7, R25, UR14, RZ ;  /* 0x0000000e19077c10 */ /* 0x000fe2000fffe0ff */
[----:B------:R-:W-:Y:S01]  /*2060*/  IMAD R6, R18, 0x2, R15 ;  /* 0x0000000212067824 */ /* 0x000fe200078e020f */
[----:B------:R-:W-:Y:S01]  /*2070*/  IADD3 R3, R3, UR24, RZ ;  /* 0x0000001803037c10 */ /* 0x000fe2000fffe0ff */
[----:B------:R-:W-:Y:S01]  /*2080*/  UIMAD UR4, UR22, UR4, URZ ;  /* 0x00000004160472a4 */ /* 0x000fe2000f8e023f */
[----:B------:R-:W-:Y:S01]  /*2090*/  IMAD.WIDE.U32 R42, R10, c[0x0][0x188], R4 ;  /* 0x000062000a2a7a25 */ /* 0x000fe200078e0004 */
[----:B------:R-:W-:Y:S01]  /*20a0*/  UIADD3 UR25, UR31, UR25, URZ ;  /* 0x000000191f197290 */ /* 0x000fe2000fffe03f */
[----:B------:R-:W-:Y:S01]  /*20b0*/  IADD3 R5, R23, UR13, RZ ;  /* 0x0000000d17057c10 */ /* 0x000fe2000fffe0ff */
[----:B------:R-:W-:Y:S01]  /*20c0*/  UIMAD UR4, UR23, UR5, UR4 ;  /* 0x00000005170472a4 */ /* 0x000fe2000f8e0204 */
[----:B------:R-:W-:Y:S01]  /*20d0*/  IMAD.IADD R0, R6, 0x1, R0 ;  /* 0x0000000106007824 */ /* 0x000fe200078e0200 */
[----:B------:R-:W-:Y:S01]  /*20e0*/  IADD3 R34, R43, UR28, RZ ;  /* 0x0000001c2b227c10 */ /* 0x000fe2000fffe0ff */
[----:B------:R-:W-:Y:S01]  /*20f0*/  IMAD.WIDE.U32 R40, R10, c[0x0][0x218], R2 ;  /* 0x000086000a287a25 */ /* 0x000fe200078e0002 */
[----:B------:R-:W-:-:S04]  /*2100*/  DEPBAR.LE SB0, 0x1 ;  /* 0x000080400000791a */ /* 0x000fc80000000000 */
[----:B------:R-:W-:Y:S01]  /*2110*/  IMAD.SHL.U32 R227, R0, 0x2, RZ ;  /* 0x0000000200e37824 */ /* 0x000fe200078e00ff */
[----:B------:R-:W-:Y:S01]  /*2120*/  IADD3 R39, R41, UR4, RZ ;  /* 0x0000000429277c10 */ /* 0x000fe2000fffe0ff */
[----:B------:R-:W-:Y:S01]  /*2130*/  IMAD.U32 R2, RZ, RZ, UR30 ;  /* 0x0000001eff027e24 */ /* 0x000fe2000f8e00ff */
[----:B------:R-:W-:Y:S01]  /*2140*/  STL.64 [R1+0x48], R40 ;  /* 0x0000482801007387 */ /* 0x000fe20000100a00 */
[----:B------:R-:W-:Y:S01]  /*2150*/  IMAD.MOV.U32 R38, RZ, RZ, R40 ;  /* 0x000000ffff267224 */ /* 0x000fe200078e0028 */
[C---:B------:R-:W-:Y:S01]  /*2160*/  IADD3 R0, R227.reuse, 0xf480, RZ ;  /* 0x0000f480e3007810 */ /* 0x040fe20007ffe0ff */
[----:B------:R-:W-:Y:S01]  /*2170*/  IMAD.U32 R3, RZ, RZ, UR31 ;  /* 0x0000001fff037e24 */ /* 0x000fe2000f8e00ff */
[----:B------:R-:W-:Y:S01]  /*2180*/  IADD3 R228, R227, 0xf4c0, RZ ;  /* 0x0000f4c0e3e47810 */ /* 0x000fe20007ffe0ff */
[----:B------:R-:W-:Y:S01]  /*2190*/  IMAD.WIDE.U32 R8, R8, UR17, R38 ;  /* 0x0000001108087c25 */ /* 0x000fe2000f8e0026 */
[----:B------:R-:W-:Y:S01]  /*21a0*/  @P2 IADD3 R228, R0, -0x40, RZ ;  /* 0xffffffc000e42810 */ /* 0x000fe20007ffe0ff */
[----:B------:R2:W-:Y:S01]  /*21b0*/  STL.64 [R1+0x40], R42 ;  /* 0x0000402a01007387 */ /* 0x0005e20000100a00 */
[C---:B------:R-:W-:Y:S01]  /*21c0*/  LEA R14, P2, R2.reuse, R42, 0x6 ;  /* 0x0000002a020e7211 */ /* 0x040fe200078430ff */
[----:B------:R-:W-:Y:S01]  /*21d0*/  IMAD.U32 R0, RZ, RZ, UR25 ;  /* 0x00000019ff007e24 */ /* 0x000fe2000f8e00ff */
[----:B------:R-:W-:Y:S01]  /*21e0*/  IADD3 R3, R21, UR26, RZ ;  /* 0x0000001a15037c10 */ /* 0x000fe2000fffe0ff */
[----:B------:R3:W-:Y:S01]  /*21f0*/  STL [R1+0x64], R34 ;  /* 0x0000642201007387 */ /* 0x0007e20000100800 */
[----:B------:R-:W-:Y:S01]  /*2200*/  IMAD.MOV.U32 R4, RZ, RZ, R22 ;  /* 0x000000ffff047224 */ /* 0x000fe200078e0016 */
[----:B------:R-:W-:Y:S01]  /*2210*/  SEL R22, RZ, 0xffffffff, P4 ;  /* 0xffffffffff167807 */ /* 0x000fe20002000000 */
[----:B------:R-:W-:Y:S01]  /*2220*/  IMAD.MOV.U32 R6, RZ, RZ, R24 ;  /* 0x000000ffff067224 */ /* 0x000fe200078e0018 */
[----:B------:R-:W-:Y:S01]  /*2230*/  LEA.HI.X R18, R2, R34, R0, 0x6, P2 ;  /* 0x0000002202127211 */ /* 0x000fe200010f3400 */
[----:B------:R-:W-:Y:S01]  /*2240*/  IMAD.MOV.U32 R2, RZ, RZ, R20 ;  /* 0x000000ffff027224 */ /* 0x000fe200078e0014 */
[----:B------:R-:W-:Y:S01]  /*2250*/  IADD3 R0, R9, UR15, RZ ;  /* 0x0000000f09007c10 */ /* 0x000fe2000fffe0ff */
[----:B------:R4:W-:Y:S01]  /*2260*/  STL.64 [R1+0x28], R38 ;  /* 0x0000282601007387 */ /* 0x0009e20000100a00 */
[C---:B------:R-:W-:Y:S01]  /*2270*/  LEA R16, P2, R8.reuse, c[0x0][0x1f0], 0x1 ;  /* 0x00007c0008107a11 */ /* 0x040fe200078408ff */
[----:B------:R-:W-:Y:S01]  /*2280*/  ULDC.64 UR4, c[0x0][0x278] ;  /* 0x00009e0000047ab9 */ /* 0x000fe20000000a00 */
[----:B------:R-:W-:Y:S01]  /*2290*/  SEL R23, RZ, 0x1, P3 ;  /* 0x00000001ff177807 */ /* 0x000fe20001800000 */
[----:B------:R-:W-:Y:S01]  /*22a0*/  UIMAD UR4, UR22, UR4, URZ ;  /* 0x00000004160472a4 */ /* 0x000fe2000f8e023f */
[----:B------:R-:W-:Y:S01]  /*22b0*/  LEA.HI.X R17, R8, c[0x0][0x1f4], R0, 0x1, P2 ;  /* 0x00007d0008117a11 */ /* 0x000fe200010f0c00 */
[----:B------:R-:W-:Y:S01]  /*22c0*/  USHF.R.S32.HI UR13, URZ, 0x1f, UR20 ;  /* 0x0000001f3f0d7899 */ /* 0x000fe20008011414 */
[----:B------:R-:W-:Y:S01]  /*22d0*/  LOP3.LUT R0, R28, 0xfffffff0, RZ, 0xc0, !PT ;  /* 0xfffffff01c007812 */ /* 0x000fe200078ec0ff */
[----:B------:R-:W-:Y:S01]  /*22e0*/  UIMAD UR5, UR23, UR5, UR4 ;  /* 0x00000005170572a4 */ /* 0x000fe2000f8e0204 */
[----:B------:R-:W-:Y:S01]  /*22f0*/  ISETP.GE.AND P3, PT, R36, c[0x0][0x16c], PT ;  /* 0x00005b0024007a0c */ /* 0x000fe20003f66270 */
[----:B------:R-:W-:Y:S01]  /*2300*/  CS2R R118, SRZ ;  /* 0x0000000000767805 */ /* 0x000fe2000001ff00 */
[----:B------:R-:W-:Y:S01]  /*2310*/  ISETP.GE.AND P2, PT, R26, c[0x0][0x1fc], PT ;  /* 0x00007f001a007a0c */ /* 0x000fe20003f46270 */
[----:B------:R-:W-:Y:S01]  /*2320*/  IMAD.IADD R0, R85, 0x1, -R0 ;  /* 0x0000000155007824 */ /* 0x000fe200078e0a00 */
[----:B------:R-:W-:Y:S01]  /*2330*/  CS2R R116, SRZ ;  /* 0x0000000000747805 */ /* 0x000fe2000001ff00 */
[----:B------:R-:W-:Y:S01]  /*2340*/  CS2R R114, SRZ ;  /* 0x0000000000727805 */ /* 0x000fe2000001ff00 */
[----:B------:R-:W-:Y:S01]  /*2350*/  CS2R R112, SRZ ;  /* 0x0000000000707805 */ /* 0x000fe2000001ff00 */
[C---:B--2---:R-:W-:Y:S01]  /*2360*/  IMAD.WIDE.U32 R42, R10.reuse, c[0x0][0x278], R6 ;  /* 0x00009e000a2a7a25 */ /* 0x044fe200078e0006 */
[----:B------:R-:W-:Y:S01]  /*2370*/  CS2R R110, SRZ ;  /* 0x00000000006e7805 */ /* 0x000fe2000001ff00 */
[----:B------:R-:W-:Y:S01]  /*2380*/  CS2R R108, SRZ ;  /* 0x00000000006c7805 */ /* 0x000fe2000001ff00 */
[----:B------:R-:W-:Y:S01]  /*2390*/  CS2R R106, SRZ ;  /* 0x00000000006a7805 */ /* 0x000fe2000001ff00 */
[----:B---3--:R-:W-:Y:S01]  /*23a0*/  IMAD.WIDE.U32 R34, R10, c[0x0][0x240], R2 ;  /* 0x000090000a227a25 */ /* 0x008fe200078e0002 */
[----:B------:R-:W-:Y:S01]  /*23b0*/  LOP3.LUT R3, R32, 0xfffffff8, RZ, 0xc0, !PT ;  /* 0xfffffff820037812 */ /* 0x000fe200078ec0ff */
[----:B------:R2:W-:Y:S01]  /*23c0*/  STL.64 [R1+0x38], R42 ;  /* 0x0000382a01007387 */ /* 0x0005e20000100a00 */
[----:B------:R-:W-:Y:S01]  /*23d0*/  LOP3.LUT R2, R30, 0xffffffe0, RZ, 0xc0, !PT ;  /* 0xffffffe01e027812 */ /* 0x000fe200078ec0ff */
[----:B------:R-:W-:Y:S01]  /*23e0*/  CS2R R104, SRZ ;  /* 0x0000000000687805 */ /* 0x000fe2000001ff00 */
[----:B------:R-:W-:Y:S01]  /*23f0*/  IADD3 R40, R43, UR5, RZ ;  /* 0x000000052b287c10 */ /* 0x000fe2000fffe0ff */
[----:B------:R-:W-:Y:S01]  /*2400*/  IMAD.IADD R3, R85, 0x1, -R3 ;  /* 0x0000000155037824 */ /* 0x000fe200078e0a03 */
[----:B------:R-:W-:Y:S01]  /*2410*/  ULDC.64 UR4, c[0x0][0x290] ;  /* 0x0000a40000047ab9 */ /* 0x000fe20000000a00 */
[----:B----4-:R-:W-:Y:S01]  /*2420*/  IMAD.WIDE.U32 R38, R10, c[0x0][0x290], R4 ;  /* 0x0000a4000a267a25 */ /* 0x010fe200078e0004 */
[----:B------:R-:W-:Y:S01]  /*2430*/  SHF.R.S32.HI R5, RZ, 0x1f, R11 ;  /* 0x0000001fff057819 */ /* 0x000fe2000001140b */
[----:B------:R-:W-:Y:S01]  /*2440*/  UIMAD UR4, UR22, UR4, URZ ;  /* 0x00000004160472a4 */ /* 0x000fe2000f8e023f */
[----:B------:R-:W-:Y:S01]  /*2450*/  LEA.HI R8, R3, R3, RZ, 0x1 ;  /* 0x0000000303087211 */ /* 0x000fe200078f08ff */
[----:B------:R-:W-:Y:S01]  /*2460*/  IMAD.IADD R2, R85, 0x1, -R2 ;  /* 0x0000000155027824 */ /* 0x000fe200078e0a02 */
[----:B------:R-:W-:Y:S01]  /*2470*/  LEA.HI R5, R5, R11, RZ, 0x2 ;  /* 0x0000000b05057211 */ /* 0x000fe200078f10ff */
[----:B------:R-:W-:Y:S01]  /*2480*/  UIMAD UR4, UR23, UR5, UR4 ;  /* 0x00000005170472a4 */ /* 0x000fe2000f8e0204 */
[----:B------:R-:W-:Y:S01]  /*2490*/  SHF.R.S32.HI R4, RZ, 0x1f, R0 ;  /* 0x0000001fff047819 */ /* 0x000fe20000011400 */
[----:B------:R-:W-:Y:S01]  /*24a0*/  STL.64 [R1+0x30], R38 ;  /* 0x0000302601007387 */ /* 0x000fe20000100a00 */
[----:B------:R-:W-:Y:S01]  /*24b0*/  LOP3.LUT R5, R5, 0x1ffffffc, RZ, 0xc0, !PT ;  /* 0x1ffffffc05057812 */ /* 0x000fe200078ec0ff */
[----:B------:R-:W-:Y:S01]  /*24c0*/  CS2R R102, SRZ ;  /* 0x0000000000667805 */ /* 0x000fe2000001ff00 */
[----:B------:R-:W-:Y:S01]  /*24d0*/  SHF.R.S32.HI R7, RZ, 0x1f, R2 ;  /* 0x0000001fff077819 */ /* 0x000fe20000011402 */
[----:B------:R-:W-:Y:S01]  /*24e0*/  STL.64 [R1+0x58], R34 ;  /* 0x0000582201007387 */ /* 0x000fe20000100a00 */
[----:B------:R-:W-:Y:S01]  /*24f0*/  LOP3.LUT R6, R8, 0x7fffffe, RZ, 0xc0, !PT ;  /* 0x07fffffe08067812 */ /* 0x000fe200078ec0ff */
[----:B------:R-:W-:Y:S01]  /*2500*/  IMAD.IADD R20, R11, 0x1, -R5 ;  /* 0x000000010b147824 */ /* 0x000fe200078e0a05 */
[-C--:B------:R-:W-:Y:S01]  /*2510*/  LEA.HI R10, R0, R0.reuse, RZ, 0x1 ;  /* 0x00000000000a7211 */ /* 0x080fe200078f08ff */
[----:B------:R-:W-:Y:S01]  /*2520*/  IMAD R5, R19, 0x4, R11 ;  /* 0x0000000413057824 */ /* 0x000fe200078e020b */
[----:B------:R-:W-:Y:S01]  /*2530*/  LEA.HI R4, R4, R0, RZ, 0x3 ;  /* 0x0000000004047211 */ /* 0x000fe200078f18ff */
[----:B------:R-:W-:Y:S01]  /*2540*/  IMAD.IADD R9, R3, 0x1, -R6 ;  /* 0x0000000103097824 */ /* 0x000fe200078e0a06 */
[----:B-1----:R-:W-:Y:S01]  /*2550*/  LEA.HI R12, R7, R2, RZ, 0x2 ;  /* 0x00000002070c7211 */ /* 0x002fe200078f10ff */
[----:B------:R-:W-:Y:S01]  /*2560*/  IMAD.SHL.U32 R3, R3, 0x40, RZ ;  /* 0x0000004003037824 */ /* 0x000fe200078e00ff */
[----:B------:R-:W-:Y:S01]  /*2570*/  LOP3.LUT R7, R10, 0x7fffffe, RZ, 0xc0, !PT ;  /* 0x07fffffe0a077812 */ /* 0x000fe200078ec0ff */
[----:B------:R-:W-:Y:S01]  /*2580*/  IMAD R9, R5, 0x8, R9 ;  /* 0x0000000805097824 */ /* 0x000fe200078e0209 */
[----:B------:R-:W-:Y:S01]  /*2590*/  LOP3.LUT R6, R4, 0xfffffff8, RZ, 0xc0, !PT ;  /* 0xfffffff804067812 */ /* 0x000fe200078ec0ff */
[----:B------:R1:W-:Y:S01]  /*25a0*/  STL [R1+0x54], R40 ;  /* 0x0000542801007387 */ /* 0x0003e20000100800 */
[----:B------:R-:W-:Y:S01]  /*25b0*/  SHF.R.S32.HI R4, RZ, 0x3, R4 ;  /* 0x00000003ff047819 */ /* 0x000fe20000011404 */
[----:B------:R-:W-:Y:S01]  /*25c0*/  IMAD.IADD R7, R0, 0x1, -R7 ;  /* 0x0000000100077824 */ /* 0x000fe200078e0a07 */
[----:B------:R-:W-:Y:S01]  /*25d0*/  LOP3.LUT R5, R12, 0x7ffffffc, RZ, 0xc0, !PT ;  /* 0x7ffffffc0c057812 */ /* 0x000fe200078ec0ff */
[----:B------:R-:W-:Y:S01]  /*25e0*/  IMAD.IADD R11, R0, 0x1, -R6 ;  /* 0x00000001000b7824 */ /* 0x000fe200078e0a06 */
[----:B------:R-:W-:Y:S01]  /*25f0*/  SHF.R.S32.HI R0, RZ, 0x1, R8 ;  /* 0x00000001ff007819 */ /* 0x000fe20000011408 */
[C---:B------:R-:W-:Y:S01]  /*2600*/  IMAD R21, R4.reuse, 0x8, R7 ;  /* 0x0000000804157824 */ /* 0x040fe200078e0207 */
[----:B------:R-:W-:Y:S01]  /*2610*/  LOP3.LUT R8, R3, 0x1c0, RZ, 0xc0, !PT ;  /* 0x000001c003087812 */ /* 0x000fe200078ec0ff */
[----:B------:R-:W-:Y:S01]  /*2620*/  IMAD R218, R4, 0x200, R15 ;  /* 0x0000020004da7824 */ /* 0x000fe200078e020f */
[----:B------:R-:W-:Y:S01]  /*2630*/  SEL R4, RZ, 0x2, P4 ;  /* 0x00000002ff047807 */ /* 0x000fe20002000000 */
[----:B------:R-:W-:Y:S01]  /*2640*/  IMAD.IADD R15, R2, 0x1, -R5 ;  /* 0x00000001020f7824 */ /* 0x000fe200078e0a05 */
[C---:B------:R-:W-:Y:S01]  /*2650*/  LOP3.LUT P4, RZ, R0.reuse, 0x2, RZ, 0xc0, !PT ;  /* 0x0000000200ff7812 */ /* 0x040fe2000788c0ff */
[----:B------:R-:W-:Y:S01]  /*2660*/  IMAD.SHL.U32 R2, R29, 0x10, RZ ;  /* 0x000000101d027824 */ /* 0x000fe200078e00ff */
[----:B------:R-:W-:Y:S01]  /*2670*/  SEL R3, RZ, 0x4, P3 ;  /* 0x00000004ff037807 */ /* 0x000fe20001800000 */
[----:B------:R-:W-:Y:S01]  /*2680*/  IMAD.SHL.U32 R0, R0, 0x40, RZ ;  /* 0x0000004000007824 */ /* 0x000fe200078e00ff */
[----:B------:R-:W-:Y:S01]  /*2690*/  LEA R6, P3, R14, c[0x0][0x160], 0x1 ;  /* 0x000058000e067a11 */ /* 0x000fe200078608ff */
[----:B------:R-:W-:Y:S01]  /*26a0*/  IMAD R15, R20, 0x4, R15 ;  /* 0x00000004140f7824 */ /* 0x000fe200078e020f */
[----:B------:R-:W-:Y:S01]  /*26b0*/  LOP3.LUT R2, R8, 0x30, R2, 0xf8, !PT ;  /* 0x0000003008027812 */ /* 0x000fe200078ef802 */
[----:B------:R-:W-:Y:S01]  /*26c0*/  CS2R R100, SRZ ;  /* 0x0000000000647805 */ /* 0x000fe2000001ff00 */
[----:B------:R-:W-:Y:S01]  /*26d0*/  LOP3.LUT R0, R0, 0xc0, RZ, 0xc0, !PT ;  /* 0x000000c000007812 */ /* 0x000fe200078ec0ff */
[----:B------:R-:W-:Y:S01]  /*26e0*/  CS2R R98, SRZ ;  /* 0x0000000000627805 */ /* 0x000fe2000001ff00 */
[--C-:B------:R-:W-:Y:S01]  /*26f0*/  LOP3.LUT R13, R2, 0x8, R32.reuse, 0xf8, !PT ;  /* 0x00000008020d7812 */ /* 0x100fe200078ef820 */
[----:B------:R-:W-:Y:S01]  /*2700*/  CS2R R96, SRZ ;  /* 0x0000000000607805 */ /* 0x000fe2000001ff00 */
[----:B------:R-:W-:Y:S01]  /*2710*/  LOP3.LUT R2, R0, 0x8, R32, 0xf8, !PT ;  /* 0x0000000800027812 */ /* 0x000fe200078ef820 */
[----:B------:R-:W-:Y:S01]  /*2720*/  CS2R R94, SRZ ;  /* 0x00000000005e7805 */ /* 0x000fe2000001ff00 */
[----:B------:R-:W-:Y:S01]  /*2730*/  SHF.R.U32.HI R0, RZ, 0x3, R0 ;  /* 0x00000003ff007819 */ /* 0x000fe20000011600 */
[----:B------:R-:W-:Y:S01]  /*2740*/  CS2R R92, SRZ ;  /* 0x00000000005c7805 */ /* 0x000fe2000001ff00 */
[----:B------:R-:W-:Y:S01]  /*2750*/  LEA.HI.X R7, R14, c[0x0][0x164], R18, 0x1, P3 ;  /* 0x000059000e077a11 */ /* 0x000fe200018f0c12 */
[----:B------:R-:W-:Y:S01]  /*2760*/  CS2R R90, SRZ ;  /* 0x00000000005a7805 */ /* 0x000fe2000001ff00 */
[----:B------:R-:W-:Y:S01]  /*2770*/  LOP3.LUT R2, R2, R0, RZ, 0x3c, !PT ;  /* 0x0000000002027212 */ /* 0x000fe200078e3cff */
[----:B------:R-:W-:Y:S01]  /*2780*/  CS2R R88, SRZ ;  /* 0x0000000000587805 */ /* 0x000fe2000001ff00 */
[----:B------:R-:W-:Y:S01]  /*2790*/  ISETP.GT.AND P3, PT, R85, 0xf, PT ;  /* 0x0000000f5500780c */ /* 0x000fe20003f64270 */
[----:B------:R-:W-:Y:S01]  /*27a0*/  CS2R R86, SRZ ;  /* 0x0000000000567805 */ /* 0x000fe2000001ff00 */
[----:B------:R-:W-:Y:S01]  /*27b0*/  SEL R0, R222, 0xffffffe0, !P4 ;  /* 0xffffffe0de007807 */ /* 0x000fe20006000000 */
[----:B------:R-:W-:Y:S01]  /*27c0*/  IMAD.U32 R2, R9, 0x20, R2 ;  /* 0x0000002009027824 */ /* 0x000fe200078e0002 */
[----:B------:R-:W-:Y:S01]  /*27d0*/  IADD3 R3, R3, R4, R23 ;  /* 0x0000000403037210 */ /* 0x000fe20007ffe017 */
[----:B------:R-:W-:Y:S01]  /*27e0*/  CS2R R82, SRZ ;  /* 0x0000000000527805 */ /* 0x000fe2000001ff00 */
[----:B------:R-:W-:Y:S01]  /*27f0*/  LEA.HI R14, R31, R85, RZ, 0x7 ;  /* 0x000000551f0e7211 */ /* 0x000fe200078f38ff */
[----:B------:R-:W-:Y:S01]  /*2800*/  IMAD.SHL.U32 R214, R2, 0x2, RZ ;  /* 0x0000000202d67824 */ /* 0x000fe200078e00ff */
[----:B------:R-:W-:Y:S01]  /*2810*/  BAR.SYNC.DEFER_BLOCKING 0x0 ;  /* 0x0000000000007b1d */ /* 0x000fe20000010000 */
[----:B------:R-:W-:Y:S01]  /*2820*/  IMAD.SHL.U32 R2, R19, 0x10, RZ ;  /* 0x0000001013027824 */ /* 0x000fe200078e00ff */
[----:B------:R-:W-:Y:S01]  /*2830*/  SEL R18, RZ, 0x1, P5 ;  /* 0x00000001ff127807 */ /* 0x000fe20002800000 */
[----:B------:R-:W-:Y:S01]  /*2840*/  IMAD.IADD R215, R214, 0x1, R0 ;  /* 0x00000001d6d77824 */ /* 0x000fe200078e0200 */
[--C-:B------:R-:W-:Y:S01]  /*2850*/  SHF.R.S32.HI R4, RZ, 0x1, R10.reuse ;  /* 0x00000001ff047819 */ /* 0x100fe2000001140a */
[----:B------:R-:W-:Y:S01]  /*2860*/  CS2R R80, SRZ ;  /* 0x0000000000507805 */ /* 0x000fe2000001ff00 */
[----:B------:R-:W-:Y:S01]  /*2870*/  @!P3 IADD3 R5, P4, R42, UR20, RZ ;  /* 0x000000142a05bc10 */ /* 0x000fe2000ff9e0ff */
[----:B------:R-:W-:Y:S01]  /*2880*/  CS2R R78, SRZ ;  /* 0x00000000004e7805 */ /* 0x000fe2000001ff00 */
[C---:B------:R-:W-:Y:S01]  /*2890*/  LOP3.LUT P5, RZ, R3.reuse, 0x2, RZ, 0xc0, !PT ;  /* 0x0000000203ff7812 */ /* 0x040fe200078ac0ff */
[----:B------:R-:W-:Y:S01]  /*28a0*/  CS2R R76, SRZ ;  /* 0x00000000004c7805 */ /* 0x000fe2000001ff00 */
[----:B------:R-:W-:Y:S01]  /*28b0*/  @!P3 IADD3.X R9, R40, UR13, RZ, P4, !PT ;  /* 0x0000000d2809bc10 */ /* 0x000fe2000a7fe4ff */
[----:B------:R-:W-:Y:S01]  /*28c0*/  CS2R R74, SRZ ;  /* 0x00000000004a7805 */ /* 0x000fe2000001ff00 */
[----:B------:R-:W-:Y:S01]  /*28d0*/  LOP3.LUT P4, RZ, R3, 0x1, RZ, 0xc0, !PT ;  /* 0x0000000103ff7812 */ /* 0x000fe2000788c0ff */
[----:B------:R-:W-:Y:S01]  /*28e0*/  CS2R R72, SRZ ;  /* 0x0000000000487805 */ /* 0x000fe2000001ff00 */
[----:B------:R-:W-:Y:S01]  /*28f0*/  SHF.R.S32.HI R10, RZ, 0x1f, R10 ;  /* 0x0000001fff0a7819 */ /* 0x000fe2000001140a */
[----:B------:R-:W-:Y:S01]  /*2900*/  CS2R R70, SRZ ;  /* 0x0000000000467805 */ /* 0x000fe2000001ff00 */
[C---:B------:R-:W-:Y:S01]  /*2910*/  ISETP.GE.OR P4, PT, R37.reuse, UR21, !P4 ;  /* 0x0000001525007c0c */ /* 0x040fe2000e786670 */
[----:B------:R-:W-:Y:S01]  /*2920*/  CS2R R68, SRZ ;  /* 0x0000000000447805 */ /* 0x000fe2000001ff00 */
[----:B------:R-:W-:Y:S01]  /*2930*/  LOP3.LUT R2, R2, 0x10, RZ, 0xc0, !PT ;  /* 0x0000001002027812 */ /* 0x000fe200078ec0ff */
[----:B------:R-:W-:Y:S01]  /*2940*/  CS2R R66, SRZ ;  /* 0x0000000000427805 */ /* 0x000fe2000001ff00 */
[----:B------:R-:W-:Y:S01]  /*2950*/  SHF.R.U32.HI R8, RZ, 0x3, R8 ;  /* 0x00000003ff087819 */ /* 0x000fe20000011608 */
[----:B------:R-:W-:Y:S01]  /*2960*/  CS2R R64, SRZ ;  /* 0x0000000000407805 */ /* 0x000fe2000001ff00 */
[----:B------:R-:W-:Y:S01]  /*2970*/  ISETP.GE.OR P5, PT, R37, UR21, !P5 ;  /* 0x0000001525007c0c */ /* 0x000fe2000efa6670 */
[----:B------:R-:W-:Y:S01]  /*2980*/  CS2R R62, SRZ ;  /* 0x00000000003e7805 */ /* 0x000fe2000001ff00 */
[----:B------:R-:W3:Y:S01]  /*2990*/  LDSM.16.M88.4 R164, [R214+0x6080] ;  /* 0x00608000d6a4783b */ /* 0x000ee20000000200 */
[----:B------:R-:W-:Y:S01]  /*29a0*/  LEA.HI R0, R10, R4, RZ, 0x2 ;  /* 0x000000040a007211 */ /* 0x000fe200078f10ff */
[----:B------:R-:W-:Y:S01]  /*29b0*/  CS2R R60, SRZ ;  /* 0x00000000003c7805 */ /* 0x000fe2000001ff00 */
[----:B------:R-:W-:Y:S01]  /*29c0*/  LOP3.LUT R8, R13, R8, RZ, 0x3c, !PT ;  /* 0x000000080d087212 */ /* 0x000fe200078e3cff */
[----:B------:R-:W4:Y:S01]  /*29d0*/  LDSM.16.M88.4 R168, [R214+0x7080] ;  /* 0x00708000d6a8783b */ /* 0x000f220000000200 */
[----:B------:R-:W-:Y:S01]  /*29e0*/  SEL R13, RZ, 0xffffffff, P2 ;  /* 0xffffffffff0d7807 */ /* 0x000fe20001000000 */
[----:B------:R-:W-:Y:S01]  /*29f0*/  CS2R R58, SRZ ;  /* 0x00000000003a7805 */ /* 0x000fe2000001ff00 */
[----:B------:R-:W-:Y:S01]  /*2a00*/  LOP3.LUT R0, R0, 0xfffffffc, RZ, 0xc0, !PT ;  /* 0xfffffffc00007812 */ /* 0x000fe200078ec0ff */
[----:B------:R-:W3:Y:S01]  /*2a10*/  LDSM.16.M88.4 R172, [R215+0x6080] ;  /* 0x00608000d7ac783b */ /* 0x000ee20000000200 */
[----:B------:R-:W-:Y:S01]  /*2a20*/  IMAD R213, R19, 0x200, R8 ;  /* 0x0000020013d57824 */ /* 0x000fe200078e0208 */
[----:B------:R-:W-:Y:S01]  /*2a30*/  CS2R R56, SRZ ;  /* 0x0000000000387805 */ /* 0x000fe2000001ff00 */
[----:B------:R-:W-:Y:S01]  /*2a40*/  CS2R R54, SRZ ;  /* 0x0000000000367805 */ /* 0x000fe2000001ff00 */
[----:B------:R-:W3:Y:S01]  /*2a50*/  LDSM.16.M88.4 R176, [R215+0x7080] ;  /* 0x00708000d7b0783b */ /* 0x000ee20000000200 */
[----:B------:R-:W-:Y:S01]  /*2a60*/  IMAD.IADD R4, R4, 0x1, -R0 ;  /* 0x0000000104047824 */ /* 0x000fe200078e0a00 */
[----:B------:R-:W-:Y:S01]  /*2a70*/  CS2R R52, SRZ ;  /* 0x0000000000347805 */ /* 0x000fe2000001ff00 */
[----:B------:R-:W-:Y:S01]  /*2a80*/  IMAD.SHL.U32 R0, R13, 0x2, RZ ;  /* 0x000000020d007824 */ /* 0x000fe200078e00ff */
[----:B------:R-:W3:Y:S01]  /*2a90*/  LDSM.16.M88.4 R180, [R214+0x8080] ;  /* 0x00808000d6b4783b */ /* 0x000ee20000000200 */
[----:B------:R-:W-:Y:S01]  /*2aa0*/  CS2R R50, SRZ ;  /* 0x0000000000327805 */ /* 0x000fe2000001ff00 */
[----:B------:R-:W-:Y:S01]  /*2ab0*/  CS2R R48, SRZ ;  /* 0x0000000000307805 */ /* 0x000fe2000001ff00 */
[----:B------:R-:W-:Y:S01]  /*2ac0*/  CS2R R46, SRZ ;  /* 0x00000000002e7805 */ /* 0x000fe2000001ff00 */
[----:B------:R-:W3:Y:S01]  /*2ad0*/  LDSM.16.M88.4 R184, [R214+0x9080] ;  /* 0x00908000d6b8783b */ /* 0x000ee20000000200 */
[----:B------:R-:W-:Y:S01]  /*2ae0*/  LOP3.LUT R13, R0, 0x2, R18, 0xe2, !PT ;  /* 0x00000002000d7812 */ /* 0x000fe200078ee212 */
[----:B------:R-:W-:Y:S01]  /*2af0*/  IMAD.SHL.U32 R0, R19, 0x8, RZ ;  /* 0x0000000813007824 */ /* 0x000fe200078e00ff */
[----:B------:R-:W-:Y:S01]  /*2b00*/  CS2R R44, SRZ ;  /* 0x00000000002c7805 */ /* 0x000fe2000001ff00 */
[----:B------:R-:W3:Y:S01]  /*2b10*/  LDSM.16.M88.4 R188, [R215+0x8080] ;  /* 0x00808000d7bc783b */ /* 0x000ee20000000200 */
[----:B--2---:R-:W-:Y:S01]  /*2b20*/  CS2R R42, SRZ ;  /* 0x00000000002a7805 */ /* 0x004fe2000001ff00 */
[----:B-1----:R-:W-:Y:S01]  /*2b30*/  CS2R R40, SRZ ;  /* 0x0000000000287805 */ /* 0x002fe2000001ff00 */
[----:B------:R-:W-:Y:S01]  /*2b40*/  IMAD.SHL.U32 R213, R213, 0x2, RZ ;  /* 0x00000002d5d57824 */ /* 0x000fe200078e00ff */
[----:B------:R-:W1:Y:S04]  /*2b50*/  LDSM.16.M88.4 R192, [R215+0x9080] ;  /* 0x00908000d7c0783b */ /* 0x000e680000000200 */
[----:B------:R-:W2:Y:S04]  /*2b60*/  LDSM.16.M88.4 R196, [R214+0xa080] ;  /* 0x00a08000d6c4783b */ /* 0x000ea80000000200 */
        /* <DEDUP_REMOVED lines=12> */
[----:B------:R-:W-:Y:S01]  /*2c30*/  LOP3.LUT R10, R2, 0x8, R3, 0xf8, !PT ;  /* 0x00000008020a7812 */ /* 0x000fe200078ef803 */
[----:B------:R-:W-:Y:S01]  /*2c40*/  IMAD.SHL.U32 R3, R22, 0x2, RZ ;  /* 0x0000000216037824 */ /* 0x000fe200078e00ff */
[----:B------:R-:W-:Y:S02]  /*2c50*/  @!P3 LEA R2, P2, R5, c[0x0][0x258], 0x2 ;  /* 0x000096000502ba11 */ /* 0x000fe400078410ff */
[----:B------:R-:W-:Y:S02]  /*2c60*/  LOP3.LUT P5, RZ, R11, 0x4, RZ, 0xc0, !PT ;  /* 0x000000040bff7812 */ /* 0x000fe400078ac0ff */
[----:B------:R-:W-:-:S02]  /*2c70*/  LOP3.LUT R14, R3, 0x2, R23, 0xe2, !PT ;  /* 0x00000002030e7812 */ /* 0x000fc400078ee217 */
[----:B------:R-:W-:Y:S01]  /*2c80*/  @!P3 LEA.HI.X R3, R5, c[0x0][0x25c], R9, 0x2, P2 ;  /* 0x000097000503ba11 */ /* 0x000fe200010f1409 */
[----:B------:R-:W-:Y:S01]  /*2c90*/  @!P3 IMAD.SHL.U32 R5, R85, 0x10, RZ ;  /* 0x000000105505b824 */ /* 0x000fe200078e00ff */
[----:B------:R-:W-:Y:S01]  /*2ca0*/  ISETP.GE.AND P2, PT, R36, c[0x0][0x1fc], PT ;  /* 0x00007f0024007a0c */ /* 0x000fe20003f46270 */
[----:B------:R1:W-:Y:S01]  /*2cb0*/  LDGSTS.E.BYPASS.LTC128B.128 [R33+0x8080], [R6.64+0x80], !P4 ;  /* 0x0808008006217fae */ /* 0x0003e2000e101d52 */
[----:B------:R-:W-:Y:S01]  /*2cc0*/  LOP3.LUT P4, RZ, R11, 0x2, RZ, 0xc0, !PT ;  /* 0x000000020bff7812 */ /* 0x000fe2000788c0ff */
[----:B------:R-:W-:Y:S01]  /*2cd0*/  CS2R R36, SRZ ;  /* 0x0000000000247805 */ /* 0x000fe2000001ff00 */
[----:B------:R-:W-:Y:S01]  /*2ce0*/  SEL R9, RZ, 0x4, P2 ;  /* 0x00000004ff097807 */ /* 0x000fe20001000000 */
[----:B------:R1:W-:Y:S01]  /*2cf0*/  @!P3 LDGSTS.E.BYPASS.LTC128B.128 [R5+0xf080], [R2.64] ;  /* 0x0f0800000205bfae */ /* 0x0003e2000b901d52 */
[----:B------:R-:W-:Y:S02]  /*2d00*/  SEL R222, R222, 0xffffffe0, !P5 ;  /* 0xffffffe0dede7807 */ /* 0x000fe40006800000 */
[----:B------:R-:W-:Y:S01]  /*2d10*/  SEL R223, R225, 0xfffffff0, !P4 ;  /* 0xfffffff0e1df7807 */ /* 0x000fe20006000000 */
[----:B------:R2:W-:Y:S04]  /*2d20*/  STL [R1+0x18], R14 ;  /* 0x0000180e01007387 */ /* 0x0005e80000100800 */
[----:B------:R-:W0:Y:S04]  /*2d30*/  LDGDEPBAR ;  /* 0x00000000000079af */ /* 0x000e280000000000 */
[----:B------:R3:W-:Y:S01]  /*2d40*/  LDGSTS.E.BYPASS.LTC128B.128 [R33+0xc080], [R16.64], !P0 ;  /* 0x0c08000010217fae */ /* 0x0007e2000c101d52 */
[----:B------:R-:W-:-:S03]  /*2d50*/  LOP3.LUT P0, RZ, R4, 0x2, RZ, 0xc0, !PT ;  /* 0x0000000204ff7812 */ /* 0x000fc6000780c0ff */
[----:B------:R3:W-:Y:S01]  /*2d60*/  LDGSTS.E.BYPASS.LTC128B.128 [R33+0xd080], [R16.64+0x40], !P6 ;  /* 0x0d08004010217fae */ /* 0x0007e2000f101d52 */
[----:B------:R-:W-:-:S03]  /*2d70*/  SEL R225, R225, 0xfffffff0, !P0 ;  /* 0xfffffff0e1e17807 */ /* 0x000fc60004000000 */
[----:B------:R3:W-:Y:S01]  /*2d80*/  LDGSTS.E.BYPASS.LTC128B.128 [R33+0xe080], [R16.64+0x80], !P1 ;  /* 0x0e08008010217fae */ /* 0x0007e2000c901d52 */
[----:B-1----:R-:W-:Y:S01]  /*2d90*/  IMAD.SHL.U32 R2, R11, 0x40, RZ ;  /* 0x000000400b027824 */ /* 0x002fe200078e00ff */
[----:B------:R-:W-:Y:S01]  /*2da0*/  LOP3.LUT R3, R0, 0x8, RZ, 0xc0, !PT ;  /* 0x0000000800037812 */ /* 0x000fe200078ec0ff */
[----:B------:R-:W-:Y:S01]  /*2db0*/  IMAD.SHL.U32 R5, R4, 0x40, RZ ;  /* 0x0000004004057824 */ /* 0x000fe200078e00ff */
[----:B--2---:R-:W-:Y:S01]  /*2dc0*/  IADD3 R14, R39, UR4, RZ ;  /* 0x00000004270e7c10 */ /* 0x004fe2000fffe0ff */
[----:B------:R-:W-:Y:S01]  /*2dd0*/  ULDC.64 UR4, c[0x0][0x240] ;  /* 0x0000900000047ab9 */ /* 0x000fe20000000a00 */
[----:B------:R-:W-:Y:S01]  /*2de0*/  LOP3.LUT R2, R2, 0x1c0, RZ, 0xc0, !PT ;  /* 0x000001c002027812 */ /* 0x000fe200078ec0ff */
[----:B------:R-:W-:Y:S01]  /*2df0*/  UIMAD UR4, UR22, UR4, URZ ;  /* 0x00000004160472a4 */ /* 0x000fe2000f8e023f */
[----:B------:R-:W-:Y:S01]  /*2e00*/  IADD3 R0, P2, R38, UR20, RZ ;  /* 0x0000001426007c10 */ /* 0x000fe2000ff5e0ff */
[----:B------:R-:W-:Y:S01]  /*2e10*/  STL [R1+0x50], R14 ;  /* 0x0000500e01007387 */ /* 0x000fe20000100800 */
[----:B------:R-:W-:Y:S01]  /*2e20*/  SHF.R.U32.HI R7, RZ, 0x3, R2 ;  /* 0x00000003ff077819 */ /* 0x000fe20000011602 */
[----:B------:R-:W-:Y:S01]  /*2e30*/  UIMAD UR5, UR23, UR5, UR4 ;  /* 0x00000005170572a4 */ /* 0x000fe2000f8e0204 */
[----:B------:R-:W-:Y:S01]  /*2e40*/  IADD3.X R6, R14, UR13, RZ, P2, !PT ;  /* 0x0000000d0e067c10 */ /* 0x000fe200097fe4ff */
[----:B------:R-:W-:Y:S01]  /*2e50*/  CS2R R38, SRZ ;  /* 0x0000000000267805 */ /* 0x000fe2000001ff00 */
[----:B------:R-:W-:Y:S01]  /*2e60*/  LOP3.LUT R7, R7, R2, R3, 0x1e, !PT ;  /* 0x0000000207077212 */ /* 0x000fe200078e1e03 */
[----:B------:R-:W-:Y:S01]  /*2e70*/  UMOV UR4, URZ ;  /* 0x0000003f00047c82 */ /* 0x000fe20008000000 */
[----:B------:R-:W-:-:S02]  /*2e80*/  SHF.R.S32.HI R2, RZ, 0x2, R12 ;  /* 0x00000002ff027819 */ /* 0x000fc4000001140c */
[----:B------:R-:W-:Y:S01]  /*2e90*/  LEA R8, P2, R0, c[0x0][0x280], 0x2 ;  /* 0x0000a00000087a11 */ /* 0x000fe200078410ff */
[----:B------:R-:W-:Y:S01]  /*2ea0*/  IMAD.IADD R218, R218, 0x1, R7 ;  /* 0x00000001dada7824 */ /* 0x000fe200078e0207 */
[----:B------:R-:W-:Y:S01]  /*2eb0*/  LOP3.LUT R5, R5, 0xc0, RZ, 0xc0, !PT ;  /* 0x000000c005057812 */ /* 0x000fe200078ec0ff */
[----:B------:R-:W-:Y:S01]  /*2ec0*/  IMAD R2, R27, 0x10, R2 ;  /* 0x000000101b027824 */ /* 0x000fe200078e0202 */
[----:B------:R-:W-:Y:S02]  /*2ed0*/  LOP3.LUT R4, R13, R9, RZ, 0xfc, !PT ;  /* 0x000000090d047212 */ /* 0x000fe400078efcff */
[----:B------:R-:W-:Y:S01]  /*2ee0*/  LEA.HI.X R9, R0, c[0x0][0x284], R6, 0x2, P2 ;  /* 0x0000a10000097a11 */ /* 0x000fe200010f1406 */
[----:B------:R-:W-:Y:S01]  /*2ef0*/  IMAD.SHL.U32 R0, R21, 0x20, RZ ;  /* 0x0000002015007824 */ /* 0x000fe200078e00ff */
[----:B------:R-:W-:Y:S01]  /*2f00*/  SHF.R.U32.HI R6, RZ, 0x3, R5 ;  /* 0x00000003ff067819 */ /* 0x000fe20000011605 */
[----:B------:R1:W-:Y:S01]  /*2f10*/  STL [R1+0x14], R4 ;  /* 0x0000140401007387 */ /* 0x0003e20000100800 */
[----:B------:R-:W-:-:S02]  /*2f20*/  ISETP.GE.AND P2, PT, R85, 0x10, PT ;  /* 0x000000105500780c */ /* 0x000fc40003f46270 */
[CC--:B------:R-:W-:Y:S01]  /*2f30*/  LOP3.LUT R212, R6.reuse, R5.reuse, R212, 0x1e, !PT ;  /* 0x0000000506d47212 */ /* 0x0c0fe200078e1ed4 */
[----:B------:R2:W-:Y:S01]  /*2f40*/  STL [R1+0x8], R2 ;  /* 0x0000080201007387 */ /* 0x0005e20000100800 */
[----:B------:R-:W-:Y:S02]  /*2f50*/  LOP3.LUT R3, R6, R5, R3, 0x1e, !PT ;  /* 0x0000000506037212 */ /* 0x000fe400078e1e03 */
[----:B------:R-:W-:Y:S01]  /*2f60*/  LEA R218, R218, 0x13480, 0x1 ;  /* 0x00013480dada7811 */ /* 0x000fe200078e08ff */
[----:B------:R-:W-:-:S04]  /*2f70*/  IMAD.IADD R212, R0, 0x1, R212 ;  /* 0x0000000100d47824 */ /* 0x000fc800078e02d4 */
[--C-:B------:R-:W-:Y:S01]  /*2f80*/  IMAD R219, R222, 0x2, R218.reuse ;  /* 0x00000002dedb7824 */ /* 0x100fe200078e02da */
[----:B------:R-:W-:Y:S01]  /*2f90*/  LEA R212, R212, 0x80, 0x1 ;  /* 0x00000080d4d47811 */ /* 0x000fe200078e08ff */
[C---:B------:R-:W-:Y:S02]  /*2fa0*/  IMAD R220, R223.reuse, 0x2, R218 ;  /* 0x00000002dfdc7824 */ /* 0x040fe400078e02da */
[----:B------:R-:W-:Y:S02]  /*2fb0*/  IMAD R223, R223, 0x2, R219 ;  /* 0x00000002dfdf7824 */ /* 0x000fe400078e02db */
[----:B------:R-:W-:Y:S02]  /*2fc0*/  IMAD R222, R222, 0x2, R220 ;  /* 0x00000002dede7824 */ /* 0x000fe400078e02dc */
[----:B-1----:R-:W-:Y:S01]  /*2fd0*/  IMAD R4, R27, 0x200, R0 ;  /* 0x000002001b047824 */ /* 0x002fe200078e0200 */
[----:B--2---:R-:W-:-:S03]  /*2fe0*/  LOP3.LUT R2, R6, R10, R5, 0x1e, !PT ;  /* 0x0000000a06027212 */ /* 0x004fc600078e1e05 */
[----:B------:R-:W-:Y:S02]  /*2ff0*/  IMAD.IADD R221, R4, 0x1, R3 ;  /* 0x0000000104dd7824 */ /* 0x000fe400078e0203 */
[----:B------:R-:W-:Y:S02]  /*3000*/  @!P2 IMAD.SHL.U32 R3, R85, 0x10, RZ ;  /* 0x000000105503a824 */ /* 0x000fe400078e00ff */
[----:B------:R-:W-:Y:S01]  /*3010*/  IMAD.IADD R224, R0, 0x1, R2 ;  /* 0x0000000100e07824 */ /* 0x000fe200078e0202 */
[----:B------:R-:W-:Y:S01]  /*3020*/  IADD3 R2, R35, UR5, RZ ;  /* 0x0000000523027c10 */ /* 0x000fe2000fffe0ff */
[----:B------:R-:W-:Y:S01]  /*3030*/  IMAD.SHL.U32 R0, R15, 0x2, RZ ;  /* 0x000000020f007824 */ /* 0x000fe200078e00ff */
[----:B------:R1:W-:Y:S01]  /*3040*/  @!P2 LDGSTS.E.BYPASS.LTC128B.128 [R3+0xf280], [R8.64] ;  /* 0x0f2800000803afae */ /* 0x0003e2000b901d52 */
[C---:B------:R-:W-:Y:S01]  /*3050*/  IMAD.SHL.U32 R216, R221.reuse, 0x2, RZ ;  /* 0x00000002ddd87824 */ /* 0x040fe200078e00ff */
[----:B------:R-:W-:Y:S01]  /*3060*/  CS2R R84, SRZ ;  /* 0x0000000000547805 */ /* 0x000fe2000001ff00 */
[----:B------:R-:W-:Y:S01]  /*3070*/  IMAD.IADD R226, R221, 0x1, R225 ;  /* 0x00000001dde27824 */ /* 0x000fe200078e02e1 */
[----:B------:R-:W-:Y:S01]  /*3080*/  STL [R1+0x60], R2 ;  /* 0x0000600201007387 */ /* 0x000fe20000100800 */
[----:B------:R-:W-:Y:S01]  /*3090*/  UMOV UR5, 0x1 ;  /* 0x0000000100057882 */ /* 0x000fe20000000000 */
[----:B------:R-:W-:-:S02]  /*30a0*/  IADD3 R217, R216, 0xc080, RZ ;  /* 0x0000c080d8d97810 */ /* 0x000fc40007ffe0ff */
[----:B------:R2:W-:Y:S03]  /*30b0*/  STL [R1+0x20], R0 ;  /* 0x0000200001007387 */ /* 0x0005e60000100800 */
[----:B------:R-:W-:Y:S01]  /*30c0*/  IMAD R217, R225, 0x2, R217 ;  /* 0x00000002e1d97824 */ /* 0x000fe200078e02d9 */
[----:B------:R-:W0:Y:S04]  /*30d0*/  LDGDEPBAR ;  /* 0x00000000000079af */ /* 0x000e280000000000 */
[----:B------:R-:W0:Y:S01]  /*30e0*/  LDGDEPBAR ;  /* 0x00000000000079af */ /* 0x000e220000000000 */
[----:B--2---:R-:W-:-:S05]  /*30f0*/  IADD3 R0, -R0, UR6, RZ ;  /* 0x0000000600007c10 */ /* 0x004fca000fffe1ff */
[----:B---34-:R1:W-:Y:S02]  /*3100*/  STL [R1+0x10], R0 ;  /* 0x0000100001007387 */ /* 0x0183e40000100800 */
.L_x_550:
        /* <DEDUP_REMOVED lines=15> */
[----:B------:R-:W-:Y:S01]  /*3200*/  LDSM.16.M88.4 R16, [R214+0x80] ;  /* 0x00008000d610783b */ /* 0x000fe20000000200 */
[----:B------:R-:W-:Y:S07]  /*3210*/  UMOV UR6, UR17 ;  /* 0x0000001100067c82 */ /* 0x000fee0008000000 */
        /* <DEDUP_REMOVED lines=91> */
[----:B--2---:R2:W-:Y:S04]  /*37d0*/  STL [R1+0x4], R0 ;  /* 0x0000040001007387 */ /* 0x0045e80000100800 */
[----:B------:R-:W3:Y:S05]  /*37e0*/  LDL R234, [R1+0x8] ;  /* 0x0000080001ea7983 */ /* 0x000eea0000100800 */
[----:B------:R-:W-:Y:S10]  /*37f0*/  MUFU.TANH R156, R12 ;  /* 0x0000000c009c7308 */ /* 0x000ff40000002400 */
[----:B------:R-:W-:Y:S01]  /*3800*/  MUFU.TANH R251, R13 ;  /* 0x0000000d00fb7308 */ /* 0x000fe20000002400 */
[-C--:B-1----:R-:W-:Y:S09]  /*3810*/  HMMA.16816.F32 R20, R144, R4.reuse, R20 ;  /* 0x000000049014723c */ /* 0x082ff20000001814 */
[----:B--2---:R-:W1:Y:S01]  /*3820*/  MUFU.TANH R0, R14 ;  /* 0x0000000e00007308 */ /* 0x004e620000002400 */
[C---:B------:R-:W-:Y:S09]  /*3830*/  HMMA.16816.F32 R24, R136.reuse, R4, R24 ;  /* 0x000000048818723c */ /* 0x040ff20000001818 */
[----:B------:R-:W2:Y:S01]  /*3840*/  MUFU.TANH R235, R15 ;  /* 0x0000000f00eb7308 */ /* 0x000ea20000002400 */
[-C--:B------:R-:W-:Y:S04]  /*3850*/  HMMA.16816.F32 R28, R136, R6.reuse, R28 ;  /* 0x00000006881c723c */ /* 0x080fe8000000181c */
[----:B------:R-:W-:Y:S04]  /*3860*/  FMUL.FTZ R20, R20, c[0x0][0x2b4] ;  /* 0x0000ad0014147a20 */ /* 0x000fe80000410000 */
[----:B------:R-:W-:Y:S01]  /*3870*/  HMMA.16816.F32 R32, R144, R6, R32 ;  /* 0x000000069020723c */ /* 0x000fe20000001820 */
[----:B------:R-:W4:Y:S03]  /*3880*/  MUFU.TANH R160, R16 ;  /* 0x0000001000a07308 */ /* 0x000f260000002400 */
[----:B------:R-:W-:Y:S01]  /*3890*/  FMUL.FTZ R21, R21, c[0x0][0x2b4] ;  /* 0x0000ad0015157a20 */ /* 0x000fe20000410000 */
[----:B-1----:R1:W-:Y:S01]  /*38a0*/  STL [R1], R0 ;  /* 0x0000000001007387 */ /* 0x0023e20000100800 */
[----:B------:R-:W-:Y:S02]  /*38b0*/  FMUL.FTZ R22, R22, c[0x0][0x2b4] ;  /* 0x0000ad0016167a20 */ /* 0x000fe40000410000 */
[----:B------:R-:W-:Y:S03]  /*38c0*/  FMUL.FTZ R23, R23, c[0x0][0x2b4] ;  /* 0x0000ad0017177a20 */ /* 0x000fe60000410000 */
[----:B------:R-:W2:Y:S01]  /*38d0*/  MUFU.TANH R229, R17 ;  /* 0x0000001100e57308 */ /* 0x000ea20000002400 */
[----:B------:R-:W-:Y:S02]  /*38e0*/  FMUL.FTZ R24, R24, c[0x0][0x2b4] ;  /* 0x0000ad0018187a20 */ /* 0x000fe40000410000 */
[----:B------:R-:W-:Y:S02]  /*38f0*/  FMUL.FTZ R25, R25, c[0x0][0x2b4] ;  /* 0x0000ad0019197a20 */ /* 0x000fe40000410000 */
[----:B------:R-:W-:Y:S02]  /*3900*/  FMUL.FTZ R28, R28, c[0x0][0x2b4] ;  /* 0x0000ad001c1c7a20 */ /* 0x000fe40000410000 */
[----:B------:R-:W-:Y:S02]  /*3910*/  FMUL.FTZ R29, R29, c[0x0][0x2b4] ;  /* 0x0000ad001d1d7a20 */ /* 0x000fe40000410000 */
[----:B------:R-:W-:Y:S01]  /*3920*/  FMUL.FTZ R30, R30, c[0x0][0x2b4] ;  /* 0x0000ad001e1e7a20 */ /* 0x000fe20000410000 */
[----:B------:R-:W2:Y:S01]  /*3930*/  MUFU.TANH R247, R28 ;  /* 0x0000001c00f77308 */ /* 0x000ea20000002400 */
[----:B------:R-:W-:Y:S02]  /*3940*/  FMUL.FTZ R31, R31, c[0x0][0x2b4] ;  /* 0x0000ad001f1f7a20 */ /* 0x000fe40000410000 */
[----:B------:R-:W-:Y:S02]  /*3950*/  FMUL.FTZ R26, R26, c[0x0][0x2b4] ;  /* 0x0000ad001a1a7a20 */ /* 0x000fe40000410000 */
[----:B------:R-:W-:Y:S02]  /*3960*/  FMUL.FTZ R27, R27, c[0x0][0x2b4] ;  /* 0x0000ad001b1b7a20 */ /* 0x000fe40000410000 */
[----:B------:R-:W-:Y:S01]  /*3970*/  FMUL.FTZ R32, R32, c[0x0][0x2b4] ;  /* 0x0000ad0020207a20 */ /* 0x000fe20000410000 */
[----:B-1----:R-:W-:Y:S02]  /*3980*/  MOV R0, UR4 ;  /* 0x0000000400007c02 */ /* 0x002fe40008000f00 */
        /* <DEDUP_REMOVED lines=20> */
[----:B---3--:R-:W-:Y:S05]  /*3ad0*/  LEA R0, R0, R234, 0x6 ;  /* 0x000000ea00007211 */ /* 0x008fea00078e30ff */
        /* <DEDUP_REMOVED lines=11> */
[----:B--2-4-:R-:W2:Y:S01]  /*3b90*/  LDL.64 R152, [R1+0x40] ;  /* 0x0000400001987983 */ /* 0x014ea20000100a00 */
        /* <DEDUP_REMOVED lines=8> */
[----:B---3--:R-:W3:Y:S01]  /*3c20*/  LDL.64 R148, [R1+0x38] ;  /* 0x0000380001947983 */ /* 0x008ee20000100a00 */
[----:B------:R-:W-:Y:S01]  /*3c30*/  IMAD.U32 R3, RZ, RZ, UR20 ;  /* 0x00000014ff037e24 */ /* 0x000fe2000f8e00ff */
[----:B------:R-:W-:Y:S01]  /*3c40*/  UIMAD UR16, UR16, -0x40, UR9 ;  /* 0xffffffc0101078a4 */ /* 0x000fe2000f8e0209 */
[----:B------:R-:W-:Y:S01]  /*3c50*/  IMAD.U32 R9, RZ, RZ, UR20 ;  /* 0x00000014ff097e24 */ /* 0x000fe2000f8e00ff */
[----:B------:R-:W3:Y:S01]  /*3c60*/  LDL R8, [R1+0xc] ;  /* 0x00000c0001087983 */ /* 0x000ee20000100800 */
[----:B------:R-:W-:Y:S03]  /*3c70*/  UIADD3 UR13, UR21, UR13, URZ ;  /* 0x0000000d150d7290 */ /* 0x000fe6000fffe03f */
[----:B------:R-:W3:Y:S03]  /*3c80*/  LDL R11, [R1+0x54] ;  /* 0x00005400010b7983 */ /* 0x000ee60000100800 */
[----:B------:R-:W-:Y:S01]  /*3c90*/  IMAD.U32 R0, RZ, RZ, UR13 ;  /* 0x0000000dff007e24 */ /* 0x000fe2000f8e00ff */
[----:B------:R-:W3:Y:S04]  /*3ca0*/  LDL R12, [R1+0x1c] ;  /* 0x00001c00010c7983 */ /* 0x000ee80000100800 */
[----:B------:R-:W1:Y:S02]  /*3cb0*/  S2R R151, SR_TID.X ;  /* 0x0000000000977919 */ /* 0x000e640000002100 */
[----:B-1----:R-:W-:Y:S04]  /*3cc0*/  SHF.R.S32.HI R13, RZ, 0x1f, R151 ;  /* 0x0000001fff0d7819 */ /* 0x002fe80000011497 */
[----:B------:R-:W-:Y:S04]  /*3cd0*/  LEA.HI R13, R13, R151, RZ, 0x2 ;  /* 0x000000970d0d7211 */ /* 0x000fe800078f10ff */
[----:B------:R-:W-:Y:S04]  /*3ce0*/  SHF.R.S32.HI R13, RZ, 0x2, R13 ;  /* 0x00000002ff0d7819 */ /* 0x000fe8000001140d */
[----:B------:R-:W-:Y:S02]  /*3cf0*/  ISETP.LT.AND P4, PT, R13, UR16, PT ;  /* 0x000000100d007c0c */ /* 0x000fe4000bf81270 */
[----:B--2---:R-:W-:Y:S04]  /*3d00*/  LEA R3, P1, R3, R152, 0x6 ;  /* 0x0000009803037211 */ /* 0x004fe800078230ff */
[----:B----4-:R-:W-:Y:S01]  /*3d10*/  LEA.HI.X R9, R9, R2, R0, 0x6, P1 ;  /* 0x0000000209097211 */ /* 0x010fe200008f3400 */
[----:B------:R-:W-:Y:S01]  /*3d20*/  IMAD.U32 R2, RZ, RZ, UR17 ;  /* 0x00000011ff027e24 */ /* 0x000fe2000f8e00ff */
[----:B-----5:R-:W-:Y:S04]  /*3d30*/  LOP3.LUT P6, RZ, R10, 0x1, RZ, 0xc0, !PT ;  /* 0x000000010aff7812 */ /* 0x020fe800078cc0ff */
[----:B------:R-:W-:Y:S02]  /*3d40*/  @!P3 LEA R2, R2, 0x40, 0x6 ;  /* 0x000000400202b811 */ /* 0x000fe400078e30ff */
[----:B------:R-:W-:Y:S01]  /*3d50*/  LOP3.LUT P5, RZ, R10, 0x2, RZ, 0xc0, !PT ;  /* 0x000000020aff7812 */ /* 0x000fe200078ac0ff */
[----:B------:R-:W-:Y:S01]  /*3d60*/  IMAD.SHL.U32 R10, R151, 0x4, RZ ;  /* 0x00000004970a7824 */ /* 0x000fe200078e00ff */
[----:B---3--:R-:W-:Y:S02]  /*3d70*/  @!P3 IADD3 R5, P1, R2, R148, RZ ;  /* 0x000000940205b210 */ /* 0x008fe40007f3e0ff */
[----:B------:R-:W-:Y:S01]  /*3d80*/  ISETP.GE.OR P6, PT, R13, UR16, !P6 ;  /* 0x000000100d007c0c */ /* 0x000fe2000f7c6670 */
[----:B------:R-:W-:Y:S01]  /*3d90*/  @!P3 IMAD R7, R7, 0x40, R10 ;  /* 0x000000400707b824 */ /* 0x000fe200078e020a */
[----:B------:R-:W-:Y:S01]  /*3da0*/  IADD3 R0, R8, 0x6080, RZ ;  /* 0x0000608008007810 */ /* 0x000fe20007ffe0ff */
[----:B------:R-:W-:Y:S01]  /*3db0*/  IMAD.U32 R8, RZ, RZ, UR5 ;  /* 0x00000005ff087e24 */ /* 0x000fe2000f8e00ff */
[----:B------:R-:W-:Y:S02]  /*3dc0*/  ISETP.GE.OR P5, PT, R13, UR16, !P5 ;  /* 0x000000100d007c0c */ /* 0x000fe4000efa6670 */
[----:B------:R-:W-:Y:S01]  /*3dd0*/  @!P3 LEA.HI.X.SX32 R6, R2, R11, 0x1, P1 ;  /* 0x0000000b0206b211 */ /* 0x000fe200008f0eff */
[----:B------:R-:W-:Y:S01]  /*3de0*/  IMAD R0, R8, 0x3000, R0 ;  /* 0x0000300008007824 */ /* 0x000fe200078e0200 */
[C---:B------:R-:W-:Y:S02]  /*3df0*/  LEA R2, P2, R3.reuse, c[0x0][0x160], 0x1 ;  /* 0x0000580003027a11 */ /* 0x040fe400078408ff */
[----:B------:R-:W-:Y:S02]  /*3e00*/  ISETP.GE.OR P4, PT, R12, c[0x0][0x16c], !P4 ;  /* 0x00005b000c007a0c */ /* 0x000fe40006786670 */
[----:B------:R-:W-:Y:S02]  /*3e10*/  LEA.HI.X R3, R3, c[0x0][0x164], R9, 0x1, P2 ;  /* 0x0000590003037a11 */ /* 0x000fe400010f0c09 */
[C---:B------:R-:W-:Y:S03]  /*3e20*/  @!P3 LEA R4, P1, R5.reuse, c[0x0][0x258], 0x2 ;  /* 0x000096000504ba11 */ /* 0x040fe600078210ff */
[----:B------:R-:W-:Y:S01]  /*3e30*/  @!PT LDS RZ, [RZ] ;  /* 0x00000000fffff984 */ /* 0x000fe20000000800 */
[----:B------:R-:W-:Y:S01]  /*3e40*/  @!PT LDS RZ, [RZ] ;  /* 0x00000000fffff984 */ /* 0x000fe20000000800 */
[----:B------:R-:W-:Y:S01]  /*3e50*/  @!PT LDS RZ, [RZ] ;  /* 0x00000000fffff984 */ /* 0x000fe20000000800 */
[----:B------:R1:W-:Y:S01]  /*3e60*/  LDGSTS.E.BYPASS.LTC128B.128 [R0], [R2.64], !P6 ;  /* 0x0000000002007fae */ /* 0x0003e2000f101d52 */
[----:B------:R-:W-:Y:S01]  /*3e70*/  @!P3 LEA.HI.X R5, R5, c[0x0][0x25c], R6, 0x2, P1 ;  /* 0x000097000505ba11 */ /* 0x000fe200008f1406 */
[----:B------:R-:W-:Y:S02]  /*3e80*/  @!P3 IMAD.SHL.U32 R6, R7, 0x4, RZ ;  /* 0x000000040706b824 */ /* 0x000fe400078e00ff */
[----:B------:R1:W-:Y:S04]  /*3e90*/  LDGSTS.E.BYPASS.LTC128B.128 [R0+0x1000], [R2.64+0x40], !P5 ;  /* 0x0100004002007fae */ /* 0x0003e8000e901d52 */
[----:B------:R1:W-:Y:S04]  /*3ea0*/  LDGSTS.E.BYPASS.LTC128B.128 [R0+0x2000], [R2.64+0x80], !P4 ;  /* 0x0200008002007fae */ /* 0x0003e8000e101d52 */
[----:B------:R1:W-:Y:S02]  /*3eb0*/  @!P3 LDGSTS.E.BYPASS.LTC128B.128 [R6+0xf080], [R4.64] ;  /* 0x0f0800000406bfae */ /* 0x0003e4000b901d52 */
.L_x_548:
[-C--:B-12-4-:R-:W-:Y:S01]  /*3ec0*/  HMMA.16816.F32 R4, R132, R164.reuse, RZ ;  /* 0x000000a48404723c */ /* 0x096fe200000018ff */
[----:B------:R-:W2:Y:S01]  /*3ed0*/  LDL R2, [R1+0x20] ;  /* 0x0000200001027983 */ /* 0x000ea20000100800 */
[----:B------:R-:W-:Y:S02]  /*3ee0*/  ULEA UR14, UR17, 0x1, 0x6 ;  /* 0x00000001110e7891 */ /* 0x000fe4000f8e303f */
[----:B---3--:R-:W-:Y:S01]  /*3ef0*/  MOV R0, UR9 ;  /* 0x0000000900007c02 */ /* 0x008fe20008000f00 */
[----:B------:R-:W3:Y:S01]  /*3f00*/  LDL R155, [R1+0x10] ;  /* 0x00001000019b7983 */ /* 0x000ee20000100800 */
[----:B------:R-:W-:Y:S02]  /*3f10*/  USHF.L.U32 UR13, UR12, 0x7, URZ ;  /* 0x000000070c0d7899 */ /* 0x000fe4000800063f */
[C---:B------:R-:W-:Y:S01]  /*3f20*/  HMMA.16816.F32 R8, R28.reuse, R164, RZ ;  /* 0x000000a41c08723c */ /* 0x040fe200000018ff */
[----:B------:R-:W-:Y:S01]  /*3f30*/  LDS R3, [R234.X4+0xf280] ;  /* 0x00f28000ea037984 */ /* 0x000fe20000004800 */
[----:B------:R-:W-:Y:S02]  /*3f40*/  UIADD3 UR13, UR8, UR14, -UR13 ;  /* 0x0000000e080d7290 */ /* 0x000fe4000fffe80d */
[----:B------:R-:W-:Y:S01]  /*3f50*/  UIADD3 UR17, UR17, 0x1, URZ ;  /* 0x0000000111117890 */ /* 0x000fe2000fffe03f */
[----:B------:R-:W0:Y:S03]  /*3f60*/  LDGDEPBAR ;  /* 0x00000000000079af */ /* 0x000e260000000000 */
[-C--:B------:R-:W-:Y:S01]  /*3f70*/  HMMA.16816.F32 R12, R28, R166.reuse, RZ ;  /* 0x000000a61c0c723c */ /* 0x080fe200000018ff */
[----:B------:R-:W-:Y:S07]  /*3f80*/  IADD3 R0, R234, UR13, -R0 ;  /* 0x0000000dea007c10 */ /* 0x000fee000fffe800 */
        /* <DEDUP_REMOVED lines=15> */
[----:B------:R-:W5:Y:S07]  /*4080*/  LDSM.16.M88.4 R136, [R217+0x1000] ;  /* 0x00100000d988783b */ /* 0x000f6e0000000200 */
        /* <DEDUP_REMOVED lines=10> */
[-C--:B-----5:R-:W-:Y:S08]  /*4130*/  HMMA.16816.F32 R4, R136, R188.reuse, R4 ;  /* 0x000000bc8804723c */ /* 0x0a0ff00000001804 */
        /* <DEDUP_REMOVED lines=8> */
[----:B------:R-:W5:Y:S07]  /*41c0*/  LDSM.16.M88.4 R136, [R217+0x2000] ;  /* 0x00200000d988783b */ /* 0x000f6e0000000200 */
        /* <DEDUP_REMOVED lines=10> */
[-C--:B-----5:R-:W-:Y:S01]  /*4270*/  HMMA.16816.F32 R4, R136, R204.reuse, R4 ;  /* 0x000000cc8804723c */ /* 0x0a0fe20000001804 */
        /* <DEDUP_REMOVED lines=11> */
[--C-:B--2---:R-:W-:Y:S02]  /*4330*/  FADD.FTZ R151, R6, -R0.reuse ;  /* 0x8000000006977221 */ /* 0x104fe40000010000 */
[--C-:B------:R-:W-:Y:S02]  /*4340*/  FADD.FTZ R154, R7, -R0.reuse ;  /* 0x80000000079a7221 */ /* 0x100fe40000010000 */
[-C--:B------:R-:W-:Y:S08]  /*4350*/  HMMA.16816.F32 R20, R136, R208.reuse, R20 ;  /* 0x000000d08814723c */ /* 0x080ff00000001814 */
[C---:B------:R-:W-:Y:S08]  /*4360*/  HMMA.16816.F32 R24, R140.reuse, R208, R24 ;  /* 0x000000d08c18723c */ /* 0x040ff00000001818 */
[-C--:B------:R-:W-:Y:S04]  /*4370*/  HMMA.16816.F32 R28, R140, R210.reuse, R28 ;  /* 0x000000d28c1c723c */ /* 0x080fe8000000181c */
[--C-:B------:R-:W-:Y:S01]  /*4380*/  FADD.FTZ R153, R18, -R0.reuse ;  /* 0x8000000012997221 */ /* 0x100fe20000010000 */
[----:B------:R-:W-:Y:S01]  /*4390*/  MOV R18, R156 ;  /* 0x0000009c00127202 */ /* 0x000fe20000000f00 */
[----:B------:R-:W-:Y:S01]  /*43a0*/  FADD.FTZ R156, R19, -R0 ;  /* 0x80000000139c7221 */ /* 0x000fe20000010000 */
[----:B------:R-:W-:Y:S01]  /*43b0*/  MOV R19, R155 ;  /* 0x0000009b00137202 */ /* 0x000fe20000000f00 */
[----:B------:R-:W-:Y:S04]  /*43c0*/  HMMA.16816.F32 R32, R136, R210, R32 ;  /* 0x000000d28820723c */ /* 0x000fe80000001820 */
[----:B------:R-:W-:Y:S01]  /*43d0*/  FSEL R140, R231, -INF , P4 ;  /* 0xff800000e78c7808 */ /* 0x000fe20002000000 */
[--C-:B------:R-:W-:Y:S01]  /*43e0*/  FADD.FTZ R149, R21, -R3.reuse ;  /* 0x8000000315957221 */ /* 0x100fe20000010000 */
[----:B------:R-:W-:Y:S01]  /*43f0*/  ISETP.GT.AND P4, PT, R2, 0x41, PT ;  /* 0x000000410200780c */ /* 0x000fe20003f84270 */
[--C-:B------:R-:W-:Y:S01]  /*4400*/  FADD.FTZ R143, R17, -R3.reuse ;  /* 0x80000003118f7221 */ /* 0x100fe20000010000 */
[----:B------:R-:W-:Y:S01]  /*4410*/  FSEL R139, R232, -INF , P2 ;  /* 0xff800000e88b7808 */ /* 0x000fe20001000000 */
[--C-:B------:R-:W-:Y:S01]  /*4420*/  FFMA.FTZ R140, R140, c[0x0][0x29c], -R144.reuse ;  /* 0x0000a7008c8c7a23 */ /* 0x100fe20000010890 */
[----:B------:R-:W-:Y:S02]  /*4430*/  ISETP.GT.AND P2, PT, R2, 0x60, PT ;  /* 0x000000600200780c */ /* 0x000fe40003f44270 */
[----:B------:R-:W-:Y:S01]  /*4440*/  FSEL R138, R160, -INF , P1 ;  /* 0xff800000a08a7808 */ /* 0x000fe20000800000 */
[--C-:B------:R-:W-:Y:S01]  /*4450*/  FFMA.FTZ R139, R139, c[0x0][0x29c], -R144.reuse ;  /* 0x0000a7008b8b7a23 */ /* 0x100fe20000010890 */
[----:B------:R-:W-:Y:S01]  /*4460*/  ISETP.GT.AND P1, PT, R2, 0x61, PT ;  /* 0x000000610200780c */ /* 0x000fe20003f24270 */
[--C-:B------:R-:W-:Y:S01]  /*4470*/  FADD.FTZ R148, R20, -R3.reuse ;  /* 0x8000000314947221 */ /* 0x100fe20000010000 */
        /* <DEDUP_REMOVED lines=8> */
[----:B------:R-:W-:Y:S01]  /*4500*/  IADD3 R137, R132, 0x8, RZ ;  /* 0x0000000884897810 */ /* 0x000fe20007ffe0ff */
[--C-:B------:R-:W-:Y:S01]  /*4510*/  FFMA.FTZ R135, R133, c[0x0][0x29c], -R144.reuse ;  /* 0x0000a70085877a23 */ /* 0x100fe20000010890 */
[----:B------:R-:W-:Y:S01]  /*4520*/  MOV R21, R150 ;  /* 0x0000009600157202 */ /* 0x000fe20000000f00 */
[----:B------:R-:W-:Y:S01]  /*4530*/  FFMA.FTZ R144, R2, c[0x0][0x29c], -R144 ;  /* 0x0000a70002907a23 */ /* 0x000fe20000010890 */
[----:B------:R-:W-:Y:S01]  /*4540*/  IMNMX R2, R155, R137, PT ;  /* 0x000000899b027217 */ /* 0x000fe20003800200 */
[--C-:B------:R-:W-:Y:S01]  /*4550*/  FADD.FTZ R155, R22, -R0.reuse ;  /* 0x80000000169b7221 */ /* 0x100fe20000010000 */
[----:B------:R-:W-:Y:S01]  /*4560*/  MOV R22, R230 ;  /* 0x000000e600167202 */ /* 0x000fe20000000f00 */
[--C-:B------:R-:W-:Y:S01]  /*4570*/  FADD.FTZ R230, R23, -R0.reuse ;  /* 0x8000000017e67221 */ /* 0x100fe20000010000 */
[C---:B------:R-:W-:Y:S01]  /*4580*/  ISETP.GT.AND P2, PT, R2.reuse, 0x1, PT ;  /* 0x000000010200780c */ /* 0x040fe20003f44270 */
[----:B------:R1:W2:Y:S01]  /*4590*/  MUFU.EX2 R23, R140 ;  /* 0x0000008c00177308 */ /* 0x0002a20000000800 */
[----:B------:R-:W-:Y:S01]  /*45a0*/  ISETP.GT.AND P4, PT, R2, RZ, PT ;  /* 0x000000ff0200720c */ /* 0x000fe20003f84270 */
[--C-:B------:R-:W-:Y:S01]  /*45b0*/  FADD.FTZ R137, R16, -R3.reuse ;  /* 0x8000000310897221 */ /* 0x100fe20000010000 */
[----:B------:R-:W-:Y:S01]  /*45c0*/  ISETP.GT.AND P1, PT, R2, 0x20, PT ;  /* 0x000000200200780c */ /* 0x000fe20003f24270 */
[--C-:B------:R-:W-:Y:S01]  /*45d0*/  FADD.FTZ R150, R32, -R3.reuse ;  /* 0x8000000320967221 */ /* 0x100fe20000010000 */
[----:B------:R-:W-:Y:S01]  /*45e0*/  FSEL R17, R244, -INF , P2 ;  /* 0xff800000f4117808 */ /* 0x000fe20001000000 */
[--C-:B------:R-:W-:Y:S01]  /*45f0*/  FADD.FTZ R152, R33, -R3.reuse ;  /* 0x8000000321987221 */ /* 0x100fe20000010000 */
[----:B------:R-:W-:Y:S01]  /*4600*/  ISETP.GT.AND P2, PT, R2, 0x60, PT ;  /* 0x000000600200780c */ /* 0x000fe20003f44270 */
[--C-:B------:R-:W-:Y:S01]  /*4610*/  FADD.FTZ R133, R4, -R3.reuse ;  /* 0x8000000304857221 */ /* 0x100fe20000010000 */
[----:B------:R-:W-:Y:S01]  /*4620*/  FSEL R20, R243, -INF , P4 ;  /* 0xff800000f3147808 */ /* 0x000fe20002000000 */
[----:B------:R-:W-:Y:S01]  /*4630*/  FADD.FTZ R134, R5, -R3 ;  /* 0x8000000305867221 */ /* 0x000fe20000010000 */
[C---:B------:R-:W-:Y:S01]  /*4640*/  ISETP.GT.AND P6, PT, R2.reuse, 0x21, PT ;  /* 0x000000210200780c */ /* 0x040fe20003fc4270 */
[--C-:B------:R-:W-:Y:S01]  /*4650*/  FADD.FTZ R159, R35, -R0.reuse ;  /* 0x80000000239f7221 */ /* 0x100fe20000010000 */
[----:B------:R-:W-:Y:S01]  /*4660*/  ISETP.GT.AND P5, PT, R2, 0x40, PT ;  /* 0x000000400200780c */ /* 0x000fe20003fa4270 */
[--C-:B------:R-:W-:Y:S01]  /*4670*/  FFMA.FTZ R32, R20, c[0x0][0x29c], -R145.reuse ;  /* 0x0000a70014207a23 */ /* 0x100fe20000010891 */
[----:B------:R-:W-:Y:S01]  /*4680*/  ISETP.GT.AND P4, PT, R2, 0x41, PT ;  /* 0x000000410200780c */ /* 0x000fe20003f84270 */
[----:B------:R-:W-:Y:S01]  /*4690*/  FADD.FTZ R162, R34, -R0 ;  /* 0x8000000022a27221 */ /* 0x000fe20000010000 */
[----:B------:R-:W-:Y:S01]  /*46a0*/  FSEL R16, R239, -INF , P1 ;  /* 0xff800000ef107808 */ /* 0x000fe20000800000 */
[----:B------:R-:W-:Y:S01]  /*46b0*/  MUFU.EX2 R20, R141 ;  /* 0x0000008d00147308 */ /* 0x000fe20000000800 */
[----:B------:R-:W-:Y:S01]  /*46c0*/  ISETP.GT.AND P1, PT, R2, 0x61, PT ;  /* 0x000000610200780c */ /* 0x000fe20003f24270 */
[--C-:B------:R-:W-:Y:S01]  /*46d0*/  FFMA.FTZ R7, R17, c[0x0][0x29c], -R145.reuse ;  /* 0x0000a70011077a23 */ /* 0x100fe20000010891 */
[----:B------:R-:W-:Y:S01]  /*46e0*/  FSEL R2, R238, -INF , P2 ;  /* 0xff800000ee027808 */ /* 0x000fe20001000000 */
[--C-:B------:R-:W-:Y:S01]  /*46f0*/  FFMA.FTZ R6, R16, c[0x0][0x29c], -R145.reuse ;  /* 0x0000a70010067a23 */ /* 0x100fe20000010891 */
[----:B------:R-:W-:Y:S01]  /*4700*/  FSEL R5, R241, -INF , P6 ;  /* 0xff800000f1057808 */ /* 0x000fe20003000000 */
[----:B------:R-:W-:Y:S01]  /*4710*/  FFMA.FTZ R35, -R157, R157, 1 ;  /* 0x3f8000009d237423 */ /* 0x000fe2000001019d */
[----:B-1----:R-:W-:Y:S01]  /*4720*/  MOV R140, R22 ;  /* 0x00000016008c7202 */ /* 0x002fe20000000f00 */
[--C-:B------:R-:W-:Y:S01]  /*4730*/  FFMA.FTZ R33, R2, c[0x0][0x29c], -R145.reuse ;  /* 0x0000a70002217a23 */ /* 0x100fe20000010891 */
[----:B------:R-:W-:Y:S01]  /*4740*/  FSEL R4, R240, -INF , P5 ;  /* 0xff800000f0047808 */ /* 0x000fe20002800000 */
[----:B------:R1:W3:Y:S01]  /*4750*/  MUFU.EX2 R22, R139 ;  /* 0x0000008b00167308 */ /* 0x0002e20000000800 */
[----:B------:R-:W-:Y:S01]  /*4760*/  FSEL R0, R237, -INF , P1 ;  /* 0xff800000ed007808 */ /* 0x000fe20000800000 */
[--C-:B------:R-:W-:Y:S01]  /*4770*/  FFMA.FTZ R5, R5, c[0x0][0x29c], -R145.reuse ;  /* 0x0000a70005057a23 */ /* 0x100fe20000010891 */
[----:B------:R-:W-:Y:S01]  /*4780*/  FSEL R3, R242, -INF , P4 ;  /* 0xff800000f2037808 */ /* 0x000fe20002000000 */
[--C-:B------:R-:W-:Y:S01]  /*4790*/  FFMA.FTZ R4, R4, c[0x0][0x29c], -R145.reuse ;  /* 0x0000a70004047a23 */ /* 0x100fe20000010891 */
[----:B------:R-:W-:Y:S01]  /*47a0*/  MOV R34, R18 ;  /* 0x0000001200227202 */ /* 0x000fe20000000f00 */
[----:B--2---:R-:W-:Y:S01]  /*47b0*/  FMUL.FTZ R2, R23, R133 ;  /* 0x0000008517027220 */ /* 0x004fe20000410000 */
[----:B------:R-:W-:Y:S01]  /*47c0*/  MOV R133, R236 ;  /* 0x000000ec00857202 */ /* 0x000fe20000000f00 */
[--C-:B------:R-:W-:Y:S02]  /*47d0*/  FFMA.FTZ R3, R3, c[0x0][0x29c], -R145.reuse ;  /* 0x0000a70003037a23 */ /* 0x100fe40000010891 */
[----:B------:R-:W-:Y:S01]  /*47e0*/  MUFU.EX2 R16, R32 ;  /* 0x0000002000107308 */ /* 0x000fe20000000800 */
[----:B------:R-:W-:Y:S02]  /*47f0*/  FFMA.FTZ R145, R0, c[0x0][0x29c], -R145 ;  /* 0x0000a70000917a23 */ /* 0x000fe40000010891 */
[----:B------:R-:W-:Y:S01]  /*4800*/  FFMA.FTZ R0, -R231, R231, 1 ;  /* 0x3f800000e7007423 */ /* 0x000fe200000101e7 */
[----:B------:R-:W-:Y:S03]  /*4810*/  MOV R231, R19 ;  /* 0x0000001300e77202 */ /* 0x000fe60000000f00 */
[----:B------:R-:W-:Y:S01]  /*4820*/  FMUL.FTZ R236, R2, R0 ;  /* 0x0000000002ec7220 */ /* 0x000fe20000410000 */
[----:B------:R-:W-:Y:S01]  /*4830*/  MOV R157, R231 ;  /* 0x000000e7009d7202 */ /* 0x000fe20000000f00 */
[----:B------:R-:W-:Y:S01]  /*4840*/  FFMA.FTZ R0, -R232, R232, 1 ;  /* 0x3f800000e8007423 */ /* 0x000fe200000101e8 */
[----:B------:R2:W-:Y:S01]  /*4850*/  MUFU.EX2 R32, R33 ;  /* 0x0000002100207308 */ /* 0x0005e20000000800 */
[----:B-1----:R-:W-:Y:S01]  /*4860*/  MOV R139, R21 ;  /* 0x00000015008b7202 */ /* 0x002fe20000000f00 */
[----:B---3--:R-:W-:Y:S01]  /*4870*/  FMUL.FTZ R2, R22, R134 ;  /* 0x0000008616027220 */ /* 0x008fe20000410000 */
[----:B------:R-:W-:Y:S03]  /*4880*/  MOV R134, R235 ;  /* 0x000000eb00867202 */ /* 0x000fe60000000f00 */
[----:B------:R-:W-:Y:S04]  /*4890*/  FMUL.FTZ R235, R2, R0 ;  /* 0x0000000002eb7220 */ /* 0x000fe80000410000 */
[----:B------:R-:W1:Y:S01]  /*48a0*/  MUFU.EX2 R21, R142 ;  /* 0x0000008e00157308 */ /* 0x000e620000000800 */
[----:B------:R-:W-:Y:S01]  /*48b0*/  FFMA.FTZ R0, -R160, R160, 1 ;  /* 0x3f800000a0007423 */ /* 0x000fe200000101a0 */
[----:B------:R-:W-:Y:S08]  /*48c0*/  MOV R160, R233 ;  /* 0x000000e900a07202 */ /* 0x000ff00000000f00 */
[----:B------:R-:W3:Y:S01]  /*48d0*/  MUFU.EX2 R19, R138 ;  /* 0x0000008a00137308 */ /* 0x000ee20000000800 */
[----:B--2---:R-:W-:Y:S01]  /*48e0*/  FMUL.FTZ R33, R20, R143 ;  /* 0x0000008f14217220 */ /* 0x004fe20000410000 */
[----:B------:R-:W-:Y:S08]  /*48f0*/  MOV R143, R34 ;  /* 0x00000022008f7202 */ /* 0x000ff00000000f00 */
[----:B------:R-:W2:Y:S01]  /*4900*/  MUFU.EX2 R17, R135 ;  /* 0x0000008700117308 */ /* 0x000ea20000000800 */
[----:B-1----:R-:W-:Y:S01]  /*4910*/  FMUL.FTZ R2, R21, R137 ;  /* 0x0000008915027220 */ /* 0x002fe20000410000 */
[----:B------:R-:W-:Y:S03]  /*4920*/  MOV R142, R234 ;  /* 0x000000ea008e7202 */ /* 0x000fe60000000f00 */
[----:B------:R-:W-:Y:S01]  /*4930*/  FMUL.FTZ R234, R2, R0 ;  /* 0x0000000002ea7220 */ /* 0x000fe20000410000 */
[----:B------:R-:W-:Y:S04]  /*4940*/  IADD3 R0, R132, 0x20, RZ ;  /* 0x0000002084007810 */ /* 0x000fe80007ffe0ff */
[----:B------:R-:W1:Y:S01]  /*4950*/  MUFU.EX2 R18, R136 ;  /* 0x0000008800127308 */ /* 0x000e620000000800 */
[----:B------:R-:W-:Y:S01]  /*4960*/  FFMA.FTZ R2, -R229, R229, 1 ;  /* 0x3f800000e5027423 */ /* 0x000fe200000101e5 */
[----:B------:R-:W-:Y:S03]  /*4970*/  IMNMX R0, R231, R0, PT ;  /* 0x00000000e7007217 */ /* 0x000fe60003800200 */
[----:B------:R-:W-:Y:S01]  /*4980*/  FMUL.FTZ R233, R33, R2 ;  /* 0x0000000221e97220 */ /* 0x000fe20000410000 */
[----:B------:R-:W-:Y:S01]  /*4990*/  ISETP.GT.AND P1, PT, R0, RZ, PT ;  /* 0x000000ff0000720c */ /* 0x000fe20003f24270 */
[----:B---3--:R-:W-:Y:S01]  /*49a0*/  FMUL.FTZ R33, R19, R148 ;  /* 0x0000009413217220 */ /* 0x008fe20000410000 */
[----:B------:R-:W-:Y:S02]  /*49b0*/  MOV R148, R133 ;  /* 0x0000008500947202 */ /* 0x000fe40000000f00 */
[----:B------:R-:W3:Y:S01]  /*49c0*/  MUFU.EX2 R144, R144 ;  /* 0x0000009000907308 */ /* 0x000ee20000000800 */
[----:B------:R-:W-:Y:S01]  /*49d0*/  FSEL R137, R246, -INF , P1 ;  /* 0xff800000f6897808 */ /* 0x000fe20000800000 */
[----:B------:R-:W-:Y:S01]  /*49e0*/  FFMA.FTZ R2, -R163, R163, 1 ;  /* 0x3f800000a3027423 */ /* 0x000fe200000101a3 */
[----:B------:R-:W-:Y:S01]  /*49f0*/  ISETP.GT.AND P1, PT, R0, 0x1, PT ;  /* 0x000000010000780c */ /* 0x000fe20003f24270 */
[----:B--2---:R-:W-:Y:S01]  /*4a00*/  FMUL.FTZ R34, R17, R150 ;  /* 0x0000009611227220 */ /* 0x004fe20000410000 */
[----:B------:R-:W-:Y:S01]  /*4a10*/  MOV R135, R139 ;  /* 0x0000008b00877202 */ /* 0x000fe20000000f00 */
[----:B------:R-:W-:Y:S01]  /*4a20*/  FMUL.FTZ R232, R33, R2 ;  /* 0x0000000221e87220 */ /* 0x000fe20000410000 */
[----:B------:R-:W-:Y:S01]  /*4a30*/  FSEL R138, R140, -INF , P1 ;  /* 0xff8000008c8a7808 */ /* 0x000fe20000800000 */
[----:B------:R-:W-:Y:S01]  /*4a40*/  FMUL.FTZ R231, R34, R35 ;  /* 0x0000002322e77220 */ /* 0x000fe20000410000 */
[----:B------:R-:W-:Y:S01]  /*4a50*/  ISETP.GT.AND P1, PT, R0, 0x20, PT ;  /* 0x000000200000780c */ /* 0x000fe20003f24270 */
[----:B------:R-:W2:Y:S01]  /*4a60*/  MUFU.EX2 R6, R6 ;  /* 0x0000000600067308 */ /* 0x000ea20000000800 */
[----:B------:R-:W-:Y:S01]  /*4a70*/  FMUL.FTZ R34, R16, R151 ;  /* 0x0000009710227220 */ /* 0x000fe20000410000 */
[----:B------:R-:W-:Y:S01]  /*4a80*/  ISETP.GT.AND P4, PT, R0, 0x41, PT ;  /* 0x000000410000780c */ /* 0x000fe20003f84270 */
[----:B------:R-:W-:Y:S01]  /*4a90*/  FFMA.FTZ R2, -R161, R161, 1 ;  /* 0x3f800000a1027423 */ /* 0x000fe200000101a1 */
[----:B------:R-:W-:Y:S01]  /*4aa0*/  FSEL R139, R143, -INF , P1 ;  /* 0xff8000008f8b7808 */ /* 0x000fe20000800000 */
[----:B-1----:R-:W-:Y:S01]  /*4ab0*/  FMUL.FTZ R33, R18, R149 ;  /* 0x0000009512217220 */ /* 0x002fe20000410000 */
[C---:B------:R-:W-:Y:S01]  /*4ac0*/  ISETP.GT.AND P1, PT, R0.reuse, 0x21, PT ;  /* 0x000000210000780c */ /* 0x040fe20003f24270 */
[----:B------:R-:W-:Y:S01]  /*4ad0*/  FFMA.FTZ R35, -R243, R243, 1 ;  /* 0x3f800000f3237423 */ /* 0x000fe200000101f3 */
[----:B------:R-:W-:Y:S01]  /*4ae0*/  ISETP.GT.AND P2, PT, R0, 0x60, PT ;  /* 0x000000600000780c */ /* 0x000fe20003f44270 */
[----:B------:R-:W-:Y:S01]  /*4af0*/  FMUL.FTZ R136, R33, R2 ;  /* 0x0000000221887220 */ /* 0x000fe20000410000 */
[----:B------:R-:W1:Y:S01]  /*4b00*/  MUFU.EX2 R7, R7 ;  /* 0x0000000700077308 */ /* 0x000e620000000800 */
[----:B------:R-:W-:Y:S01]  /*4b10*/  FFMA.FTZ R2, -R158, R158, 1 ;  /* 0x3f8000009e027423 */ /* 0x000fe2000001019e */
[----:B------:R-:W-:Y:S01]  /*4b20*/  MOV R150, R142 ;  /* 0x0000008e00967202 */ /* 0x000fe20000000f00 */
[----:B------:R-:W-:Y:S01]  /*4b30*/  FMUL.FTZ R163, R34, R35 ;  /* 0x0000002322a37220 */ /* 0x000fe20000410000 */
[----:B------:R-:W-:Y:S01]  /*4b40*/  FSEL R149, R248, -INF , P4 ;  /* 0xff800000f8957808 */ /* 0x000fe20002000000 */
[----:B---3--:R-:W-:Y:S01]  /*4b50*/  FMUL.FTZ R33, R144, R152 ;  /* 0x0000009890217220 */ /* 0x008fe20000410000 */
[----:B------:R-:W-:Y:S01]  /*4b60*/  MOV R243, R148 ;  /* 0x0000009400f37202 */ /* 0x000fe20000000f00 */
[----:B------:R-:W-:Y:S01]  /*4b70*/  FFMA.FTZ R133, -R239, R239, 1 ;  /* 0x3f800000ef857423 */ /* 0x000fe200000101ef */
[----:B------:R-:W-:Y:S01]  /*4b80*/  MOV R239, R134 ;  /* 0x0000008600ef7202 */ /* 0x000fe20000000f00 */
[----:B------:R-:W-:Y:S01]  /*4b90*/  FMUL.FTZ R229, R33, R2 ;  /* 0x0000000221e57220 */ /* 0x000fe20000410000 */
[----:B------:R-:W-:Y:S01]  /*4ba0*/  FSEL R2, R251, -INF , P1 ;  /* 0xff800000fb027808 */ /* 0x000fe20000800000 */
[--C-:B------:R-:W-:Y:S01]  /*4bb0*/  FFMA.FTZ R137, R137, c[0x0][0x29c], -R147.reuse ;  /* 0x0000a70089897a23 */ /* 0x100fe20000010893 */
[----:B------:R-:W-:Y:S01]  /*4bc0*/  ISETP.GT.AND P1, PT, R0, 0x40, PT ;  /* 0x000000400000780c */ /* 0x000fe20003f24270 */
[----:B------:R-:W3:Y:S01]  /*4bd0*/  MUFU.EX2 R5, R5 ;  /* 0x0000000500057308 */ /* 0x000ee20000000800 */
[----:B--2---:R-:W-:Y:S01]  /*4be0*/  FMUL.FTZ R34, R6, R153 ;  /* 0x0000009906227220 */ /* 0x004fe20000410000 */
[----:B------:R-:W-:Y:S01]  /*4bf0*/  F2FP.PACK_AB R144, R144, R17 ;  /* 0x000000119090723e */ /* 0x000fe200000000ff */
[--C-:B------:R-:W-:Y:S01]  /*4c00*/  FFMA.FTZ R142, R2, c[0x0][0x29c], -R147.reuse ;  /* 0x0000a700028e7a23 */ /* 0x100fe20000010893 */
[----:B------:R-:W-:Y:S01]  /*4c10*/  FSEL R141, R249, -INF , P1 ;  /* 0xff800000f98d7808 */ /* 0x000fe20000800000 */
[----:B------:R2:W4:Y:S01]  /*4c20*/  LDS R2, [R150.X4+0xf300] ;  /* 0x00f3000096027984 */ /* 0x0005220000004800 */
[----:B------:R-:W-:Y:S01]  /*4c30*/  ISETP.GT.AND P1, PT, R0, 0x61, PT ;  /* 0x000000610000780c */ /* 0x000fe20003f24270 */
[----:B------:R-:W-:Y:S01]  /*4c40*/  FFMA.FTZ R35, -R244, R244, 1 ;  /* 0x3f800000f4237423 */ /* 0x000fe200000101f4 */
[----:B------:R-:W-:Y:S01]  /*4c50*/  IADD3 R0, R132, 0x28, RZ ;  /* 0x0000002884007810 */ /* 0x000fe20007ffe0ff */
[----:B------:R-:W-:Y:S01]  /*4c60*/  FFMA.FTZ R132, -R240, R240, 1 ;  /* 0x3f800000f0847423 */ /* 0x000fe200000101f0 */
[----:B------:R-:W-:Y:S01]  /*4c70*/  MUFU.EX2 R137, R137 ;  /* 0x0000008900897308 */ /* 0x000fe20000000800 */
[----:B-1----:R-:W-:Y:S01]  /*4c80*/  FMUL.FTZ R33, R7, R154 ;  /* 0x0000009a07217220 */ /* 0x002fe20000410000 */
[----:B------:R-:W-:Y:S01]  /*4c90*/  MOV R154, R160 ;  /* 0x000000a0009a7202 */ /* 0x000fe20000000f00 */
[----:B------:R-:W-:Y:S01]  /*4ca0*/  FMUL.FTZ R160, R34, R133 ;  /* 0x0000008522a07220 */ /* 0x000fe20000410000 */
[----:B------:R-:W-:Y:S01]  /*4cb0*/  IMNMX R0, R157, R0, PT ;  /* 0x000000009d007217 */ /* 0x000fe20003800200 */
[----:B------:R-:W-:Y:S01]  /*4cc0*/  FFMA.FTZ R133, -R241, R241, 1 ;  /* 0x3f800000f1857423 */ /* 0x000fe200000101f1 */
[----:B------:R-:W-:Y:S01]  /*4cd0*/  MOV R244, R135 ;  /* 0x0000008700f47202 */ /* 0x000fe20000000f00 */
[----:B------:R-:W5:Y:S01]  /*4ce0*/  LDL.LU R241, [R1] ;  /* 0x0000000001f17983 */ /* 0x000f620000300800 */
[----:B------:R-:W-:Y:S01]  /*4cf0*/  FMUL.FTZ R161, R33, R35 ;  /* 0x0000002321a17220 */ /* 0x000fe20000410000 */
[----:B------:R-:W-:Y:S01]  /*4d00*/  FSEL R33, R247, -INF , P2 ;  /* 0xff800000f7217808 */ /* 0x000fe20001000000 */
[----:B------:R-:W1:Y:S01]  /*4d10*/  MUFU.EX2 R4, R4 ;  /* 0x0000000400047308 */ /* 0x000e620000000800 */
[----:B------:R-:W5:Y:S01]  /*4d20*/  LDL.LU R240, [R1+0x4] ;  /* 0x0000040001f07983 */ /* 0x000f620000300800 */
[----:B------:R-:W-:Y:S01]  /*4d30*/  FSEL R35, R245, -INF , P1 ;  /* 0xff800000f5237808 */ /* 0x000fe20000800000 */
[--C-:B------:R-:W-:Y:S01]  /*4d40*/  FFMA.FTZ R139, R139, c[0x0][0x29c], -R147.reuse ;  /* 0x0000a7008b8b7a23 */ /* 0x100fe20000010893 */
[----:B------:R-:W-:Y:S01]  /*4d50*/  ISETP.GT.AND P4, PT, R0, RZ, PT ;  /* 0x000000ff0000720c */ /* 0x000fe20003f84270 */
[--C-:B------:R-:W-:Y:S01]  /*4d60*/  FFMA.FTZ R138, R138, c[0x0][0x29c], -R147.reuse ;  /* 0x0000a7008a8a7a23 */ /* 0x100fe20000010893 */
[C---:B------:R-:W-:Y:S01]  /*4d70*/  ISETP.GT.AND P2, PT, R0.reuse, 0x1, PT ;  /* 0x000000010000780c */ /* 0x040fe20003f44270 */
[--C-:B------:R-:W-:Y:S01]  /*4d80*/  FFMA.FTZ R141, R141, c[0x0][0x29c], -R147.reuse ;  /* 0x0000a7008d8d7a23 */ /* 0x100fe20000010893 */
[C---:B------:R-:W-:Y:S01]  /*4d90*/  ISETP.GT.AND P1, PT, R0.reuse, 0x20, PT ;  /* 0x000000200000780c */ /* 0x040fe20003f24270 */
[--C-:B------:R-:W-:Y:S01]  /*4da0*/  FFMA.FTZ R149, R149, c[0x0][0x29c], -R147.reuse ;  /* 0x0000a70095957a23 */ /* 0x100fe20000010893 */
[----:B------:R-:W4:Y:S01]  /*4db0*/  MUFU.EX2 R3, R3 ;  /* 0x0000000300037308 */ /* 0x000f220000000800 */
[--C-:B------:R-:W-:Y:S01]  /*4dc0*/  FFMA.FTZ R148, R33, c[0x0][0x29c], -R147.reuse ;  /* 0x0000a70021947a23 */ /* 0x100fe20000010893 */
[C---:B------:R-:W-:Y:S01]  /*4dd0*/  ISETP.GT.AND P6, PT, R0.reuse, 0x21, PT ;  /* 0x000000210000780c */ /* 0x040fe20003fc4270 */
[----:B------:R-:W-:Y:S01]  /*4de0*/  FFMA.FTZ R147, R35, c[0x0][0x29c], -R147 ;  /* 0x0000a70023937a23 */ /* 0x000fe20000010893 */
[----:B------:R-:W-:Y:S01]  /*4df0*/  ISETP.GT.AND P5, PT, R0, 0x40, PT ;  /* 0x000000400000780c */ /* 0x000fe20003fa4270 */
[----:B---3--:R-:W-:Y:S01]  /*4e00*/  FMUL.FTZ R34, R5, R156 ;  /* 0x0000009c05227220 */ /* 0x008fe20000410000 */
[----:B------:R-:W-:Y:S01]  /*4e10*/  FSEL R152, R154, -INF , P4 ;  /* 0xff8000009a987808 */ /* 0x000fe20002000000 */
[----:B------:R-:W-:Y:S01]  /*4e20*/  FFMA.FTZ R35, -R246, R246, 1 ;  /* 0x3f800000f6237423 */ /* 0x000fe200000101f6 */
[----:B------:R-:W-:Y:S01]  /*4e30*/  ISETP.GT.AND P4, PT, R0, 0x41, PT ;  /* 0x000000410000780c */ /* 0x000fe20003f84270 */
[----:B------:R-:W-:Y:S01]  /*4e40*/  FMUL.FTZ R158, R34, R133 ;  /* 0x00000085229e7220 */ /* 0x000fe20000410000 */
[----:B------:R-:W3:Y:S01]  /*4e50*/  MUFU.EX2 R145, R145 ;  /* 0x0000009100917308 */ /* 0x000ee20000000800 */
[----:B------:R-:W-:Y:S01]  /*4e60*/  FFMA.FTZ R152, R152, c[0x0][0x29c], -R146 ;  /* 0x0000a70098987a23 */ /* 0x000fe20000010892 */
[----:B------:R-:W-:Y:S01]  /*4e70*/  MOV R246, R140 ;  /* 0x0000008c00f67202 */ /* 0x000fe20000000f00 */
[----:B------:R-:W-:Y:S01]  /*4e80*/  FFMA.FTZ R133, -R238, R238, 1 ;  /* 0x3f800000ee857423 */ /* 0x000fe200000101ee */
[----:B------:R-:W-:Y:S01]  /*4e90*/  MOV R238, R150 ;  /* 0x0000009600ee7202 */ /* 0x000fe20000000f00 */
[----:B-1----:R-:W-:Y:S01]  /*4ea0*/  FMUL.FTZ R33, R4, R155 ;  /* 0x0000009b04217220 */ /* 0x002fe20000410000 */
[----:B--2---:R-:W-:Y:S01]  /*4eb0*/  F2FP.PACK_AB R150, R22, R23 ;  /* 0x000000171696723e */ /* 0x004fe200000000ff */
[----:B------:R-:W-:Y:S01]  /*4ec0*/  FFMA.FTZ R134, -R242, R242, 1 ;  /* 0x3f800000f2867423 */ /* 0x000fe200000101f2 */
[----:B------:R-:W-:Y:S01]  /*4ed0*/  MOV R242, R154 ;  /* 0x0000009a00f27202 */ /* 0x000fe20000000f00 */
[----:B------:R-:W-:Y:S01]  /*4ee0*/  FMUL.FTZ R157, R33, R132 ;  /* 0x00000084219d7220 */ /* 0x000fe20000410000 */
[----:B------:R-:W1:Y:S01]  /*4ef0*/  MUFU.EX2 R139, R139 ;  /* 0x0000008b008b7308 */ /* 0x000e620000000800 */
[----:B------:R-:W-:Y:S01]  /*4f00*/  FMUL.FTZ R33, R32, R162 ;  /* 0x000000a220217220 */ /* 0x000fe20000410000 */
[----:B------:R-:W-:Y:S01]  /*4f10*/  F2FP.PACK_AB R140, R20, R21 ;  /* 0x00000015148c723e */ /* 0x000fe200000000ff */
[----:B------:R-:W-:Y:S01]  /*4f20*/  FFMA.FTZ R132, -R237, R237, 1 ;  /* 0x3f800000ed847423 */ /* 0x000fe200000101ed */
[----:B------:R-:W-:Y:S01]  /*4f30*/  MOV R237, R143 ;  /* 0x0000008f00ed7202 */ /* 0x000fe20000000f00 */
[----:B----4-:R-:W-:Y:S01]  /*4f40*/  FMUL.FTZ R34, R3, R230 ;  /* 0x000000e603227220 */ /* 0x010fe20000410000 */
[----:B------:R-:W-:Y:S01]  /*4f50*/  F2FP.PACK_AB R143, R18, R19 ;  /* 0x00000013128f723e */ /* 0x000fe200000000ff */
[----:B------:R-:W-:Y:S01]  /*4f60*/  FMUL.FTZ R155, R33, R133 ;  /* 0x00000085219b7220 */ /* 0x000fe20000410000 */
[----:B------:R-:W-:Y:S01]  /*4f70*/  FSEL R33, R243, -INF , P4 ;  /* 0xff800000f3217808 */ /* 0x000fe20002000000 */
[----:B------:R-:W-:Y:S01]  /*4f80*/  FMUL.FTZ R134, R34, R134 ;  /* 0x0000008622867220 */ /* 0x000fe20000410000 */
[----:B------:R-:W2:Y:S01]  /*4f90*/  MUFU.EX2 R138, R138 ;  /* 0x0000008a008a7308 */ /* 0x000ea20000000800 */
[----:B------:R-:W-:Y:S01]  /*4fa0*/  FSEL R34, R244, -INF , P5 ;  /* 0xff800000f4227808 */ /* 0x000fe20002800000 */
[--C-:B------:R-:W-:Y:S01]  /*4fb0*/  FADD.FTZ R9, R9, -R2.reuse ;  /* 0x8000000209097221 */ /* 0x100fe20000010000 */
[----:B------:R-:W-:Y:S01]  /*4fc0*/  F2FP.PACK_AB R18, R3, R4 ;  /* 0x000000040312723e */ /* 0x000fe200000000ff */
[--C-:B------:R-:W-:Y:S01]  /*4fd0*/  FADD.FTZ R12, R12, -R2.reuse ;  /* 0x800000020c0c7221 */ /* 0x100fe20000010000 */
[----:B---3--:R-:W-:Y:S01]  /*4fe0*/  F2FP.PACK_AB R20, R145, R32 ;  /* 0x000000209114723e */ /* 0x008fe200000000ff */
[--C-:B------:R-:W-:Y:S01]  /*4ff0*/  FADD.FTZ R13, R13, -R2.reuse ;  /* 0x800000020d0d7221 */ /* 0x100fe20000010000 */
[----:B------:R-:W-:Y:S01]  /*5000*/  F2FP.PACK_AB R32, R235, R236 ;  /* 0x000000eceb20723e */ /* 0x000fe200000000ff */
[--C-:B------:R-:W-:Y:S01]  /*5010*/  FADD.FTZ R24, R24, -R2.reuse ;  /* 0x8000000218187221 */ /* 0x100fe20000010000 */
[----:B------:R-:W-:Y:S01]  /*5020*/  F2FP.PACK_AB R23, R161, R163 ;  /* 0x000000a3a117723e */ /* 0x000fe200000000ff */
[----:B------:R-:W3:Y:S01]  /*5030*/  MUFU.EX2 R142, R142 ;  /* 0x0000008e008e7308 */ /* 0x000ee20000000800 */
[--C-:B------:R-:W-:Y:S01]  /*5040*/  FADD.FTZ R25, R25, -R2.reuse ;  /* 0x8000000219197221 */ /* 0x100fe20000010000 */
[----:B------:R-:W-:Y:S01]  /*5050*/  F2FP.PACK_AB R136, R136, R232 ;  /* 0x000000e88888723e */ /* 0x000fe200000000ff */
[----:B------:R-:W-:Y:S01]  /*5060*/  FADD.FTZ R29, R29, -R2 ;  /* 0x800000021d1d7221 */ /* 0x000fe20000010000 */
[----:B------:R-:W-:Y:S01]  /*5070*/  F2FP.PACK_AB R134, R134, R157 ;  /* 0x0000009d8686723e */ /* 0x000fe200000000ff */
[----:B-1----:R-:W-:Y:S02]  /*5080*/  FMUL.FTZ R12, R139, R12 ;  /* 0x0000000c8b0c7220 */ /* 0x002fe40000410000 */
[----:B------:R-:W-:Y:S01]  /*5090*/  FFMA.FTZ R156, R34, c[0x0][0x29c], -R146 ;  /* 0x0000a700229c7a23 */ /* 0x000fe20000010892 */
[----:B------:R-:W-:Y:S01]  /*50a0*/  F2FP.PACK_AB R34, R158, R160 ;  /* 0x000000a09e22723e */ /* 0x000fe200000000ff */
[----:B------:R-:W-:Y:S01]  /*50b0*/  FFMA.FTZ R3, -R237, R237, 1 ;  /* 0x3f800000ed037423 */ /* 0x000fe200000101ed */
[----:B------:R-:W-:Y:S01]  /*50c0*/  MUFU.EX2 R141, R141 ;  /* 0x0000008d008d7308 */ /* 0x000fe20000000800 */
[----:B------:R-:W-:Y:S02]  /*50d0*/  FADD.FTZ R28, R28, -R2 ;  /* 0x800000021c1c7221 */ /* 0x000fe40000010000 */
[----:B------:R-:W-:Y:S01]  /*50e0*/  FFMA.FTZ R4, -R246, R246, 1 ;  /* 0x3f800000f6047423 */ /* 0x000fe200000101f6 */
[C---:B--2---:R-:W-:Y:S01]  /*50f0*/  F2FP.PACK_AB R17, R138.reuse, R137 ;  /* 0x000000898a11723e */ /* 0x044fe200000000ff */
[----:B------:R-:W-:Y:S04]  /*5100*/  FMUL.FTZ R138, R138, R9 ;  /* 0x000000098a8a7220 */ /* 0x000fe80000410000 */
[----:B------:R-:W-:Y:S01]  /*5110*/  FMUL.FTZ R138, R138, R4 ;  /* 0x000000048a8a7220 */ /* 0x000fe20000410000 */
[----:B------:R-:W1:Y:S01]  /*5120*/  MUFU.EX2 R149, R149 ;  /* 0x0000009500957308 */ /* 0x000e620000000800 */
[C---:B---3--:R-:W-:Y:S01]  /*5130*/  F2FP.PACK_AB R9, R142.reuse, R139 ;  /* 0x0000008b8e09723e */ /* 0x048fe200000000ff */
[----:B------:R-:W-:Y:S08]  /*5140*/  FMUL.FTZ R142, R142, R13 ;  /* 0x0000000d8e8e7220 */ /* 0x000ff00000410000 */
[----:B------:R-:W2:Y:S10]  /*5150*/  MUFU.EX2 R148, R148 ;  /* 0x0000009400947308 */ /* 0x000eb40000000800 */
[----:B------:R-:W3:Y:S01]  /*5160*/  MUFU.EX2 R147, R147 ;  /* 0x0000009300937308 */ /* 0x000ee20000000800 */
[----:B-1----:R-:W-:Y:S09]  /*5170*/  F2FP.PACK_AB R4, R149, R141 ;  /* 0x0000008d9504723e */ /* 0x002ff200000000ff */
[----:B------:R-:W-:Y:S01]  /*5180*/  MUFU.EX2 R152, R152 ;  /* 0x0000009800987308 */ /* 0x000fe20000000800 */
[----:B--2---:R-:W-:Y:S09]  /*5190*/  FMUL.FTZ R28, R148, R28 ;  /* 0x0000001c941c7220 */ /* 0x004ff20000410000 */
[----:B------:R-:W-:Y:S01]  /*51a0*/  MUFU.EX2 R21, R156 ;  /* 0x0000009c00157308 */ /* 0x000fe20000000800 */
[----:B-----5:R-:W-:Y:S02]  /*51b0*/  FSEL R135, R241, -INF , P1 ;  /* 0xff800000f1877808 */ /* 0x020fe40000800000 */
[----:B------:R-:W-:Y:S02]  /*51c0*/  ISETP.GT.AND P1, PT, R0, 0x61, PT ;  /* 0x000000610000780c */ /* 0x000fe40003f24270 */
[----:B------:R-:W-:Y:S01]  /*51d0*/  FSEL R151, R240, -INF , P2 ;  /* 0xff800000f0977808 */ /* 0x000fe20001000000 */
[----:B------:R-:W-:Y:S01]  /*51e0*/  FFMA.FTZ R133, R135, c[0x0][0x29c], -R146 ;  /* 0x0000a70087857a23 */ /* 0x000fe20000010892 */
[----:B------:R-:W-:Y:S01]  /*51f0*/  ISETP.GT.AND P2, PT, R0, 0x60, PT ;  /* 0x000000600000780c */ /* 0x000fe20003f44270 */
[----:B------:R-:W-:Y:S01]  /*5200*/  FADD.FTZ R0, R8, -R2 ;  /* 0x8000000208007221 */ /* 0x000fe20000010000 */
[----:B------:R-:W-:Y:S01]  /*5210*/  F2FP.PACK_AB R135, R229, R231 ;  /* 0x000000e7e587723e */ /* 0x000fe200000000ff */
[--C-:B------:R-:W-:Y:S01]  /*5220*/  FFMA.FTZ R151, R151, c[0x0][0x29c], -R146.reuse ;  /* 0x0000a70097977a23 */ /* 0x100fe20000010892 */
[----:B------:R1:W-:Y:S01]  /*5230*/  MUFU.EX2 R22, R133 ;  /* 0x0000008500167308 */ /* 0x0003e20000000800 */
[----:B------:R-:W-:Y:S02]  /*5240*/  FMUL.FTZ R0, R137, R0 ;  /* 0x0000000089007220 */ /* 0x000fe40000410000 */
[----:B------:R-:W-:Y:S02]  /*5250*/  FMUL.FTZ R8, R145, R159 ;  /* 0x0000009f91087220 */ /* 0x000fe40000410000 */
[----:B------:R-:W-:Y:S01]  /*5260*/  FMUL.FTZ R230, R0, R35 ;  /* 0x0000002300e67220 */ /* 0x000fe20000410000 */
[----:B------:R-:W-:Y:S01]  /*5270*/  FSEL R35, R239, -INF , P6 ;  /* 0xff800000ef237808 */ /* 0x000fe20003000000 */
[----:B------:R-:W-:Y:S01]  /*5280*/  FMUL.FTZ R154, R8, R132 ;  /* 0x00000084089a7220 */ /* 0x000fe20000410000 */
[----:B------:R-:W-:Y:S01]  /*5290*/  FSEL R0, R250, -INF , P1 ;  /* 0xff800000fa007808 */ /* 0x000fe20000800000 */
[--C-:B------:R-:W-:Y:S01]  /*52a0*/  FFMA.FTZ R159, R33, c[0x0][0x29c], -R146.reuse ;  /* 0x0000a700219f7a23 */ /* 0x100fe20000010892 */
[----:B------:R-:W2:Y:S01]  /*52b0*/  MUFU.EX2 R151, R151 ;  /* 0x0000009700977308 */ /* 0x000ea20000000800 */
[--C-:B------:R-:W-:Y:S01]  /*52c0*/  FFMA.FTZ R153, R35, c[0x0][0x29c], -R146.reuse ;  /* 0x0000a70023997a23 */ /* 0x100fe20000010892 */
[----:B------:R-:W-:Y:S01]  /*52d0*/  FSEL R8, R252, -INF , P2 ;  /* 0xff800000fc087808 */ /* 0x000fe20001000000 */
[----:B------:R-:W-:Y:S01]  /*52e0*/  FMUL.FTZ R137, R12, R3 ;  /* 0x000000030c897220 */ /* 0x000fe20000410000 */
[----:B------:R-:W-:Y:S01]  /*52f0*/  F2FP.PACK_AB R33, R7, R16 ;  /* 0x000000100721723e */ /* 0x000fe200000000ff */
[----:B------:R-:W-:Y:S01]  /*5300*/  FMUL.FTZ R16, R141, R24 ;  /* 0x000000188d107220 */ /* 0x000fe20000410000 */
[----:B------:R-:W-:Y:S01]  /*5310*/  F2FP.PACK_AB R132, R5, R6 ;  /* 0x000000060584723e */ /* 0x000fe200000000ff */
[--C-:B------:R-:W-:Y:S01]  /*5320*/  FFMA.FTZ R162, R8, c[0x0][0x29c], -R146.reuse ;  /* 0x0000a70008a27a23 */ /* 0x100fe20000010892 */
[----:B---3--:R-:W-:Y:S01]  /*5330*/  F2FP.PACK_AB R5, R147, R148 ;  /* 0x000000949305723e */ /* 0x008fe200000000ff */
[----:B------:R-:W-:Y:S01]  /*5340*/  FFMA.FTZ R146, R0, c[0x0][0x29c], -R146 ;  /* 0x0000a70000927a23 */ /* 0x000fe20000010892 */
[----:B------:R-:W3:Y:S01]  /*5350*/  MUFU.EX2 R19, R153 ;  /* 0x0000009900137308 */ /* 0x000ee20000000800 */
[----:B------:R-:W-:Y:S01]  /*5360*/  FFMA.FTZ R0, -R251, R251, 1 ;  /* 0x3f800000fb007423 */ /* 0x000fe200000101fb */
[----:B------:R-:W-:Y:S01]  /*5370*/  F2FP.PACK_AB R35, R233, R234 ;  /* 0x000000eae923723e */ /* 0x000fe200000000ff */
[----:B------:R-:W-:Y:S01]  /*5380*/  FMUL.FTZ R12, R149, R25 ;  /* 0x00000019950c7220 */ /* 0x000fe20000410000 */
[----:B-1----:R-:W-:Y:S01]  /*5390*/  F2FP.PACK_AB R133, R154, R155 ;  /* 0x0000009b9a85723e */ /* 0x002fe200000000ff */
[----:B------:R-:W-:Y:S02]  /*53a0*/  FMUL.FTZ R13, R142, R0 ;  /* 0x000000008e0d7220 */ /* 0x000fe40000410000 */
[----:B------:R-:W-:Y:S01]  /*53b0*/  FMUL.FTZ R147, R147, R29 ;  /* 0x0000001d93937220 */ /* 0x000fe20000410000 */
[----:B------:R-:W1:Y:S01]  /*53c0*/  LDS R0, [R238.X4+0xf320] ;  /* 0x00f32000ee007984 */ /* 0x000e620000004800 */
[----:B------:R-:W-:Y:S01]  /*53d0*/  FFMA.FTZ R8, -R249, R249, 1 ;  /* 0x3f800000f9087423 */ /* 0x000fe200000101f9 */
[----:B------:R-:W4:Y:S01]  /*53e0*/  MUFU.EX2 R7, R159 ;  /* 0x0000009f00077308 */ /* 0x000f220000000800 */
[----:B------:R-:W-:Y:S01]  /*53f0*/  FFMA.FTZ R3, -R247, R247, 1 ;  /* 0x3f800000f7037423 */ /* 0x000fe200000101f7 */
[----:B------:R-:W-:Y:S01]  /*5400*/  STS [R227+0xf480], R150 ;  /* 0x00f48096e3007388 */ /* 0x000fe20000000800 */
[----:B------:R-:W-:Y:S01]  /*5410*/  FFMA.FTZ R2, -R245, R245, 1 ;  /* 0x3f800000f5027423 */ /* 0x000fe200000101f5 */
[----:B------:R-:W-:Y:S01]  /*5420*/  F2FP.PACK_AB R13, R13, R137 ;  /* 0x000000890d0d723e */ /* 0x000fe200000000ff */
[----:B------:R-:W-:Y:S01]  /*5430*/  FFMA.FTZ R6, -R248, R248, 1 ;  /* 0x3f800000f8067423 */ /* 0x000fe200000101f8 */
[----:B------:R-:W-:Y:S01]  /*5440*/  STS [R227+0xf880], R33 ;  /* 0x00f88021e3007388 */ /* 0x000fe20000000800 */
[----:B------:R-:W-:Y:S02]  /*5450*/  FMUL.FTZ R3, R28, R3 ;  /* 0x000000031c037220 */ /* 0x000fe40000410000 */
[----:B------:R-:W-:Y:S01]  /*5460*/  FMUL.FTZ R2, R147, R2 ;  /* 0x0000000293027220 */ /* 0x000fe20000410000 */
[----:B------:R-:W-:Y:S01]  /*5470*/  STS [R228], R140 ;  /* 0x0000008ce4007388 */ /* 0x000fe20000000800 */
[----:B------:R-:W-:Y:S01]  /*5480*/  FMUL.FTZ R16, R16, R8 ;  /* 0x0000000810107220 */ /* 0x000fe20000410000 */
[----:B------:R-:W5:Y:S01]  /*5490*/  MUFU.EX2 R146, R146 ;  /* 0x0000009200927308 */ /* 0x000f620000000800 */
[----:B------:R-:W-:Y:S01]  /*54a0*/  FMUL.FTZ R12, R12, R6 ;  /* 0x000000060c0c7220 */ /* 0x000fe20000410000 */
[----:B------:R-:W-:Y:S01]  /*54b0*/  STS [R228+0x400], R132 ;  /* 0x00040084e4007388 */ /* 0x000fe20000000800 */
[----:B------:R-:W-:Y:S03]  /*54c0*/  F2FP.PACK_AB R8, R138, R230 ;  /* 0x000000e68a08723e */ /* 0x000fe600000000ff */
[----:B------:R-:W-:Y:S01]  /*54d0*/  F2FP.PACK_AB R12, R12, R16 ;  /* 0x000000100c0c723e */ /* 0x000fe200000000ff */
[----:B------:R-:W-:Y:S01]  /*54e0*/  STS [R227+0x10480], R17 ;  /* 0x01048011e3007388 */ /* 0x000fe20000000800 */
[----:B------:R-:W-:Y:S02]  /*54f0*/  F2FP.PACK_AB R16, R2, R3 ;  /* 0x000000030210723e */ /* 0x000fe400000000ff */
[----:B--2---:R-:W-:Y:S01]  /*5500*/  F2FP.PACK_AB R3, R151, R152 ;  /* 0x000000989703723e */ /* 0x004fe200000000ff */
[----:B------:R-:W2:Y:S01]  /*5510*/  MUFU.EX2 R6, R162 ;  /* 0x000000a200067308 */ /* 0x000ea20000000800 */
[----:B---3--:R-:W-:Y:S03]  /*5520*/  F2FP.PACK_AB R2, R19, R22 ;  /* 0x000000161302723e */ /* 0x008fe600000000ff */
[----:B------:R3:W-:Y:S04]  /*5530*/  STS [R227+0x10880], R3 ;  /* 0x01088003e3007388 */ /* 0x0007e80000000800 */
[----:B------:R4:W-:Y:S04]  /*5540*/  STS [R228+0x1400], R2 ;  /* 0x00140002e4007388 */ /* 0x0009e80000000800 */
[----:B------:R2:W-:Y:S01]  /*5550*/  STS [R228+0x1000], R9 ;  /* 0x00100009e4007388 */ /* 0x0005e20000000800 */
[--C-:B-1----:R-:W-:Y:S03]  /*5560*/  FADD.FTZ R10, R10, -R0.reuse ;  /* 0x800000000a0a7221 */ /* 0x102fe60000010000 */
[----:B------:R-:W-:Y:S01]  /*5570*/  STS [R227+0x11480], R143 ;  /* 0x0114808fe3007388 */ /* 0x000fe20000000800 */
[--C-:B------:R-:W-:Y:S02]  /*5580*/  FADD.FTZ R11, R11, -R0.reuse ;  /* 0x800000000b0b7221 */ /* 0x100fe40000010000 */
[----:B------:R-:W-:Y:S01]  /*5590*/  FMUL.FTZ R10, R152, R10 ;  /* 0x0000000a980a7220 */ /* 0x000fe20000410000 */
[----:B------:R-:W-:Y:S01]  /*55a0*/  STS [R227+0x11880], R18 ;  /* 0x01188012e3007388 */ /* 0x000fe20000000800 */
[--C-:B------:R-:W-:Y:S02]  /*55b0*/  FADD.FTZ R14, R14, -R0.reuse ;  /* 0x800000000e0e7221 */ /* 0x100fe40000010000 */
[--C-:B------:R-:W-:Y:S01]  /*55c0*/  FADD.FTZ R15, R15, -R0.reuse ;  /* 0x800000000f0f7221 */ /* 0x100fe20000010000 */
[----:B------:R-:W-:Y:S01]  /*55d0*/  STS [R228+0x2000], R144 ;  /* 0x00200090e4007388 */ /* 0x000fe20000000800 */
[----:B------:R-:W-:Y:S02]  /*55e0*/  FMUL.FTZ R14, R22, R14 ;  /* 0x0000000e160e7220 */ /* 0x000fe40000410000 */
[----:B------:R-:W-:Y:S01]  /*55f0*/  FMUL.FTZ R15, R19, R15 ;  /* 0x0000000f130f7220 */ /* 0x000fe20000410000 */
[----:B------:R-:W-:Y:S01]  /*5600*/  STS [R228+0x2400], R20 ;  /* 0x00240014e4007388 */ /* 0x000fe20000000800 */
[----:B---3--:R-:W-:Y:S02]  /*5610*/  FFMA.FTZ R3, -R240, R240, 1 ;  /* 0x3f800000f0037423 */ /* 0x008fe400000101f0 */
[--C-:B------:R-:W-:Y:S01]  /*5620*/  FADD.FTZ R26, R26, -R0.reuse ;  /* 0x800000001a1a7221 */ /* 0x100fe20000010000 */
[----:B------:R1:W-:Y:S01]  /*5630*/  STS [R227+0x12480], R4 ;  /* 0x01248004e3007388 */ /* 0x0003e20000000800 */
[----:B----4-:R-:W-:Y:S01]  /*5640*/  F2FP.PACK_AB R2, R7, R21 ;  /* 0x000000150702723e */ /* 0x010fe200000000ff */
[--C-:B------:R-:W-:Y:S02]  /*5650*/  FADD.FTZ R27, R27, -R0.reuse ;  /* 0x800000001b1b7221 */ /* 0x100fe40000010000 */
[--C-:B------:R-:W-:Y:S02]  /*5660*/  FADD.FTZ R30, R30, -R0.reuse ;  /* 0x800000001e1e7221 */ /* 0x100fe40000010000 */
[----:B------:R3:W-:Y:S01]  /*5670*/  STS [R227+0x12880], R2 ;  /* 0x01288002e3007388 */ /* 0x0007e20000000800 */
[----:B--2---:R-:W-:Y:S02]  /*5680*/  FMUL.FTZ R9, R151, R11 ;  /* 0x0000000b97097220 */ /* 0x004fe40000410000 */
[----:B------:R-:W-:Y:S01]  /*5690*/  FMUL.FTZ R21, R21, R26 ;  /* 0x0000001a15157220 */ /* 0x000fe20000410000 */
[----:B------:R2:W-:Y:S01]  /*56a0*/  STS [R228+0x3000], R5 ;  /* 0x00300005e4007388 */ /* 0x0005e20000000800 */
[----:B------:R-:W-:Y:S02]  /*56b0*/  FMUL.FTZ R9, R9, R3 ;  /* 0x0000000309097220 */ /* 0x000fe40000410000 */
[----:B------:R-:W-:Y:S02]  /*56c0*/  FFMA.FTZ R3, -R241, R241, 1 ;  /* 0x3f800000f1037423 */ /* 0x000fe400000101f1 */
[----:B------:R-:W-:Y:S02]  /*56d0*/  FMUL.FTZ R27, R7, R27 ;  /* 0x0000001b071b7220 */ /* 0x000fe40000410000 */
[----:B------:R-:W-:Y:S02]  /*56e0*/  FMUL.FTZ R3, R14, R3 ;  /* 0x000000030e037220 */ /* 0x000fe40000410000 */
[----:B------:R-:W-:Y:S02]  /*56f0*/  FADD.FTZ R31, R31, -R0 ;  /* 0x800000001f1f7221 */ /* 0x000fe40000010000 */
[----:B------:R-:W-:Y:S02]  /*5700*/  FFMA.FTZ R0, -R244, R244, 1 ;  /* 0x3f800000f4007423 */ /* 0x000fe400000101f4 */
[----:B-----5:R-:W-:Y:S02]  /*5710*/  FMUL.FTZ R31, R146, R31 ;  /* 0x0000001f921f7220 */ /* 0x020fe40000410000 */
[----:B-1----:R-:W-:Y:S02]  /*5720*/  FFMA.FTZ R4, -R239, R239, 1 ;  /* 0x3f800000ef047423 */ /* 0x002fe400000101ef */
[----:B------:R-:W-:Y:S02]  /*5730*/  FMUL.FTZ R7, R21, R0 ;  /* 0x0000000015077220 */ /* 0x000fe40000410000 */
[----:B------:R-:W-:Y:S02]  /*5740*/  FMUL.FTZ R4, R15, R4 ;  /* 0x000000040f047220 */ /* 0x000fe40000410000 */
[----:B---3--:R-:W-:Y:S02]  /*5750*/  FFMA.FTZ R2, -R242, R242, 1 ;  /* 0x3f800000f2027423 */ /* 0x008fe400000101f2 */
[----:B------:R-:W-:Y:S01]  /*5760*/  FFMA.FTZ R0, -R252, R252, 1 ;  /* 0x3f800000fc007423 */ /* 0x000fe200000101fc */
[----:B------:R-:W-:Y:S01]  /*5770*/  F2FP.PACK_AB R4, R4, R3 ;  /* 0x000000030404723e */ /* 0x000fe200000000ff */
[----:B------:R-:W-:Y:S01]  /*5780*/  FMUL.FTZ R10, R10, R2 ;  /* 0x000000020a0a7220 */ /* 0x000fe20000410000 */
[----:B------:R-:W-:Y:S01]  /*5790*/  F2FP.PACK_AB R2, R146, R6 ;  /* 0x000000069202723e */ /* 0x000fe200000000ff */
[----:B------:R-:W-:Y:S02]  /*57a0*/  FFMA.FTZ R3, -R243, R243, 1 ;  /* 0x3f800000f3037423 */ /* 0x000fe400000101f3 */
[----:B--2---:R-:W-:Y:S02]  /*57b0*/  FMUL.FTZ R5, R6, R30 ;  /* 0x0000001e06057220 */ /* 0x004fe40000410000 */
[----:B------:R1:W-:Y:S01]  /*57c0*/  STS [R228+0x3400], R2 ;  /* 0x00340002e4007388 */ /* 0x0003e20000000800 */
[----:B------:R-:W-:Y:S02]  /*57d0*/  FFMA.FTZ R6, -R250, R250, 1 ;  /* 0x3f800000fa067423 */ /* 0x000fe400000101fa */
[----:B------:R-:W-:Y:S01]  /*57e0*/  FMUL.FTZ R3, R27, R3 ;  /* 0x000000031b037220 */ /* 0x000fe20000410000 */
[----:B------:R-:W-:Y:S01]  /*57f0*/  BAR.SYNC.DEFER_BLOCKING 0x0 ;  /* 0x0000000000007b1d */ /* 0x000fe20000010000 */
[----:B------:R-:W-:Y:S02]  /*5800*/  FMUL.FTZ R5, R5, R0 ;  /* 0x0000000005057220 */ /* 0x000fe40000410000 */
[----:B------:R-:W-:Y:S01]  /*5810*/  FMUL.FTZ R0, R31, R6 ;  /* 0x000000061f007220 */ /* 0x000fe20000410000 */
[----:B------:R-:W-:Y:S02]  /*5820*/  F2FP.PACK_AB R3, R3, R7 ;  /* 0x000000070303723e */ /* 0x000fe400000000ff */
[----:B-1----:R-:W-:Y:S02]  /*5830*/  F2FP.PACK_AB R2, R9, R10 ;  /* 0x0000000a0902723e */ /* 0x002fe400000000ff */
        /* <DEDUP_REMOVED lines=107> */
[----:B------:R-:W5:Y:S01]  /*5ef0*/  LDL.64 R154, [R1+0x28] ;  /* 0x00002800019a7983 */ /* 0x000f620000100a00 */
[----:B------:R-:W-:Y:S02]  /*5f00*/  USHF.L.U32 UR14, UR17, 0x6, URZ ;  /* 0x00000006110e7899 */ /* 0x000fe4000800063f */
[----:B------:R-:W-:Y:S01]  /*5f10*/  UIMAD UR13, UR17, UR15, UR13 ;  /* 0x0000000f110d72a4 */ /* 0x000fe2000f8e020d */
[----:B------:R-:W5:Y:S03]  /*5f20*/  LDL R152, [R1+0x50] ;  /* 0x0000500001987983 */ /* 0x000f660000100800 */
[----:B------:R-:W-:Y:S01]  /*5f30*/  UIADD3 UR13, UR21, UR13, URZ ;  /* 0x0000000d150d7290 */ /* 0x000fe2000fffe03f */
[----:B------:R-:W5:Y:S01]  /*5f40*/  LDL R243, [R1+0xc] ;  /* 0x00000c0001f37983 */ /* 0x000f620000100800 */
[----:B------:R-:W-:Y:S03]  /*5f50*/  IMAD.U32 R7, RZ, RZ, UR14 ;  /* 0x0000000eff077e24 */ /* 0x000fe6000f8e00ff */
[----:B------:R-:W1:Y:S01]  /*5f60*/  S2R R239, SR_TID.X ;  /* 0x0000000000ef7919 */ /* 0x000e620000002100 */
[----:B------:R-:W-:Y:S01]  /*5f70*/  IMAD.U32 R8, RZ, RZ, UR13 ;  /* 0x0000000dff087e24 */ /* 0x000fe2000f8e00ff */
[----:B------:R-:W-:Y:S01]  /*5f80*/  UIADD3 UR13, -UR14, UR9, URZ ;  /* 0x000000090e0d7290 */ /* 0x000fe2000fffe13f */
        /* <DEDUP_REMOVED lines=10> */
[----:B---3--:R-:W-:Y:S02]  /*6030*/  LEA R0, P1, R0, R158, 0x6 ;  /* 0x0000009e00007211 */ /* 0x008fe400078230ff */
[----:B----4-:R-:W-:Y:S02]  /*6040*/  IADD3 R5, P0, R156, UR14, RZ ;  /* 0x0000000e9c057c10 */ /* 0x010fe4000ff1e0ff */
[----:B-----5:R-:W-:Y:S02]  /*6050*/  LEA.HI.X R8, R4, R155, R8, 0x6, P1 ;  /* 0x0000009b04087211 */ /* 0x020fe400008f3408 */
[C---:B------:R-:W-:Y:S02]  /*6060*/  LEA R4, P1, R0.reuse, c[0x0][0x1f0], 0x1 ;  /* 0x00007c0000047a11 */ /* 0x040fe400078208ff */
[----:B------:R-:W-:Y:S02]  /*6070*/  LEA.HI.X.SX32 R7, R7, R152, 0x1, P0 ;  /* 0x0000009807077211 */ /* 0x000fe400000f0eff */
[C---:B------:R-:W-:Y:S04]  /*6080*/  LEA R6, P0, R5.reuse, c[0x0][0x280], 0x2 ;  /* 0x0000a00005067a11 */ /* 0x040fe800078010ff */
[----:B------:R-:W-:Y:S02]  /*6090*/  LEA.HI.X R7, R5, c[0x0][0x284], R7, 0x2, P0 ;  /* 0x0000a10005077a11 */ /* 0x000fe400000f1407 */
[----:B------:R-:W-:Y:S05]  /*60a0*/  LEA.HI.X R5, R0, c[0x0][0x1f4], R8, 0x1, P1 ;  /* 0x00007d0000057a11 */ /* 0x000fea00008f0c08 */
[----:B------:R-:W-:Y:S01]  /*60b0*/  @!PT LDS RZ, [RZ] ;  /* 0x00000000fffff984 */ /* 0x000fe20000000800 */
[----:B------:R-:W-:Y:S01]  /*60c0*/  @!PT LDS RZ, [RZ] ;  /* 0x00000000fffff984 */ /* 0x000fe20000000800 */
[----:B------:R-:W-:Y:S01]  /*60d0*/  @!PT LDS RZ, [RZ] ;  /* 0x00000000fffff984 */ /* 0x000fe20000000800 */
[----:B------:R2:W-:Y:S01]  /*60e0*/  LDGSTS.E.BYPASS.LTC128B.128 [R243+0xc080], [R4.64], !P5 ;  /* 0x0c08000004f37fae */ /* 0x0005e2000e901d52 */
[----:B-1----:R-:W-:Y:S03]  /*60f0*/  @!P3 IMAD.SHL.U32 R0, R244, 0x10, RZ ;  /* 0x00000010f400b824 */ /* 0x002fe600078e00ff */
[----:B------:R2:W-:Y:S04]  /*6100*/  LDGSTS.E.BYPASS.LTC128B.128 [R243+0xd080], [R4.64+0x40], !P4 ;  /* 0x0d08004004f37fae */ /* 0x0005e8000e101d52 */
[----:B------:R2:W-:Y:S04]  /*6110*/  LDGSTS.E.BYPASS.LTC128B.128 [R243+0xe080], [R4.64+0x80], !P2 ;  /* 0x0e08008004f37fae */ /* 0x0005e8000d101d52 */
[----:B------:R2:W-:Y:S02]  /*6120*/  @!P3 LDGSTS.E.BYPASS.LTC128B.128 [R0+0xf280], [R6.64] ;  /* 0x0f2800000600bfae */ /* 0x0005e4000b901d52 */
.L_x_549:
        /* <DEDUP_REMOVED lines=9> */
[----:B------:R-:W-:Y:S01]  /*61c0*/  UISETP.GE.AND UP1, UPT, UR5, 0x1, UPT ;  /* 0x000000010500788c */ /* 0x000fe2000bf26270 */
[----:B------:R-:W1:Y:S03]  /*61d0*/  LDSM.16.M88.4 R132, [R219] ;  /* 0x00000000db84783b */ /* 0x000e660000000200 */
[-C--:B------:R-:W-:Y:S01]  /*61e0*/  HMMA.16816.F32 R12, R24, R28.reuse, RZ ;  /* 0x0000001c180c723c */ /* 0x080fe200000018ff */
[----:B------:R-:W4:Y:S04]  /*61f0*/  LDSM.16.M88.4 R136, [R219+0x1000] ;  /* 0x00100000db88783b */ /* 0x000f280000000200 */
        /* <DEDUP_REMOVED lines=227> */
.L_x_547:
[----:B------:R-:W-:Y:S01]  /*7030*/  USHF.L.U32 UR6, UR12, 0x7, URZ ;  /* 0x000000070c067899 */ /* 0x000fe2000800063f */
[----:B------:R-:W-:Y:S05]  /*7040*/  @P1 BRA `(.L_x_551) ;  /* 0x000012b000001947 */ /* 0x000fea0003800000 */
[----:B------:R-:W1:Y:S01]  /*7050*/  S2R R31, SR_TID.X ;  /* 0x00000000001f7919 */ /* 0x000e620000002100 */
[----:B------:R-:W-:Y:S01]  /*7060*/  F2FP.PACK_AB R36, R37, R36 ;  /* 0x000000242524723e */ /* 0x000fe200000000ff */
[----:B------:R-:W-:Y:S01]  /*7070*/  ULDC.64 UR4, c[0x0][0x358] ;  /* 0x0000d60000047ab9 */ /* 0x000fe20000000a00 */
[----:B------:R-:W-:Y:S01]  /*7080*/  F2FP.PACK_AB R38, R39, R38 ;  /* 0x000000262726723e */ /* 0x000fe200000000ff */
[----:B------:R-:W-:Y:S01]  /*7090*/  UISETP.NE.U32.AND UP1, UPT, URZ, UR4, UPT ;  /* 0x000000043f00728c */ /* 0x000fe2000bf25070 */
[----:B------:R-:W-:Y:S01]  /*70a0*/  F2FP.PACK_AB R48, R49, R48 ;  /* 0x000000303130723e */ /* 0x000fe200000000ff */
[----:B------:R-:W-:Y:S01]  /*70b0*/  UMOV UR7, 0x4 ;  /* 0x0000000400077882 */ /* 0x000fe20000000000 */
[----:B------:R-:W-:Y:S01]  /*70c0*/  F2FP.PACK_AB R50, R51, R50 ;  /* 0x000000323332723e */ /* 0x000fe200000000ff */
[----:B------:R-:W-:Y:S01]  /*70d0*/  UISETP.NE.AND.EX UP1, UPT, URZ, UR5, UPT, UP1 ;  /* 0x000000053f00728c */ /* 0x000fe2000bf25310 */
[----:B------:R-:W-:-:S02]  /*70e0*/  F2FP.PACK_AB R40, R41, R40 ;  /* 0x000000282928723e */ /* 0x000fc400000000ff */
[----:B------:R-:W-:Y:S01]  /*70f0*/  F2FP.PACK_AB R42, R43, R42 ;  /* 0x0000002a2b2a723e */ /* 0x000fe200000000ff */
[----:B------:R-:W-:Y:S01]  /*7100*/  ULDC.64 UR4, c[0x0][0x358] ;  /* 0x0000d60000047ab9 */ /* 0x000fe20000000a00 */
[----:B------:R-:W-:Y:S01]  /*7110*/  F2FP.PACK_AB R44, R45, R44 ;  /* 0x0000002c2d2c723e */ /* 0x000fe200000000ff */
[----:B------:R-:W-:Y:S01]  /*7120*/  UIMAD.WIDE UR4, UR10, UR7, UR4 ;  /* 0x000000070a0472a5 */ /* 0x000fe2000f8e0204 */
[----:B------:R-:W-:Y:S02]  /*7130*/  F2FP.PACK_AB R46, R47, R46 ;  /* 0x0000002e2f2e723e */ /* 0x000fe400000000ff */
[----:B------:R-:W-:Y:S02]  /*7140*/  F2FP.PACK_AB R52, R53, R52 ;  /* 0x000000343534723e */ /* 0x000fe400000000ff */
[----:B------:R-:W-:Y:S02]  /*7150*/  F2FP.PACK_AB R54, R55, R54 ;  /* 0x000000363736723e */ /* 0x000fe400000000ff */
[----:B------:R-:W-:-:S02]  /*7160*/  F2FP.PACK_AB R64, R65, R64 ;  /* 0x000000404140723e */ /* 0x000fc400000000ff */
[----:B------:R-:W-:Y:S02]  /*7170*/  F2FP.PACK_AB R66, R67, R66 ;  /* 0x000000424342723e */ /* 0x000fe400000000ff */
[----:B-1----:R-:W-:Y:S02]  /*7180*/  SHF.R.S32.HI R30, RZ, 0x1f, R31 ;  /* 0x0000001fff1e7819 */ /* 0x002fe4000001141f */
[----:B------:R-:W-:Y:S02]  /*7190*/  F2FP.PACK_AB R56, R57, R56 ;  /* 0x000000383938723e */ /* 0x000fe400000000ff */
[CC--:B------:R-:W-:Y:S02]  /*71a0*/  LEA.HI R3, R30.reuse, R31.reuse, RZ, 0x2 ;  /* 0x0000001f1e037211 */ /* 0x0c0fe400078f10ff */
[----:B------:R-:W-:Y:S02]  /*71b0*/  LEA.HI R2, R30, R31, RZ, 0x5 ;  /* 0x0000001f1e027211 */ /* 0x000fe400078f28ff */
[----:B------:R-:W-:-:S02]  /*71c0*/  SHF.R.S32.HI R28, RZ, 0x2, R3 ;  /* 0x00000002ff1c7819 */ /* 0x000fc40000011403 */
[----:B------:R-:W-:Y:S02]  /*71d0*/  SHF.R.S32.HI R0, RZ, 0x1f, R3 ;  /* 0x0000001fff007819 */ /* 0x000fe40000011403 */
[----:B------:R-:W-:Y:S02]  /*71e0*/  SHF.R.S32.HI R24, RZ, 0x5, R2 ;  /* 0x00000005ff187819 */ /* 0x000fe40000011402 */
        /* <DEDUP_REMOVED lines=62> */
[----:B-----5:R-:W-:-:S02]  /*75d0*/  F2FP.PACK_AB R9, R119, R118 ;  /* 0x000000767709723e */ /* 0x020fc400000000ff */
        /* <DEDUP_REMOVED lines=9> */
[----:B------:R-:W-:Y:S01]  /*7670*/  PLOP3.LUT P1, PT, PT, PT, UP1, 0x80, 0x0 ;  /* 0x000000000000781c */ /* 0x000fe20003f2f018 */
        /* <DEDUP_REMOVED lines=36> */
[----:B------:R3:W-:Y:S04]  /*78c0*/  STS [R0+0x5280], R7 ;  /* 0x0052800700007388 */ /* 0x0007e80000000800 */
[----:B------:R-:W-:Y:S04]  /*78d0*/  STS [R2+0x5080], R4 ;  /* 0x0050800402007388 */ /* 0x000fe80000000800 */
[----:B------:R4:W-:Y:S01]  /*78e0*/  STS [R2+0x5280], R3 ;  /* 0x0052800302007388 */ /* 0x0009e20000000800 */
[----:B-1----:R-:W-:-:S02]  /*78f0*/  IMAD.U32 R9, RZ, RZ, UR5 ;  /* 0x00000005ff097e24 */ /* 0x002fc4000f8e00ff */
[----:B--2---:R-:W-:Y:S01]  /*7900*/  IMAD.U32 R8, RZ, RZ, UR4 ;  /* 0x00000004ff087e24 */ /* 0x004fe2000f8e00ff */
[----:B------:R-:W-:Y:S06]  /*7910*/  BAR.SYNC.DEFER_BLOCKING 0x1, 0x100 ;  /* 0x0044000000007b1d */ /* 0x000fec0000010000 */
[----:B------:R-:W-:Y:S02]  /*7920*/  ULDC.64 UR4, c[0x0][0x360] ;  /* 0x0000d80000047ab9 */ /* 0x000fe40000000a00 */
[----:B------:R-:W-:Y:S01]  /*7930*/  UISETP.NE.U32.AND UP0, UPT, URZ, UR4, UPT ;  /* 0x000000043f00728c */ /* 0x000fe2000bf05070 */
[----:B---3--:R-:W2:Y:S03]  /*7940*/  @P1 LDG.E R0, [R8.64] ;  /* 0x0000001208001981 */ /* 0x008ea6000c1e1900 */
[----:B------:R-:W-:Y:S01]  /*7950*/  UISETP.NE.AND.EX UP0, UPT, URZ, UR5, UPT, UP0 ;  /* 0x000000053f00728c */ /* 0x000fe2000bf05300 */
[----:B------:R-:W-:-:S02]  /*7960*/  IMAD.MOV.U32 R5, RZ, RZ, c[0x0][0x2f0] ;  /* 0x0000bc00ff057624 */ /* 0x000fc400078e00ff */
[----:B------:R-:W-:-:S03]  /*7970*/  ULDC.64 UR4, c[0x0][0x360] ;  /* 0x0000d80000047ab9 */ /* 0x000fc60000000a00 */
[----:B------:R-:W-:-:S05]  /*7980*/  PLOP3.LUT P0, PT, PT, PT, UP0, 0x80, 0x0 ;  /* 0x000000000000781c */ /* 0x000fca0003f0f008 */
[----:B------:R-:W-:-:S06]  /*7990*/  @UP0 UIMAD.WIDE UR4, UR10, UR7, UR4 ;  /* 0x000000070a0402a5 */ /* 0x000fcc000f8e0204 */
[----:B----4-:R-:W-:Y:S02]  /*79a0*/  IMAD.U32 R2, RZ, RZ, UR4 ;  /* 0x00000004ff027e24 */ /* 0x010fe4000f8e00ff */
[----:B------:R-:W-:-:S05]  /*79b0*/  IMAD.U32 R3, RZ, RZ, UR5 ;  /* 0x00000005ff037e24 */ /* 0x000fca000f8e00ff */
[----:B------:R1:W5:Y:S01]  /*79c0*/  @P0 LDG.E R5, [R2.64] ;  /* 0x0000001202050981 */ /* 0x000362000c1e1900 */
[----:B------:R-:W-:Y:S02]  /*79d0*/  UMOV UR14, URZ ;  /* 0x0000003f000e7c82 */ /* 0x000fe40008000000 */
[----:B------:R-:W-:Y:S01]  /*79e0*/  UMOV UR15, URZ ;  /* 0x0000003f000f7c82 */ /* 0x000fe20008000000 */
[----:B--2---:R-:W2:Y:S02]  /*79f0*/  @P1 R2UR UR5, R0 ;  /* 0x00000000000513c2 */ /* 0x004ea400000e0000 */
[----:B--2---:R-:W-:Y:S02]  /*7a00*/  @UP1 USHF.R.S32.HI UR4, URZ, 0x1f, UR5 ;  /* 0x0000001f3f041899 */ /* 0x004fe40008011405 */
[----:B------:R-:W-:-:S05]  /*7a10*/  @UP1 UMOV UR14, UR5 ;  /* 0x00000005000e1c82 */ /* 0x000fca0008000000 */
[----:B------:R-:W-:Y:S01]  /*7a20*/  @UP1 UMOV UR15, UR4 ;  /* 0x00000004000f1c82 */ /* 0x000fe20008000000 */
[----:B------:R-:W-:Y:S05]  /*7a30*/  @P0 BRA `(.L_x_552) ;  /* 0x0000004000000947 */ /* 0x000fea0003800000 */
[----:B-1----:R-:W-:Y:S05]  /*7a40*/  @!P1 BRA `(.L_x_552) ;  /* 0x0000003000009947 */ /* 0x002fea0003800000 */
[----:B------:R-:W2:Y:S04]  /*7a50*/  LDG.E R0, [R8.64] ;  /* 0x0000001208007981 */ /* 0x000ea8000c1e1900 */
[----:B------:R-:W2:Y:S02]  /*7a60*/  LDG.E R2, [R8.64+0x4] ;  /* 0x0000041208027981 */ /* 0x000ea4000c1e1900 */
[----:B--2--5:R-:W-:Y:S02]  /*7a70*/  IADD3 R5, -R0, R2, RZ ;  /* 0x0000000200057210 */ /* 0x024fe40007ffe1ff */
.L_x_552:
[----:B-1----:R-:W-:Y:S01]  /*7a80*/  LEA.HI R0, R30, R31, RZ, 0x3 ;  /* 0x0000001f1e007211 */ /* 0x002fe200078f18ff */
[----:B------:R-:W-:Y:S01]  /*7a90*/  IMAD.SHL.U32 R12, R29, 0x8, RZ ;  /* 0x000000081d0c7824 */ /* 0x000fe200078e00ff */
[----:B------:R-:W-:Y:S01]  /*7aa0*/  LEA.HI R2, R28, R28, RZ, 0x1 ;  /* 0x0000001c1c027211 */ /* 0x000fe200078f08ff */
[----:B------:R-:W-:Y:S01]  /*7ab0*/  USHF.R.S32.HI UR7, URZ, 0x1f, UR11 ;  /* 0x0000001f3f077899 */ /* 0x000fe2000801140b */
[----:B-----5:R-:W-:Y:S01]  /*7ac0*/  IADD3 R5, R5, -UR6, RZ ;  /* 0x8000000605057c10 */ /* 0x020fe2000fffe0ff */
[----:B------:R-:W-:Y:S01]  /*7ad0*/  IMAD.SHL.U32 R0, R0, 0x8, RZ ;  /* 0x0000000800007824 */ /* 0x000fe200078e00ff */
[----:B------:R-:W-:Y:S01]  /*7ae0*/  LOP3.LUT R2, R2, 0x3fffffe, RZ, 0xc0, !PT ;  /* 0x03fffffe02027812 */ /* 0x000fe200078ec0ff */
[----:B------:R-:W-:Y:S01]  /*7af0*/  ULDC.64 UR4, c[0x0][0x338] ;  /* 0x0000ce0000047ab9 */ /* 0x000fe20000000a00 */
[----:B------:R-:W-:Y:S01]  /*7b00*/  SHF.R.S32.HI R13, RZ, 0x1f, R12 ;  /* 0x0000001fff0d7819 */ /* 0x000fe2000001140c */
[----:B------:R-:W-:Y:S01]  /*7b10*/  UIMAD UR4, UR7, UR4, URZ ;  /* 0x00000004070472a4 */ /* 0x000fe2000f8e023f */
[----:B------:R-:W-:Y:S01]  /*7b20*/  LOP3.LUT R0, R0, 0xc0, RZ, 0xc0, !PT ;  /* 0x000000c000007812 */ /* 0x000fe200078ec0ff */
[----:B------:R-:W-:Y:S01]  /*7b30*/  IMAD.IADD R2, R28, 0x1, -R2 ;  /* 0x000000011c027824 */ /* 0x000fe200078e0a02 */
[----:B------:R-:W-:Y:S01]  /*7b40*/  USHF.R.S32.HI UR8, URZ, 0x1f, UR10 ;  /* 0x0000001f3f087899 */ /* 0x000fe2000801140a */
[----:B------:R-:W-:Y:S01]  /*7b50*/  IMNMX R14, R5, 0x80, PT ;  /* 0x00000080050e7817 */ /* 0x000fe20003800200 */
[----:B------:R-:W-:Y:S01]  /*7b60*/  UIMAD UR5, UR11, UR5, UR4 ;  /* 0x000000050b0572a4 */ /* 0x000fe2000f8e0204 */
[----:B------:R-:W-:Y:S01]  /*7b70*/  LOP3.LUT R3, R0, 0x18, R12, 0xf8, !PT ;  /* 0x0000001800037812 */ /* 0x000fe200078ef80c */
[----:B------:R-:W-:Y:S01]  /*7b80*/  IMAD R2, R24, 0x8, R2 ;  /* 0x0000000818027824 */ /* 0x000fe200078e0202 */
[----:B------:R-:W-:Y:S01]  /*7b90*/  SHF.R.U32.HI R0, RZ, 0x3, R0 ;  /* 0x00000003ff007819 */ /* 0x000fe20000011600 */
[----:B------:R-:W-:Y:S01]  /*7ba0*/  USEL UR10, UR10, URZ, !UP1 ;  /* 0x0000003f0a0a7287 */ /* 0x000fe2000c800000 */
[C---:B------:R-:W-:Y:S01]  /*7bb0*/  ISETP.GE.AND P4, PT, R28.reuse, R14, PT ;  /* 0x0000000e1c00720c */ /* 0x040fe20003f86270 */
[----:B------:R-:W-:Y:S01]  /*7bc0*/  USEL UR8, UR8, URZ, !UP1 ;  /* 0x0000003f08087287 */ /* 0x000fe2000c800000 */
[----:B------:R-:W-:Y:S01]  /*7bd0*/  LOP3.LUT R0, R3, R0, RZ, 0x3c, !PT ;  /* 0x0000000003007212 */ /* 0x000fe200078e3cff */
[----:B------:R-:W-:Y:S01]  /*7be0*/  IMAD.U32 R6, RZ, RZ, UR12 ;  /* 0x0000000cff067e24 */ /* 0x000fe2000f8e00ff */
[----:B------:R-:W-:Y:S01]  /*7bf0*/  IADD3 R4, P0, R28, UR14, RZ ;  /* 0x0000000e1c047c10 */ /* 0x000fe2000ff1e0ff */
[----:B------:R-:W-:Y:S01]  /*7c00*/  IMAD.U32 R29, RZ, RZ, UR10 ;  /* 0x0000000aff1d7e24 */ /* 0x000fe2000f8e00ff */
[----:B------:R-:W-:Y:S01]  /*7c10*/  BSSY B0, `(.L_x_553) ;  /* 0x0000029000007945 */ /* 0x000fe20003800000 */
[----:B------:R-:W-:Y:S01]  /*7c20*/  IMAD.U32 R0, R2, 0x20, R0 ;  /* 0x0000002002007824 */ /* 0x000fe200078e0000 */
[----:B------:R-:W-:Y:S01]  /*7c30*/  LEA.HI.X.SX32 R5, R28, UR15, 0x1, P0 ;  /* 0x0000000f1c057c11 */ /* 0x000fe200080f0eff */
[----:B------:R-:W-:Y:S01]  /*7c40*/  IMAD.U32 R2, RZ, RZ, UR11 ;  /* 0x0000000bff027e24 */ /* 0x000fe2000f8e00ff */
[----:B------:R-:W-:Y:S01]  /*7c50*/  IADD3 R15, R12, 0x20, RZ ;  /* 0x000000200c0f7810 */ /* 0x000fe20007ffe0ff */
[----:B------:R-:W-:-:S02]  /*7c60*/  IMAD.SHL.U32 R0, R0, 0x2, RZ ;  /* 0x0000000200007824 */ /* 0x000fc400078e00ff */
[----:B------:R-:W-:-:S03]  /*7c70*/  IMAD.WIDE.U32 R2, R2, c[0x0][0x338], R12 ;  /* 0x0000ce0002027a25 */ /* 0x000fc600078e000c */
[----:B------:R1:W2:Y:S01]  /*7c80*/  LDS.128 R40, [R0+0x7080] ;  /* 0x0070800000287984 */ /* 0x0002a20000000c00 */
[----:B------:R-:W-:Y:S01]  /*7c90*/  IMAD.WIDE R8, R6, 0x80, R4 ;  /* 0x0000008006087825 */ /* 0x000fe200078e0204 */
[----:B------:R-:W-:Y:S01]  /*7ca0*/  IADD3 R3, R3, UR5, RZ ;  /* 0x0000000503037c10 */ /* 0x000fe2000fffe0ff */
[----:B------:R-:W-:Y:S01]  /*7cb0*/  ULDC.64 UR4, c[0x0][0x340] ;  /* 0x0000d00000047ab9 */ /* 0x000fe20000000a00 */
[----:B------:R1:W3:Y:S01]  /*7cc0*/  LDS.128 R36, [R0+0x9080] ;  /* 0x0090800000247984 */ /* 0x0002e20000000c00 */
[----:B------:R-:W-:Y:S02]  /*7cd0*/  UIMAD UR4, UR8, UR4, URZ ;  /* 0x00000004080472a4 */ /* 0x000fe4000f8e023f */
[----:B------:R-:W-:Y:S01]  /*7ce0*/  IMAD.WIDE.U32 R10, R29, c[0x0][0x340], R2 ;  /* 0x0000d0001d0a7a25 */ /* 0x000fe200078e0002 */
[----:B------:R1:W4:Y:S01]  /*7cf0*/  LDS.128 R32, [R0+0xb080] ;  /* 0x00b0800000207984 */ /* 0x0003220000000c00 */
[----:B------:R-:W-:-:S03]  /*7d00*/  UIMAD UR4, UR10, UR5, UR4 ;  /* 0x000000050a0472a4 */ /* 0x000fc6000f8e0204 */
[----:B------:R1:W1:Y:S03]  /*7d10*/  LDS.128 R52, [R0+0x80] ;  /* 0x0000800000347984 */ /* 0x0002660000000c00 */
[----:B------:R-:W-:Y:S01]  /*7d20*/  IADD3 R7, R11, UR4, RZ ;  /* 0x000000040b077c10 */ /* 0x000fe2000fffe0ff */
        /* <DEDUP_REMOVED lines=23> */
.L_x_554:
[----:B------:R-:W-:Y:S05]  /*7ea0*/  BSYNC B0 ;  /* 0x0000000000007941 */ /* 0x000fea0003800000 */
.L_x_553:
        /* <DEDUP_REMOVED lines=21> */
.L_x_556:
[----:B------:R-:W-:Y:S05]  /*8000*/  BSYNC B0 ;  /* 0x0000000000007941 */ /* 0x000fea0003800000 */
.L_x_555:
[----:B------:R-:W-:Y:S01]  /*8010*/  ULDC.64 UR4, c[0x0][0x308] ;  /* 0x0000c20000047ab9 */ /* 0x000fe20000000a00 */
[----:B-1----:R-:W-:Y:S01]  /*8020*/  MOV R2, UR11 ;  /* 0x0000000b00027c02 */ /* 0x002fe20008000f00 */
[----:B------:R-:W-:Y:S01]  /*8030*/  UIMAD UR4, UR7, UR4, URZ ;  /* 0x00000004070472a4 */ /* 0x000fe2000f8e023f */
[----:B------:R-:W-:Y:S03]  /*8040*/  BSSY B0, `(.L_x_557) ;  /* 0x0000018000007945 */ /* 0x000fe60003800000 */
        /* <DEDUP_REMOVED lines=23> */
.L_x_558:
[----:B------:R-:W-:Y:S05]  /*81c0*/  BSYNC B0 ;  /* 0x0000000000007941 */ /* 0x000fea0003800000 */
.L_x_557:
        /* <DEDUP_REMOVED lines=19> */
.L_x_551:
[----:B------:R-:W-:Y:S02]  /*8300*/  ULDC.64 UR4, c[0x0][0x358] ;  /* 0x0000d60000047ab9 */ /* 0x000fe40000000a00 */
[----:B------:R-:W-:-:S02]  /*8310*/  UISETP.NE.U32.AND UP1, UPT, URZ, UR4, UPT ;  /* 0x000000043f00728c */ /* 0x000fc4000bf25070 */
[----:B------:R-:W-:Y:S02]  /*8320*/  UMOV UR7, 0x4 ;  /* 0x0000000400077882 */ /* 0x000fe40000000000 */
[----:B------:R-:W-:-:S03]  /*8330*/  UISETP.NE.AND.EX UP1, UPT, URZ, UR5, UPT, UP1 ;  /* 0x000000053f00728c */ /* 0x000fc6000bf25310 */
[----:B------:R-:W-:Y:S02]  /*8340*/  ULDC.64 UR4, c[0x0][0x358] ;  /* 0x0000d60000047ab9 */ /* 0x000fe40000000a00 */
[----:B------:R-:W-:Y:S01]  /*8350*/  UIMAD.WIDE UR4, UR10, UR7, UR4 ;  /* 0x000000070a0472a5 */ /* 0x000fe2000f8e0204 */
[----:B------:R-:W-:-:S05]  /*8360*/  PLOP3.LUT P1, PT, PT, PT, UP1, 0x80, 0x0 ;  /* 0x000000000000781c */ /* 0x000fca0003f2f018 */
[----:B------:R-:W-:Y:S01]  /*8370*/  IMAD.U32 R4, RZ, RZ, UR4 ;  /* 0x00000004ff047e24 */ /* 0x000fe2000f8e00ff */
[----:B------:R-:W-:Y:S01]  /*8380*/  MOV R5, UR5 ;  /* 0x0000000500057c02 */ /* 0x000fe20008000f00 */
[----:B------:R-:W-:-:S06]  /*8390*/  ULDC.64 UR4, c[0x0][0x360] ;  /* 0x0000d80000047ab9 */ /* 0x000fcc0000000a00 */
[----:B------:R-:W2:Y:S01]  /*83a0*/  @P1 LDG.E R0, [R4.64] ;  /* 0x0000001204001981 */ /* 0x000ea2000c1e1900 */
[----:B------:R-:W-:Y:S01]  /*83b0*/  UISETP.NE.U32.AND UP0, UPT, URZ, UR4, UPT ;  /* 0x000000043f00728c */ /* 0x000fe2000bf05070 */
[----:B------:R-:W-:-:S03]  /*83c0*/  IMAD.MOV.U32 R6, RZ, RZ, c[0x0][0x2f0] ;  /* 0x0000bc00ff067624 */ /* 0x000fc600078e00ff */
[----:B------:R-:W-:-:S03]  /*83d0*/  UISETP.NE.AND.EX UP0, UPT, URZ, UR5, UPT, UP0 ;  /* 0x000000053f00728c */ /* 0x000fc6000bf05300 */
[----:B------:R-:W-:-:S03]  /*83e0*/  ULDC.64 UR4, c[0x0][0x360] ;  /* 0x0000d80000047ab9 */ /* 0x000fc60000000a00 */
[----:B------:R-:W-:-:S05]  /*83f0*/  PLOP3.LUT P0, PT, PT, PT, UP0, 0x80, 0x0 ;  /* 0x000000000000781c */ /* 0x000fca0003f0f008 */
[----:B------:R-:W-:-:S06]  /*8400*/  @UP0 UIMAD.WIDE UR4, UR10, UR7, UR4 ;  /* 0x000000070a0402a5 */ /* 0x000fcc000f8e0204 */
[----:B------:R-:W-:Y:S01]  /*8410*/  MOV R2, UR4 ;  /* 0x0000000400027c02 */ /* 0x000fe20008000f00 */
        /* <DEDUP_REMOVED lines=13> */
.L_x_559:
[----:B-1----:R-:W1:Y:S01]  /*84f0*/  S2R R2, SR_TID.X ;  /* 0x0000000000027919 */ /* 0x002e620000002100 */
[----:B------:R-:W-:Y:S01]  /*8500*/  USHF.R.S32.HI UR7, URZ, 0x1f, UR11 ;  /* 0x0000001f3f077899 */ /* 0x000fe2000801140b */
[----:B-----5:R-:W-:Y:S01]  /*8510*/  IADD3 R14, R6, -UR6, RZ ;  /* 0x80000006060e7c10 */ /* 0x020fe2000fffe0ff */
[----:B------:R-:W-:Y:S01]  /*8520*/  ULDC.64 UR4, c[0x0][0x308] ;  /* 0x0000c20000047ab9 */ /* 0x000fe20000000a00 */
[----:B------:R-:W-:Y:S01]  /*8530*/  IMAD.U32 R6, RZ, RZ, UR12 ;  /* 0x0000000cff067e24 */ /* 0x000fe2000f8e00ff */
[----:B------:R-:W-:Y:S01]  /*8540*/  UIMAD UR4, UR7, UR4, URZ ;  /* 0x00000004070472a4 */ /* 0x000fe2000f8e023f */
[----:B------:R-:W-:Y:S01]  /*8550*/  BSSY B0, `(.L_x_560) ;  /* 0x0000029000007945 */ /* 0x000fe20003800000 */
[----:B------:R-:W-:-:S02]  /*8560*/  USHF.R.S32.HI UR8, URZ, 0x1f, UR10 ;  /* 0x0000001f3f087899 */ /* 0x000fc4000801140a */
[----:B------:R-:W-:Y:S02]  /*8570*/  UIMAD UR5, UR11, UR5, UR4 ;  /* 0x000000050b0572a4 */ /* 0x000fe4000f8e0204 */
[----:B------:R-:W-:Y:S02]  /*8580*/  USEL UR10, UR10, URZ, !UP1 ;  /* 0x0000003f0a0a7287 */ /* 0x000fe4000c800000 */
[----:B------:R-:W-:-:S04]  /*8590*/  USEL UR8, UR8, URZ, !UP1 ;  /* 0x0000003f08087287 */ /* 0x000fc8000c800000 */
[----:B------:R-:W-:Y:S01]  /*85a0*/  IMAD.U32 R17, RZ, RZ, UR10 ;  /* 0x0000000aff117e24 */ /* 0x000fe2000f8e00ff */
[----:B-1----:R-:W-:-:S04]  /*85b0*/  SHF.R.S32.HI R4, RZ, 0x1f, R2 ;  /* 0x0000001fff047819 */ /* 0x002fc80000011402 */
[----:B------:R-:W-:-:S04]  /*85c0*/  LEA.HI R4, R4, R2, RZ, 0x2 ;  /* 0x0000000204047211 */ /* 0x000fc800078f10ff */
[----:B------:R-:W-:-:S05]  /*85d0*/  LOP3.LUT R0, R4, 0x1ffffffc, RZ, 0xc0, !PT ;  /* 0x1ffffffc04007812 */ /* 0x000fca00078ec0ff */
[----:B------:R-:W-:Y:S02]  /*85e0*/  IMAD.IADD R0, R2, 0x1, -R0 ;  /* 0x0000000102007824 */ /* 0x000fe400078e0a00 */
[----:B------:R-:W-:Y:S02]  /*85f0*/  IMAD.U32 R2, RZ, RZ, UR11 ;  /* 0x0000000bff027e24 */ /* 0x000fe4000f8e00ff */
[----:B------:R-:W-:Y:S01]  /*8600*/  IMAD.SHL.U32 R12, R0, 0x8, RZ ;  /* 0x00000008000c7824 */ /* 0x000fe200078e00ff */
[----:B------:R-:W-:-:S04]  /*8610*/  SHF.R.S32.HI R0, RZ, 0x2, R4 ;  /* 0x00000002ff007819 */ /* 0x000fc80000011404 */
[--C-:B------:R-:W-:Y:S02]  /*8620*/  SHF.R.S32.HI R13, RZ, 0x1f, R12.reuse ;  /* 0x0000001fff0d7819 */ /* 0x100fe4000001140c */
[C---:B------:R-:W-:Y:S02]  /*8630*/  ISETP.GE.AND P4, PT, R0.reuse, R14, PT ;  /* 0x0000000e0000720c */ /* 0x040fe40003f86270 */
[----:B------:R-:W-:Y:S01]  /*8640*/  IADD3 R4, P0, R0, UR14, RZ ;  /* 0x0000000e00047c10 */ /* 0x000fe2000ff1e0ff */
[----:B------:R-:W-:Y:S01]  /*8650*/  IMAD.WIDE.U32 R2, R2, c[0x0][0x308], R12 ;  /* 0x0000c20002027a25 */ /* 0x000fe200078e000c */
[----:B------:R-:W-:Y:S02]  /*8660*/  IADD3 R15, R12, 0x20, RZ ;  /* 0x000000200c0f7810 */ /* 0x000fe40007ffe0ff */
[----:B------:R-:W-:Y:S02]  /*8670*/  LEA.HI.X.SX32 R5, R0, UR15, 0x1, P0 ;  /* 0x0000000f00057c11 */ /* 0x000fe400080f0eff */
[----:B------:R-:W-:Y:S01]  /*8680*/  IADD3 R3, R3, UR5, RZ ;  /* 0x0000000503037c10 */ /* 0x000fe2000fffe0ff */
[----:B------:R-:W-:Y:S01]  /*8690*/  ULDC.64 UR4, c[0x0][0x310] ;  /* 0x0000c40000047ab9 */ /* 0x000fe20000000a00 */
[----:B------:R-:W-:Y:S01]  /*86a0*/  IADD3 R16, R12, 0x40, RZ ;  /* 0x000000400c107810 */ /* 0x000fe20007ffe0ff */
[----:B------:R-:W-:Y:S01]  /*86b0*/  UIMAD UR4, UR8, UR4, URZ ;  /* 0x00000004080472a4 */ /* 0x000fe2000f8e023f */
[----:B------:R-:W-:-:S03]  /*86c0*/  IMAD.WIDE R6, R6, 0x80, R4 ;  /* 0x0000008006067825 */ /* 0x000fc600078e0204 */
[----:B------:R-:W-:Y:S01]  /*86d0*/  UIMAD UR4, UR10, UR5, UR4 ;  /* 0x000000050a0472a4 */ /* 0x000fe2000f8e0204 */
        /* <DEDUP_REMOVED lines=16> */
.L_x_561:
[----:B------:R-:W-:Y:S05]  /*87e0*/  BSYNC B0 ;  /* 0x0000000000007941 */ /* 0x000fea0003800000 */
.L_x_560:
        /* <DEDUP_REMOVED lines=19> */
.L_x_563:
[----:B------:R-:W-:Y:S05]  /*8920*/  BSYNC B0 ;  /* 0x0000000000007941 */ /* 0x000fea0003800000 */
.L_x_562:
        /* <DEDUP_REMOVED lines=26> */
.L_x_565:
[----:B------:R-:W-:Y:S05]  /*8ad0*/  BSYNC B0 ;  /* 0x0000000000007941 */ /* 0x000fea0003800000 */
.L_x_564:
        /* <DEDUP_REMOVED lines=18> */
.L_x_566:
        /* <DEDUP_REMOVED lines=16> */
.L_x_1406:


//--------------------- .text._ZN7cutlass13device_kernelIN5flash19enable_sm80_to_sm89INS1_16FlashAttnBwdSm80INS1_25CollectiveMainloopBwdSm80ILi2ELi1EN4cute5tupleIJNS5_1CILi64EEENS7_ILi128EEENS7_ILi96EEEEEENS_6half_tEfNS_4arch4Sm80ELb1ELb0ELb1ELb1ELb1ELb0ELb0ELb0ELi2ELi2ELi4ELi2ELb1EEENS1_21CollectiveEpilogueBwdISB_SC_SE_Li256ELb1ELb0ELi2EEENS1_25SingleTileBwdLPTSchedulerILb1ELi128ELb1EEEEEEEEEvNT_6ParamsE --------------------------
	.section	.text._ZN7cutlass13device_kernelIN5flash19enable_sm80_to_sm89INS1_16FlashAttnBwdSm80INS1_25CollectiveMainloopBwdSm80ILi2ELi1EN4cute5tupleIJNS5_1CILi64EEENS7_ILi128EEENS7_ILi96EEEEEENS_6half_tEfNS_4arch4Sm80ELb1ELb0ELb1ELb1ELb1ELb0ELb0ELb0ELi2ELi2ELi4ELi2ELb1EEENS1_21CollectiveEpilogueBwdISB_SC_SE_Li256ELb1ELb0ELi2EEENS1_25SingleTileBwdLPTSchedulerILb1ELi128ELb1EEEEEEEEEvNT_6ParamsE,"ax",@progbits
	.sectioninfo	@"SHI_REGISTERS=255"
	.align	128
.text._ZN7cutlass13device_kernelIN5flash19enable_sm80_to_sm89INS1_16FlashAttnBwdSm80INS1_25CollectiveMainloopBwdSm80ILi2ELi1EN4cute5tupleIJNS5_1CILi64EEENS7_ILi128EEENS7_ILi96EEEEEENS_6half_tEfNS_4arch4Sm80ELb1ELb0ELb1ELb1ELb1ELb0ELb0ELb0ELi2ELi2ELi4ELi2ELb1EEENS1_21CollectiveEpilogueBwdISB_SC_SE_Li256ELb1ELb0ELi2EEENS1_25SingleTileBwdLPTSchedulerILb1ELi128ELb1EEEEEEEEEvNT_6ParamsE:
        .type           _ZN7cutlass13device_kernelIN5flash19enable_sm80_to_sm89INS1_16FlashAttnBwdSm80INS1_25CollectiveMainloopBwdSm80ILi2ELi1EN4cute5tupleIJNS5_1CILi64EEENS7_ILi128EEENS7_ILi96EEEEEENS_6half_tEfNS_4arch4Sm80ELb1ELb0ELb1ELb1ELb1ELb0ELb0ELb0ELi2ELi2ELi4ELi2ELb1EEENS1_21CollectiveEpilogueBwdISB_SC_SE_Li256ELb1ELb0ELi2EEENS1_25SingleTileBwdLPTSchedulerILb1ELi128ELb1EEEEEEEEEvNT_6ParamsE,@function
        .size           _ZN7cutlass13device_kernelIN5flash19enable_sm80_to_sm89INS1_16FlashAttnBwdSm80INS1_25CollectiveMainloopBwdSm80ILi2ELi1EN4cute5tupleIJNS5_1CILi64EEENS7_ILi128EEENS7_ILi96EEEEEENS_6half_tEfNS_4arch4Sm80ELb1ELb0ELb1ELb1ELb1ELb0ELb0ELb0ELi2ELi2ELi4ELi2ELb1EEENS1_21CollectiveEpilogueBwdISB_SC_SE_Li256ELb1ELb0ELi2EEENS1_25SingleTileBwdLPTSchedulerILb1ELi128ELb1EEEEEEEEEvNT_6ParamsE,(.L_x_1407 - _ZN7cutlass13device_kernelIN5flash19enable_sm80_to_sm89INS1_16FlashAttnBwdSm80INS1_25CollectiveMainloopBwdSm80ILi2ELi1EN4cute5tupleIJNS5_1CILi64EEENS7_ILi128EEENS7_ILi96EEEEEENS_6half_tEfNS_4arch4Sm80ELb1ELb0ELb1ELb1ELb1ELb0ELb0ELb0ELi2ELi2ELi4ELi2ELb1EEENS1_21CollectiveEpilogueBwdISB_SC_SE_Li256ELb1ELb0ELi2EEENS1_25SingleTileBwdLPTSchedulerILb1ELi128ELb1EEEEEEEEEvNT_6ParamsE)
        .other          _ZN7cutlass13device_kernelIN5flash19enable_sm80_to_sm89INS1_16FlashAttnBwdSm80INS1_25CollectiveMainloopBwdSm80ILi2ELi1EN4cute5tupleIJNS5_1CILi64EEENS7_ILi128EEENS7_ILi96EEEEEENS_6half_tEfNS_4arch4Sm80ELb1ELb0ELb1ELb1ELb1ELb0ELb0ELb0ELi2ELi2ELi4ELi2ELb1EEENS1_21CollectiveEpilogueBwdISB_SC_SE_Li256ELb1ELb0ELi2EEENS1_25SingleTileBwdLPTSchedulerILb1ELi128ELb1EEEEEEEEEvNT_6ParamsE,@"STO_CUDA_ENTRY STV_DEFAULT"
_ZN7cutlass13device_kernelIN5flash19enable_sm80_to_sm89INS1_16FlashAttnBwdSm80INS1_25CollectiveMainloopBwdSm80ILi2ELi1EN4cute5tupleIJNS5_1CILi64EEENS7_ILi128EEENS7_ILi96EEEEEENS_6half_tEfNS_4arch4Sm80ELb1ELb0ELb1ELb1ELb1ELb0ELb0ELb0ELi2ELi2ELi4ELi2ELb1EEENS1_21CollectiveEpilogueBwdISB_SC_SE_Li256ELb1ELb0ELi2EEENS1_25SingleTileBwdLPTSchedulerILb1ELi128ELb1EEEEEEEEEvNT_6ParamsE:
        /* <DEDUP_REMOVED lines=30> */
.L_x_568:
[----:B------:R-:W-:Y:S02]  /*01e0*/  ULDC UR7, c[0x0][0x3ac] ;  /* 0x0000eb0000077ab9 */ /* 0x000fe40000000800 */
[----:B------:R-:W-:Y:S02]  /*01f0*/  UISETP.NE.AND UP0, UPT, UR7, 0x1, UPT ;  /* 0x000000010700788c */ /* 0x000fe4000bf05270 */
[----:B------:R-:W-:Y:S02]  /*0200*/  ULDC.64 UR4, c[0x0][0x3b0] ;  /* 0x0000ec0000047ab9 */ /* 0x000fe40000000a00 */
[----:B------:R-:W-:Y:S02]  /*0210*/  UIMAD.WIDE.U32 UR10, UR6, UR4, URZ ;  /* 0x00000004060a72a5 */ /* 0x000fe4000f8e003f */
[----:B------:R-:W-:-:S05]  /*0220*/  UMOV UR9, UR6 ;  /* 0x0000000600097c82 */ /* 0x000fca0008000000 */
[----:B------:R-:W-:-:S04]  /*0230*/  @UP0 USHF.R.U32.HI UR9, URZ, UR5, UR11 ;  /* 0x000000053f090299 */ /* 0x000fc8000801160b */
[----:B------:R-:W-:-:S04]  /*0240*/  UIMAD UR7, UR9, UR7, URZ ;  /* 0x00000007090772a4 */ /* 0x000fc8000f8e023f */
.L_x_569:
        /* <DEDUP_REMOVED lines=12> */
[----:B------:R-:W-:-:S06]  /*0310*/  UIMAD UR4, UR4, UR6, UR5 ;  /* 0x00000006040472a4 */ /* 0x000fcc000f8e0205 */
[----:B------:R-:W-:-:S05]  /*0320*/  IMAD.U32 R0, RZ, RZ, UR4 ;  /* 0x00000004ff007e24 */ /* 0x000fca000f8e00ff */
[----:B------:R1:W-:Y:S01]  /*0330*/  STL [R1+0x20], R0 ;  /* 0x0000200001007387 */ /* 0x0003e20000100800 */
[----:B------:R-:W-:Y:S05]  /*0340*/  @!P0 BRA `(.L_x_570) ;  /* 0x0000008000008947 */ /* 0x000fea0003800000 */
[----:B------:R-:W-:Y:S02]  /*0350*/  UMOV UR4, 0x4 ;  /* 0x0000000400047882 */ /* 0x000fe40000000000 */
[----:B------:R-:W-:Y:S02]  /*0360*/  ULDC.64 UR6, c[0x0][0x3e0] ;  /* 0x0000f80000067ab9 */ /* 0x000fe40000000a00 */
[----:B------:R-:W-:-:S06]  /*0370*/  UIMAD.WIDE UR4, UR13, UR4, UR6 ;  /* 0x000000040d0472a5 */ /* 0x000fcc000f8e0206 */
[----:B------:R-:W-:Y:S02]  /*0380*/  MOV R2, UR4 ;  /* 0x0000000400027c02 */ /* 0x000fe40008000f00 */
[----:B------:R-:W-:-:S05]  /*0390*/  MOV R3, UR5 ;  /* 0x0000000500037c02 */ /* 0x000fca0008000f00 */
[----:B-1----:R-:W2:Y:S02]  /*03a0*/  LDG.E R0, [R2.64] ;  /* 0x0000001202007981 */ /* 0x002ea4000c1e1900 */
[----:B--2---:R1:W2:Y:S02]  /*03b0*/  R2UR UR5, R0 ;  /* 0x00000000000573c2 */ /* 0x0042a400000e0000 */
[----:B-12---:R-:W-:Y:S05]  /*03c0*/  BRA `(.L_x_571) ;  /* 0x000000f000007947 */ /* 0x006fea0003800000 */
.L_x_570:
        /* <DEDUP_REMOVED lines=9> */
[----:B-1----:R-:W3:Y:S01]  /*0460*/  LDG.E R0, [R2.64+0x4] ;  /* 0x0000041202007981 */ /* 0x002ee2000c1e1900 */
[----:B--2---:R-:W1:Y:S08]  /*0470*/  R2UR UR5, R4 ;  /* 0x00000000040573c2 */ /* 0x004e7000000e0000 */
[----:B---3--:R-:W1:Y:S02]  /*0480*/  R2UR UR4, R0 ;  /* 0x00000000000473c2 */ /* 0x008e6400000e0000 */
[----:B-1----:R-:W-:Y:S01]  /*0490*/  UIADD3 UR5, -UR5, UR4, URZ ;  /* 0x0000000405057290 */ /* 0x002fe2000fffe13f */
[----:B------:R-:W-:Y:S05]  /*04a0*/  BRA `(.L_x_571) ;  /* 0x0000001000007947 */ /* 0x000fea0003800000 */
.L_x_572:
[----:B------:R-:W-:Y:S02]  /*04b0*/  ULDC UR5, c[0x0][0x3d4] ;  /* 0x0000f50000057ab9 */ /* 0x000fe40000000800 */
.L_x_571:
[----:B------:R-:W-:Y:S02]  /*04c0*/  UIADD3 UR5, UR5, 0x7f, URZ ;  /* 0x0000007f05057890 */ /* 0x000fe4000fffe03f */
[----:B------:R-:W-:-:S02]  /*04d0*/  ULOP3.LUT UR14, URZ, UR9, URZ, 0x33, !UPT ;  /* 0x000000093f0e7292 */ /* 0x000fc4000f8e333f */
[----:B------:R-:W-:-:S04]  /*04e0*/  USHF.R.S32.HI UR4, URZ, 0x1f, UR5 ;  /* 0x0000001f3f047899 */ /* 0x000fc80008011405 */
[----:B------:R-:W-:-:S04]  /*04f0*/  ULEA.HI UR4, UR4, UR5, URZ, 0x7 ;  /* 0x0000000504047291 */ /* 0x000fc8000f8f383f */
[----:B------:R-:W-:-:S04]  /*0500*/  USHF.R.S32.HI UR4, URZ, 0x7, UR4 ;  /* 0x000000073f047899 */ /* 0x000fc80008011404 */
[----:B------:R-:W-:Y:S02]  /*0510*/  UISETP.GT.AND UP0, UPT, UR4, UR9, UPT ;  /* 0x000000090400728c */ /* 0x000fe4000bf04270 */
[----:B------:R-:W-:Y:S02]  /*0520*/  UIADD3 UR14, UR4, UR14, URZ ;  /* 0x0000000e040e7290 */ /* 0x000fe4000fffe03f */
[----:B------:R-:W-:Y:S01]  /*0530*/  USEL UR13, UR13, 0xffffffff, UP0 ;  /* 0xffffffff0d0d7887 */ /* 0x000fe20008000000 */
[----:B------:R-:W-:Y:S05]  /*0540*/  BRA `(.L_x_573) ;  /* 0x000004b000007947 */ /* 0x000fea0003800000 */
.L_x_567:
[----:B------:R-:W-:Y:S02]  /*0550*/  ULDC.64 UR6, c[0x0][0x3b8] ;  /* 0x0000ee0000067ab9 */ /* 0x000fe40000000a00 */
[----:B------:R-:W-:Y:S02]  /*0560*/  UISETP.NE.AND UP0, UPT, UR6, 0x1, UPT ;  /* 0x000000010600788c */ /* 0x000fe4000bf05270 */
[----:B------:R-:W-:Y:S02]  /*0570*/  UIMAD.WIDE.U32 UR10, UR4, UR7, URZ ;  /* 0x00000007040a72a5 */ /* 0x000fe4000f8e003f */
[----:B------:R-:W-:-:S02]  /*0580*/  ULDC UR5, c[0x0][0x3c0] ;  /* 0x0000f00000057ab9 */ /* 0x000fc40000000800 */
        /* <DEDUP_REMOVED lines=17> */
.L_x_574:
[----:B------:R-:W-:Y:S02]  /*06a0*/  ULDC UR7, c[0x0][0x3ac] ;  /* 0x0000eb0000077ab9 */ /* 0x000fe40000000800 */
[----:B------:R-:W-:Y:S02]  /*06b0*/  UISETP.NE.AND UP0, UPT, UR7, 0x1, UPT ;  /* 0x000000010700788c */ /* 0x000fe4000bf05270 */
[----:B------:R-:W-:Y:S02]  /*06c0*/  ULDC.64 UR4, c[0x0][0x3b0] ;  /* 0x0000ec0000047ab9 */ /* 0x000fe40000000a00 */
[----:B------:R-:W-:Y:S02]  /*06d0*/  UIMAD.WIDE.U32 UR10, UR6, UR4, URZ ;  /* 0x00000004060a72a5 */ /* 0x000fe4000f8e003f */
[----:B------:R-:W-:-:S05]  /*06e0*/  UMOV UR9, UR6 ;  /* 0x0000000600097c82 */ /* 0x000fca0008000000 */
[----:B------:R-:W-:-:S04]  /*06f0*/  @UP0 USHF.R.U32.HI UR9, URZ, UR5, UR11 ;  /* 0x000000053f090299 */ /* 0x000fc8000801160b */
[----:B------:R-:W-:-:S04]  /*0700*/  UIMAD UR7, UR9, UR7, URZ ;  /* 0x00000007090772a4 */ /* 0x000fc8000f8e023f */
.L_x_575:
        /* <DEDUP_REMOVED lines=24> */
.L_x_576:
        /* <DEDUP_REMOVED lines=14> */
.L_x_578:
[----:B------:R-:W-:Y:S02]  /*0970*/  ULDC UR5, c[0x0][0x3d4] ;  /* 0x0000f50000057ab9 */ /* 0x000fe40000000800 */
.L_x_577:
[----:B------:R-:W-:Y:S02]  /*0980*/  UIADD3 UR5, UR5, 0x7f, URZ ;  /* 0x0000007f05057890 */ /* 0x000fe4000fffe03f */
[----:B------:R-:W-:-:S02]  /*0990*/  ULOP3.LUT UR14, URZ, UR9, URZ, 0x33, !UPT ;  /* 0x000000093f0e7292 */ /* 0x000fc4000f8e333f */
[----:B------:R-:W-:-:S04]  /*09a0*/  USHF.R.S32.HI UR4, URZ, 0x1f, UR5 ;  /* 0x0000001f3f047899 */ /* 0x000fc80008011405 */
[----:B------:R-:W-:-:S04]  /*09b0*/  ULEA.HI UR4, UR4, UR5, URZ, 0x7 ;  /* 0x0000000504047291 */ /* 0x000fc8000f8f383f */
[----:B------:R-:W-:-:S04]  /*09c0*/  USHF.R.S32.HI UR4, URZ, 0x7, UR4 ;  /* 0x000000073f047899 */ /* 0x000fc80008011404 */
[----:B------:R-:W-:Y:S02]  /*09d0*/  UISETP.GT.AND UP0, UPT, UR4, UR9, UPT ;  /* 0x000000090400728c */ /* 0x000fe4000bf04270 */
[----:B------:R-:W-:Y:S02]  /*09e0*/  UIADD3 UR14, UR4, UR14, URZ ;  /* 0x0000000e040e7290 */ /* 0x000fe4000fffe03f */
[----:B------:R-:W-:-:S06]  /*09f0*/  USEL UR13, UR13, 0xffffffff, UP0 ;  /* 0xffffffff0d0d7887 */ /* 0x000fcc0008000000 */
.L_x_573:
        /* <DEDUP_REMOVED lines=22> */
[----:B------:R-:W-:Y:S01]  /*0b60*/  MOV R15, RZ ;  /* 0x000000ff000f7202 */ /* 0x000fe20000000f00 */
[----:B-1----:R1:W3:Y:S01]  /*0b70*/  @P0 LDG.E R0, [R2.64] ;  /* 0x0000001202000981 */ /* 0x0022e2000c1e1900 */
[----:B------:R-:W-:Y:S01]  /*0b80*/  IMAD.MOV.U32 R11, RZ, RZ, RZ ;  /* 0x000000ffff0b7224 */ /* 0x000fe200078e00ff */
        /* <DEDUP_REMOVED lines=24> */
.L_x_579:
        /* <DEDUP_REMOVED lines=10> */
.L_x_580:
[----:B------:R-:W-:Y:S05]  /*0db0*/  @!P1 BRA `(.L_x_581) ;  /* 0x0000005000009947 */ /* 0x000fea0003800000 */
[----:B------:R1:W2:Y:S04]  /*0dc0*/  LDG.E R0, [R2.64] ;  /* 0x0000001202007981 */ /* 0x0002a8000c1e1900 */
[----:B-1----:R-:W3:Y:S01]  /*0dd0*/  LDG.E R2, [R2.64+0x4] ;  /* 0x0000041202027981 */ /* 0x002ee2000c1e1900 */
[----:B--2---:R-:W1:Y:S08]  /*0de0*/  R2UR UR11, R0 ;  /* 0x00000000000b73c2 */ /* 0x004e7000000e0000 */
[----:B---3--:R-:W1:Y:S02]  /*0df0*/  R2UR UR4, R2 ;  /* 0x00000000020473c2 */ /* 0x008e6400000e0000 */
[----:B-1----:R-:W-:-:S06]  /*0e00*/  UIADD3 UR11, -UR11, UR4, URZ ;  /* 0x000000040b0b7290 */ /* 0x002fcc000fffe13f */
.L_x_581:
        /* <DEDUP_REMOVED lines=13> */
[----:B------:R-:W-:Y:S01]  /*0ee0*/  IMAD.MOV.U32 R120, RZ, RZ, RZ ;  /* 0x000000ffff787224 */ /* 0x000fe200078e00ff */
[----:B------:R-:W-:Y:S01]  /*0ef0*/  MOV R10, RZ ;  /* 0x000000ff000a7202 */ /* 0x000fe20000000f00 */
[----:B------:R-:W-:Y:S01]  /*0f00*/  IMAD.MOV.U32 R118, RZ, RZ, RZ ;  /* 0x000000ffff767224 */ /* 0x000fe200078e00ff */
[----:B------:R-:W-:Y:S01]  /*0f10*/  ULEA.HI UR10, UR10, UR4, URZ, 0x6 ;  /* 0x000000040a0a7291 */ /* 0x000fe2000f8f303f */
[----:B------:R-:W-:Y:S01]  /*0f20*/  IMAD.MOV.U32 R116, RZ, RZ, RZ ;  /* 0x000000ffff747224 */ /* 0x000fe200078e00ff */
[----:B------:R-:W-:Y:S01]  /*0f30*/  USHF.R.S32.HI UR4, URZ, 0x1f, UR5 ;  /* 0x0000001f3f047899 */ /* 0x000fe20008011405 */
[----:B------:R-:W-:Y:S01]  /*0f40*/  CS2R R110, SRZ ;  /* 0x00000000006e7805 */ /* 0x000fe2000001ff00 */
[----:B------:R-:W-:Y:S01]  /*0f50*/  USHF.R.S32.HI UR10, URZ, 0x6, UR10 ;  /* 0x000000063f0a7899 */ /* 0x000fe2000801140a */
[----:B------:R-:W-:Y:S01]  /*0f60*/  CS2R R12, SRZ ;  /* 0x00000000000c7805 */ /* 0x000fe2000001ff00 */
[----:B------:R-:W-:Y:S01]  /*0f70*/  ULEA.HI UR4, UR4, UR5, URZ, 0x6 ;  /* 0x0000000504047291 */ /* 0x000fe2000f8f303f */
[----:B------:R-:W-:Y:S01]  /*0f80*/  MOV R108, RZ ;  /* 0x000000ff006c7202 */ /* 0x000fe20000000f00 */
[----:B------:R-:W-:Y:S01]  /*0f90*/  UISETP.LT.AND UP0, UPT, URZ, UR10, UPT ;  /* 0x0000000a3f00728c */ /* 0x000fe2000bf01270 */
[----:B------:R-:W-:Y:S01]  /*0fa0*/  IMAD.MOV.U32 R114, RZ, RZ, RZ ;  /* 0x000000ffff727224 */ /* 0x000fe200078e00ff */
[----:B------:R-:W-:Y:S01]  /*0fb0*/  USHF.R.S32.HI UR9, URZ, 0x6, UR4 ;  /* 0x000000063f097899 */ /* 0x000fe20008011404 */
[----:B------:R-:W-:Y:S01]  /*0fc0*/  MOV R14, RZ ;  /* 0x000000ff000e7202 */ /* 0x000fe20000000f00 */
[----:B------:R-:W-:Y:S01]  /*0fd0*/  USEL UR10, URZ, UR10, !UP0 ;  /* 0x0000000a3f0a7287 */ /* 0x000fe2000c000000 */
[----:B------:R-:W-:Y:S01]  /*0fe0*/  IMAD.MOV.U32 R112, RZ, RZ, RZ ;  /* 0x000000ffff707224 */ /* 0x000fe200078e00ff */
[----:B------:R-:W-:Y:S01]  /*0ff0*/  CS2R R106, SRZ ;  /* 0x00000000006a7805 */ /* 0x000fe2000001ff00 */
        /* <DEDUP_REMOVED lines=44> */
[----:B------:R-:W2:Y:S01]  /*12c0*/  LDL R30, [R1+0x20] ;  /* 0x00002000011e7983 */ /* 0x000ea20000100800 */
[----:B------:R-:W-:Y:S01]  /*12d0*/  IMAD.MOV.U32 R0, RZ, RZ, c[0x0][0x248] ;  /* 0x00009200ff007624 */ /* 0x000fe200078e00ff */
[--C-:B------:R-:W-:Y:S01]  /*12e0*/  SHF.R.S32.HI R32, RZ, 0x1f, R85.reuse ;  /* 0x0000001fff207819 */ /* 0x100fe20000011455 */
[----:B------:R-:W-:Y:S01]  /*12f0*/  USHF.R.S32.HI UR15, URZ, 0x1f, UR13 ;  /* 0x0000001f3f0f7899 */ /* 0x000fe2000801140d */
[----:B------:R-:W-:Y:S01]  /*1300*/  SHF.R.S32.HI R19, RZ, 0x1f, R85 ;  /* 0x0000001fff137819 */ /* 0x000fe20000011455 */
[----:B------:R-:W-:Y:S01]  /*1310*/  USEL UR16, UR13, URZ, !UP1 ;  /* 0x0000003f0d107287 */ /* 0x000fe2000c800000 */
[----:B------:R-:W-:Y:S01]  /*1320*/  ISETP.NE.AND P0, PT, R0, 0x1, PT ;  /* 0x000000010000780c */ /* 0x000fe20003f05270 */
[----:B------:R-:W-:Y:S01]  /*1330*/  USEL UR7, UR15, URZ, !UP1 ;  /* 0x0000003f0f077287 */ /* 0x000fe2000c800000 */
[CC--:B------:R-:W-:Y:S01]  /*1340*/  LEA.HI R17, R32.reuse, R85.reuse, RZ, 0x2 ;  /* 0x0000005520117211 */ /* 0x0c0fe200078f10ff */
[----:B------:R-:W-:Y:S01]  /*1350*/  ULDC.64 UR4, c[0x0][0x1e8] ;  /* 0x00007a0000047ab9 */ /* 0x000fe20000000a00 */
[CC--:B------:R-:W-:Y:S01]  /*1360*/  LEA.HI R35, R32.reuse, R85.reuse, RZ, 0x3 ;  /* 0x0000005520237211 */ /* 0x0c0fe200078f18ff */
[----:B------:R-:W-:Y:S01]  /*1370*/  UIMAD UR4, UR7, UR4, URZ ;  /* 0x00000004070472a4 */ /* 0x000fe2000f8e023f */
[----:B------:R-:W-:Y:S01]  /*1380*/  LOP3.LUT R3, R17, 0xfffffffc, RZ, 0xc0, !PT ;  /* 0xfffffffc11037812 */ /* 0x000fe200078ec0ff */
[----:B------:R-:W-:Y:S01]  /*1390*/  UIADD3 UR8, -UR8, UR11, URZ ;  /* 0x0000000b08087290 */ /* 0x000fe2000fffe13f */
[----:B------:R-:W-:Y:S01]  /*13a0*/  SHF.R.S32.HI R40, RZ, 0x2, R17 ;  /* 0x00000002ff287819 */ /* 0x000fe20000011411 */
[----:B------:R-:W-:Y:S01]  /*13b0*/  UIMAD UR17, UR16, UR5, UR4 ;  /* 0x00000005101172a4 */ /* 0x000fe2000f8e0204 */
[-C--:B------:R-:W-:Y:S01]  /*13c0*/  LEA.HI R29, R32, R85.reuse, RZ, 0x5 ;  /* 0x00000055201d7211 */ /* 0x080fe200078f28ff */
[----:B------:R-:W-:Y:S01]  /*13d0*/  IMAD.IADD R18, R85, 0x1, -R3 ;  /* 0x0000000155127824 */ /* 0x000fe200078e0a03 */
[----:B------:R-:W-:Y:S01]  /*13e0*/  SHF.R.S32.HI R23, RZ, 0x1f, R40 ;  /* 0x0000001fff177819 */ /* 0x000fe20000011428 */
[----:B------:R-:W-:Y:S01]  /*13f0*/  ULDC.64 UR4, c[0x0][0x1b8] ;  /* 0x00006e0000047ab9 */ /* 0x000fe20000000a00 */
[----:B------:R-:W-:Y:S01]  /*1400*/  SHF.R.S32.HI R28, RZ, 0x5, R29 ;  /* 0x00000005ff1c7819 */ /* 0x000fe2000001141d */
[----:B------:R-:W-:Y:S01]  /*1410*/  IMAD.SHL.U32 R8, R18, 0x8, RZ ;  /* 0x0000000812087824 */ /* 0x000fe200078e00ff */
[----:B------:R-:W-:Y:S01]  /*1420*/  UIMAD UR4, UR7, UR4, URZ ;  /* 0x00000004070472a4 */ /* 0x000fe2000f8e023f */
[----:B------:R-:W-:Y:S01]  /*1430*/  LEA.HI R25, R32, R85, RZ, 0x4 ;  /* 0x0000005520197211 */ /* 0x000fe200078f20ff */
[----:B------:R-:W-:Y:S01]  /*1440*/  USEL UR15, UR15, URZ, !UP2 ;  /* 0x0000003f0f0f7287 */ /* 0x000fe2000d000000 */
[----:B------:R-:W-:Y:S01]  /*1450*/  IMAD.MOV.U32 R222, RZ, RZ, 0x20 ;  /* 0x00000020ffde7424 */ /* 0x000fe200078e00ff */
[----:B------:R-:W-:Y:S01]  /*1460*/  SHF.R.S32.HI R9, RZ, 0x1f, R8 ;  /* 0x0000001fff097819 */ /* 0x000fe20000011408 */
[----:B------:R-:W-:Y:S01]  /*1470*/  UIMAD UR4, UR16, UR5, UR4 ;  /* 0x00000005100472a4 */ /* 0x000fe2000f8e0204 */
[C---:B------:R-:W-:Y:S01]  /*1480*/  IADD3 R22, R8.reuse, 0x20, RZ ;  /* 0x0000002008167810 */ /* 0x040fe20007ffe0ff */
[----:B------:R-:W-:Y:S01]  /*1490*/  USHF.R.S32.HI UR21, URZ, 0x1f, UR10 ;  /* 0x0000001f3f157899 */ /* 0x000fe2000801140a */
[C---:B------:R-:W-:Y:S01]  /*14a0*/  IADD3 R37, R8.reuse, 0x40, RZ ;  /* 0x0000004008257810 */ /* 0x040fe20007ffe0ff */
[----:B------:R-:W-:Y:S01]  /*14b0*/  IMAD.MOV.U32 R225, RZ, RZ, 0x10 ;  /* 0x00000010ffe17424 */ /* 0x000fe200078e00ff */
[----:B------:R-:W-:Y:S01]  /*14c0*/  ISETP.GE.AND P3, PT, R8, c[0x0][0x1cc], PT ;  /* 0x0000730008007a0c */ /* 0x000fe20003f66270 */
[----:B------:R-:W-:Y:S01]  /*14d0*/  CS2R R130, SRZ ;  /* 0x0000000000827805 */ /* 0x000fe2000001ff00 */
[----:B------:R-:W-:Y:S01]  /*14e0*/  ISETP.GE.AND P2, PT, R22, c[0x0][0x1cc], PT ;  /* 0x0000730016007a0c */ /* 0x000fe20003f46270 */
[----:B------:R-:W-:Y:S01]  /*14f0*/  STL [R1+0x1c], R37 ;  /* 0x00001c2501007387 */ /* 0x000fe20000100800 */
[----:B------:R-:W-:Y:S01]  /*1500*/  SHF.R.S32.HI R16, RZ, 0x4, R25 ;  /* 0x00000004ff107819 */ /* 0x000fe20000011419 */
        /* <DEDUP_REMOVED lines=42> */
[----:B--2---:R-:W-:Y:S01]  /*17b0*/  @P0 IMAD.HI.U32 R2, R30, c[0x0][0x24c], RZ ;  /* 0x000093001e020a27 */ /* 0x004fe200078e00ff */
[----:B------:R-:W-:-:S03]  /*17c0*/  SHF.R.S32.HI R24, RZ, 0x1f, R30 ;  /* 0x0000001fff187819 */ /* 0x000fc6000001141e */
[----:B------:R-:W-:Y:S01]  /*17d0*/  IMAD.MOV.U32 R0, RZ, RZ, R30 ;  /* 0x000000ffff007224 */ /* 0x000fe200078e001e */
[----:B------:R-:W-:Y:S02]  /*17e0*/  @P0 SHF.R.U32.HI R0, RZ, c[0x0][0x250], R2 ;  /* 0x00009400ff000a19 */ /* 0x000fe40000011602 */
[----:B-----5:R-:W-:Y:S02]  /*17f0*/  IADD3 R10, P0, R40, R11, RZ ;  /* 0x0000000b280a7210 */ /* 0x020fe40007f1e0ff */
[----:B------:R-:W-:Y:S01]  /*1800*/  SHF.R.S32.HI R2, RZ, 0x1f, R0 ;  /* 0x0000001fff027819 */ /* 0x000fe20000011400 */
[----:B------:R-:W-:Y:S01]  /*1810*/  IMAD.WIDE.U32 R4, R0, c[0x0][0x1e0], R8 ;  /* 0x0000780000047a25 */ /* 0x000fe200078e0008 */
[----:B------:R-:W-:Y:S02]  /*1820*/  LEA.HI.X.SX32 R11, R11, R23, 0x1, P0 ;  /* 0x000000170b0b7211 */ /* 0x000fe400000f0eff */
[----:B------:R-:W-:Y:S01]  /*1830*/  IADD3 R20, P0, R40, R15, RZ ;  /* 0x0000000f28147210 */ /* 0x000fe20007f1e0ff */
[----:B------:R-:W-:-:S02]  /*1840*/  IMAD R3, R2, c[0x0][0x1e0], RZ ;  /* 0x0000780002037a24 */ /* 0x000fc400078e02ff */
[----:B------:R-:W-:Y:S01]  /*1850*/  IMAD R2, R2, c[0x0][0x1b0], RZ ;  /* 0x00006c0002027a24 */ /* 0x000fe200078e02ff */
[----:B------:R-:W-:Y:S01]  /*1860*/  LEA.HI.X.SX32 R23, R15, R23, 0x1, P0 ;  /* 0x000000170f177211 */ /* 0x000fe200000f0eff */
[C---:B------:R-:W-:Y:S01]  /*1870*/  IMAD R6, R0.reuse, c[0x0][0x1e4], R3 ;  /* 0x0000790000067a24 */ /* 0x040fe200078e0203 */
[----:B------:R-:W-:Y:S01]  /*1880*/  LEA.HI R15, R25, R16, RZ, 0x1 ;  /* 0x00000010190f7211 */ /* 0x000fe200078f08ff */
[C---:B------:R-:W-:Y:S02]  /*1890*/  IMAD R7, R0.reuse, c[0x0][0x1b4], R2 ;  /* 0x00006d0000077a24 */ /* 0x040fe400078e0202 */
[----:B------:R-:W-:Y:S01]  /*18a0*/  IMAD.WIDE.U32 R2, R0, c[0x0][0x1b0], R8 ;  /* 0x00006c0000027a25 */ /* 0x000fe200078e0008 */
[----:B------:R-:W-:-:S03]  /*18b0*/  LOP3.LUT R15, R15, 0xfffffffe, RZ, 0xc0, !PT ;  /* 0xfffffffe0f0f7812 */ /* 0x000fc600078ec0ff */
[----:B------:R-:W-:Y:S02]  /*18c0*/  IMAD.IADD R5, R5, 0x1, R6 ;  /* 0x0000000105057824 */ /* 0x000fe400078e0206 */
[----:B------:R-:W-:Y:S01]  /*18d0*/  IMAD.U32 R0, RZ, RZ, UR16 ;  /* 0x00000010ff007e24 */ /* 0x000fe2000f8e00ff */
[----:B------:R-:W-:Y:S01]  /*18e0*/  USEL UR16, UR13, URZ, !UP2 ;  /* 0x0000003f0d107287 */ /* 0x000fe2000d000000 */
[----:B------:R-:W-:Y:S02]  /*18f0*/  IMAD.IADD R3, R3, 0x1, R7 ;  /* 0x0000000103037824 */ /* 0x000fe400078e0207 */
[----:B------:R-:W-:-:S04]  /*1900*/  IMAD.WIDE.U32 R6, R0, c[0x0][0x1e8], R4 ;  /* 0x00007a0000067a25 */ /* 0x000fc800078e0004 */
[----:B------:R-:W-:Y:S01]  /*1910*/  IMAD.WIDE.U32 R4, R0, c[0x0][0x1b8], R2 ;  /* 0x00006e0000047a25 */ /* 0x000fe200078e0002 */
[----:B------:R-:W-:Y:S01]  /*1920*/  IADD3 R7, R7, UR17, RZ ;  /* 0x0000001107077c10 */ /* 0x000fe2000fffe0ff */
[----:B------:R-:W-:Y:S02]  /*1930*/  USHF.L.U32 UR17, UR10, 0x6, URZ ;  /* 0x000000060a117899 */ /* 0x000fe4000800063f */
[----:B------:R-:W-:Y:S01]  /*1940*/  IMAD.U32 R2, RZ, RZ, UR14 ;  /* 0x0000000eff027e24 */ /* 0x000fe2000f8e00ff */
[----:B------:R-:W-:Y:S01]  /*1950*/  IADD3 R5, R5, UR4, RZ ;  /* 0x0000000405057c10 */ /* 0x000fe2000fffe0ff */
[----:B------:R-:W-:Y:S01]  /*1960*/  IMAD.SHL.U32 R0, R35, 0x8, RZ ;  /* 0x0000000823007824 */ /* 0x000fe200078e00ff */
[----:B------:R-:W-:Y:S01]  /*1970*/  UIMAD UR4, UR6, 0x60, URZ ;  /* 0x00000060060478a4 */ /* 0x000fe2000f8e023f */
[----:B------:R-:W-:Y:S01]  /*1980*/  IMAD.WIDE R2, R2, 0x80, R10 ;  /* 0x0000008002027825 */ /* 0x000fe200078e020a */
[----:B------:R-:W-:Y:S02]  /*1990*/  UIADD3 UR20, -UR17, UR12, URZ ;  /* 0x0000000c11147290 */ /* 0x000fe4000fffe13f */
[----:B------:R-:W-:Y:S01]  /*19a0*/  LOP3.LUT R0, R0, 0xc0, RZ, 0xc0, !PT ;  /* 0x000000c000007812 */ /* 0x000fe200078ec0ff */
[----:B------:R-:W-:-:S02]  /*19b0*/  IMAD R10, R3, c[0x0][0x1d8], RZ ;  /* 0x00007600030a7a24 */ /* 0x000fc400078e02ff */
[----:B------:R-:W-:Y:S01]  /*19c0*/  IMAD R3, R3, c[0x0][0x1a8], RZ ;  /* 0x00006a0003037a24 */ /* 0x000fe200078e02ff */
[----:B------:R-:W-:Y:S01]  /*19d0*/  SHF.R.U32.HI R14, RZ, 0x3, R0 ;  /* 0x00000003ff0e7819 */ /* 0x000fe20000011600 */
[----:B------:R-:W-:Y:S01]  /*19e0*/  IMAD R12, R2, c[0x0][0x1dc], R10 ;  /* 0x00007700020c7a24 */ /* 0x000fe200078e020a */
[----:B------:R-:W-:Y:S01]  /*19f0*/  LOP3.LUT R13, R0, 0x18, R8, 0xf8, !PT ;  /* 0x00000018000d7812 */ /* 0x000fe200078ef808 */
[----:B------:R-:W-:-:S03]  /*1a00*/  IMAD.WIDE.U32 R10, R2, c[0x0][0x1d8], R6 ;  /* 0x00007600020a7a25 */ /* 0x000fc600078e0006 */
[----:B------:R-:W-:Y:S01]  /*1a10*/  LOP3.LUT R14, R13, R14, RZ, 0x3c, !PT ;  /* 0x0000000e0d0e7212 */ /* 0x000fe200078e3cff */
[C---:B------:R-:W-:Y:S02]  /*1a20*/  IMAD R0, R2.reuse, c[0x0][0x1ac], R3 ;  /* 0x00006b0002007a24 */ /* 0x040fe400078e0203 */
[----:B------:R-:W-:Y:S01]  /*1a30*/  IMAD.WIDE.U32 R6, R2, c[0x0][0x1a8], R4 ;  /* 0x00006a0002067a25 */ /* 0x000fe200078e0004 */
[----:B------:R-:W-:Y:S02]  /*1a40*/  LEA.HI R5, R17, R40, RZ, 0x1 ;  /* 0x0000002811057211 */ /* 0x000fe400078f08ff */
[----:B------:R-:W-:Y:S01]  /*1a50*/  LEA R4, P1, R10, c[0x0][0x1c0], 0x1 ;  /* 0x000070000a047a11 */ /* 0x000fe200078208ff */
[----:B------:R-:W-:Y:S01]  /*1a60*/  IMAD.IADD R3, R11, 0x1, R12 ;  /* 0x000000010b037824 */ /* 0x000fe200078e020c */
[----:B------:R-:W-:Y:S01]  /*1a70*/  LEA R2, P0, R6, c[0x0][0x190], 0x1 ;  /* 0x0000640006027a11 */ /* 0x000fe200078008ff */
[----:B------:R-:W-:Y:S01]  /*1a80*/  IMAD.IADD R0, R7, 0x1, R0 ;  /* 0x0000000107007824 */ /* 0x000fe200078e0200 */
[----:B------:R-:W-:Y:S01]  /*1a90*/  LOP3.LUT R7, R5, 0x7fffffe, RZ, 0xc0, !PT ;  /* 0x07fffffe05077812 */ /* 0x000fe200078ec0ff */
[----:B------:R-:W-:Y:S01]  /*1aa0*/  IMAD.MOV.U32 R13, RZ, RZ, c[0x0][0x1dc] ;  /* 0x00007700ff0d7624 */ /* 0x000fe200078e00ff */
[----:B------:R-:W-:Y:S01]  /*1ab0*/  LEA.HI.X R5, R10, c[0x0][0x1c4], R3, 0x1, P1 ;  /* 0x000071000a057a11 */ /* 0x000fe200008f0c03 */
[----:B------:R-:W-:Y:S01]  /*1ac0*/  IMAD.MOV.U32 R11, RZ, RZ, c[0x0][0x1a8] ;  /* 0x00006a00ff0b7624 */ /* 0x000fe200078e00ff */
[----:B------:R-:W-:Y:S01]  /*1ad0*/  LEA.HI.X R3, R6, c[0x0][0x194], R0, 0x1, P0 ;  /* 0x0000650006037a11 */ /* 0x000fe200000f0c00 */
[----:B------:R-:W-:-:S02]  /*1ae0*/  IMAD.IADD R0, R40, 0x1, -R7 ;  /* 0x0000000128007824 */ /* 0x000fc400078e0a07 */
[----:B------:R-:W-:Y:S01]  /*1af0*/  IMAD.MOV.U32 R7, RZ, RZ, c[0x0][0x1d8] ;  /* 0x00007600ff077624 */ /* 0x000fe200078e00ff */
[----:B------:R-:W-:Y:S01]  /*1b00*/  LEA R10, P0, R11, R2, 0x7 ;  /* 0x000000020b0a7211 */ /* 0x000fe200078038ff */
[----:B------:R-:W-:Y:S02]  /*1b10*/  IMAD R0, R28, 0x8, R0 ;  /* 0x000000081c007824 */ /* 0x000fe400078e0200 */
[----:B------:R-:W-:Y:S01]  /*1b20*/  IMAD.MOV.U32 R12, RZ, RZ, c[0x0][0x1ac] ;  /* 0x00006b00ff0c7624 */ /* 0x000fe200078e00ff */
[C---:B------:R-:W-:Y:S01]  /*1b30*/  LEA R6, P1, R7.reuse, R4, 0x7 ;  /* 0x0000000407067211 */ /* 0x040fe200078238ff */
[----:B------:R-:W-:Y:S01]  /*1b40*/  IMAD.U32 R14, R0, 0x20, R14 ;  /* 0x00000020000e7824 */ /* 0x000fe200078e000e */
[----:B------:R-:W-:Y:S01]  /*1b50*/  IADD3 R0, -R40, UR8, RZ ;  /* 0x0000000828007c10 */ /* 0x000fe2000fffe1ff */
[----:B------:R-:W-:Y:S01]  /*1b60*/  IMAD.IADD R26, R16, 0x1, -R15 ;  /* 0x00000001101a7824 */ /* 0x000fe200078e0a0f */
[----:B------:R-:W-:Y:S01]  /*1b70*/  LEA.HI.X R7, R7, R5, R13, 0x7, P1 ;  /* 0x0000000507077211 */ /* 0x000fe200008f3c0d */
[----:B------:R-:W-:Y:S01]  /*1b80*/  IMAD.SHL.U32 R36, R14, 0x2, RZ ;  /* 0x000000020e247824 */ /* 0x000fe200078e00ff */
[----:B------:R-:W-:Y:S01]  /*1b90*/  ISETP.GE.AND P1, PT, R37, c[0x0][0x1cc], PT ;  /* 0x0000730025007a0c */ /* 0x000fe20003f26270 */
[----:B------:R-:W-:Y:S01]  /*1ba0*/  IMAD.U32 R13, RZ, RZ, UR4 ;  /* 0x00000004ff0d7e24 */ /* 0x000fe2000f8e00ff */
[----:B------:R-:W-:-:S02]  /*1bb0*/  ISETP.LT.OR P6, PT, R0, 0x1, P3 ;  /* 0x000000010000780c */ /* 0x000fc40001fc1670 */
[C---:B------:R-:W-:Y:S01]  /*1bc0*/  ISETP.LT.OR P5, PT, R0.reuse, 0x1, P2 ;  /* 0x000000010000780c */ /* 0x040fe200017a1670 */
[----:B------:R-:W-:Y:S01]  /*1bd0*/  STL [R1+0xc], R36 ;  /* 0x00000c2401007387 */ /* 0x000fe20000100800 */
[C---:B------:R-:W-:Y:S02]  /*1be0*/  ISETP.LT.OR P4, PT, R0.reuse, 0x1, P1 ;  /* 0x000000010000780c */ /* 0x040fe40000f81670 */
[C---:B------:R-:W-:Y:S02]  /*1bf0*/  ISETP.LT.OR P3, PT, R0.reuse, 0x41, P3 ;  /* 0x000000410000780c */ /* 0x040fe40001f61670 */
[----:B------:R-:W-:Y:S02]  /*1c00*/  SHF.R.S32.HI R14, RZ, 0x1f, R17 ;  /* 0x0000001fff0e7819 */ /* 0x000fe40000011411 */
[C---:B------:R-:W-:Y:S02]  /*1c10*/  ISETP.LT.OR P2, PT, R0.reuse, 0x41, P2 ;  /* 0x000000410000780c */ /* 0x040fe40001741670 */
[----:B------:R-:W-:Y:S01]  /*1c20*/  ISETP.LT.OR P1, PT, R0, 0x41, P1 ;  /* 0x000000410000780c */ /* 0x000fe20000f21670 */
[----:B------:R-:W-:Y:S01]  /*1c30*/  @!PT LDS RZ, [RZ] ;  /* 0x00000000fffff984 */ /* 0x000fe20000000800 */
[----:B------:R-:W-:Y:S01]  /*1c40*/  @!PT LDS RZ, [RZ] ;  /* 0x00000000fffff984 */ /* 0x000fe20000000800 */
[----:B------:R-:W-:Y:S01]  /*1c50*/  @!PT LDS RZ, [RZ] ;  /* 0x00000000fffff984 */ /* 0x000fe20000000800 */
[----:B------:R1:W-:Y:S01]  /*1c60*/  LDGSTS.E.BYPASS.LTC128B.128 [R36+0x6080], [R4.64], !P6 ;  /* 0x0608000004247fae */ /* 0x0003e2000f101d52 */
[----:B------:R-:W-:-:S02]  /*1c70*/  LEA.HI.X R11, R11, R3, R12, 0x7, P0 ;  /* 0x000000030b0b7211 */ /* 0x000fc400000f3c0c */
[----:B------:R-:W-:Y:S01]  /*1c80*/  IADD3 R12, P0, R85, UR4, RZ ;  /* 0x00000004550c7c10 */ /* 0x000fe2000ff1e0ff */
[----:B------:R1:W-:Y:S01]  /*1c90*/  LDGSTS.E.BYPASS.LTC128B.128 [R36+0x8080], [R4.64+0x40], !P5 ;  /* 0x0808004004247fae */ /* 0x0003e2000e901d52 */
[----:B------:R-:W-:Y:S01]  /*1ca0*/  ISETP.GE.AND P6, PT, R22, c[0x0][0x19c], PT ;  /* 0x0000670016007a0c */ /* 0x000fe20003fc6270 */
[----:B------:R-:W-:Y:S01]  /*1cb0*/  USHF.R.S32.HI UR4, URZ, 0x1f, UR6 ;  /* 0x0000001f3f047899 */ /* 0x000fe20008011406 */
[----:B------:R-:W-:Y:S01]  /*1cc0*/  LEA.HI.X.SX32 R13, R13, R19, 0x1, P0 ;  /* 0x000000130d0d7211 */ /* 0x000fe200000f0eff */
[----:B------:R1:W-:Y:S01]  /*1cd0*/  LDGSTS.E.BYPASS.LTC128B.128 [R36+0xa080], [R4.64+0x80], !P4 ;  /* 0x0a08008004247fae */ /* 0x0003e2000e101d52 */
[----:B------:R-:W-:Y:S02]  /*1ce0*/  ISETP.GE.AND P0, PT, R8, c[0x0][0x19c], PT ;  /* 0x0000670008007a0c */ /* 0x000fe40003f06270 */
[----:B------:R-:W-:Y:S01]  /*1cf0*/  ISETP.GE.AND P4, PT, R37, c[0x0][0x19c], PT ;  /* 0x0000670025007a0c */ /* 0x000fe20003f86270 */
[----:B------:R2:W-:Y:S01]  /*1d00*/  LDGSTS.E.BYPASS.LTC128B.128 [R36+0x7080], [R6.64], !P3 ;  /* 0x0708000006247fae */ /* 0x0005e2000d901d52 */
[----:B------:R-:W-:-:S02]  /*1d10*/  ISETP.LT.OR P3, PT, R0, 0x1, P6 ;  /* 0x000000010000780c */ /* 0x000fc40003761670 */
[C---:B------:R-:W-:Y:S01]  /*1d20*/  ISETP.LT.OR P6, PT, R0.reuse, 0x41, P6 ;  /* 0x000000410000780c */ /* 0x040fe200037c1670 */
[----:B------:R2:W-:Y:S01]  /*1d30*/  LDGSTS.E.BYPASS.LTC128B.128 [R36+0x9080], [R6.64+0x40], !P2 ;  /* 0x0908004006247fae */ /* 0x0005e2000d101d52 */
[C---:B------:R-:W-:Y:S02]  /*1d40*/  ISETP.LT.OR P2, PT, R0.reuse, 0x1, P0 ;  /* 0x000000010000780c */ /* 0x040fe40000741670 */
[C---:B------:R-:W-:Y:S01]  /*1d50*/  ISETP.LT.OR P0, PT, R0.reuse, 0x41, P0 ;  /* 0x000000410000780c */ /* 0x040fe20000701670 */
[----:B------:R2:W-:Y:S01]  /*1d60*/  LDGSTS.E.BYPASS.LTC128B.128 [R36+0xb080], [R6.64+0x80], !P1 ;  /* 0x0b08008006247fae */ /* 0x0005e2000c901d52 */
[C---:B------:R-:W-:Y:S02]  /*1d70*/  ISETP.LT.OR P1, PT, R0.reuse, 0x1, P4 ;  /* 0x000000010000780c */ /* 0x040fe40002721670 */
[----:B------:R-:W-:Y:S01]  /*1d80*/  ISETP.LT.OR P4, PT, R0, 0x41, P4 ;  /* 0x000000410000780c */ /* 0x000fe20002781670 */
[----:B------:R-:W0:Y:S01]  /*1d90*/  LDGDEPBAR ;  /* 0x00000000000079af */ /* 0x000e220000000000 */
[----:B------:R-:W-:Y:S01]  /*1da0*/  IMAD R0, R24, c[0x0][0x288], RZ ;  /* 0x0000a20018007a24 */ /* 0x000fe200078e02ff */
[----:B------:R-:W-:-:S03]  /*1db0*/  ISETP.GE.AND P5, PT, R8, c[0x0][0x1fc], PT ;  /* 0x00007f0008007a0c */ /* 0x000fc60003fa6270 */
[----:B------:R-:W-:Y:S01]  /*1dc0*/  IMAD R15, R30, c[0x0][0x28c], R0 ;  /* 0x0000a3001e0f7a24 */ /* 0x000fe200078e0200 */
[----:B------:R3:W-:Y:S04]  /*1dd0*/  LDGSTS.E.BYPASS.LTC128B.128 [R36+0x80], [R2.64], !P2 ;  /* 0x0008000002247fae */ /* 0x0007e8000d101d52 */
[----:B------:R3:W-:Y:S01]  /*1de0*/  LDGSTS.E.BYPASS.LTC128B.128 [R36+0x2080], [R2.64+0x40], !P3 ;  /* 0x0208004002247fae */ /* 0x0007e2000d901d52 */
[----:B-1----:R-:W-:Y:S02]  /*1df0*/  LEA.HI R4, R32, R85, RZ, 0x6 ;  /* 0x0000005520047211 */ /* 0x002fe400078f30ff */
[----:B------:R-:W-:Y:S01]  /*1e00*/  LEA.HI R5, R14, R40, RZ, 0x3 ;  /* 0x000000280e057211 */ /* 0x000fe200078f18ff */
[----:B------:R3:W-:Y:S01]  /*1e10*/  LDGSTS.E.BYPASS.LTC128B.128 [R36+0x4080], [R2.64+0x80], !P1 ;  /* 0x0408008002247fae */ /* 0x0007e2000c901d52 */
[----:B------:R-:W-:-:S02]  /*1e20*/  SHF.R.S32.HI R14, RZ, 0x6, R4 ;  /* 0x00000006ff0e7819 */ /* 0x000fc40000011404 */
[----:B------:R-:W-:Y:S01]  /*1e30*/  LOP3.LUT R5, R5, 0xfffffff8, RZ, 0xc0, !PT ;  /* 0xfffffff805057812 */ /* 0x000fe200078ec0ff */
[----:B------:R1:W-:Y:S01]  /*1e40*/  LDGSTS.E.BYPASS.LTC128B.128 [R36+0x1080], [R10.64], !P0 ;  /* 0x010800000a247fae */ /* 0x0003e2000c101d52 */
[----:B------:R-:W-:Y:S01]  /*1e50*/  ISETP.GE.AND P3, PT, R8, c[0x0][0x16c], PT ;  /* 0x00005b0008007a0c */ /* 0x000fe20003f66270 */
[----:B------:R-:W-:Y:S02]  /*1e60*/  IMAD.SHL.U32 R4, R14, 0x8, RZ ;  /* 0x000000080e047824 */ /* 0x000fe400078e00ff */
[----:B------:R-:W-:Y:S01]  /*1e70*/  IMAD.IADD R5, R40, 0x1, -R5 ;  /* 0x0000000128057824 */ /* 0x000fe200078e0a05 */
[----:B--2---:R-:W-:Y:S01]  /*1e80*/  LEA.HI R6, R29, R28, RZ, 0x1 ;  /* 0x0000001c1d067211 */ /* 0x004fe200078f08ff */
[----:B------:R1:W-:Y:S01]  /*1e90*/  LDGSTS.E.BYPASS.LTC128B.128 [R36+0x3080], [R10.64+0x40], !P6 ;  /* 0x030800400a247fae */ /* 0x0003e2000f101d52 */
[----:B------:R-:W-:Y:S01]  /*1ea0*/  LOP3.LUT R212, R4, 0x18, RZ, 0xc0, !PT ;  /* 0x0000001804d47812 */ /* 0x000fe200078ec0ff */
[C---:B------:R-:W-:Y:S01]  /*1eb0*/  IMAD.SHL.U32 R4, R5.reuse, 0x40, RZ ;  /* 0x0000004005047824 */ /* 0x040fe200078e00ff */
[----:B------:R-:W-:Y:S01]  /*1ec0*/  LOP3.LUT R6, R6, 0xfffffffe, RZ, 0xc0, !PT ;  /* 0xfffffffe06067812 */ /* 0x000fe200078ec0ff */
[----:B------:R1:W-:Y:S01]  /*1ed0*/  LDGSTS.E.BYPASS.LTC128B.128 [R36+0x5080], [R10.64+0x80], !P4 ;  /* 0x050800800a247fae */ /* 0x0003e2000e101d52 */
[----:B------:R-:W-:-:S02]  /*1ee0*/  LOP3.LUT P2, RZ, R5, 0x4, RZ, 0xc0, !PT ;  /* 0x0000000405ff7812 */ /* 0x000fc4000784c0ff */
[----:B------:R-:W-:Y:S01]  /*1ef0*/  LOP3.LUT R4, R4, 0x1c0, RZ, 0xc0, !PT ;  /* 0x000001c004047812 */ /* 0x000fe200078ec0ff */
[----:B------:R-:W-:Y:S01]  /*1f00*/  IMAD.IADD R27, R28, 0x1, -R6 ;  /* 0x000000011c1b7824 */ /* 0x000fe200078e0a06 */
[----:B------:R-:W-:Y:S01]  /*1f10*/  ISETP.GE.AND P4, PT, R22, c[0x0][0x16c], PT ;  /* 0x00005b0016007a0c */ /* 0x000fe20003f86270 */
[----:B------:R-:W0:Y:S01]  /*1f20*/  LDGDEPBAR ;  /* 0x00000000000079af */ /* 0x000e220000000000 */
[----:B------:R-:W-:Y:S01]  /*1f30*/  SHF.R.U32.HI R6, RZ, 0x3, R4 ;  /* 0x00000003ff067819 */ /* 0x000fe20000011604 */
[----:B------:R-:W-:Y:S01]  /*1f40*/  IMAD.SHL.U32 R21, R27, 0x400, RZ ;  /* 0x000004001b157824 */ /* 0x000fe200078e00ff */
[----:B------:R-:W-:Y:S02]  /*1f50*/  SEL R34, RZ, 0x1, P3 ;  /* 0x00000001ff227807 */ /* 0x000fe40001800000 */
[----:B------:R-:W-:Y:S01]  /*1f60*/  LOP3.LUT R4, R6, R4, R212, 0x1e, !PT ;  /* 0x0000000406047212 */ /* 0x000fe200078e1ed4 */
[----:B------:R-:W-:Y:S01]  /*1f70*/  IMAD.SHL.U32 R6, R85, 0x4, RZ ;  /* 0x0000000455067824 */ /* 0x000fe200078e00ff */
[----:B------:R-:W-:Y:S01]  /*1f80*/  ISETP.GE.AND P3, PT, R37, c[0x0][0x16c], PT ;  /* 0x00005b0025007a0c */ /* 0x000fe20003f66270 */
[----:B------:R-:W-:-:S03]  /*1f90*/  IMAD R5, R18, 0x2, R21 ;  /* 0x0000000212057824 */ /* 0x000fc600078e0215 */
[----:B---3--:R-:W-:Y:S01]  /*1fa0*/  IADD3 R2, P1, R6, UR6, RZ ;  /* 0x0000000606027c10 */ /* 0x008fe2000ff3e0ff */
[----:B------:R-:W-:Y:S01]  /*1fb0*/  IMAD.IADD R227, R5, 0x1, R4 ;  /* 0x0000000105e37824 */ /* 0x000fe200078e0204 */
[----:B------:R-:W-:Y:S01]  /*1fc0*/  ULDC.64 UR6, c[0x0][0x218] ;  /* 0x0000860000067ab9 */ /* 0x000fe20000000a00 */
[----:B------:R-:W-:Y:S01]  /*1fd0*/  IMAD R4, R24, c[0x0][0x270], RZ ;  /* 0x00009c0018047a24 */ /* 0x000fe200078e02ff */
[----:B------:R-:W-:Y:S01]  /*1fe0*/  LEA.HI.X.SX32 R3, R6, UR4, 0x1, P1 ;  /* 0x0000000406037c11 */ /* 0x000fe200088f0eff */
[----:B------:R-:W-:Y:S01]  /*1ff0*/  IMAD R5, R24, c[0x0][0x238], RZ ;  /* 0x00008e0018057a24 */ /* 0x000fe200078e02ff */
[----:B------:R-:W-:Y:S01]  /*2000*/  ISETP.LT.AND P1, PT, R40, UR20, PT ;  /* 0x0000001428007c0c */ /* 0x000fe2000bf21270 */
[C---:B------:R-:W-:Y:S01]  /*2010*/  IMAD R16, R30.reuse, c[0x0][0x274], R4 ;  /* 0x00009d001e107a24 */ /* 0x040fe200078e0204 */
[----:B------:R-:W-:Y:S01]  /*2020*/  ULDC.64 UR4, c[0x0][0x188] ;  /* 0x0000620000047ab9 */ /* 0x000fe20000000a00 */
[--C-:B------:R-:W-:Y:S01]  /*2030*/  IMAD.WIDE.U32 R6, R30, c[0x0][0x270], R2.reuse ;  /* 0x00009c001e067a25 */ /* 0x100fe200078e0002 */
[----:B------:R-:W-:Y:S01]  /*2040*/  ISETP.GE.OR P6, PT, R22, c[0x0][0x1fc], !P1 ;  /* 0x00007f0016007a0c */ /* 0x000fe20004fc6670 */
[----:B------:R-:W-:Y:S01]  /*2050*/  UIMAD UR4, UR15, UR4, URZ ;  /* 0x000000040f0472a4 */ /* 0x000fe2000f8e023f */
[----:B------:R-:W-:Y:S01]  /*2060*/  ISETP.GE.OR P0, PT, R8, c[0x0][0x1fc], !P1 ;  /* 0x00007f0008007a0c */ /* 0x000fe20004f06670 */
[----:B------:R-:W-:Y:S01]  /*2070*/  IMAD.WIDE.U32 R2, R30, c[0x0][0x288], R2 ;  /* 0x0000a2001e027a25 */ /* 0x000fe200078e0002 */
[----:B------:R-:W-:Y:S01]  /*2080*/  UIMAD UR6, UR15, UR6, URZ ;  /* 0x000000060f0672a4 */ /* 0x000fe2000f8e023f */
[----:B------:R-:W-:-:S04]  /*2090*/  DEPBAR.LE SB0, 0x1 ;  /* 0x000080400000791a */ /* 0x000fc80000000000 */
[C---:B------:R-:W-:Y:S01]  /*20a0*/  IMAD R0, R30.reuse, c[0x0][0x23c], R5 ;  /* 0x00008f001e007a24 */ /* 0x040fe200078e0205 */
[----:B------:R-:W-:Y:S01]  /*20b0*/  UIMAD UR22, UR16, UR5, UR4 ;  /* 0x00000005101672a4 */ /* 0x000fe2000f8e0204 */
[----:B------:R-:W-:Y:S01]  /*20c0*/  IMAD.WIDE.U32 R4, R30, c[0x0][0x238], R12 ;  /* 0x00008e001e047a25 */ /* 0x000fe200078e000c */
[----:B------:R-:W-:Y:S01]  /*20d0*/  UIMAD UR23, UR16, UR7, UR6 ;  /* 0x00000007101772a4 */ /* 0x000fe2000f8e0206 */
[----:B------:R-:W-:Y:S01]  /*20e0*/  ISETP.GE.OR P1, PT, R37, c[0x0][0x1fc], !P1 ;  /* 0x00007f0025007a0c */ /* 0x000fe20004f26670 */
[----:B------:R-:W-:Y:S01]  /*20f0*/  ULDC.64 UR4, c[0x0][0x178] ;  /* 0x00005e0000047ab9 */ /* 0x000fe20000000a00 */
[----:B------:R-:W-:Y:S01]  /*2100*/  IMAD.SHL.U32 R227, R227, 0x2, RZ ;  /* 0x00000002e3e37824 */ /* 0x000fe200078e00ff */
[----:B------:R-:W-:Y:S01]  /*2110*/  UIMAD.WIDE.U32 UR24, UR10, UR4, URZ ;  /* 0x000000040a1872a5 */ /* 0x000fe2000f8e003f */
[----:B------:R-:W-:Y:S01]  /*2120*/  IMAD.MOV.U32 R12, RZ, RZ, R2 ;  /* 0x000000ffff0c7224 */ /* 0x000fe200078e0002 */
[----:B------:R-:W-:Y:S01]  /*2130*/  LOP3.LUT R2, R35, 0xfffffff8, RZ, 0xc0, !PT ;  /* 0xfffffff823027812 */ /* 0x000fe200078ec0ff */
[----:B------:R-:W-:Y:S01]  /*2140*/  IMAD.IADD R19, R5, 0x1, R0 ;  /* 0x0000000105137824 */ /* 0x000fe200078e0200 */
[----:B------:R-:W-:Y:S01]  /*2150*/  IADD3 R0, R227, 0xf480, RZ ;  /* 0x0000f480e3007810 */ /* 0x000fe20007ffe0ff */
[----:B------:R-:W-:Y:S01]  /*2160*/  IMAD.IADD R13, R3, 0x1, R15 ;  /* 0x00000001030d7824 */ /* 0x000fe200078e020f */
[----:B------:R-:W-:Y:S01]  /*2170*/  IADD3 R228, R227, 0xf4c0, RZ ;  /* 0x0000f4c0e3e47810 */ /* 0x000fe20007ffe0ff */
[----:B------:R-:W-:Y:S01]  /*2180*/  IMAD.IADD R17, R7, 0x1, R16 ;  /* 0x0000000107117824 */ /* 0x000fe200078e0210 */
[----:B------:R-:W-:Y:S01]  /*2190*/  @P2 IADD3 R228, R0, -0x40, RZ ;  /* 0xffffffc000e42810 */ /* 0x000fe20007ffe0ff */
[----:B------:R-:W-:Y:S01]  /*21a0*/  IMAD.IADD R15, R85, 0x1, -R2 ;  /* 0x00000001550f7824 */ /* 0x000fe200078e0a02 */
[----:B------:R-:W-:Y:S01]  /*21b0*/  LOP3.LUT R0, R25, 0xfffffff0, RZ, 0xc0, !PT ;  /* 0xfffffff019007812 */ /* 0x000fe200078ec0ff */
[----:B------:R-:W-:Y:S01]  /*21c0*/  IMAD.MOV.U32 R16, RZ, RZ, R6 ;  /* 0x000000ffff107224 */ /* 0x000fe200078e0006 */
[----:B------:R-:W-:Y:S01]  /*21d0*/  SHF.R.S32.HI R6, RZ, 0x1f, R14 ;  /* 0x0000001fff067819 */ /* 0x000fe2000001140e */
[C---:B------:R-:W-:Y:S01]  /*21e0*/  IMAD R3, R23.reuse, c[0x0][0x178], RZ ;  /* 0x00005e0017037a24 */ /* 0x040fe200078e02ff */
[----:B------:R-:W-:Y:S01]  /*21f0*/  ISETP.GE.AND P2, PT, R22, c[0x0][0x1fc], PT ;  /* 0x00007f0016007a0c */ /* 0x000fe20003f46270 */
[----:B------:R-:W-:Y:S01]  /*2200*/  IMAD R2, R23, c[0x0][0x208], RZ ;  /* 0x0000820017027a24 */ /* 0x000fe200078e02ff */
[----:B------:R-:W-:Y:S01]  /*2210*/  LEA.HI R22, R15, R15, RZ, 0x1 ;  /* 0x0000000f0f167211 */ /* 0x000fe200078f08ff */
[----:B------:R-:W-:Y:S01]  /*2220*/  IMAD.IADD R0, R85, 0x1, -R0 ;  /* 0x0000000155007824 */ /* 0x000fe200078e0a00 */
[----:B------:R-:W-:Y:S01]  /*2230*/  LEA.HI R6, R6, R14, RZ, 0x2 ;  /* 0x0000000e06067211 */ /* 0x000fe200078f10ff */
[----:B------:R-:W-:Y:S01]  /*2240*/  IMAD.MOV.U32 R18, RZ, RZ, R4 ;  /* 0x000000ffff127224 */ /* 0x000fe200078e0004 */
[----:B------:R-:W-:Y:S01]  /*2250*/  LOP3.LUT R7, R22, 0x7fffffe, RZ, 0xc0, !PT ;  /* 0x07fffffe16077812 */ /* 0x000fe200078ec0ff */
[----:B-1----:R-:W-:Y:S01]  /*2260*/  IMAD R10, R20, c[0x0][0x17c], R3 ;  /* 0x00005f00140a7a24 */ /* 0x002fe200078e0203 */
[----:B------:R-:W-:Y:S01]  /*2270*/  LOP3.LUT R6, R6, 0x1ffffffc, RZ, 0xc0, !PT ;  /* 0x1ffffffc06067812 */ /* 0x000fe200078ec0ff */
[C---:B------:R-:W-:Y:S01]  /*2280*/  IMAD R11, R20.reuse, c[0x0][0x20c], R2 ;  /* 0x00008300140b7a24 */ /* 0x040fe200078e0202 */
[----:B------:R-:W-:Y:S01]  /*2290*/  UIMAD UR4, UR21, UR4, URZ ;  /* 0x00000004150472a4 */ /* 0x000fe2000f8e023f */
[----:B------:R-:W-:Y:S01]  /*22a0*/  IMAD.WIDE.U32 R4, R20, c[0x0][0x178], R8 ;  /* 0x00005e0014047a25 */ /* 0x000fe200078e0008 */
[----:B------:R-:W-:-:S02]  /*22b0*/  ULDC.64 UR6, c[0x0][0x208] ;  /* 0x0000820000067ab9 */ /* 0x000fc40000000a00 */
[----:B------:R-:W-:Y:S01]  /*22c0*/  UIMAD UR4, UR10, UR5, UR4 ;  /* 0x000000050a0472a4 */ /* 0x000fe2000f8e0204 */
[----:B------:R-:W-:Y:S01]  /*22d0*/  IMAD.WIDE.U32 R2, R20, c[0x0][0x208], R8 ;  /* 0x0000820014027a25 */ /* 0x000fe200078e0008 */
[----:B------:R-:W-:Y:S02]  /*22e0*/  SHF.R.S32.HI R8, RZ, 0x1f, R0 ;  /* 0x0000001fff087819 */ /* 0x000fe40000011400 */
[-C--:B------:R-:W-:Y:S01]  /*22f0*/  LEA.HI R20, R0, R0.reuse, RZ, 0x1 ;  /* 0x0000000000147211 */ /* 0x080fe200078f08ff */
[----:B------:R-:W-:Y:S01]  /*2300*/  IMAD.IADD R9, R15, 0x1, -R7 ;  /* 0x000000010f097824 */ /* 0x000fe200078e0a07 */
[----:B------:R-:W-:Y:S01]  /*2310*/  UIADD3 UR4, UR25, UR4, URZ ;  /* 0x0000000419047290 */ /* 0x000fe2000fffe03f */
[----:B------:R-:W-:Y:S01]  /*2320*/  IMAD.IADD R31, R14, 0x1, -R6 ;  /* 0x000000010e1f7824 */ /* 0x000fe200078e0a06 */
[----:B------:R-:W-:Y:S01]  /*2330*/  LEA.HI R6, R8, R0, RZ, 0x3 ;  /* 0x0000000008067211 */ /* 0x000fe200078f18ff */
[----:B------:R-:W-:Y:S01]  /*2340*/  IMAD R7, R26, 0x4, R14 ;  /* 0x000000041a077824 */ /* 0x000fe200078e020e */
[----:B------:R-:W-:Y:S01]  /*2350*/  LOP3.LUT R8, R20, 0x7fffffe, RZ, 0xc0, !PT ;  /* 0x07fffffe14087812 */ /* 0x000fe200078ec0ff */
[----:B------:R-:W-:Y:S01]  /*2360*/  IMAD.IADD R5, R5, 0x1, R10 ;  /* 0x0000000105057824 */ /* 0x000fe200078e020a */
[----:B------:R-:W-:Y:S01]  /*2370*/  SEL R14, RZ, 0x2, P4 ;  /* 0x00000002ff0e7807 */ /* 0x000fe20002000000 */
[----:B------:R-:W-:Y:S01]  /*2380*/  IMAD R25, R7, 0x8, R9 ;  /* 0x0000000807197824 */ /* 0x000fe200078e0209 */
[----:B------:R-:W-:Y:S01]  /*2390*/  LOP3.LUT R9, R6, 0xfffffff8, RZ, 0xc0, !PT ;  /* 0xfffffff806097812 */ /* 0x000fe200078ec0ff */
[----:B------:R-:W-:Y:S01]  /*23a0*/  IMAD.IADD R7, R0, 0x1, -R8 ;  /* 0x0000000100077824 */ /* 0x000fe200078e0a08 */
[----:B------:R-:W-:Y:S01]  /*23b0*/  SHF.R.S32.HI R6, RZ, 0x3, R6 ;  /* 0x00000003ff067819 */ /* 0x000fe20000011406 */
[----:B------:R-:W-:-:S02]  /*23c0*/  IMAD R8, R24, c[0x0][0x210], RZ ;  /* 0x0000840018087a24 */ /* 0x000fc400078e02ff */
[----:B------:R-:W-:Y:S01]  /*23d0*/  IMAD.IADD R23, R0, 0x1, -R9 ;  /* 0x0000000100177824 */ /* 0x000fe200078e0a09 */
[----:B------:R-:W-:Y:S01]  /*23e0*/  LOP3.LUT R0, R29, 0xffffffe0, RZ, 0xc0, !PT ;  /* 0xffffffe01d007812 */ /* 0x000fe200078ec0ff */
[C---:B------:R-:W-:Y:S01]  /*23f0*/  IMAD R33, R6.reuse, 0x8, R7 ;  /* 0x0000000806217824 */ /* 0x040fe200078e0207 */
[----:B------:R-:W-:Y:S01]  /*2400*/  SEL R9, RZ, 0x4, P3 ;  /* 0x00000004ff097807 */ /* 0x000fe20001800000 */
[----:B------:R-:W-:Y:S02]  /*2410*/  IMAD R218, R6, 0x200, R21 ;  /* 0x0000020006da7824 */ /* 0x000fe400078e0215 */
[----:B------:R-:W-:Y:S02]  /*2420*/  IMAD.IADD R0, R85, 0x1, -R0 ;  /* 0x0000000155007824 */ /* 0x000fe400078e0a00 */
[----:B------:R-:W-:Y:S02]  /*2430*/  IMAD R6, R24, c[0x0][0x180], RZ ;  /* 0x0000600018067a24 */ /* 0x000fe400078e02ff */
[----:B------:R-:W-:Y:S01]  /*2440*/  IMAD.WIDE.U32 R4, R30, c[0x0][0x180], R4 ;  /* 0x000060001e047a25 */ /* 0x000fe200078e0004 */
[----:B------:R-:W-:-:S03]  /*2450*/  SHF.R.S32.HI R7, RZ, 0x1f, R0 ;  /* 0x0000001fff077819 */ /* 0x000fc60000011400 */
[----:B------:R-:W-:Y:S01]  /*2460*/  IMAD.IADD R3, R3, 0x1, R11 ;  /* 0x0000000103037824 */ /* 0x000fe200078e020b */
[----:B------:R-:W-:Y:S01]  /*2470*/  LEA.HI R24, R7, R0, RZ, 0x2 ;  /* 0x0000000007187211 */ /* 0x000fe200078f10ff */
[C---:B------:R-:W-:Y:S02]  /*2480*/  IMAD R7, R30.reuse, c[0x0][0x184], R6 ;  /* 0x000061001e077a24 */ /* 0x040fe400078e0206 */
[----:B------:R-:W-:Y:S01]  /*2490*/  IMAD R6, R30, c[0x0][0x214], R8 ;  /* 0x000085001e067a24 */ /* 0x000fe200078e0208 */
[----:B------:R-:W-:Y:S01]  /*24a0*/  LOP3.LUT R8, R24, 0x7ffffffc, RZ, 0xc0, !PT ;  /* 0x7ffffffc18087812 */ /* 0x000fe200078ec0ff */
[----:B------:R-:W-:Y:S02]  /*24b0*/  IMAD.IADD R5, R5, 0x1, R7 ;  /* 0x0000000105057824 */ /* 0x000fe400078e0207 */
[----:B------:R-:W-:Y:S02]  /*24c0*/  IMAD.U32 R7, RZ, RZ, UR16 ;  /* 0x00000010ff077e24 */ /* 0x000fe4000f8e00ff */
[----:B------:R-:W-:-:S02]  /*24d0*/  IMAD.IADD R29, R0, 0x1, -R8 ;  /* 0x00000001001d7824 */ /* 0x000fc400078e0a08 */
[----:B------:R-:W-:-:S04]  /*24e0*/  IMAD.WIDE.U32 R42, R7, c[0x0][0x188], R4 ;  /* 0x00006200072a7a25 */ /* 0x000fc800078e0004 */
[----:B------:R-:W-:Y:S01]  /*24f0*/  IMAD.U32 R4, RZ, RZ, UR24 ;  /* 0x00000018ff047e24 */ /* 0x000fe2000f8e00ff */
[----:B------:R-:W-:Y:S01]  /*2500*/  IADD3 R10, R43, UR22, RZ ;  /* 0x000000162b0a7c10 */ /* 0x000fe2000fffe0ff */
[----:B------:R-:W-:Y:S01]  /*2510*/  IMAD.U32 R5, RZ, RZ, UR25 ;  /* 0x00000019ff057e24 */ /* 0x000fe2000f8e00ff */
[----:B------:R1:W-:Y:S01]  /*2520*/  STL.64 [R1+0x48], R42 ;  /* 0x0000482a01007387 */ /* 0x0003e20000100a00 */
[----:B------:R-:W-:Y:S01]  /*2530*/  IMAD.U32 R0, RZ, RZ, UR4 ;  /* 0x00000004ff007e24 */ /* 0x000fe2000f8e00ff */
[----:B------:R-:W-:Y:S01]  /*2540*/  LEA R5, P3, R4, R42, 0x6 ;  /* 0x0000002a04057211 */ /* 0x000fe200078630ff */
[----:B------:R-:W-:Y:S01]  /*2550*/  IMAD.WIDE.U32 R2, R30, c[0x0][0x210], R2 ;  /* 0x000084001e027a25 */ /* 0x000fe200078e0002 */
[----:B------:R2:W-:Y:S01]  /*2560*/  STL [R1+0x64], R10 ;  /* 0x0000640a01007387 */ /* 0x0005e20000100800 */
[----:B------:R-:W-:Y:S01]  /*2570*/  UMOV UR22, 0x6 ;  /* 0x0000000600167882 */ /* 0x000fe20000000000 */
[----:B------:R-:W-:Y:S01]  /*2580*/  LEA.HI.X R0, R4, R10, R0, 0x6, P3 ;  /* 0x0000000a04007211 */ /* 0x000fe200018f3400 */
[----:B------:R-:W-:Y:S01]  /*2590*/  IMAD.IADD R3, R3, 0x1, R6 ;  /* 0x0000000103037824 */ /* 0x000fe200078e0206 */
[----:B------:R-:W-:Y:S01]  /*25a0*/  USHF.L.U32 UR24, UR6, 0x6, URZ ;  /* 0x0000000606187899 */ /* 0x000fe2000800063f */
[----:B------:R-:W-:Y:S01]  /*25b0*/  IMAD.SHL.U32 R4, R15, 0x40, RZ ;  /* 0x000000400f047824 */ /* 0x000fe200078e00ff */
[----:B------:R-:W-:Y:S01]  /*25c0*/  USHF.L.U64.HI UR7, UR6, UR22, UR7 ;  /* 0x0000001606077299 */ /* 0x000fe20008010207 */
[----:B------:R-:W-:Y:S01]  /*25d0*/  SEL R30, RZ, 0xffffffff, P4 ;  /* 0xffffffffff1e7807 */ /* 0x000fe20002000000 */
[C---:B------:R-:W-:Y:S01]  /*25e0*/  IMAD.WIDE.U32 R16, R7.reuse, c[0x0][0x278], R16 ;  /* 0x00009e0007107a25 */ /* 0x040fe200078e0010 */
[----:B------:R-:W-:Y:S01]  /*25f0*/  ULDC.64 UR4, c[0x0][0x278] ;  /* 0x00009e0000047ab9 */ /* 0x000fe20000000a00 */
[----:B------:R-:W-:Y:S01]  /*2600*/  LOP3.LUT R15, R4, 0x1c0, RZ, 0xc0, !PT ;  /* 0x000001c0040f7812 */ /* 0x000fe200078ec0ff */
[----:B------:R-:W-:Y:S01]  /*2610*/  UIMAD UR7, UR7, UR10, URZ ;  /* 0x0000000a070772a4 */ /* 0x000fe2000f8e023f */
[----:B------:R-:W-:Y:S01]  /*2620*/  IMAD.WIDE.U32 R18, R7, c[0x0][0x240], R18 ;  /* 0x0000900007127a25 */ /* 0x000fe200078e0012 */
[----:B------:R-:W-:-:S02]  /*2630*/  UIMAD UR4, UR15, UR4, URZ ;  /* 0x000000040f0472a4 */ /* 0x000fc4000f8e023f */
[----:B------:R-:W-:Y:S01]  /*2640*/  UIMAD UR7, UR21, UR24, UR7 ;  /* 0x00000018150772a4 */ /* 0x000fe2000f8e0207 */
[----:B------:R-:W-:Y:S01]  /*2650*/  IMAD R29, R31, 0x4, R29 ;  /* 0x000000041f1d7824 */ /* 0x000fe200078e021d */
[----:B------:R-:W-:Y:S02]  /*2660*/  UIMAD UR4, UR16, UR5, UR4 ;  /* 0x00000005100472a4 */ /* 0x000fe4000f8e0204 */
[----:B------:R-:W-:Y:S01]  /*2670*/  USHF.R.S32.HI UR6, URZ, 0x1f, UR17 ;  /* 0x0000001f3f067899 */ /* 0x000fe20008011411 */
[----:B-1----:R-:W-:-:S03]  /*2680*/  IMAD.WIDE.U32 R42, R7, c[0x0][0x218], R2 ;  /* 0x00008600072a7a25 */ /* 0x002fc600078e0002 */
[----:B------:R-:W-:Y:S01]  /*2690*/  IADD3 R41, R17, UR4, RZ ;  /* 0x0000000411297c10 */ /* 0x000fe2000fffe0ff */
[----:B------:R-:W-:Y:S01]  /*26a0*/  ULDC.64 UR4, c[0x0][0x290] ;  /* 0x0000a40000047ab9 */ /* 0x000fe20000000a00 */
[----:B------:R-:W-:Y:S01]  /*26b0*/  BAR.SYNC.DEFER_BLOCKING 0x0 ;  /* 0x0000000000007b1d */ /* 0x000fe20000010000 */
[----:B--2---:R-:W-:Y:S01]  /*26c0*/  LEA R10, P3, R5, c[0x0][0x160], 0x1 ;  /* 0x00005800050a7a11 */ /* 0x004fe200078608ff */
[----:B------:R-:W-:Y:S01]  /*26d0*/  IMAD.U32 R2, RZ, RZ, UR24 ;  /* 0x00000018ff027e24 */ /* 0x000fe2000f8e00ff */
[----:B------:R-:W-:Y:S01]  /*26e0*/  IADD3 R39, R43, UR23, RZ ;  /* 0x000000172b277c10 */ /* 0x000fe2000fffe0ff */
[----:B------:R-:W-:Y:S01]  /*26f0*/  IMAD.MOV.U32 R38, RZ, RZ, R42 ;  /* 0x000000ffff267224 */ /* 0x000fe200078e002a */
[----:B------:R-:W-:Y:S01]  /*2700*/  LEA.HI.X R11, R5, c[0x0][0x164], R0, 0x1, P3 ;  /* 0x00005900050b7a11 */ /* 0x000fe200018f0c00 */
[----:B------:R-:W-:Y:S01]  /*2710*/  IMAD.SHL.U32 R5, R28, 0x10, RZ ;  /* 0x000000101c057824 */ /* 0x000fe200078e00ff */
[----:B------:R-:W-:Y:S01]  /*2720*/  SHF.R.S32.HI R0, RZ, 0x1, R22 ;  /* 0x00000001ff007819 */ /* 0x000fe20000011416 */
[----:B------:R-:W-:Y:S01]  /*2730*/  IMAD.WIDE.U32 R2, R2, UR10, R38 ;  /* 0x0000000a02027c25 */ /* 0x000fe2000f8e0026 */
[----:B------:R1:W-:Y:S01]  /*2740*/  STL.64 [R1+0x40], R42 ;  /* 0x0000402a01007387 */ /* 0x0003e20000100a00 */
[----:B------:R-:W-:Y:S01]  /*2750*/  ISETP.GT.AND P3, PT, R85, 0xf, PT ;  /* 0x0000000f5500780c */ /* 0x000fe20003f64270 */
[----:B------:R-:W-:Y:S01]  /*2760*/  UIMAD UR4, UR15, UR4, URZ ;  /* 0x000000040f0472a4 */ /* 0x000fe2000f8e023f */
[C---:B------:R-:W-:Y:S01]  /*2770*/  IMAD.SHL.U32 R4, R0.reuse, 0x40, RZ ;  /* 0x0000004000047824 */ /* 0x040fe200078e00ff */
[----:B------:R-:W-:Y:S01]  /*2780*/  LOP3.LUT P4, RZ, R0, 0x2, RZ, 0xc0, !PT ;  /* 0x0000000200ff7812 */ /* 0x000fe2000788c0ff */
[----:B------:R2:W-:Y:S01]  /*2790*/  STL.64 [R1+0x28], R38 ;  /* 0x0000282601007387 */ /* 0x0005e20000100a00 */
[----:B------:R-:W-:Y:S01]  /*27a0*/  LOP3.LUT R0, R15, 0x30, R5, 0xf8, !PT ;  /* 0x000000300f007812 */ /* 0x000fe200078ef805 */
[----:B------:R-:W-:Y:S01]  /*27b0*/  UIMAD UR4, UR16, UR5, UR4 ;  /* 0x00000005100472a4 */ /* 0x000fe2000f8e0204 */
[----:B------:R-:W-:Y:S01]  /*27c0*/  LOP3.LUT R4, R4, 0xc0, RZ, 0xc0, !PT ;  /* 0x000000c004047812 */ /* 0x000fe200078ec0ff */
[----:B------:R-:W-:Y:S01]  /*27d0*/  STL.64 [R1+0x38], R16 ;  /* 0x0000381001007387 */ /* 0x000fe20000100a00 */
[----:B------:R-:W-:-:S02]  /*27e0*/  LOP3.LUT R21, R0, 0x8, R35, 0xf8, !PT ;  /* 0x0000000800157812 */ /* 0x000fc400078ef823 */
[----:B------:R-:W-:Y:S02]  /*27f0*/  LOP3.LUT R6, R4, 0x8, R35, 0xf8, !PT ;  /* 0x0000000804067812 */ /* 0x000fe400078ef823 */
[----:B------:R-:W-:Y:S02]  /*2800*/  SHF.R.U32.HI R4, RZ, 0x3, R4 ;  /* 0x00000003ff047819 */ /* 0x000fe40000011604 */
[----:B------:R-:W-:Y:S02]  /*2810*/  SEL R0, R222, 0xffffffe0, !P4 ;  /* 0xffffffe0de007807 */ /* 0x000fe40006000000 */
[----:B------:R-:W-:Y:S02]  /*2820*/  IADD3 R5, R3, UR7, RZ ;  /* 0x0000000703057c10 */ /* 0x000fe4000fffe0ff */
[----:B------:R-:W-:Y:S02]  /*2830*/  LEA R8, P4, R2, c[0x0][0x1f0], 0x1 ;  /* 0x00007c0002087a11 */ /* 0x000fe400078808ff */
[----:B------:R-:W-:-:S02]  /*2840*/  LOP3.LUT R3, R6, R4, RZ, 0x3c, !PT ;  /* 0x0000000406037212 */ /* 0x000fc400078e3cff */
[----:B------:R-:W-:Y:S02]  /*2850*/  SHF.R.S32.HI R4, RZ, 0x1f, R20 ;  /* 0x0000001fff047819 */ /* 0x000fe40000011414 */
[----:B------:R-:W-:Y:S01]  /*2860*/  SHF.R.U32.HI R15, RZ, 0x3, R15 ;  /* 0x00000003ff0f7819 */ /* 0x000fe2000001160f */
[----:B-1----:R-:W-:-:S03]  /*2870*/  CS2R R42, SRZ ;  /* 0x00000000002a7805 */ /* 0x002fc6000001ff00 */
[----:B------:R-:W-:Y:S01]  /*2880*/  LOP3.LUT R15, R21, R15, RZ, 0x3c, !PT ;  /* 0x0000000f150f7212 */ /* 0x000fe200078e3cff */
[----:B--2---:R-:W-:Y:S01]  /*2890*/  IMAD.WIDE.U32 R38, R7, c[0x0][0x290], R12 ;  /* 0x0000a40007267a25 */ /* 0x004fe200078e000c */
[----:B------:R-:W-:Y:S02]  /*28a0*/  IADD3 R7, R9, R14, R34 ;  /* 0x0000000e09077210 */ /* 0x000fe40007ffe022 */
[----:B------:R-:W-:Y:S01]  /*28b0*/  LEA.HI.X R9, R2, c[0x0][0x1f4], R5, 0x1, P4 ;  /* 0x00007d0002097a11 */ /* 0x000fe200020f0c05 */
[----:B------:R-:W-:Y:S01]  /*28c0*/  IMAD.U32 R2, R25, 0x20, R3 ;  /* 0x0000002019027824 */ /* 0x000fe200078e0003 */
[----:B------:R-:W-:Y:S01]  /*28d0*/  @!P3 IADD3 R5, P4, R16, UR17, RZ ;  /* 0x000000111005bc10 */ /* 0x000fe2000ff9e0ff */
[----:B------:R-:W-:Y:S01]  /*28e0*/  STL.64 [R1+0x30], R38 ;  /* 0x0000302601007387 */ /* 0x000fe20000100a00 */
[----:B------:R-:W-:Y:S01]  /*28f0*/  SHF.R.S32.HI R3, RZ, 0x1, R20 ;  /* 0x00000001ff037819 */ /* 0x000fe20000011414 */
[----:B------:R-:W-:Y:S01]  /*2900*/  IMAD.SHL.U32 R214, R2, 0x2, RZ ;  /* 0x0000000202d67824 */ /* 0x000fe200078e00ff */
[----:B------:R-:W-:Y:S01]  /*2910*/  @!P3 IADD3.X R6, R41, UR6, RZ, P4, !PT ;  /* 0x000000062906bc10 */ /* 0x000fe2000a7fe4ff */
[----:B------:R-:W-:Y:S01]  /*2920*/  STL.64 [R1+0x58], R18 ;  /* 0x0000581201007387 */ /* 0x000fe20000100a00 */
[C---:B------:R-:W-:Y:S01]  /*2930*/  LOP3.LUT P4, RZ, R7.reuse, 0x1, RZ, 0xc0, !PT ;  /* 0x0000000107ff7812 */ /* 0x040fe2000788c0ff */
[----:B------:R-:W-:Y:S01]  /*2940*/  IMAD.IADD R215, R214, 0x1, R0 ;  /* 0x00000001d6d77824 */ /* 0x000fe200078e0200 */
[----:B------:R-:W-:Y:S01]  /*2950*/  LEA.HI R4, R4, R3, RZ, 0x2 ;  /* 0x0000000304047211 */ /* 0x000fe200078f10ff */
[----:B------:R-:W1:Y:S01]  /*2960*/  LDSM.16.M88.4 R164, [R214+0x6080] ;  /* 0x00608000d6a4783b */ /* 0x000e620000000200 */
[----:B------:R-:W-:Y:S01]  /*2970*/  ISETP.GE.OR P4, PT, R40, UR20, !P4 ;  /* 0x0000001428007c0c */ /* 0x000fe2000e786670 */
[----:B------:R-:W-:Y:S01]  /*2980*/  IMAD.SHL.U32 R0, R26, 0x10, RZ ;  /* 0x000000101a007824 */ /* 0x000fe200078e00ff */
[----:B------:R-:W-:Y:S01]  /*2990*/  SEL R13, RZ, 0x1, P5 ;  /* 0x00000001ff0d7807 */ /* 0x000fe20002800000 */
[----:B------:R-:W2:Y:S01]  /*29a0*/  LDSM.16.M88.4 R168, [R214+0x7080] ;  /* 0x00708000d6a8783b */ /* 0x000ea20000000200 */
[----:B------:R-:W-:Y:S01]  /*29b0*/  LEA.HI R12, R32, R85, RZ, 0x7 ;  /* 0x00000055200c7211 */ /* 0x000fe200078f38ff */
[----:B------:R-:W-:Y:S01]  /*29c0*/  IMAD R213, R26, 0x200, R15 ;  /* 0x000002001ad57824 */ /* 0x000fe200078e020f */
[----:B------:R-:W-:Y:S01]  /*29d0*/  LOP3.LUT P5, RZ, R7, 0x2, RZ, 0xc0, !PT ;  /* 0x0000000207ff7812 */ /* 0x000fe200078ac0ff */
[----:B------:R-:W3:Y:S01]  /*29e0*/  LDSM.16.M88.4 R172, [R215+0x6080] ;  /* 0x00608000d7ac783b */ /* 0x000ee20000000200 */
[----:B------:R-:W-:Y:S01]  /*29f0*/  LOP3.LUT R4, R4, 0xfffffffc, RZ, 0xc0, !PT ;  /* 0xfffffffc04047812 */ /* 0x000fe200078ec0ff */
[----:B------:R-:W-:Y:S01]  /*2a00*/  IMAD.SHL.U32 R213, R213, 0x2, RZ ;  /* 0x00000002d5d57824 */ /* 0x000fe200078e00ff */
[----:B------:R-:W-:Y:S01]  /*2a10*/  SHF.R.U32.HI R2, RZ, 0x4, R12 ;  /* 0x00000004ff027819 */ /* 0x000fe2000001160c */
[----:B------:R-:W4:Y:S01]  /*2a20*/  LDSM.16.M88.4 R176, [R215+0x7080] ;  /* 0x00708000d7b0783b */ /* 0x000f220000000200 */
[----:B------:R-:W-:Y:S01]  /*2a30*/  LOP3.LUT R0, R0, 0x10, RZ, 0xc0, !PT ;  /* 0x0000001000007812 */ /* 0x000fe200078ec0ff */
[----:B------:R-:W-:Y:S01]  /*2a40*/  IMAD.IADD R4, R3, 0x1, -R4 ;  /* 0x0000000103047824 */ /* 0x000fe200078e0a04 */
[----:B------:R-:W-:Y:S01]  /*2a50*/  ISETP.GE.OR P5, PT, R40, UR20, !P5 ;  /* 0x0000001428007c0c */ /* 0x000fe2000efa6670 */
[----:B------:R-:W1:Y:S01]  /*2a60*/  LDSM.16.M88.4 R180, [R214+0x8080] ;  /* 0x00808000d6b4783b */ /* 0x000e620000000200 */
[----:B------:R-:W-:Y:S01]  /*2a70*/  IMAD.SHL.U32 R3, R30, 0x2, RZ ;  /* 0x000000021e037824 */ /* 0x000fe200078e00ff */
[----:B------:R-:W-:-:S02]  /*2a80*/  LOP3.LUT R12, R0, 0x8, R2, 0xf8, !PT ;  /* 0x00000008000c7812 */ /* 0x000fc400078ef802 */
        /* <DEDUP_REMOVED lines=14> */
[----:B------:R-:W-:Y:S01]  /*2b70*/  SEL R7, RZ, 0xffffffff, P2 ;  /* 0xffffffffff077807 */ /* 0x000fe20001000000 */
[----:B------:R1:W-:Y:S01]  /*2b80*/  LDGSTS.E.BYPASS.LTC128B.128 [R36+0x7080], [R10.64+0x40], !P5 ;  /* 0x070800400a247fae */ /* 0x0003e2000e901d52 */
[----:B------:R-:W-:Y:S02]  /*2b90*/  ISETP.GE.OR P4, PT, R40, UR20, !P4 ;  /* 0x0000001428007c0c */ /* 0x000fe4000e786670 */
[----:B------:R-:W-:Y:S01]  /*2ba0*/  @!P3 LEA R2, P2, R5, c[0x0][0x258], 0x2 ;  /* 0x000096000502ba11 */ /* 0x000fe200078410ff */
[----:B------:R-:W-:Y:S01]  /*2bb0*/  IMAD.SHL.U32 R0, R7, 0x2, RZ ;  /* 0x0000000207007824 */ /* 0x000fe200078e00ff */
[----:B------:R-:W-:Y:S01]  /*2bc0*/  LOP3.LUT R7, R3, 0x2, R34, 0xe2, !PT ;  /* 0x0000000203077812 */ /* 0x000fe200078ee222 */
[----:B--2---:R-:W-:Y:S01]  /*2bd0*/  CS2R R40, SRZ ;  /* 0x0000000000287805 */ /* 0x004fe2000001ff00 */
[----:B------:R-:W-:Y:S01]  /*2be0*/  @!P3 LEA.HI.X R3, R5, c[0x0][0x25c], R6, 0x2, P2 ;  /* 0x000097000503ba11 */ /* 0x000fe200010f1406 */
[----:B------:R-:W-:Y:S01]  /*2bf0*/  @!P3 IMAD.SHL.U32 R5, R85, 0x10, RZ ;  /* 0x000000105505b824 */ /* 0x000fe200078e00ff */
[----:B------:R-:W-:Y:S01]  /*2c00*/  LOP3.LUT R13, R0, 0x2, R13, 0xe2, !PT ;  /* 0x00000002000d7812 */ /* 0x000fe200078ee20d */
[----:B------:R-:W-:Y:S01]  /*2c10*/  IMAD.SHL.U32 R0, R26, 0x8, RZ ;  /* 0x000000081a007824 */ /* 0x000fe200078e00ff */
[----:B------:R-:W-:Y:S01]  /*2c20*/  ISETP.GE.AND P2, PT, R37, c[0x0][0x1fc], PT ;  /* 0x00007f0025007a0c */ /* 0x000fe20003f46270 */
[----:B------:R2:W-:Y:S01]  /*2c30*/  STL [R1+0x18], R7 ;  /* 0x0000180701007387 */ /* 0x0005e20000100800 */
[----:B------:R-:W-:-:S03]  /*2c40*/  LOP3.LUT P5, RZ, R23, 0x4, RZ, 0xc0, !PT ;  /* 0x0000000417ff7812 */ /* 0x000fc600078ac0ff */
[----:B------:R1:W-:Y:S01]  /*2c50*/  LDGSTS.E.BYPASS.LTC128B.128 [R36+0x8080], [R10.64+0x80], !P4 ;  /* 0x080800800a247fae */ /* 0x0003e2000e101d52 */
[----:B------:R-:W-:Y:S02]  /*2c60*/  LOP3.LUT P4, RZ, R23, 0x2, RZ, 0xc0, !PT ;  /* 0x0000000217ff7812 */ /* 0x000fe4000788c0ff */
[----:B------:R-:W-:Y:S01]  /*2c70*/  SEL R222, R222, 0xffffffe0, !P5 ;  /* 0xffffffe0dede7807 */ /* 0x000fe20006800000 */
[----:B------:R3:W-:Y:S01]  /*2c80*/  @!P3 LDGSTS.E.BYPASS.LTC128B.128 [R5+0xf080], [R2.64] ;  /* 0x0f0800000205bfae */ /* 0x0007e2000b901d52 */
[----:B------:R-:W-:-:S03]  /*2c90*/  SEL R223, R225, 0xfffffff0, !P4 ;  /* 0xfffffff0e1df7807 */ /* 0x000fc60006000000 */
[----:B------:R-:W0:Y:S04]  /*2ca0*/  LDGDEPBAR ;  /* 0x00000000000079af */ /* 0x000e280000000000 */
[----:B------:R4:W-:Y:S01]  /*2cb0*/  LDGSTS.E.BYPASS.LTC128B.128 [R36+0xc080], [R8.64], !P0 ;  /* 0x0c08000008247fae */ /* 0x0009e2000c101d52 */
[----:B------:R-:W-:-:S03]  /*2cc0*/  LOP3.LUT P0, RZ, R4, 0x2, RZ, 0xc0, !PT ;  /* 0x0000000204ff7812 */ /* 0x000fc6000780c0ff */
[----:B------:R4:W-:Y:S01]  /*2cd0*/  LDGSTS.E.BYPASS.LTC128B.128 [R36+0xd080], [R8.64+0x40], !P6 ;  /* 0x0d08004008247fae */ /* 0x0009e2000f101d52 */
[----:B------:R-:W-:-:S03]  /*2ce0*/  SEL R225, R225, 0xfffffff0, !P0 ;  /* 0xfffffff0e1e17807 */ /* 0x000fc60004000000 */
[----:B------:R4:W-:Y:S01]  /*2cf0*/  LDGSTS.E.BYPASS.LTC128B.128 [R36+0xe080], [R8.64+0x80], !P1 ;  /* 0x0e08008008247fae */ /* 0x0009e2000c901d52 */
[----:B--2---:R-:W-:Y:S01]  /*2d00*/  IADD3 R7, R39, UR4, RZ ;  /* 0x0000000427077c10 */ /* 0x004fe2000fffe0ff */
[----:B------:R-:W-:Y:S02]  /*2d10*/  ULDC.64 UR4, c[0x0][0x240] ;  /* 0x0000900000047ab9 */ /* 0x000fe40000000a00 */
[----:B------:R-:W-:Y:S02]  /*2d20*/  UIMAD UR4, UR15, UR4, URZ ;  /* 0x000000040f0472a4 */ /* 0x000fe4000f8e023f */
[----:B------:R2:W-:Y:S01]  /*2d30*/  STL [R1+0x54], R7 ;  /* 0x0000540701007387 */ /* 0x0005e20000100800 */
[----:B-1----:R-:W-:Y:S01]  /*2d40*/  SEL R11, RZ, 0x4, P2 ;  /* 0x00000004ff0b7807 */ /* 0x002fe20001000000 */
[----:B------:R-:W-:Y:S01]  /*2d50*/  UIMAD UR5, UR16, UR5, UR4 ;  /* 0x00000005100572a4 */ /* 0x000fe2000f8e0204 */
[----:B---3--:R-:W-:Y:S01]  /*2d60*/  IMAD.SHL.U32 R2, R23, 0x40, RZ ;  /* 0x0000004017027824 */ /* 0x008fe200078e00ff */
[----:B------:R-:W-:Y:S01]  /*2d70*/  LOP3.LUT R3, R0, 0x8, RZ, 0xc0, !PT ;  /* 0x0000000800037812 */ /* 0x000fe200078ec0ff */
[----:B------:R-:W-:Y:S01]  /*2d80*/  IMAD.SHL.U32 R5, R4, 0x40, RZ ;  /* 0x0000004004057824 */ /* 0x000fe200078e00ff */
[----:B------:R-:W-:Y:S01]  /*2d90*/  IADD3 R0, P2, R38, UR17, RZ ;  /* 0x0000001126007c10 */ /* 0x000fe2000ff5e0ff */
[----:B------:R-:W-:Y:S01]  /*2da0*/  UMOV UR4, URZ ;  /* 0x0000003f00047c82 */ /* 0x000fe20008000000 */
[----:B------:R-:W-:Y:S01]  /*2db0*/  LOP3.LUT R2, R2, 0x1c0, RZ, 0xc0, !PT ;  /* 0x000001c002027812 */ /* 0x000fe200078ec0ff */
[----:B------:R-:W-:Y:S01]  /*2dc0*/  CS2R R38, SRZ ;  /* 0x0000000000267805 */ /* 0x000fe2000001ff00 */
[----:B------:R-:W-:-:S02]  /*2dd0*/  IADD3.X R6, R7, UR6, RZ, P2, !PT ;  /* 0x0000000607067c10 */ /* 0x000fc400097fe4ff */
[C---:B------:R-:W-:Y:S02]  /*2de0*/  LEA R10, P2, R0.reuse, c[0x0][0x280], 0x2 ;  /* 0x0000a000000a7a11 */ /* 0x040fe400078410ff */
[----:B------:R-:W-:Y:S02]  /*2df0*/  LOP3.LUT R5, R5, 0xc0, RZ, 0xc0, !PT ;  /* 0x000000c005057812 */ /* 0x000fe400078ec0ff */
[----:B------:R-:W-:Y:S02]  /*2e00*/  LOP3.LUT R4, R13, R11, RZ, 0xfc, !PT ;  /* 0x0000000b0d047212 */ /* 0x000fe400078efcff */
[----:B------:R-:W-:Y:S01]  /*2e10*/  LEA.HI.X R11, R0, c[0x0][0x284], R6, 0x2, P2 ;  /* 0x0000a100000b7a11 */ /* 0x000fe200010f1406 */
[----:B------:R-:W-:Y:S01]  /*2e20*/  IMAD.SHL.U32 R0, R33, 0x20, RZ ;  /* 0x0000002021007824 */ /* 0x000fe200078e00ff */
[----:B------:R-:W-:Y:S01]  /*2e30*/  SHF.R.U32.HI R6, RZ, 0x3, R5 ;  /* 0x00000003ff067819 */ /* 0x000fe20000011605 */
[----:B------:R1:W-:Y:S01]  /*2e40*/  STL [R1+0x14], R4 ;  /* 0x0000140401007387 */ /* 0x0003e20000100800 */
[----:B------:R-:W-:Y:S01]  /*2e50*/  ISETP.GE.AND P2, PT, R85, 0x10, PT ;  /* 0x000000105500780c */ /* 0x000fe20003f46270 */
[----:B----4-:R-:W-:Y:S01]  /*2e60*/  CS2R R36, SRZ ;  /* 0x0000000000247805 */ /* 0x010fe2000001ff00 */
[----:B--2---:R-:W-:-:S02]  /*2e70*/  SHF.R.U32.HI R7, RZ, 0x3, R2 ;  /* 0x00000003ff077819 */ /* 0x004fc40000011602 */
[-C--:B------:R-:W-:Y:S02]  /*2e80*/  LOP3.LUT R212, R6, R5.reuse, R212, 0x1e, !PT ;  /* 0x0000000506d47212 */ /* 0x080fe400078e1ed4 */
[--C-:B------:R-:W-:Y:S02]  /*2e90*/  LOP3.LUT R7, R7, R2, R3.reuse, 0x1e, !PT ;  /* 0x0000000207077212 */ /* 0x100fe400078e1e03 */
[----:B------:R-:W-:Y:S01]  /*2ea0*/  SHF.R.S32.HI R2, RZ, 0x2, R24 ;  /* 0x00000002ff027819 */ /* 0x000fe20000011418 */
[----:B------:R-:W-:Y:S01]  /*2eb0*/  IMAD.IADD R212, R0, 0x1, R212 ;  /* 0x0000000100d47824 */ /* 0x000fe200078e02d4 */
[----:B------:R-:W-:Y:S01]  /*2ec0*/  LOP3.LUT R3, R6, R5, R3, 0x1e, !PT ;  /* 0x0000000506037212 */ /* 0x000fe200078e1e03 */
[----:B------:R-:W-:Y:S02]  /*2ed0*/  IMAD.IADD R218, R218, 0x1, R7 ;  /* 0x00000001dada7824 */ /* 0x000fe400078e0207 */
[----:B------:R-:W-:Y:S01]  /*2ee0*/  IMAD R2, R27, 0x10, R2 ;  /* 0x000000101b027824 */ /* 0x000fe200078e0202 */
[----:B------:R-:W-:-:S02]  /*2ef0*/  LEA R212, R212, 0x80, 0x1 ;  /* 0x00000080d4d47811 */ /* 0x000fc400078e08ff */
[----:B------:R-:W-:Y:S02]  /*2f00*/  LEA R218, R218, 0x13480, 0x1 ;  /* 0x00013480dada7811 */ /* 0x000fe400078e08ff */
[----:B------:R2:W-:Y:S03]  /*2f10*/  STL [R1+0x8], R2 ;  /* 0x0000080201007387 */ /* 0x0005e60000100800 */
[--C-:B------:R-:W-:Y:S02]  /*2f20*/  IMAD R219, R222, 0x2, R218.reuse ;  /* 0x00000002dedb7824 */ /* 0x100fe400078e02da */
[----:B------:R-:W-:Y:S02]  /*2f30*/  IMAD R220, R223, 0x2, R218 ;  /* 0x00000002dfdc7824 */ /* 0x000fe400078e02da */
[----:B-1----:R-:W-:Y:S02]  /*2f40*/  IMAD R4, R27, 0x200, R0 ;  /* 0x000002001b047824 */ /* 0x002fe400078e0200 */
[----:B------:R-:W-:-:S02]  /*2f50*/  IMAD R223, R223, 0x2, R219 ;  /* 0x00000002dfdf7824 */ /* 0x000fc400078e02db */
[----:B------:R-:W-:Y:S02]  /*2f60*/  IMAD.IADD R221, R4, 0x1, R3 ;  /* 0x0000000104dd7824 */ /* 0x000fe400078e0203 */
[----:B------:R-:W-:Y:S02]  /*2f70*/  @!P2 IMAD.SHL.U32 R3, R85, 0x10, RZ ;  /* 0x000000105503a824 */ /* 0x000fe400078e00ff */
[C---:B------:R-:W-:Y:S01]  /*2f80*/  IMAD.SHL.U32 R216, R221.reuse, 0x2, RZ ;  /* 0x00000002ddd87824 */ /* 0x040fe200078e00ff */
[----:B------:R-:W-:Y:S01]  /*2f90*/  CS2R R84, SRZ ;  /* 0x0000000000547805 */ /* 0x000fe2000001ff00 */
[----:B------:R-:W-:Y:S01]  /*2fa0*/  IMAD R222, R222, 0x2, R220 ;  /* 0x00000002dede7824 */ /* 0x000fe200078e02dc */
[----:B------:R1:W-:Y:S01]  /*2fb0*/  @!P2 LDGSTS.E.BYPASS.LTC128B.128 [R3+0xf280], [R10.64] ;  /* 0x0f2800000a03afae */ /* 0x0003e2000b901d52 */
[----:B------:R-:W-:Y:S01]  /*2fc0*/  IMAD.IADD R226, R221, 0x1, R225 ;  /* 0x00000001dde27824 */ /* 0x000fe200078e02e1 */
[----:B------:R-:W-:Y:S02]  /*2fd0*/  IADD3 R217, R216, 0xc080, RZ ;  /* 0x0000c080d8d97810 */ /* 0x000fe40007ffe0ff */
[----:B------:R-:W0:Y:S01]  /*2fe0*/  LDGDEPBAR ;  /* 0x00000000000079af */ /* 0x000e220000000000 */
[----:B--2---:R-:W-:-:S03]  /*2ff0*/  LOP3.LUT R2, R6, R12, R5, 0x1e, !PT ;  /* 0x0000000c06027212 */ /* 0x004fc600078e1e05 */
[----:B------:R-:W0:Y:S01]  /*3000*/  LDGDEPBAR ;  /* 0x00000000000079af */ /* 0x000e220000000000 */
[----:B------:R-:W-:Y:S02]  /*3010*/  IMAD R217, R225, 0x2, R217 ;  /* 0x00000002e1d97824 */ /* 0x000fe400078e02d9 */
[----:B------:R-:W-:Y:S01]  /*3020*/  IMAD.IADD R224, R0, 0x1, R2 ;  /* 0x0000000100e07824 */ /* 0x000fe200078e0202 */
[----:B------:R-:W-:Y:S01]  /*3030*/  IADD3 R2, R19, UR5, RZ ;  /* 0x0000000513027c10 */ /* 0x000fe2000fffe0ff */
[----:B------:R-:W-:Y:S01]  /*3040*/  IMAD.SHL.U32 R0, R29, 0x2, RZ ;  /* 0x000000021d007824 */ /* 0x000fe200078e00ff */
[----:B------:R-:W-:-:S03]  /*3050*/  UMOV UR5, 0x1 ;  /* 0x0000000100057882 */ /* 0x000fc60000000000 */
[----:B------:R-:W-:Y:S04]  /*3060*/  STL [R1+0x68], R2 ;  /* 0x0000680201007387 */ /* 0x000fe80000100800 */
[----:B------:R2:W-:Y:S02]  /*3070*/  STL [R1+0x50], R0 ;  /* 0x0000500001007387 */ /* 0x0005e40000100800 */
[----:B--2---:R-:W-:-:S05]  /*3080*/  IADD3 R0, -R0, UR8, RZ ;  /* 0x0000000800007c10 */ /* 0x004fca000fffe1ff */
[----:B------:R1:W-:Y:S02]  /*3090*/  STL [R1+0x10], R0 ;  /* 0x0000100001007387 */ /* 0x0003e40000100800 */
.L_x_585:
        /* <DEDUP_REMOVED lines=31> */
[----:B------:R-:W-:Y:S01]  /*3290*/  LDSM.16.M88.4 R160, [R215+0x4080] ;  /* 0x00408000d7a0783b */ /* 0x000fe20000000200 */
        /* <DEDUP_REMOVED lines=15> */
[-C--:B-----5:R-:W-:Y:S01]  /*3390*/  HMMA.16816.F32 R4, R152, R156.reuse, R4 ;  /* 0x0000009c9804723c */ /* 0x0a0fe20000001804 */
[----:B------:R-:W4:Y:S07]  /*33a0*/  LDSM.16.M88.4 R148, [R2+0x7880] ;  /* 0x007880000294783b */ /* 0x000f2e0000000200 */
[C---:B---3--:R-:W-:Y:S08]  /*33b0*/  HMMA.16816.F32 R8, R132.reuse, R156, R8 ;  /* 0x0000009c8408723c */ /* 0x048ff00000001808 */
        /* <DEDUP_REMOVED lines=9> */
[-C--:B--2---:R-:W-:Y:S01]  /*3450*/  HMMA.16816.F32 R4, R136, R144.reuse, R4 ;  /* 0x000000908804723c */ /* 0x084fe20000001804 */
[----:B------:R-:W-:Y:S07]  /*3460*/  LDSM.16.M88.4 R152, [R214+0x5080] ;  /* 0x00508000d698783b */ /* 0x000fee0000000200 */
[C---:B----4-:R-:W-:Y:S08]  /*3470*/  HMMA.16816.F32 R8, R148.reuse, R144, R8 ;  /* 0x000000909408723c */ /* 0x050ff00000001808 */
[-C--:B------:R-:W-:Y:S08]  /*3480*/  HMMA.16816.F32 R12, R148, R146.reuse, R12 ;  /* 0x00000092940c723c */ /* 0x080ff0000000180c */
[C---:B------:R-:W-:Y:S01]  /*3490*/  HMMA.16816.F32 R16, R136.reuse, R146, R16 ;  /* 0x000000928810723c */ /* 0x040fe20000001810 */
[----:B------:R-:W2:Y:S07]  /*34a0*/  LDSM.16.M88.4 R144, [R0+0x8880] ;  /* 0x008880000090783b */ /* 0x000eae0000000200 */
[-C--:B---3--:R-:W-:Y:S08]  /*34b0*/  HMMA.16816.F32 R20, R136, R156.reuse, R20 ;  /* 0x0000009c8814723c */ /* 0x088ff00000001814 */
[C---:B------:R-:W-:Y:S08]  /*34c0*/  HMMA.16816.F32 R24, R148.reuse, R156, R24 ;  /* 0x0000009c9418723c */ /* 0x040ff00000001818 */
[-C--:B------:R-:W-:Y:S01]  /*34d0*/  HMMA.16816.F32 R28, R148, R158.reuse, R28 ;  /* 0x0000009e941c723c */ /* 0x080fe2000000181c */
[----:B------:R-:W3:Y:S07]  /*34e0*/  LDSM.16.M88.4 R148, [R3+0x8080] ;  /* 0x008080000394783b */ /* 0x000eee0000000200 */
[----:B------:R-:W-:Y:S01]  /*34f0*/  HMMA.16816.F32 R32, R136, R158, R32 ;  /* 0x0000009e8820723c */ /* 0x000fe20000001820 */
[----:B------:R-:W4:Y:S07]  /*3500*/  LDSM.16.M88.4 R136, [R2+0x8880] ;  /* 0x008880000288783b */ /* 0x000f2e0000000200 */
[-C--:B-1----:R-:W-:Y:S08]  /*3510*/  HMMA.16816.F32 R4, R132, R140.reuse, R4 ;  /* 0x0000008c8404723c */ /* 0x082ff00000001804 */
[C---:B--2---:R-:W-:Y:S08]  /*3520*/  HMMA.16816.F32 R8, R144.reuse, R140, R8 ;  /* 0x0000008c9008723c */ /* 0x044ff00000001808 */
[-C--:B------:R-:W-:Y:S08]  /*3530*/  HMMA.16816.F32 R12, R144, R142.reuse, R12 ;  /* 0x0000008e900c723c */ /* 0x080ff0000000180c */
[C---:B------:R-:W-:Y:S08]  /*3540*/  HMMA.16816.F32 R16, R132.reuse, R142, R16 ;  /* 0x0000008e8410723c */ /* 0x040ff00000001810 */
[-C--:B------:R-:W-:Y:S08]  /*3550*/  HMMA.16816.F32 R20, R132, R152.reuse, R20 ;  /* 0x000000988414723c */ /* 0x080ff00000001814 */
[C---:B------:R-:W-:Y:S08]  /*3560*/  HMMA.16816.F32 R24, R144.reuse, R152, R24 ;  /* 0x000000989018723c */ /* 0x040ff00000001818 */
[-C--:B------:R-:W-:Y:S08]  /*3570*/  HMMA.16816.F32 R28, R144, R154.reuse, R28 ;  /* 0x0000009a901c723c */ /* 0x080ff0000000181c */
[----:B------:R-:W-:Y:S08]  /*3580*/  HMMA.16816.F32 R32, R132, R154, R32 ;  /* 0x0000009a8420723c */ /* 0x000ff00000001820 */
[-C--:B---3--:R-:W-:Y:S08]  /*3590*/  HMMA.16816.F32 R4, R148, R160.reuse, R4 ;  /* 0x000000a09404723c */ /* 0x088ff00000001804 */
        /* <DEDUP_REMOVED lines=139> */
.L_x_583:
        /* <DEDUP_REMOVED lines=518> */
[----:B------:R-:W5:Y:S01]  /*5eb0*/  LDL R152, [R1+0x54] ;  /* 0x0000540001987983 */ /* 0x000f620000100800 */
[----:B------:R-:W-:Y:S02]  /*5ec0*/  UIADD3 UR7, -UR6, UR12, URZ ;  /* 0x0000000c06077290 */ /* 0x000fe4000fffe13f */
[----:B------:R-:W-:Y:S01]  /*5ed0*/  IMAD.U32 R7, RZ, RZ, UR6 ;  /* 0x00000006ff077e24 */ /* 0x000fe2000f8e00ff */
[----:B------:R-:W5:Y:S01]  /*5ee0*/  LDL R243, [R1+0xc] ;  /* 0x00000c0001f37983 */ /* 0x000f620000100800 */
[----:B------:R-:W-:Y:S03]  /*5ef0*/  UIADD3 UR15, UR17, UR15, URZ ;  /* 0x0000000f110f7290 */ /* 0x000fe6000fffe03f */
[----:B------:R-:W1:Y:S03]  /*5f00*/  S2R R239, SR_TID.X ;  /* 0x0000000000ef7919 */ /* 0x000e660000002100 */
        /* <DEDUP_REMOVED lines=27> */
.L_x_584:
        /* <DEDUP_REMOVED lines=80> */
[-C--:B------:R-:W-:Y:S04]  /*65c0*/  HMMA.16816.F32 R12, R148, R152.reuse, R12 ;  /* 0x00000098940c723c */ /* 0x080fe8000000180c */
        /* <DEDUP_REMOVED lines=159> */
.L_x_582:
        /* <DEDUP_REMOVED lines=165> */
.L_x_587:
[----:B-1----:R-:W2:Y:S01]  /*7a10*/  LDL R31, [R1+0x20] ;  /* 0x00002000011f7983 */ /* 0x002ea20000100800 */
[----:B------:R-:W-:Y:S01]  /*7a20*/  LEA.HI R0, R30, R32, RZ, 0x3 ;  /* 0x000000201e007211 */ /* 0x000fe200078f18ff */
[----:B------:R-:W-:Y:S01]  /*7a30*/  IMAD.SHL.U32 R12, R29, 0x8, RZ ;  /* 0x000000081d0c7824 */ /* 0x000fe200078e00ff */
[----:B------:R-:W-:Y:S01]  /*7a40*/  LEA.HI R2, R28, R28, RZ, 0x1 ;  /* 0x0000001c1c027211 */ /* 0x000fe200078f08ff */
[----:B------:R-:W-:Y:S01]  /*7a50*/  USHF.R.S32.HI UR7, URZ, 0x1f, UR13 ;  /* 0x0000001f3f077899 */ /* 0x000fe2000801140d */
[----:B-----5:R-:W-:Y:S01]  /*7a60*/  IADD3 R5, R5, -UR6, RZ ;  /* 0x8000000605057c10 */ /* 0x020fe2000fffe0ff */
[----:B------:R-:W-:Y:S01]  /*7a70*/  IMAD.SHL.U32 R0, R0, 0x8, RZ ;  /* 0x0000000800007824 */ /* 0x000fe200078e00ff */
[----:B------:R-:W-:Y:S01]  /*7a80*/  LOP3.LUT R2, R2, 0x3fffffe, RZ, 0xc0, !PT ;  /* 0x03fffffe02027812 */ /* 0x000fe200078ec0ff */
[----:B------:R-:W-:Y:S01]  /*7a90*/  USEL UR13, UR13, URZ, !UP1 ;  /* 0x0000003f0d0d7287 */ /* 0x000fe2000c800000 */
[----:B------:R-:W-:Y:S01]  /*7aa0*/  SHF.R.S32.HI R13, RZ, 0x1f, R12 ;  /* 0x0000001fff0d7819 */ /* 0x000fe2000001140c */
[----:B------:R-:W-:Y:S01]  /*7ab0*/  USEL UR7, UR7, URZ, !UP1 ;  /* 0x0000003f07077287 */ /* 0x000fe2000c800000 */
[----:B------:R-:W-:Y:S01]  /*7ac0*/  LOP3.LUT R0, R0, 0xc0, RZ, 0xc0, !PT ;  /* 0x000000c000007812 */ /* 0x000fe200078ec0ff */
[----:B------:R-:W-:Y:S01]  /*7ad0*/  IMAD.IADD R2, R28, 0x1, -R2 ;  /* 0x000000011c027824 */ /* 0x000fe200078e0a02 */
[----:B------:R-:W-:Y:S01]  /*7ae0*/  IMNMX R14, R5, 0x80, PT ;  /* 0x00000080050e7817 */ /* 0x000fe20003800200 */
[----:B------:R-:W-:Y:S01]  /*7af0*/  ULDC.64 UR4, c[0x0][0x340] ;  /* 0x0000d00000047ab9 */ /* 0x000fe20000000a00 */
[----:B------:R-:W-:Y:S01]  /*7b00*/  LOP3.LUT R3, R0, 0x18, R12, 0xf8, !PT ;  /* 0x0000001800037812 */ /* 0x000fe200078ef80c */
[----:B------:R-:W-:Y:S01]  /*7b10*/  IMAD R2, R24, 0x8, R2 ;  /* 0x0000000818027824 */ /* 0x000fe200078e0202 */
[----:B------:R-:W-:Y:S01]  /*7b20*/  SHF.R.U32.HI R0, RZ, 0x3, R0 ;  /* 0x00000003ff007819 */ /* 0x000fe20000011600 */
[----:B------:R-:W-:Y:S01]  /*7b30*/  UIMAD UR4, UR7, UR4, URZ ;  /* 0x00000004070472a4 */ /* 0x000fe2000f8e023f */
[----:B------:R-:W-:Y:S01]  /*7b40*/  ISETP.GE.AND P4, PT, R28, R14, PT ;  /* 0x0000000e1c00720c */ /* 0x000fe20003f86270 */
[----:B------:R-:W-:Y:S01]  /*7b50*/  IMAD.U32 R30, RZ, RZ, UR13 ;  /* 0x0000000dff1e7e24 */ /* 0x000fe2000f8e00ff */
[----:B------:R-:W-:Y:S01]  /*7b60*/  LOP3.LUT R0, R3, R0, RZ, 0x3c, !PT ;  /* 0x0000000003007212 */ /* 0x000fe200078e3cff */
[----:B------:R-:W-:Y:S01]  /*7b70*/  UIMAD UR4, UR13, UR5, UR4 ;  /* 0x000000050d0472a4 */ /* 0x000fe2000f8e0204 */
[----:B------:R-:W-:Y:S01]  /*7b80*/  IMAD.U32 R6, RZ, RZ, UR14 ;  /* 0x0000000eff067e24 */ /* 0x000fe2000f8e00ff */
[----:B------:R-:W-:Y:S01]  /*7b90*/  BSSY B0, `(.L_x_588) ;  /* 0x0000029000007945 */ /* 0x000fe20003800000 */
[----:B------:R-:W-:Y:S01]  /*7ba0*/  IADD3 R15, R12, 0x20, RZ ;  /* 0x000000200c0f7810 */ /* 0x000fe20007ffe0ff */
[----:B------:R-:W-:-:S04]  /*7bb0*/  IMAD.U32 R0, R2, 0x20, R0 ;  /* 0x0000002002007824 */ /* 0x000fc800078e0000 */
[----:B------:R-:W-:-:S05]  /*7bc0*/  IMAD.SHL.U32 R0, R0, 0x2, RZ ;  /* 0x0000000200007824 */ /* 0x000fca00078e00ff */
[----:B------:R1:W3:Y:S04]  /*7bd0*/  LDS.128 R40, [R0+0x7080] ;  /* 0x0070800000287984 */ /* 0x0002e80000000c00 */
[----:B------:R1:W4:Y:S04]  /*7be0*/  LDS.128 R36, [R0+0x9080] ;  /* 0x0090800000247984 */ /* 0x0003280000000c00 */
[----:B------:R1:W1:Y:S04]  /*7bf0*/  LDS.128 R32, [R0+0xb080] ;  /* 0x00b0800000207984 */ /* 0x0002680000000c00 */
[----:B------:R1:W1:Y:S04]  /*7c00*/  LDS.128 R52, [R0+0x80] ;  /* 0x0000800000347984 */ /* 0x0002680000000c00 */
[----:B------:R1:W1:Y:S04]  /*7c10*/  LDS.128 R48, [R0+0x2080] ;  /* 0x0020800000307984 */ /* 0x0002680000000c00 */
[----:B------:R1:W1:Y:S04]  /*7c20*/  LDS.128 R44, [R0+0x4080] ;  /* 0x00408000002c7984 */ /* 0x0002680000000c00 */
[----:B------:R1:W1:Y:S04]  /*7c30*/  LDS.128 R60, [R0+0x1080] ;  /* 0x00108000003c7984 */ /* 0x0002680000000c00 */
[----:B------:R1:W1:Y:S04]  /*7c40*/  LDS.128 R56, [R0+0x3080] ;  /* 0x0030800000387984 */ /* 0x0002680000000c00 */
[----:B------:R1:W1:Y:S01]  /*7c50*/  LDS.128 R64, [R0+0x5080] ;  /* 0x0050800000407984 */ /* 0x0002620000000c00 */
[----:B--2---:R-:W-:-:S05]  /*7c60*/  SHF.R.S32.HI R29, RZ, 0x1f, R31 ;  /* 0x0000001fff1d7819 */ /* 0x004fca000001141f */
[----:B------:R-:W-:-:S04]  /*7c70*/  IMAD R2, R29, c[0x0][0x338], RZ ;  /* 0x0000ce001d027a24 */ /* 0x000fc800078e02ff */
[C---:B------:R-:W-:Y:S02]  /*7c80*/  IMAD R4, R31.reuse, c[0x0][0x33c], R2 ;  /* 0x0000cf001f047a24 */ /* 0x040fe400078e0202 */
[----:B------:R-:W-:-:S04]  /*7c90*/  IMAD.WIDE.U32 R2, R31, c[0x0][0x338], R12 ;  /* 0x0000ce001f027a25 */ /* 0x000fc800078e000c */
[----:B------:R-:W-:Y:S01]  /*7ca0*/  IMAD.IADD R3, R3, 0x1, R4 ;  /* 0x0000000103037824 */ /* 0x000fe200078e0204 */
[----:B------:R-:W-:-:S03]  /*7cb0*/  IADD3 R4, P0, R28, UR8, RZ ;  /* 0x000000081c047c10 */ /* 0x000fc6000ff1e0ff */
[----:B------:R-:W-:Y:S01]  /*7cc0*/  IMAD.WIDE.U32 R10, R30, c[0x0][0x340], R2 ;  /* 0x0000d0001e0a7a25 */ /* 0x000fe200078e0002 */
[----:B------:R-:W-:-:S04]  /*7cd0*/  LEA.HI.X.SX32 R5, R28, UR9, 0x1, P0 ;  /* 0x000000091c057c11 */ /* 0x000fc800080f0eff */
[----:B------:R-:W-:Y:S01]  /*7ce0*/  IADD3 R7, R11, UR4, RZ ;  /* 0x000000040b077c10 */ /* 0x000fe2000fffe0ff */
[----:B------:R-:W-:Y:S01]  /*7cf0*/  IMAD.WIDE R8, R6, 0x80, R4 ;  /* 0x0000008006087825 */ /* 0x000fe200078e0204 */
[----:B------:R-:W-:Y:S05]  /*7d00*/  @P4 BRA `(.L_x_589) ;  /* 0x0000011000004947 */ /* 0x000fea0003800000 */
[C---:B-1-34-:R-:W-:Y:S01]  /*7d10*/  ISETP.GE.AND P3, PT, R12.reuse, c[0x0][0x324], PT ;  /* 0x0000c9000c007a0c */ /* 0x05afe20003f66270 */
[----:B------:R-:W1:Y:S01]  /*7d20*/  LDS.128 R24, [R0+0x8080] ;  /* 0x0080800000187984 */ /* 0x000e620000000c00 */
[----:B------:R-:W-:Y:S01]  /*7d30*/  IMAD.MOV.U32 R6, RZ, RZ, R10 ;  /* 0x000000ffff067224 */ /* 0x000fe200078e000a */
[----:B------:R-:W-:Y:S02]  /*7d40*/  IADD3 R2, R12, 0x40, RZ ;  /* 0x000000400c027810 */ /* 0x000fe40007ffe0ff */
[----:B------:R-:W-:Y:S01]  /*7d50*/  LDS.128 R16, [R0+0xa080] ;  /* 0x00a0800000107984 */ /* 0x000fe20000000c00 */
[----:B------:R-:W-:Y:S01]  /*7d60*/  IMAD.WIDE.U32 R4, R8, c[0x0][0x330], R6 ;  /* 0x0000cc0008047a25 */ /* 0x000fe200078e0006 */
[----:B------:R-:W-:Y:S02]  /*7d70*/  ISETP.GE.AND P2, PT, R15, c[0x0][0x324], PT ;  /* 0x0000c9000f007a0c */ /* 0x000fe40003f46270 */
[----:B------:R-:W-:-:S02]  /*7d80*/  ISETP.GE.AND P1, PT, R2, c[0x0][0x324], PT ;  /* 0x0000c90002007a0c */ /* 0x000fc40003f26270 */
[----:B------:R-:W-:Y:S02]  /*7d90*/  LEA R2, P0, R4, c[0x0][0x318], 0x1 ;  /* 0x0000c60004027a11 */ /* 0x000fe400078008ff */
[----:B------:R2:W3:Y:S02]  /*7da0*/  @!P3 LDS.128 R20, [R0+0x6080] ;  /* 0x006080000014b984 */ /* 0x0004e40000000c00 */
[----:B--2---:R-:W-:-:S04]  /*7db0*/  IMAD R0, R9, c[0x0][0x330], RZ ;  /* 0x0000cc0009007a24 */ /* 0x004fc800078e02ff */
[----:B------:R-:W-:-:S04]  /*7dc0*/  IMAD R0, R8, c[0x0][0x334], R0 ;  /* 0x0000cd0008007a24 */ /* 0x000fc800078e0200 */
[----:B------:R-:W-:-:S05]  /*7dd0*/  IMAD.IADD R0, R5, 0x1, R0 ;  /* 0x0000000105007824 */ /* 0x000fca00078e0200 */
[----:B------:R-:W-:-:S05]  /*7de0*/  LEA.HI.X R3, R4, c[0x0][0x31c], R0, 0x1, P0 ;  /* 0x0000c70004037a11 */ /* 0x000fca00000f0c00 */
[----:B-1----:R1:W-:Y:S04]  /*7df0*/  @!P2 STG.E.128 [R2.64+0x40], R24 ;  /* 0x000040180200a986 */ /* 0x0023e8000c101d12 */
[----:B---3--:R1:W-:Y:S04]  /*7e00*/  @!P3 STG.E.128 [R2.64], R20 ;  /* 0x000000140200b986 */ /* 0x0083e8000c101d12 */
[----:B------:R1:W-:Y:S02]  /*7e10*/  @!P1 STG.E.128 [R2.64+0x80], R16 ;  /* 0x0000801002009986 */ /* 0x0003e4000c101d12 */
.L_x_589:
[----:B-1-34-:R-:W-:Y:S05]  /*7e20*/  BSYNC B0 ;  /* 0x0000000000007941 */ /* 0x01afea0003800000 */
.L_x_588:
[----:B------:R-:W-:Y:S01]  /*7e30*/  IADD3 R28, R28, 0x40, RZ ;  /* 0x000000401c1c7810 */ /* 0x000fe20007ffe0ff */
[----:B------:R-:W-:Y:S03]  /*7e40*/  BSSY B0, `(.L_x_590) ;  /* 0x0000014000007945 */ /* 0x000fe60003800000 */
[----:B------:R-:W-:-:S13]  /*7e50*/  ISETP.GE.AND P3, PT, R28, R14, PT ;  /* 0x0000000e1c00720c */ /* 0x000fda0003f66270 */
        /* <DEDUP_REMOVED lines=15> */
[----:B------:R1:W-:Y:S04]  /*7f50*/  @!P2 STG.E.128 [R2.64], R40 ;  /* 0x000000280200a986 */ /* 0x0003e8000c101d12 */
[----:B------:R1:W-:Y:S04]  /*7f60*/  @!P1 STG.E.128 [R2.64+0x40], R36 ;  /* 0x0000402402009986 */ /* 0x0003e8000c101d12 */
[----:B------:R1:W-:Y:S02]  /*7f70*/  @!P0 STG.E.128 [R2.64+0x80], R32 ;  /* 0x0000802002008986 */ /* 0x0003e4000c101d12 */
.L_x_591:
[----:B------:R-:W-:Y:S05]  /*7f80*/  BSYNC B0 ;  /* 0x0000000000007941 */ /* 0x000fea0003800000 */
.L_x_590:
[----:B------:R-:W-:Y:S01]  /*7f90*/  IMAD R0, R29, c[0x0][0x308], RZ ;  /* 0x0000c2001d007a24 */ /* 0x000fe200078e02ff */
[----:B------:R-:W-:Y:S01]  /*7fa0*/  ULDC.64 UR4, c[0x0][0x310] ;  /* 0x0000c40000047ab9 */ /* 0x000fe20000000a00 */
[C---:B-1----:R-:W-:Y:S01]  /*7fb0*/  IMAD.WIDE.U32 R2, R31.reuse, c[0x0][0x308], R12 ;  /* 0x0000c2001f027a25 */ /* 0x042fe200078e000c */
[----:B------:R-:W-:Y:S01]  /*7fc0*/  UIMAD UR4, UR7, UR4, URZ ;  /* 0x00000004070472a4 */ /* 0x000fe2000f8e023f */
[----:B------:R-:W-:Y:S02]  /*7fd0*/  BSSY B0, `(.L_x_592) ;  /* 0x0000015000007945 */ /* 0x000fe40003800000 */
[----:B------:R-:W-:Y:S01]  /*7fe0*/  IMAD R0, R31, c[0x0][0x30c], R0 ;  /* 0x0000c3001f007a24 */ /* 0x000fe200078e0200 */
[----:B------:R-:W-:-:S04]  /*7ff0*/  UIMAD UR4, UR13, UR5, UR4 ;  /* 0x000000050d0472a4 */ /* 0x000fc8000f8e0204 */
[----:B------:R-:W-:-:S05]  /*8000*/  IADD3 R3, R3, R0, RZ ;  /* 0x0000000003037210 */ /* 0x000fca0007ffe0ff */
        /* <DEDUP_REMOVED lines=17> */
.L_x_593:
[----:B------:R-:W-:Y:S05]  /*8120*/  BSYNC B0 ;  /* 0x0000000000007941 */ /* 0x000fea0003800000 */
.L_x_592:
        /* <DEDUP_REMOVED lines=19> */
.L_x_586:
        /* <DEDUP_REMOVED lines=31> */
.L_x_594:
[----:B-1----:R-:W2:Y:S01]  /*8450*/  LDL R0, [R1+0x20] ;  /* 0x0000200001007983 */ /* 0x002ea20000100800 */
[----:B------:R-:W-:Y:S01]  /*8460*/  USHF.R.S32.HI UR7, URZ, 0x1f, UR13 ;  /* 0x0000001f3f077899 */ /* 0x000fe2000801140d */
[----:B-----5:R-:W-:Y:S01]  /*8470*/  IADD3 R14, R6, -UR6, RZ ;  /* 0x80000006060e7c10 */ /* 0x020fe2000fffe0ff */
[----:B------:R-:W-:Y:S01]  /*8480*/  USEL UR13, UR13, URZ, !UP1 ;  /* 0x0000003f0d0d7287 */ /* 0x000fe2000c800000 */
[----:B------:R-:W1:Y:S01]  /*8490*/  S2R R2, SR_TID.X ;  /* 0x0000000000027919 */ /* 0x000e620000002100 */
[----:B------:R-:W-:Y:S01]  /*84a0*/  USEL UR7, UR7, URZ, !UP1 ;  /* 0x0000003f07077287 */ /* 0x000fe2000c800000 */
[----:B------:R-:W-:Y:S01]  /*84b0*/  IMAD.U32 R6, RZ, RZ, UR14 ;  /* 0x0000000eff067e24 */ /* 0x000fe2000f8e00ff */
[----:B------:R-:W-:Y:S01]  /*84c0*/  ULDC.64 UR4, c[0x0][0x310] ;  /* 0x0000c40000047ab9 */ /* 0x000fe20000000a00 */
[----:B------:R-:W-:Y:S01]  /*84d0*/  BSSY B0, `(.L_x_595) ;  /* 0x0000027000007945 */ /* 0x000fe20003800000 */
[----:B------:R-:W-:Y:S01]  /*84e0*/  UIMAD UR4, UR7, UR4, URZ ;  /* 0x00000004070472a4 */ /* 0x000fe2000f8e023f */
[----:B------:R-:W-:-:S03]  /*84f0*/  IMAD.U32 R17, RZ, RZ, UR13 ;  /* 0x0000000dff117e24 */ /* 0x000fc6000f8e00ff */
[----:B------:R-:W-:Y:S01]  /*8500*/  UIMAD UR4, UR13, UR5, UR4 ;  /* 0x000000050d0472a4 */ /* 0x000fe2000f8e0204 */
[----:B-1----:R-:W-:-:S04]  /*8510*/  SHF.R.S32.HI R4, RZ, 0x1f, R2 ;  /* 0x0000001fff047819 */ /* 0x002fc80000011402 */
[----:B------:R-:W-:Y:S01]  /*8520*/  LEA.HI R4, R4, R2, RZ, 0x2 ;  /* 0x0000000204047211 */ /* 0x000fe200078f10ff */
[----:B--2---:R-:W-:-:S03]  /*8530*/  IMAD.MOV.U32 R19, RZ, RZ, R0 ;  /* 0x000000ffff137224 */ /* 0x004fc600078e0000 */
[----:B------:R-:W-:Y:S02]  /*8540*/  LOP3.LUT R0, R4, 0x1ffffffc, RZ, 0xc0, !PT ;  /* 0x1ffffffc04007812 */ /* 0x000fe400078ec0ff */
[----:B------:R-:W-:-:S03]  /*8550*/  SHF.R.S32.HI R18, RZ, 0x1f, R19 ;  /* 0x0000001fff127819 */ /* 0x000fc60000011413 */
[----:B------:R-:W-:-:S04]  /*8560*/  IMAD.IADD R0, R2, 0x1, -R0 ;  /* 0x0000000102007824 */ /* 0x000fc800078e0a00 */
[----:B------:R-:W-:Y:S02]  /*8570*/  IMAD.SHL.U32 R12, R0, 0x8, RZ ;  /* 0x00000008000c7824 */ /* 0x000fe400078e00ff */
[----:B------:R-:W-:-:S03]  /*8580*/  IMAD R0, R18, c[0x0][0x308], RZ ;  /* 0x0000c20012007a24 */ /* 0x000fc600078e02ff */
[----:B------:R-:W-:Y:S01]  /*8590*/  SHF.R.S32.HI R13, RZ, 0x1f, R12 ;  /* 0x0000001fff0d7819 */ /* 0x000fe2000001140c */
[C---:B------:R-:W-:Y:S01]  /*85a0*/  IMAD R0, R19.reuse, c[0x0][0x30c], R0 ;  /* 0x0000c30013007a24 */ /* 0x040fe200078e0200 */
[C---:B------:R-:W-:Y:S02]  /*85b0*/  IADD3 R15, R12.reuse, 0x20, RZ ;  /* 0x000000200c0f7810 */ /* 0x040fe40007ffe0ff */
[----:B------:R-:W-:Y:S01]  /*85c0*/  IADD3 R16, R12, 0x40, RZ ;  /* 0x000000400c107810 */ /* 0x000fe20007ffe0ff */
[----:B------:R-:W-:-:S04]  /*85d0*/  IMAD.WIDE.U32 R2, R19, c[0x0][0x308], R12 ;  /* 0x0000c20013027a25 */ /* 0x000fc800078e000c */
[----:B------:R-:W-:Y:S01]  /*85e0*/  IMAD.IADD R3, R3, 0x1, R0 ;  /* 0x0000000103037824 */ /* 0x000fe200078e0200 */
[----:B------:R-:W-:-:S03]  /*85f0*/  SHF.R.S32.HI R0, RZ, 0x2, R4 ;  /* 0x00000002ff007819 */ /* 0x000fc60000011404 */
[----:B------:R-:W-:Y:S01]  /*8600*/  IMAD.WIDE.U32 R10, R17, c[0x0][0x310], R2 ;  /* 0x0000c400110a7a25 */ /* 0x000fe200078e0002 */
[C---:B------:R-:W-:Y:S02]  /*8610*/  ISETP.GE.AND P4, PT, R0.reuse, R14, PT ;  /* 0x0000000e0000720c */ /* 0x040fe40003f86270 */
[C---:B------:R-:W-:Y:S02]  /*8620*/  IADD3 R4, P0, R0.reuse, UR8, RZ ;  /* 0x0000000800047c10 */ /* 0x040fe4000ff1e0ff */
[----:B------:R-:W-:Y:S02]  /*8630*/  IADD3 R3, R11, UR4, RZ ;  /* 0x000000040b037c10 */ /* 0x000fe4000fffe0ff */
[----:B------:R-:W-:-:S05]  /*8640*/  LEA.HI.X.SX32 R5, R0, UR9, 0x1, P0 ;  /* 0x0000000900057c11 */ /* 0x000fca00080f0eff */
[----:B------:R-:W-:Y:S02]  /*8650*/  IMAD.WIDE R6, R6, 0x80, R4 ;  /* 0x0000008006067825 */ /* 0x000fe400078e0204 */
        /* <DEDUP_REMOVED lines=14> */
.L_x_596:
[----:B------:R-:W-:Y:S05]  /*8740*/  BSYNC B0 ;  /* 0x0000000000007941 */ /* 0x000fea0003800000 */
.L_x_595:
        /* <DEDUP_REMOVED lines=19> */
.L_x_598:
[----:B------:R-:W-:Y:S05]  /*8880*/  BSYNC B0 ;  /* 0x0000000000007941 */ /* 0x000fea0003800000 */
.L_x_597:
        /* <DEDUP_REMOVED lines=24> */
.L_x_600:
[----:B------:R-:W-:Y:S05]  /*8a10*/  BSYNC B0 ;  /* 0x0000000000007941 */ /* 0x000fea0003800000 */
.L_x_599:
        /* <DEDUP_REMOVED lines=18> */
.L_x_601:
        /* <DEDUP_REMOVED lines=12> */
.L_x_1407:


//--------------------- .text._ZN7cutlass13device_kernelIN5flash19enable_sm80_to_sm89INS1_16FlashAttnBwdSm80INS1_25CollectiveMainloopBwdSm80ILi2ELi1EN4cute5tupleIJNS5_1CILi64EEENS7_ILi128EEENS7_ILi96EEEEEENS_6half_tEfNS_4arch4Sm80ELb1ELb0ELb1ELb1ELb0ELb0ELb0ELb0ELi2ELi2ELi4ELi2ELb1EEENS1_24CollectiveEpilogueBwdGQAISB_fSE_Li256ELb1ELb0EEENS1_25SingleTileBwdLPTSchedulerILb1ELi128ELb0EEEEEEEEEvNT_6ParamsE --------------------------
	.section	.text._ZN7cutlass13device_kernelIN5flash19enable_sm80_to_sm89INS1_16FlashAttnBwdSm80INS1_25CollectiveMainloopBwdSm80ILi2ELi1EN4cute5tupleIJNS5_1CILi64EEENS7_ILi128EEENS7_ILi96EEEEEENS_6half_tEfNS_4arch4Sm80ELb1ELb0ELb1ELb1ELb0ELb0ELb0ELb0ELi2ELi2ELi4ELi2ELb1EEENS1_24CollectiveEpilogueBwdGQAISB_fSE_Li256ELb1ELb0EEENS1_25SingleTileBwdLPTSchedulerILb1ELi128ELb0EEEEEEEEEvNT_6ParamsE,"ax",@progbits
	.sectioninfo	@"SHI_REGISTERS=255"
	.align	128
.text._ZN7cutlass13device_kernelIN5flash19enable_sm80_to_sm89INS1_16FlashAttnBwdSm80INS1_25CollectiveMainloopBwdSm80ILi2ELi1EN4cute5tupleIJNS5_1CILi64EEENS7_ILi128EEENS7_ILi96EEEEEENS_6half_tEfNS_4arch4Sm80ELb1ELb0ELb1ELb1ELb0ELb0ELb0ELb0ELi2ELi2ELi4ELi2ELb1EEENS1_24CollectiveEpilogueBwdGQAISB_fSE_Li256ELb1ELb0EEENS1_25SingleTileBwdLPTSchedulerILb1ELi128ELb0EEEEEEEEEvNT_6ParamsE:
        .type           _ZN7cutlass13device_kernelIN5flash19enable_sm80_to_sm89INS1_16FlashAttnBwdSm80INS1_25CollectiveMainloopBwdSm80ILi2ELi1EN4cute5tupleIJNS5_1CILi64EEENS7_ILi128EEENS7_ILi96EEEEEENS_6half_tEfNS_4arch4Sm80ELb1ELb0ELb1ELb1ELb0ELb0ELb0ELb0ELi2ELi2ELi4ELi2ELb1EEENS1_24CollectiveEpilogueBwdGQAISB_fSE_Li256ELb1ELb0EEENS1_25SingleTileBwdLPTSchedulerILb1ELi128ELb0EEEEEEEEEvNT_6ParamsE,@function
        .size           _ZN7cutlass13device_kernelIN5flash19enable_sm80_to_sm89INS1_16FlashAttnBwdSm80INS1_25CollectiveMainloopBwdSm80ILi2ELi1EN4cute5tupleIJNS5_1CILi64EEENS7_ILi128EEENS7_ILi96EEEEEENS_6half_tEfNS_4arch4Sm80ELb1ELb0ELb1ELb1ELb0ELb0ELb0ELb0ELi2ELi2ELi4ELi2ELb1EEENS1_24CollectiveEpilogueBwdGQAISB_fSE_Li256ELb1ELb0EEENS1_25SingleTileBwdLPTSchedulerILb1ELi128ELb0EEEEEEEEEvNT_6ParamsE,(.L_x_1408 - _ZN7cutlass13device_kernelIN5flash19enable_sm80_to_sm89INS1_16FlashAttnBwdSm80INS1_25CollectiveMainloopBwdSm80ILi2ELi1EN4cute5tupleIJNS5_1CILi64EEENS7_ILi128EEENS7_ILi96EEEEEENS_6half_tEfNS_4arch4Sm80ELb1ELb0ELb1ELb1ELb0ELb0ELb0ELb0ELi2ELi2ELi4ELi2ELb1EEENS1_24CollectiveEpilogueBwdGQAISB_fSE_Li256ELb1ELb0EEENS1_25SingleTileBwdLPTSchedulerILb1ELi128ELb0EEEEEEEEEvNT_6ParamsE)
        .other          _ZN7cutlass13device_kernelIN5flash19enable_sm80_to_sm89INS1_16FlashAttnBwdSm80INS1_25CollectiveMainloopBwdSm80ILi2ELi1EN4cute5tupleIJNS5_1CILi64EEENS7_ILi128EEENS7_ILi96EEEEEENS_6half_tEfNS_4arch4Sm80ELb1ELb0ELb1ELb1ELb0ELb0ELb0ELb0ELi2ELi2ELi4ELi2ELb1EEENS1_24CollectiveEpilogueBwdGQAISB_fSE_Li256ELb1ELb0EEENS1_25SingleTileBwdLPTSchedulerILb1ELi128ELb0EEEEEEEEEvNT_6ParamsE,@"STO_CUDA_ENTRY STV_DEFAULT"
_ZN7cutlass13device_kernelIN5flash19enable_sm80_to_sm89INS1_16FlashAttnBwdSm80INS1_25CollectiveMainloopBwdSm80ILi2ELi1EN4cute5tupleIJNS5_1CILi64EEENS7_ILi128EEENS7_ILi96EEEEEENS_6half_tEfNS_4arch4Sm80ELb1ELb0ELb1ELb1ELb0ELb0ELb0ELb0ELi2ELi2ELi4ELi2ELb1EEENS1_24CollectiveEpilogueBwdGQAISB_fSE_Li256ELb1ELb0EEENS1_25SingleTileBwdLPTSchedulerILb1ELi128ELb0EEEEEEEEEvNT_6ParamsE:
        /* <DEDUP_REMOVED lines=31> */
.L_x_603:
        /* <DEDUP_REMOVED lines=8> */
.L_x_604:
        /* <DEDUP_REMOVED lines=8> */
[----:B------:R-:W-:Y:S02]  /*02f0*/  UMOV UR7, UR5 ;  /* 0x0000000500077c82 */ /* 0x000fe40008000000 */
        /* <DEDUP_REMOVED lines=12> */
.L_x_605:
        /* <DEDUP_REMOVED lines=14> */
.L_x_607:
[----:B------:R-:W-:Y:S02]  /*04a0*/  ULDC UR5, c[0x0][0x3dc] ;  /* 0x0000f70000057ab9 */ /* 0x000fe40000000800 */
.L_x_606:
[----:B------:R-:W-:-:S04]  /*04b0*/  UIADD3 UR5, UR5, 0x7f, URZ ;  /* 0x0000007f05057890 */ /* 0x000fc8000fffe03f */
[----:B------:R-:W-:-:S04]  /*04c0*/  USHF.R.S32.HI UR4, URZ, 0x1f, UR5 ;  /* 0x0000001f3f047899 */ /* 0x000fc80008011405 */
[----:B------:R-:W-:-:S04]  /*04d0*/  ULEA.HI UR4, UR4, UR5, URZ, 0x7 ;  /* 0x0000000504047291 */ /* 0x000fc8000f8f383f */
[----:B------:R-:W-:-:S04]  /*04e0*/  USHF.R.S32.HI UR4, URZ, 0x7, UR4 ;  /* 0x000000073f047899 */ /* 0x000fc80008011404 */
[----:B------:R-:W-:-:S04]  /*04f0*/  UISETP.GE.AND UP0, UPT, UR14, UR4, UPT ;  /* 0x000000040e00728c */ /* 0x000fc8000bf06270 */
[----:B------:R-:W-:-:S06]  /*0500*/  USEL UR7, UR7, 0xffffffff, !UP0 ;  /* 0xffffffff07077887 */ /* 0x000fcc000c000000 */
[----:B------:R-:W-:-:S05]  /*0510*/  MOV R0, UR7 ;  /* 0x0000000700007c02 */ /* 0x000fca0008000f00 */
[----:B------:R1:W-:Y:S01]  /*0520*/  STL [R1+0x68], R0 ;  /* 0x0000680001007387 */ /* 0x0003e20000100800 */
[----:B------:R-:W-:Y:S05]  /*0530*/  BRA `(.L_x_608) ;  /* 0x000004a000007947 */ /* 0x000fea0003800000 */
.L_x_602:
        /* <DEDUP_REMOVED lines=22> */
.L_x_609:
        /* <DEDUP_REMOVED lines=8> */
.L_x_610:
        /* <DEDUP_REMOVED lines=21> */
.L_x_611:
        /* <DEDUP_REMOVED lines=14> */
.L_x_613:
[----:B------:R-:W-:Y:S02]  /*0950*/  ULDC UR5, c[0x0][0x3dc] ;  /* 0x0000f70000057ab9 */ /* 0x000fe40000000800 */
.L_x_612:
[----:B------:R-:W-:-:S04]  /*0960*/  UIADD3 UR5, UR5, 0x7f, URZ ;  /* 0x0000007f05057890 */ /* 0x000fc8000fffe03f */
[----:B------:R-:W-:-:S04]  /*0970*/  USHF.R.S32.HI UR4, URZ, 0x1f, UR5 ;  /* 0x0000001f3f047899 */ /* 0x000fc80008011405 */
[----:B------:R-:W-:-:S04]  /*0980*/  ULEA.HI UR4, UR4, UR5, URZ, 0x7 ;  /* 0x0000000504047291 */ /* 0x000fc8000f8f383f */
[----:B------:R-:W-:-:S04]  /*0990*/  USHF.R.S32.HI UR4, URZ, 0x7, UR4 ;  /* 0x000000073f047899 */ /* 0x000fc80008011404 */
[----:B------:R-:W-:-:S04]  /*09a0*/  UISETP.GE.AND UP0, UPT, UR14, UR4, UPT ;  /* 0x000000040e00728c */ /* 0x000fc8000bf06270 */
[----:B------:R-:W-:-:S06]  /*09b0*/  USEL UR7, UR7, 0xffffffff, !UP0 ;  /* 0xffffffff07077887 */ /* 0x000fcc000c000000 */
[----:B------:R-:W-:-:S05]  /*09c0*/  MOV R0, UR7 ;  /* 0x0000000700007c02 */ /* 0x000fca0008000f00 */
[----:B------:R1:W-:Y:S02]  /*09d0*/  STL [R1+0x68], R0 ;  /* 0x0000680001007387 */ /* 0x0003e40000100800 */
.L_x_608:
[----:B------:R-:W2:Y:S02]  /*09e0*/  LDL R23, [R1+0x68] ;  /* 0x0000680001177983 */ /* 0x000ea40000100800 */
[----:B--2---:R-:W-:-:S13]  /*09f0*/  ISETP.GE.AND P0, PT, R23, RZ, PT ;  /* 0x000000ff1700720c */ /* 0x004fda0003f06270 */
[----:B------:R-:W-:Y:S05]  /*0a00*/  @!P0 EXIT ;  /* 0x000000000000894d */ /* 0x000fea0003800000 */
[----:B------:R-:W-:Y:S01]  /*0a10*/  ISETP.NE.U32.AND P1, PT, RZ, c[0x0][0x2d8], PT ;  /* 0x0000b600ff007a0c */ /* 0x000fe20003f25070 */
[----:B------:R-:W-:Y:S01]  /*0a20*/  IMAD.MOV.U32 R9, RZ, RZ, 0x4 ;  /* 0x00000004ff097424 */ /* 0x000fe200078e00ff */
[----:B------:R-:W-:Y:S02]  /*0a30*/  ISETP.NE.U32.AND P0, PT, RZ, c[0x0][0x2c8], PT ;  /* 0x0000b200ff007a0c */ /* 0x000fe40003f05070 */
[----:B------:R-:W-:Y:S01]  /*0a40*/  ISETP.NE.AND.EX P1, PT, RZ, c[0x0][0x2dc], PT, P1 ;  /* 0x0000b700ff007a0c */ /* 0x000fe20003f25310 */
[----:B------:R-:W-:Y:S01]  /*0a50*/  IMAD.WIDE R4, R23, R9, c[0x0][0x2c8] ;  /* 0x0000b20017047625 */ /* 0x000fe200078e0209 */
        /* <DEDUP_REMOVED lines=11> */
[----:B------:R-:W-:Y:S01]  /*0b10*/  ULDC UR11, c[0x0][0x198] ;  /* 0x00006600000b7ab9 */ /* 0x000fe20000000800 */
[----:B------:R-:W-:Y:S01]  /*0b20*/  CS2R R10, SRZ ;  /* 0x00000000000a7805 */ /* 0x000fe2000001ff00 */
[----:B------:R-:W-:Y:S02]  /*0b30*/  IMAD.MOV.U32 R18, RZ, RZ, RZ ;  /* 0x000000ffff127224 */ /* 0x000fe400078e00ff */
[----:B--2---:R-:W-:Y:S01]  /*0b40*/  @P0 IMAD R0, R23, 0x40, R0 ;  /* 0x0000004017000824 */ /* 0x004fe200078e0200 */
[----:B---3--:R1:W2:Y:S01]  /*0b50*/  @P1 R2UR UR12, R8 ;  /* 0x00000000080c13c2 */ /* 0x0082a200000e0000 */
[--C-:B----4-:R-:W-:Y:S01]  /*0b60*/  @P0 SHF.R.S32.HI R17, RZ, 0x1f, R7.reuse ;  /* 0x0000001fff110819 */ /* 0x110fe20000011407 */
[----:B------:R-:W-:-:S02]  /*0b70*/  @P0 IMAD.MOV.U32 R16, RZ, RZ, R7 ;  /* 0x000000ffff100224 */ /* 0x000fc400078e0007 */
[----:B-1----:R-:W-:-:S04]  /*0b80*/  @P0 SHF.R.S32.HI R8, RZ, 0x1f, R0 ;  /* 0x0000001fff080819 */ /* 0x002fc80000011400 */
[----:B------:R-:W-:Y:S02]  /*0b90*/  @P0 LEA.HI R0, R8, R0, RZ, 0x6 ;  /* 0x0000000008000211 */ /* 0x000fe400078f30ff */
[--C-:B-----5:R-:W-:Y:S01]  /*0ba0*/  @P2 SHF.R.S32.HI R11, RZ, 0x1f, R6.reuse ;  /* 0x0000001fff0b2819 */ /* 0x120fe20000011406 */
        /* <DEDUP_REMOVED lines=9> */
.L_x_614:
[----:B------:R-:W-:-:S04]  /*0c40*/  ISETP.NE.U32.AND P1, PT, RZ, c[0x0][0x2e0], PT ;  /* 0x0000b800ff007a0c */ /* 0x000fc80003f25070 */
[----:B------:R-:W-:-:S13]  /*0c50*/  ISETP.NE.AND.EX P1, PT, RZ, c[0x0][0x2e4], PT, P1 ;  /* 0x0000b900ff007a0c */ /* 0x000fda0003f25310 */
[----:B------:R-:W-:Y:S05]  /*0c60*/  @!P1 BRA `(.L_x_615) ;  /* 0x0000004000009947 */ /* 0x000fea0003800000 */
[----:B------:R-:W-:-:S05]  /*0c70*/  IMAD.WIDE R2, R23, R9, c[0x0][0x2e0] ;  /* 0x0000b80017027625 */ /* 0x000fca00078e0209 */
[----:B------:R-:W2:Y:S02]  /*0c80*/  LDG.E R0, [R2.64] ;  /* 0x0000001002007981 */ /* 0x000ea4000c1e1900 */
[----:B--2---:R1:W2:Y:S02]  /*0c90*/  R2UR UR11, R0 ;  /* 0x00000000000b73c2 */ /* 0x0042a400000e0000 */
[----:B-12---:R-:W-:Y:S05]  /*0ca0*/  BRA `(.L_x_616) ;  /* 0x0000006000007947 */ /* 0x006fea0003800000 */
.L_x_615:
[----:B------:R-:W-:Y:S05]  /*0cb0*/  @!P2 BRA `(.L_x_616) ;  /* 0x000000500000a947 */ /* 0x000fea0003800000 */
[----:B------:R1:W2:Y:S04]  /*0cc0*/  LDG.E R0, [R2.64] ;  /* 0x0000001002007981 */ /* 0x0002a8000c1e1900 */
[----:B-1----:R-:W3:Y:S01]  /*0cd0*/  LDG.E R2, [R2.64+0x4] ;  /* 0x0000041002027981 */ /* 0x002ee2000c1e1900 */
[----:B--2---:R-:W1:Y:S08]  /*0ce0*/  R2UR UR11, R0 ;  /* 0x00000000000b73c2 */ /* 0x004e7000000e0000 */
[----:B---3--:R-:W1:Y:S02]  /*0cf0*/  R2UR UR4, R2 ;  /* 0x00000000020473c2 */ /* 0x008e6400000e0000 */
[----:B-1----:R-:W-:-:S06]  /*0d00*/  UIADD3 UR11, -UR11, UR4, URZ ;  /* 0x000000040b0b7290 */ /* 0x002fcc000fffe13f */
.L_x_616:
        /* <DEDUP_REMOVED lines=65> */
[----:B------:R-:W-:Y:S01]  /*1120*/  ULDC.64 UR4, c[0x0][0x248] ;  /* 0x0000920000047ab9 */ /* 0x000fe20000000a00 */
[----:B------:R-:W-:Y:S01]  /*1130*/  SHF.R.S32.HI R38, RZ, 0x1f, R132 ;  /* 0x0000001fff267819 */ /* 0x000fe20000011484 */
[----:B------:R-:W-:Y:S01]  /*1140*/  UISETP.NE.AND UP0, UPT, UR4, 0x1, UPT ;  /* 0x000000010400788c */ /* 0x000fe2000bf05270 */
[----:B------:R-:W-:Y:S01]  /*1150*/  SHF.R.S32.HI R20, RZ, 0x1f, R23 ;  /* 0x0000001fff147819 */ /* 0x000fe20000011417 */
[----:B------:R-:W-:Y:S01]  /*1160*/  UIMAD.WIDE.U32 UR6, UR13, UR5, URZ ;  /* 0x000000050d0672a5 */ /* 0x000fe2000f8e003f */
[-C--:B------:R-:W-:Y:S01]  /*1170*/  LEA.HI R21, R38, R132.reuse, RZ, 0x2 ;  /* 0x0000008426157211 */ /* 0x080fe200078f10ff */
[----:B------:R-:W-:Y:S01]  /*1180*/  ULDC UR4, c[0x0][0x250] ;  /* 0x0000940000047ab9 */ /* 0x000fe20000000800 */
[----:B------:R-:W-:Y:S01]  /*1190*/  SEL R12, R20, RZ, !P2 ;  /* 0x000000ff140c7207 */ /* 0x000fe20005000000 */
[----:B------:R-:W-:Y:S01]  /*11a0*/  UMOV UR18, UR13 ;  /* 0x0000000d00127c82 */ /* 0x000fe20008000000 */
[----:B------:R-:W-:Y:S01]  /*11b0*/  LOP3.LUT R0, R21, 0xfffffffc, RZ, 0xc0, !PT ;  /* 0xfffffffc15007812 */ /* 0x000fe200078ec0ff */
[----:B------:R-:W-:Y:S01]  /*11c0*/  IMAD.U32 R14, RZ, RZ, UR14 ;  /* 0x0000000eff0e7e24 */ /* 0x000fe2000f8e00ff */
[----:B------:R-:W-:Y:S01]  /*11d0*/  SHF.R.S32.HI R43, RZ, 0x2, R21 ;  /* 0x00000002ff2b7819 */ /* 0x000fe20000011415 */
[----:B------:R-:W-:Y:S01]  /*11e0*/  UIADD3 UR8, -UR8, UR11, URZ ;  /* 0x0000000b08087290 */ /* 0x000fe2000fffe13f */
[----:B------:R-:W-:Y:S01]  /*11f0*/  LEA.HI R40, R38, R132, RZ, 0x3 ;  /* 0x0000008426287211 */ /* 0x000fe200078f18ff */
[----:B------:R-:W-:Y:S01]  /*1200*/  @UP0 UMOV UR5, UR7 ;  /* 0x0000000700050c82 */ /* 0x000fe20008000000 */
[----:B------:R-:W-:Y:S01]  /*1210*/  IMAD.IADD R27, R132, 0x1, -R0 ;  /* 0x00000001841b7824 */ /* 0x000fe200078e0a00 */
[----:B------:R-:W-:Y:S01]  /*1220*/  @UP0 USHF.R.U32.HI UR18, URZ, UR4, UR5 ;  /* 0x000000043f120299 */ /* 0x000fe20008011605 */
[----:B------:R-:W-:Y:S01]  /*1230*/  SHF.R.S32.HI R24, RZ, 0x1f, R43 ;  /* 0x0000001fff187819 */ /* 0x000fe2000001142b */
[----:B------:R-:W-:Y:S01]  /*1240*/  ULDC.64 UR6, c[0x0][0x1e0] ;  /* 0x0000780000067ab9 */ /* 0x000fe20000000a00 */
[----:B------:R-:W-:Y:S01]  /*1250*/  IMAD.SHL.U32 R8, R27, 0x8, RZ ;  /* 0x000000081b087824 */ /* 0x000fe200078e00ff */
[----:B------:R-:W-:Y:S01]  /*1260*/  USHF.R.S32.HI UR15, URZ, 0x1f, UR18 ;  /* 0x0000001f3f0f7899 */ /* 0x000fe20008011412 */
[----:B------:R-:W-:Y:S01]  /*1270*/  IADD3 R10, P1, R43, R10, RZ ;  /* 0x0000000a2b0a7210 */ /* 0x000fe20007f3e0ff */
[----:B------:R-:W-:Y:S01]  /*1280*/  ULDC.64 UR4, c[0x0][0x1b0] ;  /* 0x00006c0000047ab9 */ /* 0x000fe20000000a00 */
[----:B------:R-:W-:Y:S01]  /*1290*/  IMAD.U32 R6, RZ, RZ, UR18 ;  /* 0x00000012ff067e24 */ /* 0x000fe2000f8e00ff */
[----:B------:R-:W-:Y:S01]  /*12a0*/  UIMAD UR6, UR15, UR6, URZ ;  /* 0x000000060f0672a4 */ /* 0x000fe2000f8e023f */
[--C-:B------:R-:W-:Y:S01]  /*12b0*/  SHF.R.S32.HI R9, RZ, 0x1f, R8.reuse ;  /* 0x0000001fff097819 */ /* 0x100fe20000011408 */
[----:B------:R-:W-:Y:S01]  /*12c0*/  UIMAD UR4, UR15, UR4, URZ ;  /* 0x000000040f0472a4 */ /* 0x000fe2000f8e023f */
[----:B------:R-:W-:Y:S01]  /*12d0*/  SEL R0, R23, RZ, !P2 ;  /* 0x000000ff17007207 */ /* 0x000fe20005000000 */
[----:B------:R-:W-:Y:S01]  /*12e0*/  UIMAD UR6, UR18, UR7, UR6 ;  /* 0x00000007120672a4 */ /* 0x000fe2000f8e0206 */
[----:B------:R-:W-:Y:S01]  /*12f0*/  IMAD.X R11, R24, 0x1, R11, P1 ;  /* 0x00000001180b7824 */ /* 0x000fe200008e060b */
[----:B------:R-:W-:Y:S01]  /*1300*/  UIMAD UR4, UR18, UR5, UR4 ;  /* 0x00000005120472a4 */ /* 0x000fe2000f8e0204 */
[--C-:B------:R-:W-:Y:S01]  /*1310*/  IMAD.WIDE.U32 R2, R6, c[0x0][0x1e0], R8.reuse ;  /* 0x0000780006027a25 */ /* 0x100fe200078e0008 */
[----:B------:R-:W-:Y:S01]  /*1320*/  IADD3 R22, P1, R43, R16, RZ ;  /* 0x000000102b167210 */ /* 0x000fe20007f3e0ff */
[----:B------:R-:W-:Y:S01]  /*1330*/  USHF.R.S32.HI UR19, URZ, 0x1f, UR13 ;  /* 0x0000001f3f137899 */ /* 0x000fe2000801140d */
[-C--:B------:R-:W-:Y:S01]  /*1340*/  LEA.HI R30, R38, R132.reuse, RZ, 0x5 ;  /* 0x00000084261e7211 */ /* 0x080fe200078f28ff */
[----:B------:R-:W-:Y:S01]  /*1350*/  IMAD.WIDE.U32 R6, R6, c[0x0][0x1b0], R8 ;  /* 0x00006c0006067a25 */ /* 0x000fe200078e0008 */
[----:B------:R-:W-:Y:S01]  /*1360*/  IADD3 R5, R3, UR6, RZ ;  /* 0x0000000603057c10 */ /* 0x000fe2000fffe0ff */
[----:B------:R-:W-:Y:S01]  /*1370*/  ULDC.64 UR6, c[0x0][0x180] ;  /* 0x0000600000067ab9 */ /* 0x000fe20000000a00 */
[----:B------:R-:W-:Y:S01]  /*1380*/  SHF.R.S32.HI R33, RZ, 0x5, R30 ;  /* 0x00000005ff217819 */ /* 0x000fe2000001141e */
[----:B------:R-:W-:Y:S01]  /*1390*/  IMAD.MOV.U32 R4, RZ, RZ, R2 ;  /* 0x000000ffff047224 */ /* 0x000fe200078e0002 */
[----:B------:R-:W-:Y:S01]  /*13a0*/  IADD3 R3, R7, UR4, RZ ;  /* 0x0000000407037c10 */ /* 0x000fe2000fffe0ff */
[----:B------:R-:W-:Y:S01]  /*13b0*/  IMAD R7, R12, c[0x0][0x1e8], RZ ;  /* 0x00007a000c077a24 */ /* 0x000fe200078e02ff */
[C---:B------:R-:W-:Y:S01]  /*13c0*/  IADD3 R25, R8.reuse, 0x20, RZ ;  /* 0x0000002008197810 */ /* 0x040fe20007ffe0ff */
[----:B------:R-:W-:Y:S01]  /*13d0*/  IMAD.MOV.U32 R2, RZ, RZ, R6 ;  /* 0x000000ffff027224 */ /* 0x000fe200078e0006 */
[----:B------:R-:W-:Y:S01]  /*13e0*/  IADD3 R42, R8, 0x40, RZ ;  /* 0x00000040082a7810 */ /* 0x000fe20007ffe0ff */
[----:B------:R-:W-:Y:S01]  /*13f0*/  IMAD R13, R0, c[0x0][0x1ec], R7 ;  /* 0x00007b00000d7a24 */ /* 0x000fe200078e0207 */
[----:B------:R-:W-:Y:S01]  /*1400*/  ISETP.GE.AND P4, PT, R8, c[0x0][0x1cc], PT ;  /* 0x0000730008007a0c */ /* 0x000fe20003f86270 */
[----:B------:R-:W-:Y:S01]  /*1410*/  IMAD R12, R12, c[0x0][0x1b8], RZ ;  /* 0x00006e000c0c7a24 */ /* 0x000fe200078e02ff */
[----:B------:R-:W-:Y:S01]  /*1420*/  LEA.HI R29, R38, R132, RZ, 0x4 ;  /* 0x00000084261d7211 */ /* 0x000fe200078f20ff */
[C---:B------:R-:W-:Y:S01]  /*1430*/  IMAD.WIDE.U32 R6, R0.reuse, c[0x0][0x1e8], R4 ;  /* 0x00007a0000067a25 */ /* 0x040fe200078e0004 */
[----:B------:R-:W-:Y:S01]  /*1440*/  ULDC.64 UR4, c[0x0][0x270] ;  /* 0x00009c0000047ab9 */ /* 0x000fe20000000a00 */
[----:B------:R-:W-:Y:S01]  /*1450*/  SEL R26, R23, RZ, !P0 ;  /* 0x000000ff171a7207 */ /* 0x000fe20004000000 */
[----:B------:R-:W-:Y:S01]  /*1460*/  UIMAD UR4, UR19, UR4, URZ ;  /* 0x00000004130472a4 */ /* 0x000fe2000f8e023f */
[----:B------:R-:W-:Y:S01]  /*1470*/  IMAD.WIDE.U32 R4, R0, c[0x0][0x1b8], R2 ;  /* 0x00006e0000047a25 */ /* 0x000fe200078e0002 */
[----:B------:R-:W-:Y:S01]  /*1480*/  UIMAD UR20, UR19, UR6, URZ ;  /* 0x00000006131472a4 */ /* 0x000fe2000f8e023f */
[----:B------:R-:W-:Y:S01]  /*1490*/  STL [R1+0x1c], R42 ;  /* 0x00001c2a01007387 */ /* 0x000fe20000100800 */
[----:B------:R-:W-:Y:S01]  /*14a0*/  UIMAD UR5, UR13, UR5, UR4 ;  /* 0x000000050d0572a4 */ /* 0x000fe2000f8e0204 */
[----:B------:R-:W-:Y:S01]  /*14b0*/  IMAD.WIDE R2, R14, 0x80, R10 ;  /* 0x000000800e027825 */ /* 0x000fe200078e020a */
[----:B------:R-:W-:Y:S01]  /*14c0*/  USHF.L.U32 UR15, UR10, 0x6, URZ ;  /* 0x000000060a0f7899 */ /* 0x000fe2000800063f */
[----:B------:R-:W-:Y:S01]  /*14d0*/  CS2R R130, SRZ ;  /* 0x0000000000827805 */ /* 0x000fe2000001ff00 */
[----:B------:R-:W-:Y:S01]  /*14e0*/  CS2R R128, SRZ ;  /* 0x0000000000807805 */ /* 0x000fe2000001ff00 */
[----:B------:R-:W-:Y:S01]  /*14f0*/  IMAD R12, R0, c[0x0][0x1bc], R12 ;  /* 0x00006f00000c7a24 */ /* 0x000fe200078e020c */
[----:B------:R-:W-:Y:S01]  /*1500*/  UIADD3 UR18, -UR15, UR12, URZ ;  /* 0x0000000c0f127290 */ /* 0x000fe2000fffe13f */
[----:B------:R-:W-:Y:S01]  /*1510*/  IMAD.SHL.U32 R0, R40, 0x8, RZ ;  /* 0x0000000828007824 */ /* 0x000fe200078e00ff */
[----:B------:R-:W-:Y:S01]  /*1520*/  CS2R R126, SRZ ;  /* 0x00000000007e7805 */ /* 0x000fe2000001ff00 */
[----:B------:R-:W-:Y:S01]  /*1530*/  IMAD R10, R3, c[0x0][0x1d8], RZ ;  /* 0x00007600030a7a24 */ /* 0x000fe200078e02ff */
[----:B------:R-:W-:Y:S01]  /*1540*/  CS2R R124, SRZ ;  /* 0x00000000007c7805 */ /* 0x000fe2000001ff00 */
[----:B------:R-:W-:Y:S01]  /*1550*/  IMAD.IADD R7, R7, 0x1, R13 ;  /* 0x0000000107077824 */ /* 0x000fe200078e020d */
[----:B------:R-:W-:Y:S01]  /*1560*/  LOP3.LUT R0, R0, 0xc0, RZ, 0xc0, !PT ;  /* 0x000000c000007812 */ /* 0x000fe200078ec0ff */
[----:B------:R-:W-:Y:S01]  /*1570*/  IMAD.IADD R5, R5, 0x1, R12 ;  /* 0x0000000105057824 */ /* 0x000fe200078e020c */
[----:B------:R-:W-:Y:S01]  /*1580*/  CS2R R122, SRZ ;  /* 0x00000000007a7805 */ /* 0x000fe2000001ff00 */
[C---:B------:R-:W-:Y:S01]  /*1590*/  IMAD R13, R2.reuse, c[0x0][0x1dc], R10 ;  /* 0x00007700020d7a24 */ /* 0x040fe200078e020a */
[----:B------:R-:W-:Y:S01]  /*15a0*/  SHF.R.U32.HI R12, RZ, 0x3, R0 ;  /* 0x00000003ff0c7819 */ /* 0x000fe20000011600 */
[C---:B------:R-:W-:Y:S01]  /*15b0*/  IMAD.WIDE.U32 R10, R2.reuse, c[0x0][0x1d8], R6 ;  /* 0x00007600020a7a25 */ /* 0x040fe200078e0006 */
[----:B------:R-:W-:Y:S01]  /*15c0*/  CS2R R120, SRZ ;  /* 0x0000000000787805 */ /* 0x000fe2000001ff00 */
[----:B------:R-:W-:Y:S01]  /*15d0*/  CS2R R118, SRZ ;  /* 0x0000000000767805 */ /* 0x000fe2000001ff00 */
[----:B------:R-:W-:Y:S01]  /*15e0*/  CS2R R116, SRZ ;  /* 0x0000000000747805 */ /* 0x000fe2000001ff00 */
[----:B------:R-:W-:Y:S01]  /*15f0*/  IMAD.WIDE.U32 R6, R2, c[0x0][0x1a8], R4 ;  /* 0x00006a0002067a25 */ /* 0x000fe200078e0004 */
[----:B------:R-:W-:Y:S01]  /*1600*/  LOP3.LUT R5, R0, 0x18, R8, 0xf8, !PT ;  /* 0x0000001800057812 */ /* 0x000fe200078ef808 */
[----:B------:R-:W-:Y:S01]  /*1610*/  CS2R R114, SRZ ;  /* 0x0000000000727805 */ /* 0x000fe2000001ff00 */
[----:B------:R-:W-:Y:S01]  /*1620*/  LEA R4, P2, R10, c[0x0][0x1c0], 0x1 ;  /* 0x000070000a047a11 */ /* 0x000fe200078408ff */
[----:B------:R-:W-:Y:S01]  /*1630*/  IMAD.IADD R0, R11, 0x1, R13 ;  /* 0x000000010b007824 */ /* 0x000fe200078e020d */
[----:B------:R-:W-:Y:S01]  /*1640*/  LOP3.LUT R12, R5, R12, RZ, 0x3c, !PT ;  /* 0x0000000c050c7212 */ /* 0x000fe200078e3cff */
[----:B------:R-:W-:Y:S01]  /*1650*/  IMAD R3, R3, c[0x0][0x1a8], RZ ;  /* 0x00006a0003037a24 */ /* 0x000fe200078e02ff */
[----:B------:R-:W-:Y:S01]  /*1660*/  CS2R R112, SRZ ;  /* 0x0000000000707805 */ /* 0x000fe2000001ff00 */
[----:B------:R-:W-:Y:S01]  /*1670*/  IMAD.X R24, R24, 0x1, R17, P1 ;  /* 0x0000000118187824 */ /* 0x000fe200008e0611 */
[----:B------:R-:W-:Y:S01]  /*1680*/  LEA.HI.X R5, R10, c[0x0][0x1c4], R0, 0x1, P2 ;  /* 0x000071000a057a11 */ /* 0x000fe200010f0c00 */
[----:B------:R-:W-:Y:S01]  /*1690*/  IMAD R3, R2, c[0x0][0x1ac], R3 ;  /* 0x00006b0002037a24 */ /* 0x000fe200078e0203 */
[----:B------:R-:W-:Y:S01]  /*16a0*/  LEA.HI R0, R21, R43, RZ, 0x1 ;  /* 0x0000002b15007211 */ /* 0x000fe200078f08ff */
[----:B------:R-:W-:Y:S01]  /*16b0*/  IMAD.MOV.U32 R13, RZ, RZ, c[0x0][0x1d8] ;  /* 0x00007600ff0d7624 */ /* 0x000fe200078e00ff */
[----:B------:R-:W-:Y:S01]  /*16c0*/  LEA R2, P1, R6, c[0x0][0x190], 0x1 ;  /* 0x0000640006027a11 */ /* 0x000fe200078208ff */
[----:B------:R-:W-:Y:S01]  /*16d0*/  IMAD.IADD R3, R7, 0x1, R3 ;  /* 0x0000000107037824 */ /* 0x000fe200078e0203 */
[----:B------:R-:W-:Y:S01]  /*16e0*/  LOP3.LUT R0, R0, 0x7fffffe, RZ, 0xc0, !PT ;  /* 0x07fffffe00007812 */ /* 0x000fe200078ec0ff */
[----:B------:R-:W-:Y:S01]  /*16f0*/  IMAD.MOV.U32 R11, RZ, RZ, c[0x0][0x1a8] ;  /* 0x00006a00ff0b7624 */ /* 0x000fe200078e00ff */
[----:B------:R-:W-:Y:S01]  /*1700*/  CS2R R110, SRZ ;  /* 0x00000000006e7805 */ /* 0x000fe2000001ff00 */
[----:B------:R-:W-:Y:S01]  /*1710*/  IMAD.MOV.U32 R16, RZ, RZ, c[0x0][0x1dc] ;  /* 0x00007700ff107624 */ /* 0x000fe200078e00ff */
[----:B------:R-:W-:Y:S01]  /*1720*/  LEA.HI.X R3, R6, c[0x0][0x194], R3, 0x1, P1 ;  /* 0x0000650006037a11 */ /* 0x000fe200008f0c03 */
[----:B------:R-:W-:Y:S01]  /*1730*/  IMAD.IADD R6, R43, 0x1, -R0 ;  /* 0x000000012b067824 */ /* 0x000fe200078e0a00 */
[----:B------:R-:W-:Y:S01]  /*1740*/  LEA R14, P2, R11, R2, 0x7 ;  /* 0x000000020b0e7211 */ /* 0x000fe200078438ff */
[----:B------:R-:W-:Y:S01]  /*1750*/  IMAD.MOV.U32 R15, RZ, RZ, c[0x0][0x1ac] ;  /* 0x00006b00ff0f7624 */ /* 0x000fe200078e00ff */
[----:B------:R-:W-:Y:S01]  /*1760*/  IADD3 R0, -R43, UR8, RZ ;  /* 0x000000082b007c10 */ /* 0x000fe2000fffe1ff */
[----:B------:R-:W-:Y:S01]  /*1770*/  IMAD R7, R33, 0x8, R6 ;  /* 0x0000000821077824 */ /* 0x000fe200078e0206 */
[----:B------:R-:W-:Y:S01]  /*1780*/  LEA R6, P3, R13, R4, 0x7 ;  /* 0x000000040d067211 */ /* 0x000fe200078638ff */
[----:B------:R-:W-:Y:S01]  /*1790*/  IMAD.MOV.U32 R222, RZ, RZ, 0x20 ;  /* 0x00000020ffde7424 */ /* 0x000fe200078e00ff */
[----:B------:R-:W-:Y:S01]  /*17a0*/  LEA.HI.X R15, R11, R3, R15, 0x7, P2 ;  /* 0x000000030b0f7211 */ /* 0x000fe200010f3c0f */
[----:B------:R-:W-:Y:S01]  /*17b0*/  IMAD.U32 R10, R7, 0x20, R12 ;  /* 0x00000020070a7824 */ /* 0x000fe200078e000c */
[----:B------:R-:W-:Y:S01]  /*17c0*/  LEA.HI.X R7, R13, R5, R16, 0x7, P3 ;  /* 0x000000050d077211 */ /* 0x000fe200018f3c10 */
[----:B------:R-:W-:Y:S01]  /*17d0*/  IMAD.SHL.U32 R12, R132, 0x4, RZ ;  /* 0x00000004840c7824 */ /* 0x000fe200078e00ff */
[----:B------:R-:W-:Y:S01]  /*17e0*/  ISETP.GE.AND P3, PT, R25, c[0x0][0x1cc], PT ;  /* 0x0000730019007a0c */ /* 0x000fe20003f66270 */
[----:B------:R-:W-:Y:S01]  /*17f0*/  IMAD.SHL.U32 R41, R10, 0x2, RZ ;  /* 0x000000020a297824 */ /* 0x000fe200078e00ff */
[----:B------:R-:W-:Y:S01]  /*1800*/  ISETP.GE.AND P2, PT, R42, c[0x0][0x1cc], PT ;  /* 0x000073002a007a0c */ /* 0x000fe20003f46270 */
[----:B------:R-:W-:Y:S01]  /*1810*/  IMAD R13, R18, 0x60, RZ ;  /* 0x00000060120d7824 */ /* 0x000fe200078e02ff */
[C---:B------:R-:W-:Y:S01]  /*1820*/  ISETP.LT.OR P1, PT, R0.reuse, 0x1, P4 ;  /* 0x000000010000780c */ /* 0x040fe20002721670 */
[----:B------:R-:W-:Y:S01]  /*1830*/  IMAD.MOV.U32 R225, RZ, RZ, 0x10 ;  /* 0x00000010ffe17424 */ /* 0x000fe200078e00ff */
[C---:B------:R-:W-:Y:S01]  /*1840*/  ISETP.LT.OR P6, PT, R0.reuse, 0x1, P3 ;  /* 0x000000010000780c */ /* 0x040fe20001fc1670 */
[----:B------:R-:W-:Y:S01]  /*1850*/  STL [R1+0xc], R41 ;  /* 0x00000c2901007387 */ /* 0x000fe20000100800 */
[C---:B------:R-:W-:Y:S01]  /*1860*/  ISETP.LT.OR P5, PT, R0.reuse, 0x1, P2 ;  /* 0x000000010000780c */ /* 0x040fe200017a1670 */
[----:B------:R-:W-:Y:S01]  /*1870*/  CS2R R108, SRZ ;  /* 0x00000000006c7805 */ /* 0x000fe2000001ff00 */
[C---:B------:R-:W-:Y:S01]  /*1880*/  ISETP.LT.OR P4, PT, R0.reuse, 0x41, P4 ;  /* 0x000000410000780c */ /* 0x040fe20002781670 */
[----:B------:R-:W-:Y:S01]  /*1890*/  CS2R R106, SRZ ;  /* 0x00000000006a7805 */ /* 0x000fe2000001ff00 */
[C---:B------:R-:W-:Y:S01]  /*18a0*/  ISETP.LT.OR P3, PT, R0.reuse, 0x41, P3 ;  /* 0x000000410000780c */ /* 0x040fe20001f61670 */
[----:B------:R-:W-:Y:S01]  /*18b0*/  CS2R R104, SRZ ;  /* 0x0000000000687805 */ /* 0x000fe2000001ff00 */
[----:B------:R-:W-:Y:S01]  /*18c0*/  ISETP.LT.OR P2, PT, R0, 0x41, P2 ;  /* 0x000000410000780c */ /* 0x000fe20001741670 */
[----:B------:R-:W-:Y:S01]  /*18d0*/  CS2R R102, SRZ ;  /* 0x0000000000667805 */ /* 0x000fe2000001ff00 */
[----:B------:R-:W-:Y:S01]  /*18e0*/  SHF.R.S32.HI R11, RZ, 0x1f, R18 ;  /* 0x0000001fff0b7819 */ /* 0x000fe20000011412 */
[----:B------:R-:W-:Y:S01]  /*18f0*/  @!PT LDS RZ, [RZ] ;  /* 0x00000000fffff984 */ /* 0x000fe20000000800 */
[----:B------:R-:W-:Y:S01]  /*1900*/  @!PT LDS RZ, [RZ] ;  /* 0x00000000fffff984 */ /* 0x000fe20000000800 */
[----:B------:R-:W-:Y:S01]  /*1910*/  @!PT LDS RZ, [RZ] ;  /* 0x00000000fffff984 */ /* 0x000fe20000000800 */
[----:B------:R1:W-:Y:S01]  /*1920*/  LDGSTS.E.BYPASS.LTC128B.128 [R41+0x6080], [R4.64], !P1 ;  /* 0x0608000004297fae */ /* 0x0003e2000c901d50 */
[C---:B------:R-:W-:Y:S01]  /*1930*/  IADD3 R10, P1, R12.reuse, R18, RZ ;  /* 0x000000120c0a7210 */ /* 0x040fe20007f3e0ff */
[----:B------:R-:W-:Y:S01]  /*1940*/  CS2R R100, SRZ ;  /* 0x0000000000647805 */ /* 0x000fe2000001ff00 */
[----:B------:R-:W-:Y:S01]  /*1950*/  SHF.R.S32.HI R16, RZ, 0x1f, R132 ;  /* 0x0000001fff107819 */ /* 0x000fe20000011484 */
[----:B------:R1:W-:Y:S01]  /*1960*/  LDGSTS.E.BYPASS.LTC128B.128 [R41+0x8080], [R4.64+0x40], !P6 ;  /* 0x0808004004297fae */ /* 0x0003e2000f101d50 */
[----:B------:R-:W-:Y:S01]  /*1970*/  LEA.HI.X.SX32 R11, R12, R11, 0x1, P1 ;  /* 0x0000000b0c0b7211 */ /* 0x000fe200008f0eff */
[----:B------:R-:W-:Y:S01]  /*1980*/  CS2R R98, SRZ ;  /* 0x0000000000627805 */ /* 0x000fe2000001ff00 */
[----:B------:R-:W-:Y:S01]  /*1990*/  IADD3 R12, P1, R13, R132, RZ ;  /* 0x000000840d0c7210 */ /* 0x000fe20007f3e0ff */
[----:B------:R1:W-:Y:S01]  /*19a0*/  LDGSTS.E.BYPASS.LTC128B.128 [R41+0xa080], [R4.64+0x80], !P5 ;  /* 0x0a08008004297fae */ /* 0x0003e2000e901d50 */
[----:B------:R-:W-:Y:S01]  /*19b0*/  ISETP.GE.AND P5, PT, R25, c[0x0][0x19c], PT ;  /* 0x0000670019007a0c */ /* 0x000fe20003fa6270 */
[----:B------:R-:W-:Y:S01]  /*19c0*/  CS2R R96, SRZ ;  /* 0x0000000000607805 */ /* 0x000fe2000001ff00 */
[----:B------:R-:W-:Y:S01]  /*19d0*/  LEA.HI.X.SX32 R13, R13, R16, 0x1, P1 ;  /* 0x000000100d0d7211 */ /* 0x000fe200008f0eff */
[----:B------:R2:W-:Y:S01]  /*19e0*/  LDGSTS.E.BYPASS.LTC128B.128 [R41+0x7080], [R6.64], !P4 ;  /* 0x0708000006297fae */ /* 0x0005e2000e101d50 */
[----:B------:R-:W-:Y:S01]  /*19f0*/  ISETP.LT.OR P4, PT, R0, 0x1, P5 ;  /* 0x000000010000780c */ /* 0x000fe20002f81670 */
[----:B------:R-:W-:Y:S01]  /*1a00*/  CS2R R94, SRZ ;  /* 0x00000000005e7805 */ /* 0x000fe2000001ff00 */
[----:B------:R-:W-:Y:S01]  /*1a10*/  SHF.R.S32.HI R18, RZ, 0x4, R29 ;  /* 0x00000004ff127819 */ /* 0x000fe2000001141d */
[----:B------:R2:W-:Y:S01]  /*1a20*/  LDGSTS.E.BYPASS.LTC128B.128 [R41+0x9080], [R6.64+0x40], !P3 ;  /* 0x0908004006297fae */ /* 0x0005e2000d901d50 */
[----:B------:R-:W-:Y:S01]  /*1a30*/  ISETP.GE.AND P3, PT, R42, c[0x0][0x19c], PT ;  /* 0x000067002a007a0c */ /* 0x000fe20003f66270 */
[----:B------:R-:W-:Y:S01]  /*1a40*/  CS2R R92, SRZ ;  /* 0x00000000005c7805 */ /* 0x000fe2000001ff00 */
[----:B------:R-:W-:Y:S01]  /*1a50*/  LEA.HI R19, R29, R18, RZ, 0x1 ;  /* 0x000000121d137211 */ /* 0x000fe200078f08ff */
[----:B------:R2:W-:Y:S01]  /*1a60*/  LDGSTS.E.BYPASS.LTC128B.128 [R41+0xb080], [R6.64+0x80], !P2 ;  /* 0x0b08008006297fae */ /* 0x0005e2000d101d50 */
[----:B------:R-:W-:Y:S01]  /*1a70*/  ISETP.GE.AND P2, PT, R8, c[0x0][0x19c], PT ;  /* 0x0000670008007a0c */ /* 0x000fe20003f46270 */
[----:B------:R-:W-:Y:S01]  /*1a80*/  CS2R R90, SRZ ;  /* 0x00000000005a7805 */ /* 0x000fe2000001ff00 */
[C---:B------:R-:W-:Y:S01]  /*1a90*/  ISETP.LT.OR P1, PT, R0.reuse, 0x1, P3 ;  /* 0x000000010000780c */ /* 0x040fe20001f21670 */
[----:B------:R-:W0:Y:S01]  /*1aa0*/  LDGDEPBAR ;  /* 0x00000000000079af */ /* 0x000e220000000000 */
        /* <DEDUP_REMOVED lines=10> */
[----:B-1----:R-:W-:Y:S01]  /*1b50*/  IMAD.U32 R4, RZ, RZ, UR13 ;  /* 0x0000000dff047e24 */ /* 0x002fe2000f8e00ff */
[----:B------:R-:W-:Y:S01]  /*1b60*/  CS2R R76, SRZ ;  /* 0x00000000004c7805 */ /* 0x000fe2000001ff00 */
[----:B------:R-:W-:Y:S01]  /*1b70*/  CS2R R74, SRZ ;  /* 0x00000000004a7805 */ /* 0x000fe2000001ff00 */
[----:B------:R1:W-:Y:S01]  /*1b80*/  LDGSTS.E.BYPASS.LTC128B.128 [R41+0x80], [R2.64], !P6 ;  /* 0x0008000002297fae */ /* 0x0003e2000f101d50 */
[----:B------:R-:W-:Y:S01]  /*1b90*/  IMAD.WIDE.U32 R4, R4, c[0x0][0x270], R10 ;  /* 0x00009c0004047a25 */ /* 0x000fe200078e000a */
[C---:B------:R-:W-:Y:S01]  /*1ba0*/  ISETP.GE.AND P6, PT, R8.reuse, c[0x0][0x1fc], PT ;  /* 0x00007f0008007a0c */ /* 0x040fe20003fc6270 */
[----:B------:R-:W-:Y:S01]  /*1bb0*/  CS2R R72, SRZ ;  /* 0x0000000000487805 */ /* 0x000fe2000001ff00 */
[----:B------:R1:W-:Y:S01]  /*1bc0*/  LDGSTS.E.BYPASS.LTC128B.128 [R41+0x2080], [R2.64+0x40], !P4 ;  /* 0x0208004002297fae */ /* 0x0003e2000e101d50 */
[----:B------:R-:W-:Y:S01]  /*1bd0*/  CS2R R70, SRZ ;  /* 0x0000000000467805 */ /* 0x000fe2000001ff00 */
[----:B------:R-:W-:Y:S01]  /*1be0*/  CS2R R68, SRZ ;  /* 0x0000000000447805 */ /* 0x000fe2000001ff00 */
[----:B------:R-:W-:Y:S01]  /*1bf0*/  CS2R R66, SRZ ;  /* 0x0000000000427805 */ /* 0x000fe2000001ff00 */
[----:B------:R1:W-:Y:S01]  /*1c00*/  LDGSTS.E.BYPASS.LTC128B.128 [R41+0x4080], [R2.64+0x80], !P1 ;  /* 0x0408008002297fae */ /* 0x0003e2000c901d50 */
[----:B--2---:R-:W-:Y:S01]  /*1c10*/  IMAD.U32 R7, RZ, RZ, UR13 ;  /* 0x0000000dff077e24 */ /* 0x004fe2000f8e00ff */
[----:B------:R-:W-:Y:S01]  /*1c20*/  ISETP.LT.AND P1, PT, R43, UR18, PT ;  /* 0x000000122b007c0c */ /* 0x000fe2000bf21270 */
[----:B------:R-:W-:Y:S01]  /*1c30*/  IMAD.U32 R6, RZ, RZ, UR13 ;  /* 0x0000000dff067e24 */ /* 0x000fe2000f8e00ff */
[----:B------:R2:W-:Y:S01]  /*1c40*/  LDGSTS.E.BYPASS.LTC128B.128 [R41+0x1080], [R14.64], !P2 ;  /* 0x010800000e297fae */ /* 0x0005e2000d101d50 */
[----:B------:R-:W-:Y:S01]  /*1c50*/  IMAD.WIDE.U32 R12, R7, c[0x0][0x238], R12 ;  /* 0x00008e00070c7a25 */ /* 0x000fe200078e000c */
[----:B------:R-:W-:Y:S01]  /*1c60*/  ISETP.GE.OR P4, PT, R8, c[0x0][0x1fc], !P1 ;  /* 0x00007f0008007a0c */ /* 0x000fe20004f86670 */
[----:B------:R-:W-:Y:S01]  /*1c70*/  CS2R R64, SRZ ;  /* 0x0000000000407805 */ /* 0x000fe2000001ff00 */
[----:B------:R2:W-:Y:S01]  /*1c80*/  LDGSTS.E.BYPASS.LTC128B.128 [R41+0x3080], [R14.64+0x40], !P5 ;  /* 0x030800400e297fae */ /* 0x0005e2000e901d50 */
[----:B------:R-:W-:Y:S01]  /*1c90*/  IMAD.WIDE.U32 R16, R6, c[0x0][0x288], R10 ;  /* 0x0000a20006107a25 */ /* 0x000fe200078e000a */
[----:B------:R-:W-:Y:S01]  /*1ca0*/  LOP3.LUT R6, R19, 0xfffffffe, RZ, 0xc0, !PT ;  /* 0xfffffffe13067812 */ /* 0x000fe200078ec0ff */
[----:B------:R-:W-:Y:S01]  /*1cb0*/  CS2R R62, SRZ ;  /* 0x00000000003e7805 */ /* 0x000fe2000001ff00 */
[----:B------:R-:W-:Y:S01]  /*1cc0*/  LEA.HI R10, R38, R132, RZ, 0x6 ;  /* 0x00000084260a7211 */ /* 0x000fe200078f30ff */
[----:B------:R2:W-:Y:S01]  /*1cd0*/  LDGSTS.E.BYPASS.LTC128B.128 [R41+0x5080], [R14.64+0x80], !P3 ;  /* 0x050800800e297fae */ /* 0x0005e2000d901d50 */
[C---:B------:R-:W-:Y:S01]  /*1ce0*/  ISETP.GE.AND P5, PT, R25.reuse, c[0x0][0x1fc], PT ;  /* 0x00007f0019007a0c */ /* 0x040fe20003fa6270 */
[----:B------:R-:W-:Y:S01]  /*1cf0*/  IMAD.IADD R28, R18, 0x1, -R6 ;  /* 0x00000001121c7824 */ /* 0x000fe200078e0a06 */
[----:B------:R-:W-:Y:S01]  /*1d00*/  SEL R18, R20, RZ, !P0 ;  /* 0x000000ff14127207 */ /* 0x000fe20004000000 */
[----:B------:R-:W-:Y:S01]  /*1d10*/  IMAD.MOV.U32 R20, RZ, RZ, R4 ;  /* 0x000000ffff147224 */ /* 0x000fe200078e0004 */
[----:B------:R-:W-:Y:S01]  /*1d20*/  SHF.R.S32.HI R10, RZ, 0x6, R10 ;  /* 0x00000006ff0a7819 */ /* 0x000fe2000001140a */
[----:B------:R-:W0:Y:S01]  /*1d30*/  LDGDEPBAR ;  /* 0x00000000000079af */ /* 0x000e220000000000 */
[----:B------:R-:W-:Y:S01]  /*1d40*/  ISETP.GE.AND P0, PT, R8, c[0x0][0x16c], PT ;  /* 0x00005b0008007a0c */ /* 0x000fe20003f06270 */
[----:B------:R-:W-:Y:S01]  /*1d50*/  IMAD R0, R18, c[0x0][0x188], RZ ;  /* 0x0000620012007a24 */ /* 0x000fe200078e02ff */
[----:B------:R-:W-:Y:S01]  /*1d60*/  ISETP.GE.OR P3, PT, R25, c[0x0][0x1fc], !P1 ;  /* 0x00007f0019007a0c */ /* 0x000fe20004f66670 */
[----:B------:R-:W-:Y:S01]  /*1d70*/  CS2R R60, SRZ ;  /* 0x00000000003c7805 */ /* 0x000fe2000001ff00 */
[----:B------:R-:W-:Y:S01]  /*1d80*/  SEL R39, RZ, 0x1, P0 ;  /* 0x00000001ff277807 */ /* 0x000fe20000000000 */
[----:B------:R-:W-:Y:S01]  /*1d90*/  CS2R R58, SRZ ;  /* 0x00000000003a7805 */ /* 0x000fe2000001ff00 */
[----:B------:R-:W-:Y:S01]  /*1da0*/  ISETP.GE.AND P0, PT, R42, c[0x0][0x16c], PT ;  /* 0x00005b002a007a0c */ /* 0x000fe20003f06270 */
[----:B-1----:R-:W-:Y:S01]  /*1db0*/  IMAD R2, R24, c[0x0][0x178], RZ ;  /* 0x00005e0018027a24 */ /* 0x002fe200078e02ff */
[----:B------:R-:W-:Y:S01]  /*1dc0*/  SHF.R.S32.HI R3, RZ, 0x1f, R21 ;  /* 0x0000001fff037819 */ /* 0x000fe20000011415 */
[----:B------:R-:W-:Y:S01]  /*1dd0*/  CS2R R56, SRZ ;  /* 0x0000000000387805 */ /* 0x000fe2000001ff00 */
[----:B------:R-:W-:Y:S01]  /*1de0*/  IADD3 R21, R5, UR5, RZ ;  /* 0x0000000505157c10 */ /* 0x000fe2000fffe0ff */
[C---:B------:R-:W-:Y:S01]  /*1df0*/  IMAD R6, R22.reuse, c[0x0][0x17c], R2 ;  /* 0x00005f0016067a24 */ /* 0x040fe200078e0202 */
[----:B------:R-:W-:Y:S01]  /*1e00*/  LEA.HI R7, R3, R43, RZ, 0x3 ;  /* 0x0000002b03077211 */ /* 0x000fe200078f18ff */
[----:B------:R-:W-:Y:S01]  /*1e10*/  IMAD.WIDE.U32 R2, R22, c[0x0][0x178], R8 ;  /* 0x00005e0016027a25 */ /* 0x000fe200078e0008 */
[----:B------:R-:W-:Y:S01]  /*1e20*/  ULDC.64 UR4, c[0x0][0x288] ;  /* 0x0000a20000047ab9 */ /* 0x000fe20000000a00 */
[----:B------:R-:W-:Y:S01]  /*1e30*/  ISETP.GE.OR P1, PT, R42, c[0x0][0x1fc], !P1 ;  /* 0x00007f002a007a0c */ /* 0x000fe20004f26670 */
[----:B------:R-:W-:Y:S01]  /*1e40*/  UIMAD UR6, UR19, UR4, URZ ;  /* 0x00000004130672a4 */ /* 0x000fe2000f8e023f */
[----:B------:R-:W-:Y:S01]  /*1e50*/  LOP3.LUT R5, R7, 0xfffffff8, RZ, 0xc0, !PT ;  /* 0xfffffff807057812 */ /* 0x000fe200078ec0ff */
[----:B------:R-:W-:Y:S01]  /*1e60*/  IMAD.SHL.U32 R7, R10, 0x8, RZ ;  /* 0x000000080a077824 */ /* 0x000fe200078e00ff */
[----:B------:R-:W-:Y:S01]  /*1e70*/  UIMAD UR4, UR13, UR7, UR20 ;  /* 0x000000070d0472a4 */ /* 0x000fe2000f8e0214 */
[----:B------:R-:W-:Y:S01]  /*1e80*/  IMAD.IADD R3, R3, 0x1, R6 ;  /* 0x0000000103037824 */ /* 0x000fe200078e0206 */
[----:B------:R-:W-:Y:S01]  /*1e90*/  UIMAD UR7, UR13, UR5, UR6 ;  /* 0x000000050d0772a4 */ /* 0x000fe2000f8e0206 */
[----:B------:R-:W-:Y:S01]  /*1ea0*/  IMAD.IADD R4, R43, 0x1, -R5 ;  /* 0x000000012b047824 */ /* 0x000fe200078e0a05 */
[----:B------:R-:W-:Y:S01]  /*1eb0*/  LEA.HI R5, R30, R33, RZ, 0x1 ;  /* 0x000000211e057211 */ /* 0x000fe200078f08ff */
[----:B------:R-:W-:Y:S01]  /*1ec0*/  IMAD.U32 R6, RZ, RZ, UR13 ;  /* 0x0000000dff067e24 */ /* 0x000fe2000f8e00ff */
[----:B------:R-:W-:Y:S01]  /*1ed0*/  LOP3.LUT R212, R7, 0x18, RZ, 0xc0, !PT ;  /* 0x0000001807d47812 */ /* 0x000fe200078ec0ff */
[----:B------:R-:W-:Y:S01]  /*1ee0*/  USHF.R.S32.HI UR6, URZ, 0x1f, UR10 ;  /* 0x0000001f3f067899 */ /* 0x000fe2000801140a */
[C---:B------:R-:W-:Y:S01]  /*1ef0*/  LOP3.LUT P2, RZ, R4.reuse, 0x4, RZ, 0xc0, !PT ;  /* 0x0000000404ff7812 */ /* 0x040fe2000784c0ff */
[----:B------:R-:W-:Y:S01]  /*1f00*/  IMAD.SHL.U32 R4, R4, 0x40, RZ ;  /* 0x0000004004047824 */ /* 0x000fe200078e00ff */
[----:B------:R-:W-:Y:S01]  /*1f10*/  LOP3.LUT R5, R5, 0xfffffffe, RZ, 0xc0, !PT ;  /* 0xfffffffe05057812 */ /* 0x000fe200078ec0ff */
[----:B------:R-:W-:Y:S01]  /*1f20*/  IMAD.WIDE.U32 R2, R6, c[0x0][0x180], R2 ;  /* 0x0000600006027a25 */ /* 0x000fe200078e0002 */
[----:B--2---:R-:W-:Y:S01]  /*1f30*/  IADD3 R15, R17, UR7, RZ ;  /* 0x00000007110f7c10 */ /* 0x004fe2000fffe0ff */
[----:B------:R-:W-:Y:S01]  /*1f40*/  UMOV UR7, 0x6 ;  /* 0x0000000600077882 */ /* 0x000fe20000000000 */
[----:B------:R-:W-:Y:S01]  /*1f50*/  LOP3.LUT R4, R4, 0x1c0, RZ, 0xc0, !PT ;  /* 0x000001c004047812 */ /* 0x000fe200078ec0ff */
[----:B------:R-:W-:Y:S01]  /*1f60*/  IMAD.IADD R31, R33, 0x1, -R5 ;  /* 0x00000001211f7824 */ /* 0x000fe200078e0a05 */
[----:B------:R-:W-:Y:S01]  /*1f70*/  IADD3 R3, R3, UR4, RZ ;  /* 0x0000000403037c10 */ /* 0x000fe2000fffe0ff */
[----:B------:R-:W-:Y:S01]  /*1f80*/  ULDC.64 UR4, c[0x0][0x178] ;  /* 0x00005e0000047ab9 */ /* 0x000fe20000000a00 */
[----:B------:R-:W-:Y:S01]  /*1f90*/  SHF.R.U32.HI R5, RZ, 0x3, R4 ;  /* 0x00000003ff057819 */ /* 0x000fe20000011604 */
[----:B------:R-:W-:Y:S01]  /*1fa0*/  IMAD.SHL.U32 R23, R31, 0x400, RZ ;  /* 0x000004001f177824 */ /* 0x000fe200078e00ff */
[----:B------:R-:W-:Y:S01]  /*1fb0*/  UIMAD UR20, UR6, UR4, URZ ;  /* 0x00000004061472a4 */ /* 0x000fe2000f8e023f */
[----:B------:R-:W-:Y:S01]  /*1fc0*/  IMAD.WIDE.U32 R34, R26, c[0x0][0x188], R2 ;  /* 0x000062001a227a25 */ /* 0x000fe200078e0002 */
[----:B------:R-:W-:Y:S01]  /*1fd0*/  LOP3.LUT R4, R5, R4, R212, 0x1e, !PT ;  /* 0x0000000405047212 */ /* 0x000fe200078e1ed4 */
[----:B------:R-:W-:Y:S01]  /*1fe0*/  UIMAD.WIDE.U32 UR22, UR10, UR4, URZ ;  /* 0x000000040a1672a5 */ /* 0x000fe2000f8e003f */
[----:B------:R-:W-:-:S04]  /*1ff0*/  DEPBAR.LE SB0, 0x1 ;  /* 0x000080400000791a */ /* 0x000fc80000000000 */
[----:B------:R-:W-:Y:S01]  /*2000*/  IMAD R5, R27, 0x2, R23 ;  /* 0x000000021b057824 */ /* 0x000fe200078e0217 */
[----:B------:R-:W-:Y:S01]  /*2010*/  UIMAD UR20, UR10, UR5, UR20 ;  /* 0x000000050a1472a4 */ /* 0x000fe2000f8e0214 */
[----:B------:R-:W-:Y:S01]  /*2020*/  IMAD.U32 R2, RZ, RZ, UR22 ;  /* 0x00000016ff027e24 */ /* 0x000fe2000f8e00ff */
[----:B------:R-:W-:Y:S01]  /*2030*/  STL.64 [R1+0x48], R34 ;  /* 0x0000482201007387 */ /* 0x000fe20000100a00 */
[----:B------:R-:W-:Y:S01]  /*2040*/  IMAD.IADD R4, R5, 0x1, R4 ;  /* 0x0000000105047824 */ /* 0x000fe200078e0204 */
[----:B------:R-:W-:Y:S01]  /*2050*/  UIADD3 UR20, UR23, UR20, URZ ;  /* 0x0000001417147290 */ /* 0x000fe2000fffe03f */
[----:B------:R-:W-:Y:S01]  /*2060*/  IMAD.U32 R3, RZ, RZ, UR23 ;  /* 0x00000017ff037e24 */ /* 0x000fe2000f8e00ff */
[----:B------:R-:W-:Y:S01]  /*2070*/  ULDC.64 UR4, c[0x0][0x238] ;  /* 0x00008e0000047ab9 */ /* 0x000fe20000000a00 */
[----:B------:R-:W-:Y:S01]  /*2080*/  IMAD.SHL.U32 R227, R4, 0x2, RZ ;  /* 0x0000000204e37824 */ /* 0x000fe200078e00ff */
[----:B------:R-:W-:Y:S01]  /*2090*/  UIMAD UR4, UR19, UR4, URZ ;  /* 0x00000004130472a4 */ /* 0x000fe2000f8e023f */
[----:B------:R-:W-:Y:S01]  /*20a0*/  IMAD.MOV.U32 R14, RZ, RZ, R16 ;  /* 0x000000ffff0e7224 */ /* 0x000fe200078e0010 */
[----:B------:R-:W-:Y:S01]  /*20b0*/  CS2R R54, SRZ ;  /* 0x0000000000367805 */ /* 0x000fe2000001ff00 */
[----:B------:R-:W-:Y:S01]  /*20c0*/  IMAD.U32 R3, RZ, RZ, UR20 ;  /* 0x00000014ff037e24 */ /* 0x000fe2000f8e00ff */
[C---:B------:R-:W-:Y:S01]  /*20d0*/  IADD3 R4, R227.reuse, 0xf480, RZ ;  /* 0x0000f480e3047810 */ /* 0x040fe20007ffe0ff */
[----:B------:R-:W-:Y:S01]  /*20e0*/  UIMAD UR4, UR13, UR5, UR4 ;  /* 0x000000050d0472a4 */ /* 0x000fe2000f8e0204 */
[----:B------:R-:W-:Y:S01]  /*20f0*/  IADD3 R228, R227, 0xf4c0, RZ ;  /* 0x0000f4c0e3e47810 */ /* 0x000fe20007ffe0ff */
[----:B------:R-:W-:Y:S01]  /*2100*/  IMAD.WIDE.U32 R20, R26, c[0x0][0x278], R20 ;  /* 0x00009e001a147a25 */ /* 0x000fe200078e0014 */
[----:B------:R-:W-:Y:S01]  /*2110*/  @P2 IADD3 R228, R4, -0x40, RZ ;  /* 0xffffffc004e42810 */ /* 0x000fe20007ffe0ff */
[----:B------:R-:W-:Y:S01]  /*2120*/  CS2R R52, SRZ ;  /* 0x0000000000347805 */ /* 0x000fe2000001ff00 */
[----:B------:R-:W-:Y:S01]  /*2130*/  BAR.SYNC.DEFER_BLOCKING 0x0 ;  /* 0x0000000000007b1d */ /* 0x000fe20000010000 */
[----:B------:R-:W-:Y:S01]  /*2140*/  IMAD R4, R26, c[0x0][0x18c], R0 ;  /* 0x000063001a047a24 */ /* 0x000fe200078e0200 */
[----:B------:R-:W-:Y:S01]  /*2150*/  LEA R19, P2, R2, R34, 0x6 ;  /* 0x0000002202137211 */ /* 0x000fe200078430ff */
[----:B------:R-:W-:Y:S01]  /*2160*/  IMAD R0, R24, c[0x0][0x208], RZ ;  /* 0x0000820018007a24 */ /* 0x000fe200078e02ff */
[----:B------:R-:W-:Y:S01]  /*2170*/  IADD3 R13, R13, UR4, RZ ;  /* 0x000000040d0d7c10 */ /* 0x000fe2000fffe0ff */
[----:B------:R-:W-:Y:S01]  /*2180*/  IMAD.IADD R11, R35, 0x1, R4 ;  /* 0x00000001230b7824 */ /* 0x000fe200078e0204 */
[----:B------:R-:W-:Y:S01]  /*2190*/  ULDC.64 UR4, c[0x0][0x210] ;  /* 0x0000840000047ab9 */ /* 0x000fe20000000a00 */
[C---:B------:R-:W-:Y:S01]  /*21a0*/  IMAD R0, R22.reuse, c[0x0][0x20c], R0 ;  /* 0x0000830016007a24 */ /* 0x040fe200078e0200 */
[----:B------:R-:W-:Y:S01]  /*21b0*/  UIMAD UR4, UR19, UR4, URZ ;  /* 0x00000004130472a4 */ /* 0x000fe2000f8e023f */
[----:B------:R-:W-:Y:S01]  /*21c0*/  IMAD.WIDE.U32 R4, R22, c[0x0][0x208], R8 ;  /* 0x0000820016047a25 */ /* 0x000fe200078e0008 */
[----:B------:R-:W-:Y:S01]  /*21d0*/  LEA.HI.X R24, R2, R11, R3, 0x6, P2 ;  /* 0x0000000b02187211 */ /* 0x000fe200010f3403 */
[----:B------:R1:W-:Y:S01]  /*21e0*/  STL [R1+0x64], R11 ;  /* 0x0000640b01007387 */ /* 0x0003e20000100800 */
[----:B------:R-:W-:Y:S01]  /*21f0*/  LOP3.LUT R9, R40, 0xfffffff8, RZ, 0xc0, !PT ;  /* 0xfffffff828097812 */ /* 0x000fe200078ec0ff */
[----:B------:R-:W-:Y:S01]  /*2200*/  IMAD.IADD R3, R5, 0x1, R0 ;  /* 0x0000000105037824 */ /* 0x000fe200078e0200 */
[----:B------:R-:W-:Y:S01]  /*2210*/  UIMAD UR4, UR13, UR5, UR4 ;  /* 0x000000050d0472a4 */ /* 0x000fe2000f8e0204 */
[----:B------:R-:W-:Y:S01]  /*2220*/  IMAD.U32 R0, RZ, RZ, UR13 ;  /* 0x0000000dff007e24 */ /* 0x000fe2000f8e00ff */
[----:B------:R-:W-:Y:S01]  /*2230*/  ISETP.GE.AND P2, PT, R25, c[0x0][0x16c], PT ;  /* 0x00005b0019007a0c */ /* 0x000fe20003f46270 */
[----:B------:R-:W-:Y:S01]  /*2240*/  IMAD.MOV.U32 R2, RZ, RZ, R4 ;  /* 0x000000ffff027224 */ /* 0x000fe200078e0004 */
[----:B------:R-:W-:Y:S01]  /*2250*/  CS2R R50, SRZ ;  /* 0x0000000000327805 */ /* 0x000fe2000001ff00 */
[----:B------:R-:W-:Y:S01]  /*2260*/  IMAD.IADD R9, R132, 0x1, -R9 ;  /* 0x0000000184097824 */ /* 0x000fe200078e0a09 */
[----:B------:R-:W-:Y:S01]  /*2270*/  SEL R37, RZ, 0xffffffff, P2 ;  /* 0xffffffffff257807 */ /* 0x000fe20001000000 */
[----:B------:R-:W-:Y:S01]  /*2280*/  IMAD.WIDE.U32 R4, R0, c[0x0][0x210], R2 ;  /* 0x0000840000047a25 */ /* 0x000fe200078e0002 */
[----:B------:R-:W-:Y:S01]  /*2290*/  LOP3.LUT R0, R29, 0xfffffff0, RZ, 0xc0, !PT ;  /* 0xfffffff01d007812 */ /* 0x000fe200078ec0ff */
[----:B------:R-:W-:Y:S01]  /*22a0*/  CS2R R48, SRZ ;  /* 0x0000000000307805 */ /* 0x000fe2000001ff00 */
[----:B------:R-:W-:Y:S01]  /*22b0*/  SHF.R.S32.HI R2, RZ, 0x1f, R10 ;  /* 0x0000001fff027819 */ /* 0x000fe2000001140a */
[----:B------:R-:W-:Y:S01]  /*22c0*/  IMAD.WIDE.U32 R14, R26, c[0x0][0x290], R14 ;  /* 0x0000a4001a0e7a25 */ /* 0x000fe200078e000e */
[----:B------:R-:W-:-:S02]  /*22d0*/  LEA.HI R16, R9, R9, RZ, 0x1 ;  /* 0x0000000909107211 */ /* 0x000fc400078f08ff */
[----:B------:R-:W-:Y:S01]  /*22e0*/  LEA.HI R2, R2, R10, RZ, 0x2 ;  /* 0x0000000a02027211 */ /* 0x000fe200078f10ff */
[----:B------:R-:W-:Y:S01]  /*22f0*/  IMAD.IADD R0, R132, 0x1, -R0 ;  /* 0x0000000184007824 */ /* 0x000fe200078e0a00 */
[----:B------:R-:W-:Y:S01]  /*2300*/  LOP3.LUT R6, R16, 0x7fffffe, RZ, 0xc0, !PT ;  /* 0x07fffffe10067812 */ /* 0x000fe200078ec0ff */
[----:B------:R-:W-:Y:S01]  /*2310*/  IMAD.WIDE.U32 R12, R26, c[0x0][0x240], R12 ;  /* 0x000090001a0c7a25 */ /* 0x000fe200078e000c */
[----:B------:R-:W-:Y:S02]  /*2320*/  LOP3.LUT R3, R2, 0x1ffffffc, RZ, 0xc0, !PT ;  /* 0x1ffffffc02037812 */ /* 0x000fe400078ec0ff */
[----:B------:R-:W-:Y:S02]  /*2330*/  SHF.R.S32.HI R7, RZ, 0x1f, R0 ;  /* 0x0000001fff077819 */ /* 0x000fe40000011400 */
[-C--:B-1----:R-:W-:Y:S01]  /*2340*/  LEA.HI R11, R0, R0.reuse, RZ, 0x1 ;  /* 0x00000000000b7211 */ /* 0x082fe200078f08ff */
[----:B------:R-:W-:Y:S01]  /*2350*/  IMAD.IADD R34, R10, 0x1, -R3 ;  /* 0x000000010a227824 */ /* 0x000fe200078e0a03 */
[----:B------:R-:W-:Y:S01]  /*2360*/  LEA.HI R2, R7, R0, RZ, 0x3 ;  /* 0x0000000007027211 */ /* 0x000fe200078f18ff */
[----:B------:R-:W-:Y:S01]  /*2370*/  IMAD.IADD R7, R9, 0x1, -R6 ;  /* 0x0000000109077824 */ /* 0x000fe200078e0a06 */
[----:B------:R-:W-:Y:S01]  /*2380*/  LOP3.LUT R6, R11, 0x7fffffe, RZ, 0xc0, !PT ;  /* 0x07fffffe0b067812 */ /* 0x000fe200078ec0ff */
[----:B------:R-:W-:Y:S01]  /*2390*/  IMAD R3, R28, 0x4, R10 ;  /* 0x000000041c037824 */ /* 0x000fe200078e020a */
[----:B------:R-:W-:-:S02]  /*23a0*/  LOP3.LUT R8, R2, 0xfffffff8, RZ, 0xc0, !PT ;  /* 0xfffffff802087812 */ /* 0x000fc400078ec0ff */
[----:B------:R-:W-:Y:S01]  /*23b0*/  SHF.R.S32.HI R2, RZ, 0x3, R2 ;  /* 0x00000003ff027819 */ /* 0x000fe20000011402 */
[C---:B------:R-:W-:Y:S01]  /*23c0*/  IMAD.IADD R6, R0.reuse, 0x1, -R6 ;  /* 0x0000000100067824 */ /* 0x040fe200078e0a06 */
[----:B------:R-:W-:Y:S01]  /*23d0*/  SEL R10, RZ, 0x4, P0 ;  /* 0x00000004ff0a7807 */ /* 0x000fe20000000000 */
[----:B------:R-:W-:Y:S01]  /*23e0*/  IMAD R27, R3, 0x8, R7 ;  /* 0x00000008031b7824 */ /* 0x000fe200078e0207 */
[----:B------:R-:W-:Y:S01]  /*23f0*/  IADD3 R3, R5, UR4, RZ ;  /* 0x0000000405037c10 */ /* 0x000fe2000fffe0ff */
[----:B------:R-:W-:Y:S01]  /*2400*/  IMAD.IADD R17, R0, 0x1, -R8 ;  /* 0x0000000100117824 */ /* 0x000fe200078e0a08 */
[----:B------:R-:W-:Y:S01]  /*2410*/  LOP3.LUT R5, R30, 0xffffffe0, RZ, 0xc0, !PT ;  /* 0xffffffe01e057812 */ /* 0x000fe200078ec0ff */
[C---:B------:R-:W-:Y:S01]  /*2420*/  IMAD R35, R2.reuse, 0x8, R6 ;  /* 0x0000000802237824 */ /* 0x040fe200078e0206 */
[----:B------:R-:W-:Y:S01]  /*2430*/  ULDC.64 UR4, c[0x0][0x208] ;  /* 0x0000820000047ab9 */ /* 0x000fe20000000a00 */
[----:B------:R-:W-:Y:S01]  /*2440*/  IMAD R36, R2, 0x200, R23 ;  /* 0x0000020002247824 */ /* 0x000fe200078e0217 */
[----:B------:R-:W-:Y:S01]  /*2450*/  USHF.L.U32 UR19, UR4, 0x6, URZ ;  /* 0x0000000604137899 */ /* 0x000fe2000800063f */
[----:B------:R-:W-:Y:S01]  /*2460*/  IMAD R0, R18, c[0x0][0x218], RZ ;  /* 0x0000860012007a24 */ /* 0x000fe200078e02ff */
[----:B------:R-:W-:Y:S01]  /*2470*/  USHF.L.U64.HI UR4, UR4, UR7, UR5 ;  /* 0x0000000704047299 */ /* 0x000fe20008010205 */
[----:B------:R-:W-:Y:S01]  /*2480*/  IMAD.MOV.U32 R2, RZ, RZ, R4 ;  /* 0x000000ffff027224 */ /* 0x000fe200078e0004 */
[----:B------:R-:W-:Y:S01]  /*2490*/  SEL R30, RZ, 0x2, P2 ;  /* 0x00000002ff1e7807 */ /* 0x000fe20001000000 */
[C---:B------:R-:W-:Y:S01]  /*24a0*/  IMAD R4, R26.reuse, c[0x0][0x21c], R0 ;  /* 0x000087001a047a24 */ /* 0x040fe200078e0200 */
[----:B------:R-:W-:Y:S01]  /*24b0*/  UIMAD UR4, UR4, UR10, URZ ;  /* 0x0000000a040472a4 */ /* 0x000fe2000f8e023f */
[----:B------:R-:W-:Y:S01]  /*24c0*/  IMAD.WIDE.U32 R46, R26, c[0x0][0x218], R2 ;  /* 0x000086001a2e7a25 */ /* 0x000fe200078e0002 */
[C---:B------:R-:W-:Y:S01]  /*24d0*/  ISETP.GT.AND P2, PT, R132.reuse, 0xf, PT ;  /* 0x0000000f8400780c */ /* 0x040fe20003f44270 */
[----:B------:R-:W-:Y:S01]  /*24e0*/  UMOV UR5, 0x1 ;  /* 0x0000000100057882 */ /* 0x000fe20000000000 */
[----:B------:R-:W-:Y:S01]  /*24f0*/  LEA R22, P0, R19, c[0x0][0x160], 0x1 ;  /* 0x0000580013167a11 */ /* 0x000fe200078008ff */
[----:B------:R-:W-:Y:S01]  /*2500*/  IMAD.IADD R0, R132, 0x1, -R5 ;  /* 0x0000000184007824 */ /* 0x000fe200078e0a05 */
[----:B------:R-:W-:Y:S01]  /*2510*/  UIMAD UR4, UR6, UR19, UR4 ;  /* 0x00000013060472a4 */ /* 0x000fe2000f8e0204 */
[----:B------:R-:W-:Y:S01]  /*2520*/  IMAD.IADD R45, R47, 0x1, R4 ;  /* 0x000000012f2d7824 */ /* 0x000fe200078e0204 */
[----:B------:R-:W-:Y:S01]  /*2530*/  LEA.HI.X R23, R19, c[0x0][0x164], R24, 0x1, P0 ;  /* 0x0000590013177a11 */ /* 0x000fe200000f0c18 */
[----:B------:R-:W-:Y:S01]  /*2540*/  IMAD.U32 R2, RZ, RZ, UR19 ;  /* 0x00000013ff027e24 */ /* 0x000fe2000f8e00ff */
[----:B------:R-:W-:Y:S01]  /*2550*/  SHF.R.S32.HI R4, RZ, 0x1f, R0 ;  /* 0x0000001fff047819 */ /* 0x000fe20000011400 */
[----:B------:R-:W-:Y:S01]  /*2560*/  IMAD.MOV.U32 R44, RZ, RZ, R46 ;  /* 0x000000ffff2c7224 */ /* 0x000fe200078e002e */
[----:B------:R1:W-:Y:S01]  /*2570*/  STL.64 [R1+0x40], R46 ;  /* 0x0000402e01007387 */ /* 0x0003e20000100a00 */
[----:B------:R-:W-:-:S02]  /*2580*/  SHF.R.S32.HI R7, RZ, 0x1, R11 ;  /* 0x00000001ff077819 */ /* 0x000fc4000001140b */
[----:B------:R-:W-:Y:S01]  /*2590*/  LEA.HI R29, R4, R0, RZ, 0x2 ;  /* 0x00000000041d7211 */ /* 0x000fe200078f10ff */
[----:B------:R-:W-:Y:S01]  /*25a0*/  IMAD.WIDE.U32 R2, R2, UR10, R44 ;  /* 0x0000000a02027c25 */ /* 0x000fe2000f8e002c */
[----:B------:R2:W-:Y:S02]  /*25b0*/  STL.64 [R1+0x28], R44 ;  /* 0x0000282c01007387 */ /* 0x0005e40000100a00 */
[----:B------:R-:W-:Y:S01]  /*25c0*/  LOP3.LUT R5, R29, 0x7ffffffc, RZ, 0xc0, !PT ;  /* 0x7ffffffc1d057812 */ /* 0x000fe200078ec0ff */
[----:B------:R-:W-:Y:S01]  /*25d0*/  IMAD R4, R18, c[0x0][0x278], RZ ;  /* 0x00009e0012047a24 */ /* 0x000fe200078e02ff */
[----:B------:R-:W-:Y:S01]  /*25e0*/  IADD3 R3, R3, UR4, RZ ;  /* 0x0000000403037c10 */ /* 0x000fe2000fffe0ff */
[----:B------:R-:W-:Y:S01]  /*25f0*/  USHF.R.S32.HI UR4, URZ, 0x1f, UR15 ;  /* 0x0000001f3f047899 */ /* 0x000fe2000801140f */
[----:B------:R-:W-:Y:S01]  /*2600*/  LEA R24, P0, R2, c[0x0][0x1f0], 0x1 ;  /* 0x00007c0002187a11 */ /* 0x000fe200078008ff */
[----:B------:R-:W-:Y:S01]  /*2610*/  IMAD R4, R26, c[0x0][0x27c], R4 ;  /* 0x00009f001a047a24 */ /* 0x000fe200078e0204 */
[----:B------:R3:W-:Y:S01]  /*2620*/  STL.64 [R1+0x38], R20 ;  /* 0x0000381401007387 */ /* 0x0007e20000100a00 */
[----:B------:R-:W-:Y:S01]  /*2630*/  IMAD.IADD R32, R0, 0x1, -R5 ;  /* 0x0000000100207824 */ /* 0x000fe200078e0a05 */
[----:B------:R-:W-:Y:S01]  /*2640*/  LEA.HI.X R25, R2, c[0x0][0x1f4], R3, 0x1, P0 ;  /* 0x00007d0002197a11 */ /* 0x000fe200000f0c03 */
[----:B------:R-:W-:Y:S01]  /*2650*/  IMAD R0, R18, c[0x0][0x240], RZ ;  /* 0x0000900012007a24 */ /* 0x000fe200078e02ff */
[----:B------:R-:W-:Y:S01]  /*2660*/  @!P2 IADD3 R2, P0, R20, UR15, RZ ;  /* 0x0000000f1402ac10 */ /* 0x000fe2000ff1e0ff */
[----:B------:R-:W-:Y:S01]  /*2670*/  IMAD.IADD R6, R21, 0x1, R4 ;  /* 0x0000000115067824 */ /* 0x000fe200078e0204 */
[----:B------:R-:W-:Y:S01]  /*2680*/  LEA.HI R5, R38, R132, RZ, 0x7 ;  /* 0x0000008426057211 */ /* 0x000fe200078f38ff */
[----:B------:R-:W-:-:S02]  /*2690*/  IMAD R3, R18, c[0x0][0x290], RZ ;  /* 0x0000a40012037a24 */ /* 0x000fc400078e02ff */
[----:B------:R-:W-:Y:S01]  /*26a0*/  IMAD.SHL.U32 R4, R9, 0x40, RZ ;  /* 0x0000004009047824 */ /* 0x000fe200078e00ff */
[----:B------:R-:W-:Y:S01]  /*26b0*/  SHF.R.U32.HI R9, RZ, 0x4, R5 ;  /* 0x00000004ff097819 */ /* 0x000fe20000011605 */
[----:B------:R4:W-:Y:S01]  /*26c0*/  STL [R1+0x54], R6 ;  /* 0x0000540601007387 */ /* 0x0009e20000100800 */
[----:B------:R-:W-:Y:S01]  /*26d0*/  IMAD R32, R34, 0x4, R32 ;  /* 0x0000000422207824 */ /* 0x000fe200078e0220 */
[----:B-1----:R-:W-:Y:S02]  /*26e0*/  CS2R R46, SRZ ;  /* 0x00000000002e7805 */ /* 0x002fe4000001ff00 */
[----:B------:R-:W-:Y:S04]  /*26f0*/  STL.64 [R1+0x30], R14 ;  /* 0x0000300e01007387 */ /* 0x000fe80000100a00 */
[----:B------:R-:W-:Y:S01]  /*2700*/  STL.64 [R1+0x58], R12 ;  /* 0x0000580c01007387 */ /* 0x000fe20000100a00 */
[----:B--2---:R-:W-:Y:S01]  /*2710*/  CS2R R44, SRZ ;  /* 0x00000000002c7805 */ /* 0x004fe2000001ff00 */
[----:B---3--:R-:W-:Y:S01]  /*2720*/  IMAD R21, R26, c[0x0][0x244], R0 ;  /* 0x000091001a157a24 */ /* 0x008fe200078e0200 */
[----:B------:R-:W-:Y:S01]  /*2730*/  @!P2 IADD3.X R0, R6, UR4, RZ, P0, !PT ;  /* 0x000000040600ac10 */ /* 0x000fe200087fe4ff */
[----:B------:R-:W-:Y:S01]  /*2740*/  IMAD R20, R26, c[0x0][0x294], R3 ;  /* 0x0000a5001a147a24 */ /* 0x000fe200078e0203 */
[----:B------:R-:W-:Y:S01]  /*2750*/  @!P2 LEA R18, P0, R2, c[0x0][0x258], 0x2 ;  /* 0x000096000212aa11 */ /* 0x000fe200078010ff */
[----:B------:R-:W-:-:S03]  /*2760*/  IMAD.SHL.U32 R3, R33, 0x10, RZ ;  /* 0x0000001021037824 */ /* 0x000fc600078e00ff */
[----:B------:R-:W-:Y:S02]  /*2770*/  @!P2 LEA.HI.X R19, R2, c[0x0][0x25c], R0, 0x2, P0 ;  /* 0x000097000213aa11 */ /* 0x000fe400000f1400 */
[----:B------:R-:W-:Y:S01]  /*2780*/  SHF.R.S32.HI R2, RZ, 0x1, R16 ;  /* 0x00000001ff027819 */ /* 0x000fe20000011410 */
[----:B----4-:R-:W-:Y:S01]  /*2790*/  IMAD.SHL.U32 R6, R28, 0x10, RZ ;  /* 0x000000101c067824 */ /* 0x010fe200078e00ff */
[----:B------:R-:W-:Y:S02]  /*27a0*/  LOP3.LUT R0, R4, 0x1c0, RZ, 0xc0, !PT ;  /* 0x000001c004007812 */ /* 0x000fe400078ec0ff */
[C---:B------:R-:W-:Y:S01]  /*27b0*/  LOP3.LUT P0, RZ, R2.reuse, 0x2, RZ, 0xc0, !PT ;  /* 0x0000000202ff7812 */ /* 0x040fe2000780c0ff */
[----:B------:R-:W-:Y:S01]  /*27c0*/  IMAD.SHL.U32 R2, R2, 0x40, RZ ;  /* 0x0000004002027824 */ /* 0x000fe200078e00ff */
[----:B------:R-:W-:Y:S02]  /*27d0*/  SHF.R.S32.HI R4, RZ, 0x1f, R11 ;  /* 0x0000001fff047819 */ /* 0x000fe4000001140b */
[----:B------:R-:W-:-:S02]  /*27e0*/  LOP3.LUT R5, R0, 0x30, R3, 0xf8, !PT ;  /* 0x0000003000057812 */ /* 0x000fc400078ef803 */
[----:B------:R-:W-:Y:S02]  /*27f0*/  SHF.R.U32.HI R8, RZ, 0x3, R0 ;  /* 0x00000003ff087819 */ /* 0x000fe40000011600 */
[----:B------:R-:W-:Y:S02]  /*2800*/  LEA.HI R3, R4, R7, RZ, 0x2 ;  /* 0x0000000704037211 */ /* 0x000fe400078f10ff */
[----:B------:R-:W-:Y:S02]  /*2810*/  LOP3.LUT R0, R2, 0xc0, RZ, 0xc0, !PT ;  /* 0x000000c002007812 */ /* 0x000fe400078ec0ff */
[----:B------:R-:W-:Y:S02]  /*2820*/  LOP3.LUT R4, R3, 0xfffffffc, RZ, 0xc0, !PT ;  /* 0xfffffffc03047812 */ /* 0x000fe400078ec0ff */
[----:B------:R-:W-:Y:S02]  /*2830*/  LOP3.LUT R3, R0, 0x8, R40, 0xf8, !PT ;  /* 0x0000000800037812 */ /* 0x000fe400078ef828 */
[----:B------:R-:W-:Y:S01]  /*2840*/  SHF.R.U32.HI R2, RZ, 0x3, R0 ;  /* 0x00000003ff027819 */ /* 0x000fe20000011600 */
[----:B------:R-:W-:Y:S01]  /*2850*/  IMAD.IADD R4, R7, 0x1, -R4 ;  /* 0x0000000107047824 */ /* 0x000fe200078e0a04 */
[----:B------:R-:W-:Y:S01]  /*2860*/  LOP3.LUT R0, R6, 0x10, RZ, 0xc0, !PT ;  /* 0x0000001006007812 */ /* 0x000fe200078ec0ff */
[----:B------:R-:W-:Y:S01]  /*2870*/  IMAD.SHL.U32 R7, R37, 0x2, RZ ;  /* 0x0000000225077824 */ /* 0x000fe200078e00ff */
[----:B------:R-:W-:-:S02]  /*2880*/  LOP3.LUT R2, R3, R2, RZ, 0x3c, !PT ;  /* 0x0000000203027212 */ /* 0x000fc400078e3cff */
[----:B------:R-:W-:Y:S02]  /*2890*/  LOP3.LUT R11, R0, 0x8, R9, 0xf8, !PT ;  /* 0x00000008000b7812 */ /* 0x000fe400078ef809 */
[----:B------:R-:W-:Y:S01]  /*28a0*/  SEL R0, R222, 0xffffffe0, !P0 ;  /* 0xffffffe0de007807 */ /* 0x000fe20004000000 */
[----:B------:R-:W-:Y:S01]  /*28b0*/  IMAD.U32 R2, R27, 0x20, R2 ;  /* 0x000000201b027824 */ /* 0x000fe200078e0002 */
[----:B------:R-:W-:Y:S02]  /*28c0*/  LOP3.LUT R5, R5, 0x8, R40, 0xf8, !PT ;  /* 0x0000000805057812 */ /* 0x000fe400078ef828 */
[----:B------:R-:W-:Y:S01]  /*28d0*/  IADD3 R3, R10, R30, R39 ;  /* 0x0000001e0a037210 */ /* 0x000fe20007ffe027 */
[----:B------:R-:W-:Y:S01]  /*28e0*/  IMAD.SHL.U32 R214, R2, 0x2, RZ ;  /* 0x0000000202d67824 */ /* 0x000fe200078e00ff */
[----:B------:R-:W-:Y:S01]  /*28f0*/  LOP3.LUT R5, R5, R8, RZ, 0x3c, !PT ;  /* 0x0000000805057212 */ /* 0x000fe200078e3cff */
[----:B------:R-:W-:Y:S01]  /*2900*/  IMAD.IADD R2, R15, 0x1, R20 ;  /* 0x000000010f027824 */ /* 0x000fe200078e0214 */
[----:B------:R-:W-:Y:S01]  /*2910*/  SEL R8, RZ, 0x1, P6 ;  /* 0x00000001ff087807 */ /* 0x000fe20003000000 */
[----:B------:R-:W-:Y:S01]  /*2920*/  IMAD.IADD R215, R214, 0x1, R0 ;  /* 0x00000001d6d77824 */ /* 0x000fe200078e0200 */
[----:B------:R-:W1:Y:S01]  /*2930*/  LDSM.16.M88.4 R164, [R214+0x6080] ;  /* 0x00608000d6a4783b */ /* 0x000e620000000200 */
[----:B------:R-:W-:Y:S01]  /*2940*/  LOP3.LUT P6, RZ, R3, 0x1, RZ, 0xc0, !PT ;  /* 0x0000000103ff7812 */ /* 0x000fe200078cc0ff */
[----:B------:R-:W-:Y:S01]  /*2950*/  IMAD R213, R28, 0x200, R5 ;  /* 0x000002001cd57824 */ /* 0x000fe200078e0205 */
[----:B------:R-:W-:Y:S01]  /*2960*/  SEL R6, RZ, 0xffffffff, P5 ;  /* 0xffffffffff067807 */ /* 0x000fe20002800000 */
[----:B------:R-:W2:Y:S01]  /*2970*/  LDSM.16.M88.4 R168, [R214+0x7080] ;  /* 0x00708000d6a8783b */ /* 0x000ea20000000200 */
[----:B------:R-:W-:Y:S01]  /*2980*/  ISETP.GE.OR P6, PT, R43, UR18, !P6 ;  /* 0x000000122b007c0c */ /* 0x000fe2000f7c6670 */
[----:B------:R-:W-:Y:S01]  /*2990*/  IMAD.SHL.U32 R5, R4, 0x40, RZ ;  /* 0x0000004004057824 */ /* 0x000fe200078e00ff */
[----:B------:R-:W-:Y:S01]  /*29a0*/  ISETP.GE.AND P0, PT, R42, c[0x0][0x1fc], PT ;  /* 0x00007f002a007a0c */ /* 0x000fe20003f06270 */
[----:B------:R-:W3:Y:S01]  /*29b0*/  LDSM.16.M88.4 R172, [R215+0x6080] ;  /* 0x00608000d7ac783b */ /* 0x000ee20000000200 */
[----:B------:R-:W-:Y:S01]  /*29c0*/  LOP3.LUT P5, RZ, R3, 0x4, RZ, 0xc0, !PT ;  /* 0x0000000403ff7812 */ /* 0x000fe200078ac0ff */
[----:B------:R-:W-:Y:S01]  /*29d0*/  IMAD.SHL.U32 R6, R6, 0x2, RZ ;  /* 0x0000000206067824 */ /* 0x000fe200078e00ff */
[----:B------:R-:W-:Y:S01]  /*29e0*/  LOP3.LUT R7, R7, 0x2, R39, 0xe2, !PT ;  /* 0x0000000207077812 */ /* 0x000fe200078ee227 */
[----:B------:R-:W4:Y:S01]  /*29f0*/  LDSM.16.M88.4 R176, [R215+0x7080] ;  /* 0x00708000d7b0783b */ /* 0x000f220000000200 */
[----:B------:R-:W-:Y:S01]  /*2a00*/  ISETP.GE.OR P5, PT, R43, UR18, !P5 ;  /* 0x000000122b007c0c */ /* 0x000fe2000efa6670 */
[----:B------:R-:W-:Y:S01]  /*2a10*/  CS2R R38, SRZ ;  /* 0x0000000000267805 */ /* 0x000fe2000001ff00 */
[----:B------:R-:W-:Y:S01]  /*2a20*/  LOP3.LUT R6, R6, 0x2, R8, 0xe2, !PT ;  /* 0x0000000206067812 */ /* 0x000fe200078ee208 */
[----:B------:R-:W1:Y:S01]  /*2a30*/  LDSM.16.M88.4 R180, [R214+0x8080] ;  /* 0x00808000d6b4783b */ /* 0x000e620000000200 */
[----:B------:R-:W-:Y:S01]  /*2a40*/  LOP3.LUT R5, R5, 0xc0, RZ, 0xc0, !PT ;  /* 0x000000c005057812 */ /* 0x000fe200078ec0ff */
[----:B------:R-:W-:-:S02]  /*2a50*/  IMAD.SHL.U32 R213, R213, 0x2, RZ ;  /* 0x00000002d5d57824 */ /* 0x000fc400078e00ff */
        /* <DEDUP_REMOVED lines=14> */
[----:B------:R-:W-:-:S02]  /*2b40*/  LOP3.LUT P6, RZ, R3, 0x2, RZ, 0xc0, !PT ;  /* 0x0000000203ff7812 */ /* 0x000fc400078cc0ff */
[----:B------:R-:W-:Y:S02]  /*2b50*/  SEL R3, RZ, 0x4, P0 ;  /* 0x00000004ff037807 */ /* 0x000fe40000000000 */
[----:B------:R-:W-:Y:S02]  /*2b60*/  ISETP.GE.OR P6, PT, R43, UR18, !P6 ;  /* 0x000000122b007c0c */ /* 0x000fe4000f7c6670 */
[----:B------:R-:W-:Y:S01]  /*2b70*/  IADD3 R0, P0, R14, UR15, RZ ;  /* 0x0000000f0e007c10 */ /* 0x000fe2000ff1e0ff */
[----:B------:R-:W-:Y:S01]  /*2b80*/  CS2R R42, SRZ ;  /* 0x00000000002a7805 */ /* 0x000fe2000001ff00 */
[----:B------:R-:W-:Y:S01]  /*2b90*/  LOP3.LUT R6, R6, R3, RZ, 0xfc, !PT ;  /* 0x0000000306067212 */ /* 0x000fe200078efcff */
[----:B------:R-:W-:Y:S01]  /*2ba0*/  @!P2 IMAD.SHL.U32 R3, R132, 0x10, RZ ;  /* 0x000000108403a824 */ /* 0x000fe200078e00ff */
[----:B-----5:R-:W-:Y:S01]  /*2bb0*/  IADD3.X R2, R2, UR4, RZ, P0, !PT ;  /* 0x0000000402027c10 */ /* 0x020fe200087fe4ff */
[----:B------:R-:W-:Y:S01]  /*2bc0*/  UMOV UR4, URZ ;  /* 0x0000003f00047c82 */ /* 0x000fe20008000000 */
[----:B------:R-:W-:Y:S01]  /*2bd0*/  LEA R8, P0, R0, c[0x0][0x280], 0x2 ;  /* 0x0000a00000087a11 */ /* 0x000fe200078010ff */
[----:B------:R5:W-:Y:S01]  /*2be0*/  STL [R1+0x14], R6 ;  /* 0x0000140601007387 */ /* 0x000be20000100800 */
[----:B-1----:R-:W-:-:S02]  /*2bf0*/  SHF.R.S32.HI R7, RZ, 0x2, R29 ;  /* 0x00000002ff077819 */ /* 0x002fc4000001141d */
[----:B------:R-:W-:Y:S01]  /*2c00*/  LEA.HI.X R9, R0, c[0x0][0x284], R2, 0x2, P0 ;  /* 0x0000a10000097a11 */ /* 0x000fe200000f1402 */
[----:B------:R-:W-:Y:S01]  /*2c10*/  IMAD.SHL.U32 R2, R17, 0x40, RZ ;  /* 0x0000004011027824 */ /* 0x000fe200078e00ff */
[----:B------:R2:W-:Y:S01]  /*2c20*/  LDGSTS.E.BYPASS.LTC128B.128 [R41+0x7080], [R22.64+0x40], !P6 ;  /* 0x0708004016297fae */ /* 0x0005e2000f101d50 */
[----:B------:R-:W-:Y:S01]  /*2c30*/  LOP3.LUT P0, RZ, R4, 0x2, RZ, 0xc0, !PT ;  /* 0x0000000204ff7812 */ /* 0x000fe2000780c0ff */
[----:B------:R-:W-:Y:S01]  /*2c40*/  IMAD.SHL.U32 R0, R35, 0x20, RZ ;  /* 0x0000002023007824 */ /* 0x000fe200078e00ff */
[----:B------:R-:W-:Y:S01]  /*2c50*/  LOP3.LUT P6, RZ, R17, 0x4, RZ, 0xc0, !PT ;  /* 0x0000000411ff7812 */ /* 0x000fe200078cc0ff */
[----:B------:R2:W-:Y:S01]  /*2c60*/  LDGSTS.E.BYPASS.LTC128B.128 [R41+0x8080], [R22.64+0x80], !P5 ;  /* 0x0808008016297fae */ /* 0x0005e2000e901d50 */
[----:B------:R-:W-:Y:S02]  /*2c70*/  LOP3.LUT R2, R2, 0x1c0, RZ, 0xc0, !PT ;  /* 0x000001c002027812 */ /* 0x000fe400078ec0ff */
[----:B------:R-:W-:Y:S01]  /*2c80*/  ISETP.GE.AND P5, PT, R132, 0x10, PT ;  /* 0x000000108400780c */ /* 0x000fe20003fa6270 */
[----:B------:R1:W-:Y:S01]  /*2c90*/  @!P2 LDGSTS.E.BYPASS.LTC128B.128 [R3+0xf080], [R18.64] ;  /* 0x0f0800001203afae */ /* 0x0003e2000b901d50 */
[----:B------:R-:W-:-:S02]  /*2ca0*/  SHF.R.U32.HI R4, RZ, 0x3, R2 ;  /* 0x00000003ff047819 */ /* 0x000fc40000011602 */
[----:B------:R-:W-:Y:S01]  /*2cb0*/  SEL R222, R222, 0xffffffe0, !P6 ;  /* 0xffffffe0dede7807 */ /* 0x000fe20007000000 */
[----:B------:R-:W0:Y:S04]  /*2cc0*/  LDGDEPBAR ;  /* 0x00000000000079af */ /* 0x000e280000000000 */
[----:B------:R2:W-:Y:S01]  /*2cd0*/  LDGSTS.E.BYPASS.LTC128B.128 [R41+0xc080], [R24.64], !P4 ;  /* 0x0c08000018297fae */ /* 0x0005e2000e101d50 */
[----:B------:R-:W-:Y:S02]  /*2ce0*/  LOP3.LUT P4, RZ, R17, 0x2, RZ, 0xc0, !PT ;  /* 0x0000000211ff7812 */ /* 0x000fe4000788c0ff */
[----:B-----5:R-:W-:Y:S01]  /*2cf0*/  SHF.R.U32.HI R6, RZ, 0x3, R5 ;  /* 0x00000003ff067819 */ /* 0x020fe20000011605 */
[----:B------:R2:W-:Y:S01]  /*2d00*/  LDGSTS.E.BYPASS.LTC128B.128 [R41+0xd080], [R24.64+0x40], !P3 ;  /* 0x0d08004018297fae */ /* 0x0005e2000d901d50 */
[----:B------:R-:W-:-:S02]  /*2d10*/  SEL R223, R225, 0xfffffff0, !P4 ;  /* 0xfffffff0e1df7807 */ /* 0x000fc40006000000 */
[----:B------:R-:W-:Y:S01]  /*2d20*/  LOP3.LUT R212, R6, R5, R212, 0x1e, !PT ;  /* 0x0000000506d47212 */ /* 0x000fe200078e1ed4 */
[----:B------:R2:W-:Y:S01]  /*2d30*/  LDGSTS.E.BYPASS.LTC128B.128 [R41+0xe080], [R24.64+0x80], !P1 ;  /* 0x0e08008018297fae */ /* 0x0005e2000c901d50 */
[----:B------:R-:W-:-:S03]  /*2d40*/  SEL R225, R225, 0xfffffff0, !P0 ;  /* 0xfffffff0e1e17807 */ /* 0x000fc60004000000 */
[----:B------:R-:W-:-:S05]  /*2d50*/  IMAD.IADD R212, R0, 0x1, R212 ;  /* 0x0000000100d47824 */ /* 0x000fca00078e02d4 */
[----:B------:R-:W-:Y:S01]  /*2d60*/  LEA R212, R212, 0x80, 0x1 ;  /* 0x00000080d4d47811 */ /* 0x000fe200078e08ff */
[----:B-1----:R-:W-:-:S05]  /*2d70*/  IMAD.SHL.U32 R3, R28, 0x8, RZ ;  /* 0x000000081c037824 */ /* 0x002fca00078e00ff */
[----:B------:R-:W-:-:S04]  /*2d80*/  LOP3.LUT R3, R3, 0x8, RZ, 0xc0, !PT ;  /* 0x0000000803037812 */ /* 0x000fc800078ec0ff */
[----:B------:R-:W-:Y:S01]  /*2d90*/  LOP3.LUT R218, R4, R2, R3, 0x1e, !PT ;  /* 0x0000000204da7212 */ /* 0x000fe200078e1e03 */
[C---:B------:R-:W-:Y:S01]  /*2da0*/  IMAD R2, R31.reuse, 0x10, R7 ;  /* 0x000000101f027824 */ /* 0x040fe200078e0207 */
[----:B------:R-:W-:Y:S01]  /*2db0*/  LOP3.LUT R3, R6, R5, R3, 0x1e, !PT ;  /* 0x0000000506037212 */ /* 0x000fe200078e1e03 */
[----:B------:R-:W-:Y:S02]  /*2dc0*/  IMAD R4, R31, 0x200, R0 ;  /* 0x000002001f047824 */ /* 0x000fe400078e0200 */
[----:B------:R-:W-:Y:S01]  /*2dd0*/  IMAD.IADD R218, R36, 0x1, R218 ;  /* 0x0000000124da7824 */ /* 0x000fe200078e02da */
[----:B------:R1:W-:Y:S01]  /*2de0*/  STL [R1+0x8], R2 ;  /* 0x0000080201007387 */ /* 0x0003e20000100800 */
[----:B------:R-:W-:Y:S01]  /*2df0*/  IMAD.IADD R221, R4, 0x1, R3 ;  /* 0x0000000104dd7824 */ /* 0x000fe200078e0203 */
[----:B--2---:R-:W-:Y:S01]  /*2e00*/  CS2R R40, SRZ ;  /* 0x0000000000287805 */ /* 0x004fe2000001ff00 */
[----:B------:R-:W-:Y:S01]  /*2e10*/  @!P5 IMAD.SHL.U32 R3, R132, 0x10, RZ ;  /* 0x000000108403d824 */ /* 0x000fe200078e00ff */
[----:B------:R-:W-:Y:S01]  /*2e20*/  LEA R218, R218, 0x13480, 0x1 ;  /* 0x00013480dada7811 */ /* 0x000fe200078e08ff */
[C---:B------:R-:W-:Y:S01]  /*2e30*/  IMAD.SHL.U32 R216, R221.reuse, 0x2, RZ ;  /* 0x00000002ddd87824 */ /* 0x040fe200078e00ff */
[----:B------:R-:W-:Y:S01]  /*2e40*/  CS2R R36, SRZ ;  /* 0x0000000000247805 */ /* 0x000fe2000001ff00 */
[----:B------:R-:W-:Y:S01]  /*2e50*/  IMAD.IADD R226, R221, 0x1, R225 ;  /* 0x00000001dde27824 */ /* 0x000fe200078e02e1 */
[----:B------:R2:W-:Y:S01]  /*2e60*/  @!P5 LDGSTS.E.BYPASS.LTC128B.128 [R3+0xf280], [R8.64] ;  /* 0x0f2800000803dfae */ /* 0x0005e2000b901d50 */
[--C-:B------:R-:W-:Y:S01]  /*2e70*/  IMAD R219, R222, 0x2, R218.reuse ;  /* 0x00000002dedb7824 */ /* 0x100fe200078e02da */
[----:B------:R-:W-:Y:S01]  /*2e80*/  IADD3 R217, R216, 0xc080, RZ ;  /* 0x0000c080d8d97810 */ /* 0x000fe20007ffe0ff */
[C---:B------:R-:W-:Y:S01]  /*2e90*/  IMAD R220, R223.reuse, 0x2, R218 ;  /* 0x00000002dfdc7824 */ /* 0x040fe200078e02da */
[----:B------:R-:W0:Y:S01]  /*2ea0*/  LDGDEPBAR ;  /* 0x00000000000079af */ /* 0x000e220000000000 */
[----:B------:R-:W-:-:S02]  /*2eb0*/  IMAD R223, R223, 0x2, R219 ;  /* 0x00000002dfdf7824 */ /* 0x000fc400078e02db */
[----:B------:R-:W-:Y:S01]  /*2ec0*/  IMAD R222, R222, 0x2, R220 ;  /* 0x00000002dede7824 */ /* 0x000fe200078e02dc */
[----:B------:R-:W0:Y:S01]  /*2ed0*/  LDGDEPBAR ;  /* 0x00000000000079af */ /* 0x000e220000000000 */
[----:B------:R-:W-:Y:S01]  /*2ee0*/  IMAD R217, R225, 0x2, R217 ;  /* 0x00000002e1d97824 */ /* 0x000fe200078e02d9 */
[----:B-1----:R-:W-:-:S05]  /*2ef0*/  LOP3.LUT R2, R6, R11, R5, 0x1e, !PT ;  /* 0x0000000b06027212 */ /* 0x002fca00078e1e05 */
[----:B------:R-:W-:Y:S02]  /*2f00*/  IMAD.IADD R224, R0, 0x1, R2 ;  /* 0x0000000100e07824 */ /* 0x000fe400078e0202 */
[----:B------:R-:W-:Y:S02]  /*2f10*/  IMAD.IADD R2, R13, 0x1, R21 ;  /* 0x000000010d027824 */ /* 0x000fe400078e0215 */
[----:B------:R-:W-:-:S03]  /*2f20*/  IMAD.SHL.U32 R0, R32, 0x2, RZ ;  /* 0x0000000220007824 */ /* 0x000fc600078e00ff */
[----:B------:R-:W-:Y:S04]  /*2f30*/  STL [R1+0x60], R2 ;  /* 0x0000600201007387 */ /* 0x000fe80000100800 */
[----:B------:R1:W-:Y:S02]  /*2f40*/  STL [R1+0x20], R0 ;  /* 0x0000200001007387 */ /* 0x0003e40000100800 */
[----:B-1----:R-:W-:-:S05]  /*2f50*/  IADD3 R0, -R0, UR8, RZ ;  /* 0x0000000800007c10 */ /* 0x002fca000fffe1ff */
[----:B---34-:R2:W-:Y:S02]  /*2f60*/  STL [R1+0x10], R0 ;  /* 0x0000100001007387 */ /* 0x0185e40000100800 */
.L_x_620:
[----:B------:R-:W-:Y:S04]  /*2f70*/  DEPBAR.LE SB0, 0x1 ;  /* 0x000080400000791a */ /* 0x000fe80000000000 */
[----:B------:R-:W-:Y:S01]  /*2f80*/  BAR.SYNC.DEFER_BLOCKING 0x0 ;  /* 0x0000000000007b1d */ /* 0x000fe20000010000 */
[----:B--2---:R-:W-:Y:S01]  /*2f90*/  MOV R0, UR4 ;  /* 0x0000000400007c02 */ /* 0x004fe20008000f00 */
        /* <DEDUP_REMOVED lines=216> */
.L_x_618:
        /* <DEDUP_REMOVED lines=551> */
.L_x_619:
        /* <DEDUP_REMOVED lines=240> */
.L_x_617:
[----:B------:R-:W-:Y:S05]  /*6e90*/  @P3 EXIT ;  /* 0x000000000000394d */ /* 0x000fea0003800000 */
[----:B------:R-:W2:Y:S01]  /*6ea0*/  LDL.LU R7, [R1+0x68] ;  /* 0x0000680001077983 */ /* 0x000ea20000300800 */
[----:B------:R-:W-:Y:S01]  /*6eb0*/  ISETP.NE.U32.AND P2, PT, RZ, c[0x0][0x360], PT ;  /* 0x0000d800ff007a0c */ /* 0x000fe20003f45070 */
[----:B------:R-:W-:Y:S02]  /*6ec0*/  UMOV UR6, 0x1 ;  /* 0x0000000100067882 */ /* 0x000fe40000000000 */
[----:B------:R-:W-:Y:S01]  /*6ed0*/  ULDC.64 UR4, c[0x0][0x338] ;  /* 0x0000ce0000047ab9 */ /* 0x000fe20000000a00 */
[----:B------:R-:W-:-:S13]  /*6ee0*/  ISETP.NE.AND.EX P2, PT, RZ, c[0x0][0x364], PT, P2 ;  /* 0x0000d900ff007a0c */ /* 0x000fda0003f45320 */
[----:B------:R-:W-:-:S04]  /*6ef0*/  @P2 IMAD.MOV.U32 R2, RZ, RZ, 0x4 ;  /* 0x00000004ff022424 */ /* 0x000fc800078e00ff */
[----:B--2---:R-:W-:-:S05]  /*6f00*/  @P2 IMAD.WIDE R2, R7, R2, c[0x0][0x360] ;  /* 0x0000d80007022625 */ /* 0x004fca00078e0202 */
[----:B------:R-:W2:Y:S01]  /*6f10*/  @P2 LDG.E R0, [R2.64] ;  /* 0x0000001002002981 */ /* 0x000ea2000c1e1900 */
[----:B------:R-:W-:Y:S01]  /*6f20*/  UISETP.NE.AND UP0, UPT, UR6, UR4, UPT ;  /* 0x000000040600728c */ /* 0x000fe2000bf05270 */
[----:B------:R-:W-:Y:S01]  /*6f30*/  SHF.R.S32.HI R6, RZ, 0x1f, R7 ;  /* 0x0000001fff067819 */ /* 0x000fe20000011407 */
[----:B------:R-:W-:Y:S01]  /*6f40*/  UIMAD.WIDE.U32 UR6, UR13, UR5, URZ ;  /* 0x000000050d0672a5 */ /* 0x000fe2000f8e003f */
[----:B------:R-:W1:Y:S01]  /*6f50*/  S2R R4, SR_TID.X ;  /* 0x0000000000047919 */ /* 0x000e620000002100 */
[----:B------:R-:W-:Y:S02]  /*6f60*/  ULDC UR4, c[0x0][0x340] ;  /* 0x0000d00000047ab9 */ /* 0x000fe40000000800 */
[----:B------:R-:W-:-:S04]  /*6f70*/  UIMAD UR14, UR14, 0x3000, URZ ;  /* 0x000030000e0e78a4 */ /* 0x000fc8000f8e023f */
[----:B------:R-:W-:Y:S02]  /*6f80*/  USHF.R.S32.HI UR6, URZ, 0x1f, UR14 ;  /* 0x0000001f3f067899 */ /* 0x000fe4000801140e */
[----:B------:R-:W-:Y:S02]  /*6f90*/  @UP0 UMOV UR5, UR7 ;  /* 0x0000000700050c82 */ /* 0x000fe40008000000 */
[----:B------:R-:W-:-:S03]  /*6fa0*/  @UP0 USHF.R.U32.HI UR13, URZ, UR4, UR5 ;  /* 0x000000043f0d0299 */ /* 0x000fc60008011605 */
[----:B------:R-:W-:Y:S02]  /*6fb0*/  ULDC.64 UR4, c[0x0][0x328] ;  /* 0x0000ca0000047ab9 */ /* 0x000fe40000000a00 */
[----:B------:R-:W-:-:S04]  /*6fc0*/  USHF.R.S32.HI UR7, URZ, 0x1f, UR13 ;  /* 0x0000001f3f077899 */ /* 0x000fc8000801140d */
[----:B------:R-:W-:-:S04]  /*6fd0*/  UIMAD UR4, UR7, UR4, URZ ;  /* 0x00000004070472a4 */ /* 0x000fc8000f8e023f */
[----:B------:R-:W-:-:S03]  /*6fe0*/  UIMAD UR8, UR13, UR5, UR4 ;  /* 0x000000050d0872a4 */ /* 0x000fc6000f8e0204 */
[----:B------:R-:W-:Y:S02]  /*6ff0*/  ULDC.64 UR4, c[0x0][0x300] ;  /* 0x0000c00000047ab9 */ /* 0x000fe40000000a00 */
[----:B------:R-:W-:-:S04]  /*7000*/  UIMAD UR4, UR7, UR4, URZ ;  /* 0x00000004070472a4 */ /* 0x000fc8000f8e023f */
[----:B------:R-:W-:Y:S01]  /*7010*/  UIMAD UR4, UR13, UR5, UR4 ;  /* 0x000000050d0472a4 */ /* 0x000fe2000f8e0204 */
[----:B------:R-:W-:Y:S01]  /*7020*/  BAR.SYNC.DEFER_BLOCKING 0x1, 0x100 ;  /* 0x0044000000007b1d */ /* 0x000fe20000010000 */
[----:B--2---:R-:W-:-:S05]  /*7030*/  @P2 IMAD R0, R7, 0x80, R0 ;  /* 0x0000008007002824 */ /* 0x004fca00078e0200 */
[----:B------:R-:W-:-:S04]  /*7040*/  @P2 SHF.R.S32.HI R2, RZ, 0x1f, R0 ;  /* 0x0000001fff022819 */ /* 0x000fc80000011400 */
[----:B------:R-:W-:Y:S02]  /*7050*/  @P2 LEA.HI R2, R2, R0, RZ, 0x7 ;  /* 0x0000000002022211 */ /* 0x000fe400078f38ff */
[----:B-1----:R-:W-:Y:S02]  /*7060*/  SHF.R.S32.HI R0, RZ, 0x1f, R4 ;  /* 0x0000001fff007819 */ /* 0x002fe40000011404 */
[----:B------:R-:W-:-:S05]  /*7070*/  @P2 SHF.R.S32.HI R2, RZ, 0x7, R2 ;  /* 0x00000007ff022819 */ /* 0x000fca0000011402 */
[----:B------:R-:W-:-:S05]  /*7080*/  @P2 IMAD R2, R2, 0x3000, RZ ;  /* 0x0000300002022824 */ /* 0x000fca00078e02ff */
[----:B------:R-:W-:Y:S02]  /*7090*/  @P2 SHF.R.S32.HI R3, RZ, 0x1f, R2 ;  /* 0x0000001fff032819 */ /* 0x000fe40000011402 */
[----:B------:R-:W-:-:S06]  /*70a0*/  @!P2 CS2R R2, SRZ ;  /* 0x000000000002a805 */ /* 0x000fcc000001ff00 */
[----:B------:R-:W-:Y:S01]  /*70b0*/  IADD3 R2, P1, P0, R2, UR14, R4 ;  /* 0x0000000e02027c10 */ /* 0x000fe2000f83e004 */
[----:B------:R-:W-:-:S03]  /*70c0*/  IMAD.U32 R4, RZ, RZ, UR13 ;  /* 0x0000000dff047e24 */ /* 0x000fc6000f8e00ff */
[----:B------:R-:W-:Y:S01]  /*70d0*/  IADD3.X R3, R3, UR6, R0, P1, P0 ;  /* 0x0000000603037c10 */ /* 0x000fe20008fe0400 */
[----:B------:R-:W-:-:S04]  /*70e0*/  IMAD.U32 R0, RZ, RZ, UR13 ;  /* 0x0000000dff007e24 */ /* 0x000fc8000f8e00ff */
[----:B------:R-:W-:-:S04]  /*70f0*/  IMAD.WIDE.U32 R4, R4, c[0x0][0x328], R2 ;  /* 0x0000ca0004047a25 */ /* 0x000fc800078e0002 */
[----:B------:R-:W-:Y:S01]  /*7100*/  IMAD.WIDE.U32 R2, R0, c[0x0][0x300], R2 ;  /* 0x0000c00000027a25 */ /* 0x000fe200078e0002 */
[----:B------:R-:W-:Y:S02]  /*7110*/  SEL R0, R6, RZ, !P2 ;  /* 0x000000ff06007207 */ /* 0x000fe40005000000 */
[----:B------:R-:W-:Y:S02]  /*7120*/  IADD3 R5, R5, UR8, RZ ;  /* 0x0000000805057c10 */ /* 0x000fe4000fffe0ff */
[----:B------:R-:W-:Y:S01]  /*7130*/  SEL R6, R7, RZ, !P2 ;  /* 0x000000ff07067207 */ /* 0x000fe20005000000 */
[C---:B------:R-:W-:Y:S01]  /*7140*/  IMAD R10, R0.reuse, c[0x0][0x330], RZ ;  /* 0x0000cc00000a7a24 */ /* 0x040fe200078e02ff */
[----:B------:R-:W-:Y:S01]  /*7150*/  IADD3 R3, R3, UR4, RZ ;  /* 0x0000000403037c10 */ /* 0x000fe2000fffe0ff */
[----:B------:R-:W-:Y:S02]  /*7160*/  IMAD R0, R0, c[0x0][0x308], RZ ;  /* 0x0000c20000007a24 */ /* 0x000fe400078e02ff */
[----:B------:R-:W-:-:S02]  /*7170*/  IMAD R10, R6, c[0x0][0x334], R10 ;  /* 0x0000cd00060a7a24 */ /* 0x000fc400078e020a */
[----:B------:R-:W-:-:S04]  /*7180*/  IMAD.WIDE.U32 R8, R6, c[0x0][0x330], R4 ;  /* 0x0000cc0006087a25 */ /* 0x000fc800078e0004 */
[----:B------:R-:W-:Y:S01]  /*7190*/  IMAD R0, R6, c[0x0][0x30c], R0 ;  /* 0x0000c30006007a24 */ /* 0x000fe200078e0200 */
[----:B------:R-:W-:Y:S01]  /*71a0*/  LEA R4, P1, R8, c[0x0][0x310], 0x2 ;  /* 0x0000c40008047a11 */ /* 0x000fe200078210ff */
[----:B------:R-:W-:-:S04]  /*71b0*/  IMAD.WIDE.U32 R6, R6, c[0x0][0x308], R2 ;  /* 0x0000c20006067a25 */ /* 0x000fc800078e0002 */
[----:B------:R-:W-:Y:S01]  /*71c0*/  IMAD.IADD R3, R9, 0x1, R10 ;  /* 0x0000000109037824 */ /* 0x000fe200078e020a */
[----:B------:R-:W-:Y:S01]  /*71d0*/  LEA R2, P0, R6, c[0x0][0x2e8], 0x2 ;  /* 0x0000ba0006027a11 */ /* 0x000fe200078010ff */
[----:B------:R-:W-:-:S03]  /*71e0*/  IMAD.IADD R0, R7, 0x1, R0 ;  /* 0x0000000107007824 */ /* 0x000fc600078e0200 */
        /* <DEDUP_REMOVED lines=99> */
.L_x_621:
        /* <DEDUP_REMOVED lines=14> */
.L_x_1408:


//--------------------- .text._ZN7cutlass13device_kernelIN5flash19enable_sm80_to_sm89INS1_16FlashAttnBwdSm80INS1_25CollectiveMainloopBwdSm80ILi2ELi1EN4cute5tupleIJNS5_1CILi64EEENS7_ILi128EEENS7_ILi96EEEEEENS_6half_tEfNS_4arch4Sm80ELb1ELb0ELb1ELb1ELb1ELb0ELb0ELb0ELi2ELi2ELi4ELi2ELb1EEENS1_24CollectiveEpilogueBwdGQAISB_fSE_Li256ELb1ELb1EEENS1_25SingleTileBwdLPTSchedulerILb1ELi128ELb1EEEEEEEEEvNT_6ParamsE --------------------------
	.section	.text._ZN7cutlass13device_kernelIN5flash19enable_sm80_to_sm89INS1_16FlashAttnBwdSm80INS1_25CollectiveMainloopBwdSm80ILi2ELi1EN4cute5tupleIJNS5_1CILi64EEENS7_ILi128EEENS7_ILi96EEEEEENS_6half_tEfNS_4arch4Sm80ELb1ELb0ELb1ELb1ELb1ELb0ELb0ELb0ELi2ELi2ELi4ELi2ELb1EEENS1_24CollectiveEpilogueBwdGQAISB_fSE_Li256ELb1ELb1EEENS1_25SingleTileBwdLPTSchedulerILb1ELi128ELb1EEEEEEEEEvNT_6ParamsE,"ax",@progbits
	.sectioninfo	@"SHI_REGISTERS=255"
	.align	128
.text._ZN7cutlass13device_kernelIN5flash19enable_sm80_to_sm89INS1_16FlashAttnBwdSm80INS1_25CollectiveMainloopBwdSm80ILi2ELi1EN4cute5tupleIJNS5_1CILi64EEENS7_ILi128EEENS7_ILi96EEEEEENS_6half_tEfNS_4arch4Sm80ELb1ELb0ELb1ELb1ELb1ELb0ELb0ELb0ELi2ELi2ELi4ELi2ELb1EEENS1_24CollectiveEpilogueBwdGQAISB_fSE_Li256ELb1ELb1EEENS1_25SingleTileBwdLPTSchedulerILb1ELi128ELb1EEEEEEEEEvNT_6ParamsE:
        .type           _ZN7cutlass13device_kernelIN5flash19enable_sm80_to_sm89INS1_16FlashAttnBwdSm80INS1_25CollectiveMainloopBwdSm80ILi2ELi1EN4cute5tupleIJNS5_1CILi64EEENS7_ILi128EEENS7_ILi96EEEEEENS_6half_tEfNS_4arch4Sm80ELb1ELb0ELb1ELb1ELb1ELb0ELb0ELb0ELi2ELi2ELi4ELi2ELb1EEENS1_24CollectiveEpilogueBwdGQAISB_fSE_Li256ELb1ELb1EEENS1_25SingleTileBwdLPTSchedulerILb1ELi128ELb1EEEEEEEEEvNT_6ParamsE,@function
        .size           _ZN7cutlass13device_kernelIN5flash19enable_sm80_to_sm89INS1_16FlashAttnBwdSm80INS1_25CollectiveMainloopBwdSm80ILi2ELi1EN4cute5tupleIJNS5_1CILi64EEENS7_ILi128EEENS7_ILi96EEEEEENS_6half_tEfNS_4arch4Sm80ELb1ELb0ELb1ELb1ELb1ELb0ELb0ELb0ELi2ELi2ELi4ELi2ELb1EEENS1_24CollectiveEpilogueBwdGQAISB_fSE_Li256ELb1ELb1EEENS1_25SingleTileBwdLPTSchedulerILb1ELi128ELb1EEEEEEEEEvNT_6ParamsE,(.L_x_1409 - _ZN7cutlass13device_kernelIN5flash19enable_sm80_to_sm89INS1_16FlashAttnBwdSm80INS1_25CollectiveMainloopBwdSm80ILi2ELi1EN4cute5tupleIJNS5_1CILi64EEENS7_ILi128EEENS7_ILi96EEEEEENS_6half_tEfNS_4arch4Sm80ELb1ELb0ELb1ELb1ELb1ELb0ELb0ELb0ELi2ELi2ELi4ELi2ELb1EEENS1_24CollectiveEpilogueBwdGQAISB_fSE_Li256ELb1ELb1EEENS1_25SingleTileBwdLPTSchedulerILb1ELi128ELb1EEEEEEEEEvNT_6ParamsE)
        .other          _ZN7cutlass13device_kernelIN5flash19enable_sm80_to_sm89INS1_16FlashAttnBwdSm80INS1_25CollectiveMainloopBwdSm80ILi2ELi1EN4cute5tupleIJNS5_1CILi64EEENS7_ILi128EEENS7_ILi96EEEEEENS_6half_tEfNS_4arch4Sm80ELb1ELb0ELb1ELb1ELb1ELb0ELb0ELb0ELi2ELi2ELi4ELi2ELb1EEENS1_24CollectiveEpilogueBwdGQAISB_fSE_Li256ELb1ELb1EEENS1_25SingleTileBwdLPTSchedulerILb1ELi128ELb1EEEEEEEEEvNT_6ParamsE,@"STO_CUDA_ENTRY STV_DEFAULT"
_ZN7cutlass13device_kernelIN5flash19enable_sm80_to_sm89INS1_16FlashAttnBwdSm80INS1_25CollectiveMainloopBwdSm80ILi2ELi1EN4cute5tupleIJNS5_1CILi64EEENS7_ILi128EEENS7_ILi96EEEEEENS_6half_tEfNS_4arch4Sm80ELb1ELb0ELb1ELb1ELb1ELb0ELb0ELb0ELi2ELi2ELi4ELi2ELb1EEENS1_24CollectiveEpilogueBwdGQAISB_fSE_Li256ELb1ELb1EEENS1_25SingleTileBwdLPTSchedulerILb1ELi128ELb1EEEEEEEEEvNT_6ParamsE:
        /* <DEDUP_REMOVED lines=30> */
.L_x_623:
[----:B------:R-:W-:Y:S02]  /*01e0*/  ULDC UR9, c[0x0][0x3b4] ;  /* 0x0000ed0000097ab9 */ /* 0x000fe40000000800 */
[----:B------:R-:W-:Y:S02]  /*01f0*/  UISETP.NE.AND UP0, UPT, UR9, 0x1, UPT ;  /* 0x000000010900788c */ /* 0x000fe4000bf05270 */
[----:B------:R-:W-:Y:S02]  /*0200*/  ULDC.64 UR4, c[0x0][0x3b8] ;  /* 0x0000ee0000047ab9 */ /* 0x000fe40000000a00 */
[----:B------:R-:W-:Y:S02]  /*0210*/  UIMAD.WIDE.U32 UR10, UR8, UR4, URZ ;  /* 0x00000004080a72a5 */ /* 0x000fe4000f8e003f */
[----:B------:R-:W-:-:S05]  /*0220*/  UMOV UR6, UR8 ;  /* 0x0000000800067c82 */ /* 0x000fca0008000000 */
[----:B------:R-:W-:-:S04]  /*0230*/  @UP0 USHF.R.U32.HI UR6, URZ, UR5, UR11 ;  /* 0x000000053f060299 */ /* 0x000fc8000801160b */
[----:B------:R-:W-:-:S04]  /*0240*/  UIMAD UR9, UR6, UR9, URZ ;  /* 0x00000009060972a4 */ /* 0x000fc8000f8e023f */
.L_x_624:
        /* <DEDUP_REMOVED lines=22> */
.L_x_625:
        /* <DEDUP_REMOVED lines=14> */
.L_x_627:
[----:B------:R-:W-:Y:S02]  /*0490*/  ULDC UR5, c[0x0][0x3dc] ;  /* 0x0000f70000057ab9 */ /* 0x000fe40000000800 */
.L_x_626:
        /* <DEDUP_REMOVED lines=9> */
.L_x_622:
        /* <DEDUP_REMOVED lines=21> */
.L_x_629:
[----:B------:R-:W-:Y:S02]  /*0680*/  ULDC UR9, c[0x0][0x3b4] ;  /* 0x0000ed0000097ab9 */ /* 0x000fe40000000800 */
[----:B------:R-:W-:Y:S02]  /*0690*/  UISETP.NE.AND UP0, UPT, UR9, 0x1, UPT ;  /* 0x000000010900788c */ /* 0x000fe4000bf05270 */
[----:B------:R-:W-:Y:S02]  /*06a0*/  ULDC.64 UR4, c[0x0][0x3b8] ;  /* 0x0000ee0000047ab9 */ /* 0x000fe40000000a00 */
[----:B------:R-:W-:Y:S02]  /*06b0*/  UIMAD.WIDE.U32 UR10, UR8, UR4, URZ ;  /* 0x00000004080a72a5 */ /* 0x000fe4000f8e003f */
[----:B------:R-:W-:-:S05]  /*06c0*/  UMOV UR6, UR8 ;  /* 0x0000000800067c82 */ /* 0x000fca0008000000 */
[----:B------:R-:W-:-:S04]  /*06d0*/  @UP0 USHF.R.U32.HI UR6, URZ, UR5, UR11 ;  /* 0x000000053f060299 */ /* 0x000fc8000801160b */
[----:B------:R-:W-:-:S04]  /*06e0*/  UIMAD UR9, UR6, UR9, URZ ;  /* 0x00000009060972a4 */ /* 0x000fc8000f8e023f */
.L_x_630:
        /* <DEDUP_REMOVED lines=22> */
.L_x_631:
        /* <DEDUP_REMOVED lines=14> */
.L_x_633:
[----:B------:R-:W-:Y:S02]  /*0930*/  ULDC UR5, c[0x0][0x3dc] ;  /* 0x0000f70000057ab9 */ /* 0x000fe40000000800 */
.L_x_632:
        /* <DEDUP_REMOVED lines=8> */
.L_x_628:
[----:B------:R-:W-:-:S13]  /*09c0*/  ISETP.LE.AND P0, PT, RZ, UR10, PT ;  /* 0x0000000aff007c0c */ /* 0x000fda000bf03270 */
[----:B------:R-:W-:Y:S05]  /*09d0*/  @!P0 EXIT ;  /* 0x000000000000894d */ /* 0x000fea0003800000 */
[----:B------:R-:W-:Y:S02]  /*09e0*/  ULDC.64 UR4, c[0x0][0x2c8] ;  /* 0x0000b20000047ab9 */ /* 0x000fe40000000a00 */
[----:B------:R-:W-:Y:S02]  /*09f0*/  UISETP.NE.U32.AND UP2, UPT, URZ, UR4, UPT ;  /* 0x000000043f00728c */ /* 0x000fe4000bf45070 */
[----:B------:R-:W-:Y:S02]  /*0a00*/  ULDC.64 UR6, c[0x0][0x2d0] ;  /* 0x0000b40000067ab9 */ /* 0x000fe40000000a00 */
[----:B------:R-:W-:Y:S02]  /*0a10*/  UISETP.NE.AND.EX UP2, UPT, URZ, UR5, UPT, UP2 ;  /* 0x000000053f00728c */ /* 0x000fe4000bf45320 */
[----:B------:R-:W-:Y:S02]  /*0a20*/  UISETP.NE.U32.AND UP1, UPT, URZ, UR6, UPT ;  /* 0x000000063f00728c */ /* 0x000fe4000bf25070 */
[----:B------:R-:W-:-:S02]  /*0a30*/  UMOV UR4, 0x4 ;  /* 0x0000000400047882 */ /* 0x000fc40000000000 */
[----:B------:R-:W-:Y:S01]  /*0a40*/  ULDC.64 UR8, c[0x0][0x2c8] ;  /* 0x0000b20000087ab9 */ /* 0x000fe20000000a00 */
[----:B------:R-:W-:Y:S01]  /*0a50*/  PLOP3.LUT P2, PT, PT, PT, UP2, 0x80, 0x0 ;  /* 0x000000000000781c */ /* 0x000fe20003f4f028 */
[----:B------:R-:W-:Y:S02]  /*0a60*/  UIMAD.WIDE UR8, UR10, UR4, UR8 ;  /* 0x000000040a0872a5 */ /* 0x000fe4000f8e0208 */
[----:B------:R-:W-:Y:S02]  /*0a70*/  UISETP.NE.AND.EX UP1, UPT, URZ, UR7, UPT, UP1 ;  /* 0x000000073f00728c */ /* 0x000fe4000bf25310 */
[----:B------:R-:W-:Y:S02]  /*0a80*/  ULDC.64 UR14, c[0x0][0x2d0] ;  /* 0x0000b400000e7ab9 */ /* 0x000fe40000000a00 */
[----:B------:R-:W-:Y:S01]  /*0a90*/  IMAD.U32 R8, RZ, RZ, UR8 ;  /* 0x00000008ff087e24 */ /* 0x000fe2000f8e00ff */
[----:B------:R-:W-:Y:S01]  /*0aa0*/  UIMAD.WIDE UR14, UR10, UR4, UR14 ;  /* 0x000000040a0e72a5 */ /* 0x000fe2000f8e020e */
[----:B------:R-:W-:Y:S01]  /*0ab0*/  IMAD.U32 R9, RZ, RZ, UR9 ;  /* 0x00000009ff097e24 */ /* 0x000fe2000f8e00ff */
[----:B------:R-:W-:Y:S01]  /*0ac0*/  PLOP3.LUT P1, PT, PT, PT, UP1, 0x80, 0x0 ;  /* 0x000000000000781c */ /* 0x000fe20003f2f018 */
[----:B------:R-:W-:-:S02]  /*0ad0*/  ULDC.64 UR6, c[0x0][0x2d8] ;  /* 0x0000b60000067ab9 */ /* 0x000fc40000000a00 */
[----:B------:R-:W-:Y:S01]  /*0ae0*/  UISETP.NE.U32.AND UP0, UPT, URZ, UR6, UPT ;  /* 0x000000063f00728c */ /* 0x000fe2000bf05070 */
[----:B------:R-:W2:Y:S01]  /*0af0*/  @P2 LDG.E R0, [R8.64] ;  /* 0x0000001208002981 */ /* 0x000ea2000c1e1900 */
[----:B------:R-:W-:Y:S01]  /*0b00*/  MOV R2, UR14 ;  /* 0x0000000e00027c02 */ /* 0x000fe20008000f00 */
[----:B------:R-:W-:Y:S01]  /*0b10*/  IMAD.U32 R3, RZ, RZ, UR15 ;  /* 0x0000000fff037e24 */ /* 0x000fe2000f8e00ff */
[----:B------:R-:W-:Y:S01]  /*0b20*/  UISETP.NE.AND.EX UP0, UPT, URZ, UR7, UPT, UP0 ;  /* 0x000000073f00728c */ /* 0x000fe2000bf05300 */
[----:B------:R-:W3:Y:S02]  /*0b30*/  @P2 LDG.E R5, [R8.64] ;  /* 0x0000001208052981 */ /* 0x000ee4000c1e1900 */
[----:B------:R-:W-:-:S03]  /*0b40*/  ULDC.64 UR6, c[0x0][0x2d8] ;  /* 0x0000b60000067ab9 */ /* 0x000fc60000000a00 */
[----:B------:R-:W4:Y:S01]  /*0b50*/  @P1 LDG.E R4, [R2.64] ;  /* 0x0000001202041981 */ /* 0x000f22000c1e1900 */
[----:B------:R-:W-:-:S04]  /*0b60*/  PLOP3.LUT P0, PT, PT, PT, UP0, 0x80, 0x0 ;  /* 0x000000000000781c */ /* 0x000fc80003f0f008 */
[----:B------:R-:W-:-:S06]  /*0b70*/  @UP0 UIMAD.WIDE UR6, UR10, UR4, UR6 ;  /* 0x000000040a0602a5 */ /* 0x000fcc000f8e0206 */
[----:B------:R-:W-:Y:S01]  /*0b80*/  MOV R6, UR6 ;  /* 0x0000000600067c02 */ /* 0x000fe20008000f00 */
[----:B------:R-:W-:-:S05]  /*0b90*/  IMAD.U32 R7, RZ, RZ, UR7 ;  /* 0x00000007ff077e24 */ /* 0x000fca000f8e00ff */
[----:B------:R-:W5:Y:S01]  /*0ba0*/  @P0 LDG.E R6, [R6.64] ;  /* 0x0000001206060981 */ /* 0x000f62000c1e1900 */
[----:B------:R-:W-:Y:S02]  /*0bb0*/  ULDC UR9, c[0x0][0x168] ;  /* 0x00005a0000097ab9 */ /* 0x000fe40000000800 */
[----:B------:R-:W-:Y:S02]  /*0bc0*/  UMOV UR16, URZ ;  /* 0x0000003f00107c82 */ /* 0x000fe40008000000 */
[----:B------:R-:W-:Y:S02]  /*0bd0*/  UMOV UR24, URZ ;  /* 0x0000003f00187c82 */ /* 0x000fe40008000000 */
[----:B------:R-:W-:Y:S02]  /*0be0*/  UMOV UR25, URZ ;  /* 0x0000003f00197c82 */ /* 0x000fe40008000000 */
[----:B------:R-:W-:Y:S02]  /*0bf0*/  UMOV UR20, URZ ;  /* 0x0000003f00147c82 */ /* 0x000fe40008000000 */
[----:B------:R-:W-:Y:S01]  /*0c00*/  UMOV UR21, URZ ;  /* 0x0000003f00157c82 */ /* 0x000fe20008000000 */
[----:B--2---:R-:W1:Y:S08]  /*0c10*/  @P2 R2UR UR5, R0 ;  /* 0x00000000000523c2 */ /* 0x004e7000000e0000 */
[----:B---3--:R-:W2:Y:S08]  /*0c20*/  @P2 R2UR UR13, R5 ;  /* 0x00000000050d23c2 */ /* 0x008eb000000e0000 */
[----:B----4-:R-:W3:Y:S01]  /*0c30*/  @P1 R2UR UR7, R4 ;  /* 0x00000000040713c2 */ /* 0x010ee200000e0000 */
[----:B-1----:R-:W-:-:S04]  /*0c40*/  @UP2 ULEA UR5, UR10, UR5, 0x6 ;  /* 0x000000050a052291 */ /* 0x002fc8000f8e303f */
[----:B------:R-:W-:-:S04]  /*0c50*/  @UP2 USHF.R.S32.HI UR8, URZ, 0x1f, UR5 ;  /* 0x0000001f3f082899 */ /* 0x000fc80008011405 */
[----:B------:R-:W-:Y:S02]  /*0c60*/  @UP2 ULEA.HI UR8, UR8, UR5, URZ, 0x6 ;  /* 0x0000000508082291 */ /* 0x000fe4000f8f303f */
[----:B--2---:R-:W-:Y:S02]  /*0c70*/  @UP2 USHF.R.S32.HI UR6, URZ, 0x1f, UR13 ;  /* 0x0000001f3f062899 */ /* 0x004fe4000801140d */
[----:B---3--:R-:W-:Y:S01]  /*0c80*/  @UP1 USHF.R.S32.HI UR5, URZ, 0x1f, UR7 ;  /* 0x0000001f3f051899 */ /* 0x008fe20008011407 */
[----:B-----5:R1:W2:Y:S01]  /*0c90*/  @P0 R2UR UR9, R6 ;  /* 0x00000000060903c2 */ /* 0x0202a200000e0000 */
[----:B------:R-:W-:Y:S02]  /*0ca0*/  @UP2 ULOP3.LUT UR16, UR8, 0xffffffc0, URZ, 0xc0, !UPT ;  /* 0xffffffc008102892 */ /* 0x000fe4000f8ec03f */
[----:B------:R-:W-:Y:S02]  /*0cb0*/  @UP2 UMOV UR20, UR13 ;  /* 0x0000000d00142c82 */ /* 0x000fe40008000000 */
[----:B------:R-:W-:-:S02]  /*0cc0*/  ULDC UR8, c[0x0][0x198] ;  /* 0x0000660000087ab9 */ /* 0x000fc40000000800 */
[----:B------:R-:W-:Y:S02]  /*0cd0*/  @UP2 UMOV UR21, UR6 ;  /* 0x0000000600152c82 */ /* 0x000fe40008000000 */
[----:B------:R-:W-:Y:S02]  /*0ce0*/  @UP1 UMOV UR24, UR7 ;  /* 0x0000000700181c82 */ /* 0x000fe40008000000 */
[----:B------:R-:W-:Y:S01]  /*0cf0*/  @UP1 UMOV UR25, UR5 ;  /* 0x0000000500191c82 */ /* 0x000fe20008000000 */
[----:B-12---:R-:W-:Y:S05]  /*0d00*/  @P0 BRA `(.L_x_634) ;  /* 0x0000006000000947 */ /* 0x006fea0003800000 */
[----:B------:R-:W-:Y:S05]  /*0d10*/  @!P2 BRA `(.L_x_634) ;  /* 0x000000500000a947 */ /* 0x000fea0003800000 */
[----:B------:R-:W2:Y:S04]  /*0d20*/  LDG.E R4, [R8.64] ;  /* 0x0000001208047981 */ /* 0x000ea8000c1e1900 */
[----:B------:R-:W3:Y:S01]  /*0d30*/  LDG.E R0, [R8.64+0x4] ;  /* 0x0000041208007981 */ /* 0x000ee2000c1e1900 */
[----:B--2---:R-:W1:Y:S08]  /*0d40*/  R2UR UR9, R4 ;  /* 0x00000000040973c2 */ /* 0x004e7000000e0000 */
[----:B---3--:R-:W1:Y:S02]  /*0d50*/  R2UR UR5, R0 ;  /* 0x00000000000573c2 */ /* 0x008e6400000e0000 */
[----:B-1----:R-:W-:-:S06]  /*0d60*/  UIADD3 UR9, -UR9, UR5, URZ ;  /* 0x0000000509097290 */ /* 0x002fcc000fffe13f */
.L_x_634:
        /* <DEDUP_REMOVED lines=10> */
.L_x_635:
[----:B------:R-:W-:Y:S05]  /*0e10*/  @!P1 BRA `(.L_x_636) ;  /* 0x0000005000009947 */ /* 0x000fea0003800000 */
[----:B------:R1:W2:Y:S04]  /*0e20*/  LDG.E R0, [R2.64] ;  /* 0x0000001202007981 */ /* 0x0002a8000c1e1900 */
[----:B-1----:R-:W3:Y:S01]  /*0e30*/  LDG.E R2, [R2.64+0x4] ;  /* 0x0000041202027981 */ /* 0x002ee2000c1e1900 */
[----:B--2---:R-:W1:Y:S08]  /*0e40*/  R2UR UR8, R0 ;  /* 0x00000000000873c2 */ /* 0x004e7000000e0000 */
[----:B---3--:R-:W1:Y:S02]  /*0e50*/  R2UR UR4, R2 ;  /* 0x00000000020473c2 */ /* 0x008e6400000e0000 */
[----:B-1----:R-:W-:-:S06]  /*0e60*/  UIADD3 UR8, -UR8, UR4, URZ ;  /* 0x0000000408087290 */ /* 0x002fcc000fffe13f */
.L_x_636:
        /* <DEDUP_REMOVED lines=66> */
[--C-:B------:R-:W-:Y:S01]  /*1290*/  SHF.R.S32.HI R2, RZ, 0x1f, R132.reuse ;  /* 0x0000001fff027819 */ /* 0x100fe20000011484 */
[----:B------:R-:W-:Y:S01]  /*12a0*/  ULDC.64 UR4, c[0x0][0x248] ;  /* 0x0000920000047ab9 */ /* 0x000fe20000000a00 */
[C---:B------:R-:W-:Y:S01]  /*12b0*/  IMAD.SHL.U32 R3, R132.reuse, 0x4, RZ ;  /* 0x0000000484037824 */ /* 0x040fe200078e00ff */
[----:B------:R-:W-:Y:S01]  /*12c0*/  UISETP.NE.AND UP0, UPT, UR4, 0x1, UPT ;  /* 0x000000010400788c */ /* 0x000fe2000bf05270 */
[----:B------:R-:W-:Y:S01]  /*12d0*/  SHF.R.S32.HI R31, RZ, 0x1f, R132 ;  /* 0x0000001fff1f7819 */ /* 0x000fe20000011484 */
[----:B------:R-:W-:Y:S01]  /*12e0*/  IMAD.U32 R0, RZ, RZ, UR13 ;  /* 0x0000000dff007e24 */ /* 0x000fe2000f8e00ff */
[----:B------:R-:W-:Y:S01]  /*12f0*/  IADD3 R6, P0, R132, UR13, RZ ;  /* 0x0000000d84067c10 */ /* 0x000fe2000ff1e0ff */
[----:B------:R-:W-:Y:S01]  /*1300*/  UIMAD.WIDE.U32 UR22, UR12, UR5, URZ ;  /* 0x000000050c1672a5 */ /* 0x000fe2000f8e003f */
[----:B------:R-:W-:Y:S01]  /*1310*/  IMAD.U32 R4, RZ, RZ, UR12 ;  /* 0x0000000cff047e24 */ /* 0x000fe2000f8e00ff */
[----:B------:R-:W-:Y:S01]  /*1320*/  USHF.R.S32.HI UR22, URZ, 0x1f, UR16 ;  /* 0x0000001f3f167899 */ /* 0x000fe20008011410 */
[----:B------:R-:W-:Y:S01]  /*1330*/  LEA.HI.X.SX32 R7, R0, R2, 0x1, P0 ;  /* 0x0000000200077211 */ /* 0x000fe200000f0eff */
[----:B------:R-:W-:Y:S01]  /*1340*/  IMAD.U32 R0, RZ, RZ, UR12 ;  /* 0x0000000cff007e24 */ /* 0x000fe2000f8e00ff */
[----:B------:R-:W-:Y:S01]  /*1350*/  IADD3 R2, P0, R3, UR16, RZ ;  /* 0x0000001003027c10 */ /* 0x000fe2000ff1e0ff */
[----:B------:R-:W-:Y:S01]  /*1360*/  ULDC UR4, c[0x0][0x250] ;  /* 0x0000940000047ab9 */ /* 0x000fe20000000800 */
[-C--:B------:R-:W-:Y:S01]  /*1370*/  LEA.HI R15, R31, R132.reuse, RZ, 0x2 ;  /* 0x000000841f0f7211 */ /* 0x080fe200078f10ff */
[----:B------:R-:W-:Y:S01]  /*1380*/  @UP0 UMOV UR5, UR23 ;  /* 0x0000001700050c82 */ /* 0x000fe20008000000 */
[----:B------:R-:W-:Y:S01]  /*1390*/  LEA.HI.X.SX32 R3, R3, UR22, 0x1, P0 ;  /* 0x0000001603037c11 */ /* 0x000fe200080f0eff */
[----:B------:R-:W-:Y:S01]  /*13a0*/  UMOV UR15, UR12 ;  /* 0x0000000c000f7c82 */ /* 0x000fe20008000000 */
[----:B------:R-:W-:Y:S01]  /*13b0*/  SHF.R.S32.HI R37, RZ, 0x2, R15 ;  /* 0x00000002ff257819 */ /* 0x000fe2000001140f */
[----:B------:R-:W-:Y:S01]  /*13c0*/  @UP0 USHF.R.U32.HI UR15, URZ, UR4, UR5 ;  /* 0x000000043f0f0299 */ /* 0x000fe20008011605 */
[-C--:B------:R-:W-:Y:S01]  /*13d0*/  LEA.HI R32, R31, R132.reuse, RZ, 0x3 ;  /* 0x000000841f207211 */ /* 0x080fe200078f18ff */
[----:B------:R-:W-:Y:S01]  /*13e0*/  IMAD.WIDE.U32 R24, R4, c[0x0][0x270], R2 ;  /* 0x00009c0004187a25 */ /* 0x000fe200078e0002 */
[----:B------:R-:W-:Y:S01]  /*13f0*/  ULDC.64 UR4, c[0x0][0x1e0] ;  /* 0x0000780000047ab9 */ /* 0x000fe20000000a00 */
[----:B------:R-:W-:Y:S01]  /*1400*/  SHF.R.S32.HI R17, RZ, 0x1f, R37 ;  /* 0x0000001fff117819 */ /* 0x000fe20000011425 */
[----:B------:R-:W-:Y:S01]  /*1410*/  USHF.R.S32.HI UR14, URZ, 0x1f, UR15 ;  /* 0x0000001f3f0e7899 */ /* 0x000fe2000801140f */
[C---:B------:R-:W-:Y:S01]  /*1420*/  IMAD.WIDE.U32 R22, R0.reuse, c[0x0][0x288], R2 ;  /* 0x0000a20000167a25 */ /* 0x040fe200078e0002 */
[----:B------:R-:W-:Y:S01]  /*1430*/  LOP3.LUT R2, R15, 0xfffffffc, RZ, 0xc0, !PT ;  /* 0xfffffffc0f027812 */ /* 0x000fe200078ec0ff */
[----:B------:R-:W-:Y:S01]  /*1440*/  USHF.R.S32.HI UR22, URZ, 0x1f, UR10 ;  /* 0x0000001f3f167899 */ /* 0x000fe2000801140a */
[----:B------:R-:W-:Y:S01]  /*1450*/  IADD3 R4, P0, R37, UR24, RZ ;  /* 0x0000001825047c10 */ /* 0x000fe2000ff1e0ff */
[----:B------:R-:W-:Y:S01]  /*1460*/  UIMAD UR4, UR14, UR4, URZ ;  /* 0x000000040e0472a4 */ /* 0x000fe2000f8e023f */
[----:B------:R-:W-:Y:S01]  /*1470*/  IMAD.WIDE.U32 R20, R0, c[0x0][0x238], R6 ;  /* 0x00008e0000147a25 */ /* 0x000fe200078e0006 */
[----:B------:R-:W-:Y:S01]  /*1480*/  LEA.HI R30, R31, R132, RZ, 0x5 ;  /* 0x000000841f1e7211 */ /* 0x000fe200078f28ff */
[----:B------:R-:W-:Y:S01]  /*1490*/  UIADD3 UR6, -UR6, UR8, URZ ;  /* 0x0000000806067290 */ /* 0x000fe2000fffe13f */
[----:B------:R-:W-:Y:S01]  /*14a0*/  IADD3.X R5, R17, UR25, RZ, P0, !PT ;  /* 0x0000001911057c10 */ /* 0x000fe200087fe4ff */
[----:B------:R-:W-:Y:S01]  /*14b0*/  IMAD.IADD R16, R132, 0x1, -R2 ;  /* 0x0000000184107824 */ /* 0x000fe200078e0a02 */
[----:B------:R-:W-:Y:S01]  /*14c0*/  UIMAD UR13, UR15, UR5, UR4 ;  /* 0x000000050f0d72a4 */ /* 0x000fe2000f8e0204 */
[----:B------:R-:W-:Y:S01]  /*14d0*/  IMAD.SHL.U32 R0, R32, 0x8, RZ ;  /* 0x0000000820007824 */ /* 0x000fe200078e00ff */
[----:B------:R-:W-:Y:S01]  /*14e0*/  SHF.R.S32.HI R29, RZ, 0x5, R30 ;  /* 0x00000005ff1d7819 */ /* 0x000fe2000001141e */
[----:B------:R-:W-:Y:S01]  /*14f0*/  IMAD.SHL.U32 R2, R16, 0x8, RZ ;  /* 0x0000000810027824 */ /* 0x000fe200078e00ff */
[----:B------:R-:W-:Y:S01]  /*1500*/  ULDC.64 UR4, c[0x0][0x1b0] ;  /* 0x00006c0000047ab9 */ /* 0x000fe20000000a00 */
[----:B------:R-:W-:Y:S01]  /*1510*/  IMAD.U32 R10, RZ, RZ, UR11 ;  /* 0x0000000bff0a7e24 */ /* 0x000fe2000f8e00ff */
[----:B------:R-:W-:Y:S01]  /*1520*/  UIMAD UR4, UR14, UR4, URZ ;  /* 0x000000040e0472a4 */ /* 0x000fe2000f8e023f */
[----:B------:R-:W-:Y:S01]  /*1530*/  IMAD.U32 R6, RZ, RZ, UR15 ;  /* 0x0000000fff067e24 */ /* 0x000fe2000f8e00ff */
[----:B------:R-:W-:Y:S01]  /*1540*/  SHF.R.S32.HI R3, RZ, 0x1f, R2 ;  /* 0x0000001fff037819 */ /* 0x000fe20000011402 */
[----:B------:R-:W-:Y:S01]  /*1550*/  IMAD.WIDE R10, R10, 0x80, R4 ;  /* 0x000000800a0a7825 */ /* 0x000fe200078e0204 */
[----:B------:R-:W-:Y:S01]  /*1560*/  LOP3.LUT R0, R0, 0xc0, RZ, 0xc0, !PT ;  /* 0x000000c000007812 */ /* 0x000fe200078ec0ff */
[----:B------:R-:W-:Y:S01]  /*1570*/  UIMAD UR16, UR15, UR5, UR4 ;  /* 0x000000050f1072a4 */ /* 0x000fe2000f8e0204 */
[----:B------:R-:W-:Y:S01]  /*1580*/  IADD3 R26, R2, 0x20, RZ ;  /* 0x00000020021a7810 */ /* 0x000fe20007ffe0ff */
[----:B------:R-:W-:Y:S01]  /*1590*/  USEL UR14, UR10, URZ, !UP1 ;  /* 0x0000003f0a0e7287 */ /* 0x000fe2000c800000 */
[C---:B------:R-:W-:Y:S01]  /*15a0*/  IMAD.WIDE.U32 R4, R6.reuse, c[0x0][0x1e0], R2 ;  /* 0x0000780006047a25 */ /* 0x040fe200078e0002 */
[----:B------:R-:W-:Y:S01]  /*15b0*/  USEL UR15, UR22, URZ, !UP1 ;  /* 0x0000003f160f7287 */ /* 0x000fe2000c800000 */
[----:B------:R-:W-:Y:S01]  /*15c0*/  SHF.R.U32.HI R8, RZ, 0x3, R0 ;  /* 0x00000003ff087819 */ /* 0x000fe20000011600 */
[----:B------:R-:W-:Y:S01]  /*15d0*/  ULDC.64 UR4, c[0x0][0x1e8] ;  /* 0x00007a0000047ab9 */ /* 0x000fe20000000a00 */
[----:B------:R-:W-:Y:S01]  /*15e0*/  IMAD.WIDE.U32 R6, R6, c[0x0][0x1b0], R2 ;  /* 0x00006c0006067a25 */ /* 0x000fe200078e0002 */
[----:B------:R-:W-:Y:S01]  /*15f0*/  LOP3.LUT R0, R0, 0x18, R2, 0xf8, !PT ;  /* 0x0000001800007812 */ /* 0x000fe200078ef802 */
[----:B------:R-:W-:Y:S01]  /*1600*/  UIMAD UR4, UR15, UR4, URZ ;  /* 0x000000040f0472a4 */ /* 0x000fe2000f8e023f */
[----:B------:R-:W-:Y:S01]  /*1610*/  IADD3 R5, R5, UR13, RZ ;  /* 0x0000000d05057c10 */ /* 0x000fe2000fffe0ff */
[----:B------:R-:W-:Y:S01]  /*1620*/  IMAD.U32 R12, RZ, RZ, UR14 ;  /* 0x0000000eff0c7e24 */ /* 0x000fe2000f8e00ff */
[----:B------:R-:W-:Y:S01]  /*1630*/  IADD3 R7, R7, UR16, RZ ;  /* 0x0000001007077c10 */ /* 0x000fe2000fffe0ff */
[----:B------:R-:W-:Y:S01]  /*1640*/  UIMAD UR13, UR14, UR5, UR4 ;  /* 0x000000050e0d72a4 */ /* 0x000fe2000f8e0204 */
[----:B------:R-:W-:Y:S01]  /*1650*/  LOP3.LUT R14, R0, R8, RZ, 0x3c, !PT ;  /* 0x00000008000e7212 */ /* 0x000fe200078e3cff */
[----:B------:R-:W-:Y:S01]  /*1660*/  IMAD.WIDE.U32 R4, R12, c[0x0][0x1e8], R4 ;  /* 0x00007a000c047a25 */ /* 0x000fe200078e0004 */
[----:B------:R-:W-:Y:S01]  /*1670*/  LEA.HI R0, R15, R37, RZ, 0x1 ;  /* 0x000000250f007211 */ /* 0x000fe200078f08ff */
[----:B------:R-:W-:Y:S01]  /*1680*/  ULDC.64 UR4, c[0x0][0x1b8] ;  /* 0x00006e0000047ab9 */ /* 0x000fe20000000a00 */
[----:B------:R-:W-:Y:S01]  /*1690*/  IADD3 R36, R2, 0x40, RZ ;  /* 0x0000004002247810 */ /* 0x000fe20007ffe0ff */
[----:B------:R-:W-:Y:S01]  /*16a0*/  IMAD.WIDE.U32 R12, R12, c[0x0][0x1b8], R6 ;  /* 0x00006e000c0c7a25 */ /* 0x000fe200078e0006 */
[----:B------:R-:W-:Y:S01]  /*16b0*/  LOP3.LUT R6, R0, 0x7fffffe, RZ, 0xc0, !PT ;  /* 0x07fffffe00067812 */ /* 0x000fe200078ec0ff */
[----:B------:R-:W-:Y:S01]  /*16c0*/  UIMAD UR4, UR15, UR4, URZ ;  /* 0x000000040f0472a4 */ /* 0x000fe2000f8e023f */
[----:B------:R-:W-:Y:S01]  /*16d0*/  IADD3 R5, R5, UR13, RZ ;  /* 0x0000000d05057c10 */ /* 0x000fe2000fffe0ff */
[----:B------:R-:W-:Y:S01]  /*16e0*/  IMAD R0, R11, c[0x0][0x1d8], RZ ;  /* 0x000076000b007a24 */ /* 0x000fe200078e02ff */
[----:B------:R-:W-:Y:S01]  /*16f0*/  ISETP.GE.AND P3, PT, R2, c[0x0][0x1cc], PT ;  /* 0x0000730002007a0c */ /* 0x000fe20003f66270 */
[----:B------:R-:W-:Y:S01]  /*1700*/  IMAD.IADD R6, R37, 0x1, -R6 ;  /* 0x0000000125067824 */ /* 0x000fe200078e0a06 */
[----:B------:R-:W-:Y:S01]  /*1710*/  UIMAD UR16, UR14, UR5, UR4 ;  /* 0x000000050e1072a4 */ /* 0x000fe2000f8e0204 */
[----:B------:R-:W-:Y:S01]  /*1720*/  IMAD R0, R10, c[0x0][0x1dc], R0 ;  /* 0x000077000a007a24 */ /* 0x000fe200078e0200 */
[----:B------:R-:W-:Y:S01]  /*1730*/  ISETP.GE.AND P2, PT, R26, c[0x0][0x1cc], PT ;  /* 0x000073001a007a0c */ /* 0x000fe20003f46270 */
[----:B------:R-:W-:Y:S01]  /*1740*/  IMAD R6, R29, 0x8, R6 ;  /* 0x000000081d067824 */ /* 0x000fe200078e0206 */
[----:B------:R-:W-:Y:S01]  /*1750*/  ISETP.GE.AND P1, PT, R36, c[0x0][0x1cc], PT ;  /* 0x0000730024007a0c */ /* 0x000fe20003f26270 */
[----:B------:R-:W-:Y:S01]  /*1760*/  IMAD.WIDE.U32 R8, R10, c[0x0][0x1d8], R4 ;  /* 0x000076000a087a25 */ /* 0x000fe200078e0004 */
[----:B------:R-:W-:Y:S01]  /*1770*/  IADD3 R5, R13, UR16, RZ ;  /* 0x000000100d057c10 */ /* 0x000fe2000fffe0ff */
[----:B------:R-:W-:Y:S01]  /*1780*/  USHF.R.S32.HI UR23, URZ, 0x1f, UR12 ;  /* 0x0000001f3f177899 */ /* 0x000fe2000801140c */
[----:B------:R-:W-:Y:S01]  /*1790*/  LEA.HI R28, R31, R132, RZ, 0x4 ;  /* 0x000000841f1c7211 */ /* 0x000fe200078f20ff */
[----:B------:R-:W-:Y:S01]  /*17a0*/  IMAD.U32 R14, R6, 0x20, R14 ;  /* 0x00000020060e7824 */ /* 0x000fe200078e000e */
[C---:B------:R-:W-:Y:S01]  /*17b0*/  LEA R6, P0, R8.reuse, c[0x0][0x1c0], 0x1 ;  /* 0x0000700008067a11 */ /* 0x040fe200078008ff */
[----:B------:R-:W-:Y:S01]  /*17c0*/  IMAD.IADD R0, R9, 0x1, R0 ;  /* 0x0000000109007824 */ /* 0x000fe200078e0200 */
[----:B------:R-:W-:Y:S01]  /*17d0*/  ULDC.64 UR4, c[0x0][0x270] ;  /* 0x00009c0000047ab9 */ /* 0x000fe20000000a00 */
[----:B------:R-:W-:Y:S01]  /*17e0*/  IMAD.MOV.U32 R13, RZ, RZ, c[0x0][0x1d8] ;  /* 0x00007600ff0d7624 */ /* 0x000fe200078e00ff */
[----:B------:R-:W-:Y:S01]  /*17f0*/  UIMAD UR4, UR23, UR4, URZ ;  /* 0x00000004170472a4 */ /* 0x000fe2000f8e023f */
[----:B------:R-:W-:Y:S01]  /*1800*/  IMAD.MOV.U32 R4, RZ, RZ, R12 ;  /* 0x000000ffff047224 */ /* 0x000fe200078e000c */
[----:B------:R-:W-:Y:S01]  /*1810*/  LEA.HI.X R7, R8, c[0x0][0x1c4], R0, 0x1, P0 ;  /* 0x0000710008077a11 */ /* 0x000fe200000f0c00 */
[----:B------:R-:W-:Y:S01]  /*1820*/  IMAD R0, R11, c[0x0][0x1a8], RZ ;  /* 0x00006a000b007a24 */ /* 0x000fe200078e02ff */
[----:B------:R-:W-:Y:S01]  /*1830*/  LEA R12, P0, R13, R6, 0x7 ;  /* 0x000000060d0c7211 */ /* 0x000fe200078038ff */
[----:B------:R-:W-:Y:S01]  /*1840*/  IMAD.MOV.U32 R18, RZ, RZ, c[0x0][0x1dc] ;  /* 0x00007700ff127624 */ /* 0x000fe200078e00ff */
[----:B------:R-:W-:Y:S01]  /*1850*/  UMOV UR13, 0x6 ;  /* 0x00000006000d7882 */ /* 0x000fe20000000000 */
[----:B------:R-:W-:Y:S01]  /*1860*/  IMAD R11, R10, c[0x0][0x1ac], R0 ;  /* 0x00006b000a0b7a24 */ /* 0x000fe200078e0200 */
[----:B------:R-:W-:Y:S01]  /*1870*/  IADD3 R0, -R37, UR6, RZ ;  /* 0x0000000625007c10 */ /* 0x000fe2000fffe1ff */
[----:B------:R-:W-:Y:S01]  /*1880*/  IMAD.SHL.U32 R33, R14, 0x2, RZ ;  /* 0x000000020e217824 */ /* 0x000fe200078e00ff */
[----:B------:R-:W-:Y:S01]  /*1890*/  LEA.HI.X R13, R13, R7, R18, 0x7, P0 ;  /* 0x000000070d0d7211 */ /* 0x000fe200000f3c12 */
[----:B------:R-:W-:Y:S01]  /*18a0*/  ULDC.64 UR14, c[0x0][0x208] ;  /* 0x00008200000e7ab9 */ /* 0x000fe20000000a00 */
[C---:B------:R-:W-:Y:S01]  /*18b0*/  ISETP.LT.OR P6, PT, R0.reuse, 0x1, P3 ;  /* 0x000000010000780c */ /* 0x040fe20001fc1670 */
[----:B------:R-:W-:Y:S01]  /*18c0*/  USHF.L.U64.HI UR15, UR14, UR13, UR15 ;  /* 0x0000000d0e0f7299 */ /* 0x000fe2000801020f */
[C---:B------:R-:W-:Y:S01]  /*18d0*/  ISETP.LT.OR P5, PT, R0.reuse, 0x1, P2 ;  /* 0x000000010000780c */ /* 0x040fe200017a1670 */
[----:B------:R-:W-:Y:S01]  /*18e0*/  USHF.L.U32 UR16, UR14, 0x6, URZ ;  /* 0x000000060e107899 */ /* 0x000fe2000800063f */
[----:B------:R-:W-:Y:S01]  /*18f0*/  ISETP.LT.OR P4, PT, R0, 0x1, P1 ;  /* 0x000000010000780c */ /* 0x000fe20000f81670 */
[----:B------:R-:W-:Y:S01]  /*1900*/  IMAD.WIDE.U32 R8, R10, c[0x0][0x1a8], R4 ;  /* 0x00006a000a087a25 */ /* 0x000fe200078e0004 */
[C---:B------:R-:W-:Y:S01]  /*1910*/  ISETP.LT.OR P3, PT, R0.reuse, 0x41, P3 ;  /* 0x000000410000780c */ /* 0x040fe20001f61670 */
[----:B------:R-:W-:Y:S01]  /*1920*/  UIMAD UR14, UR12, UR5, UR4 ;  /* 0x000000050c0e72a4 */ /* 0x000fe2000f8e0204 */
[C---:B------:R-:W-:Y:S01]  /*1930*/  ISETP.LT.OR P2, PT, R0.reuse, 0x41, P2 ;  /* 0x000000410000780c */ /* 0x040fe20001741670 */
[----:B------:R-:W-:Y:S01]  /*1940*/  IMAD.IADD R5, R9, 0x1, R11 ;  /* 0x0000000109057824 */ /* 0x000fe200078e020b */
[----:B------:R-:W-:Y:S01]  /*1950*/  ISETP.LT.OR P1, PT, R0, 0x41, P1 ;  /* 0x000000410000780c */ /* 0x000fe20000f21670 */
[----:B------:R-:W-:Y:S01]  /*1960*/  ULDC.64 UR4, c[0x0][0x288] ;  /* 0x0000a20000047ab9 */ /* 0x000fe20000000a00 */
[----:B------:R-:W-:Y:S01]  /*1970*/  LEA R4, P0, R8, c[0x0][0x190], 0x1 ;  /* 0x0000640008047a11 */ /* 0x000fe200078008ff */
[----:B------:R-:W-:Y:S01]  /*1980*/  @!PT LDS RZ, [RZ] ;  /* 0x00000000fffff984 */ /* 0x000fe20000000800 */
[----:B------:R-:W-:Y:S01]  /*1990*/  @!PT LDS RZ, [RZ] ;  /* 0x00000000fffff984 */ /* 0x000fe20000000800 */
[----:B------:R-:W-:Y:S01]  /*19a0*/  @!PT LDS RZ, [RZ] ;  /* 0x00000000fffff984 */ /* 0x000fe20000000800 */
[----:B------:R1:W-:Y:S01]  /*19b0*/  LDGSTS.E.BYPASS.LTC128B.128 [R33+0x6080], [R6.64], !P6 ;  /* 0x0608000006217fae */ /* 0x0003e2000f101d52 */
[----:B------:R-:W-:Y:S01]  /*19c0*/  ISETP.GE.AND P6, PT, R26, c[0x0][0x19c], PT ;  /* 0x000067001a007a0c */ /* 0x000fe20003fc6270 */
[----:B------:R-:W-:Y:S01]  /*19d0*/  UIMAD UR4, UR23, UR4, URZ ;  /* 0x00000004170472a4 */ /* 0x000fe2000f8e023f */
[----:B------:R-:W-:Y:S01]  /*19e0*/  LEA.HI.X R5, R8, c[0x0][0x194], R5, 0x1, P0 ;  /* 0x0000650008057a11 */ /* 0x000fe200000f0c05 */
[----:B------:R1:W-:Y:S01]  /*19f0*/  LDGSTS.E.BYPASS.LTC128B.128 [R33+0x8080], [R6.64+0x40], !P5 ;  /* 0x0808004006217fae */ /* 0x0003e2000e901d52 */
[----:B------:R-:W-:Y:S01]  /*1a00*/  SHF.R.S32.HI R9, RZ, 0x4, R28 ;  /* 0x00000004ff097819 */ /* 0x000fe2000001141c */
[----:B------:R-:W-:Y:S01]  /*1a10*/  UIMAD UR13, UR12, UR5, UR4 ;  /* 0x000000050c0d72a4 */ /* 0x000fe2000f8e0204 */
[----:B------:R-:W-:Y:S01]  /*1a20*/  IMAD.MOV.U32 R10, RZ, RZ, c[0x0][0x1a8] ;  /* 0x00006a00ff0a7624 */ /* 0x000fe200078e00ff */
[----:B------:R1:W-:Y:S01]  /*1a30*/  LDGSTS.E.BYPASS.LTC128B.128 [R33+0xa080], [R6.64+0x80], !P4 ;  /* 0x0a08008006217fae */ /* 0x0003e2000e101d52 */
[----:B------:R-:W-:Y:S01]  /*1a40*/  ISETP.GE.AND P4, PT, R36, c[0x0][0x19c], PT ;  /* 0x0000670024007a0c */ /* 0x000fe20003f86270 */
[----:B------:R-:W-:Y:S01]  /*1a50*/  ULDC.64 UR4, c[0x0][0x180] ;  /* 0x0000600000047ab9 */ /* 0x000fe20000000a00 */
[----:B------:R-:W-:Y:S01]  /*1a60*/  LEA.HI R8, R28, R9, RZ, 0x1 ;  /* 0x000000091c087211 */ /* 0x000fe200078f08ff */
[----:B------:R2:W-:Y:S01]  /*1a70*/  LDGSTS.E.BYPASS.LTC128B.128 [R33+0x7080], [R12.64], !P3 ;  /* 0x070800000c217fae */ /* 0x0005e2000d901d52 */
[C---:B------:R-:W-:Y:S01]  /*1a80*/  ISETP.LT.OR P3, PT, R0.reuse, 0x1, P6 ;  /* 0x000000010000780c */ /* 0x040fe20003761670 */
[----:B------:R-:W-:Y:S01]  /*1a90*/  UIMAD UR4, UR23, UR4, URZ ;  /* 0x00000004170472a4 */ /* 0x000fe2000f8e023f */
[----:B------:R-:W-:Y:S01]  /*1aa0*/  ISETP.LT.OR P6, PT, R0, 0x41, P6 ;  /* 0x000000410000780c */ /* 0x000fe200037c1670 */
[----:B------:R2:W-:Y:S01]  /*1ab0*/  LDGSTS.E.BYPASS.LTC128B.128 [R33+0x9080], [R12.64+0x40], !P2 ;  /* 0x090800400c217fae */ /* 0x0005e2000d101d52 */
[----:B------:R-:W-:Y:S01]  /*1ac0*/  ISETP.GE.AND P2, PT, R2, c[0x0][0x19c], PT ;  /* 0x0000670002007a0c */ /* 0x000fe20003f46270 */
[----:B------:R-:W-:Y:S01]  /*1ad0*/  IMAD.MOV.U32 R11, RZ, RZ, c[0x0][0x1ac] ;  /* 0x00006b00ff0b7624 */ /* 0x000fe200078e00ff */
[----:B------:R-:W-:Y:S01]  /*1ae0*/  LOP3.LUT R8, R8, 0xfffffffe, RZ, 0xc0, !PT ;  /* 0xfffffffe08087812 */ /* 0x000fe200078ec0ff */
        /* <DEDUP_REMOVED lines=8> */
[----:B------:R-:W-:Y:S01]  /*1b70*/  IMAD.IADD R19, R9, 0x1, -R8 ;  /* 0x0000000109137824 */ /* 0x000fe200078e0a08 */
[----:B------:R-:W-:Y:S01]  /*1b80*/  SHF.R.S32.HI R0, RZ, 0x1f, R15 ;  /* 0x0000001fff007819 */ /* 0x000fe2000001140f */
[----:B------:R-:W-:Y:S01]  /*1b90*/  UIMAD UR4, UR23, UR4, URZ ;  /* 0x00000004170472a4 */ /* 0x000fe2000f8e023f */
[----:B------:R-:W-:Y:S01]  /*1ba0*/  STL [R1+0x18], R36 ;  /* 0x0000182401007387 */ /* 0x000fe20000100800 */
[----:B------:R-:W-:Y:S01]  /*1bb0*/  USEL UR22, UR22, URZ, !UP2 ;  /* 0x0000003f16167287 */ /* 0x000fe2000d000000 */
[----:B------:R-:W-:Y:S01]  /*1bc0*/  LEA.HI R0, R0, R37, RZ, 0x3 ;  /* 0x0000002500007211 */ /* 0x000fe200078f18ff */
[----:B------:R-:W-:Y:S01]  /*1bd0*/  UIMAD UR24, UR12, UR5, UR4 ;  /* 0x000000050c1872a4 */ /* 0x000fe2000f8e0204 */
[----:B-1----:R-:W-:Y:S01]  /*1be0*/  IADD3 R6, P0, R37, UR20, RZ ;  /* 0x0000001425067c10 */ /* 0x002fe2000ff1e0ff */
[----:B------:R-:W-:Y:S01]  /*1bf0*/  USHF.L.U32 UR20, UR17, 0x6, URZ ;  /* 0x0000000611147899 */ /* 0x000fe2000800063f */
[----:B------:R1:W-:Y:S01]  /*1c00*/  LDGSTS.E.BYPASS.LTC128B.128 [R33+0x80], [R4.64], !P5 ;  /* 0x0008000004217fae */ /* 0x0003e2000e901d52 */
[----:B------:R-:W-:Y:S01]  /*1c10*/  LOP3.LUT R0, R0, 0xfffffff8, RZ, 0xc0, !PT ;  /* 0xfffffff800007812 */ /* 0x000fe200078ec0ff */
[----:B------:R-:W-:Y:S01]  /*1c20*/  ULDC.64 UR4, c[0x0][0x238] ;  /* 0x00008e0000047ab9 */ /* 0x000fe20000000a00 */
[----:B------:R-:W-:Y:S01]  /*1c30*/  IADD3.X R7, R17, UR21, RZ, P0, !PT ;  /* 0x0000001511077c10 */ /* 0x000fe200087fe4ff */
[----:B------:R-:W-:Y:S01]  /*1c40*/  UIADD3 UR21, -UR20, UR9, URZ ;  /* 0x0000000914157290 */ /* 0x000fe2000fffe13f */
[----:B------:R1:W-:Y:S01]  /*1c50*/  LDGSTS.E.BYPASS.LTC128B.128 [R33+0x2080], [R4.64+0x40], !P3 ;  /* 0x0208004004217fae */ /* 0x0003e2000d901d52 */
[C---:B------:R-:W-:Y:S01]  /*1c60*/  ISETP.GE.AND P3, PT, R2.reuse, c[0x0][0x16c], PT ;  /* 0x00005b0002007a0c */ /* 0x040fe20003f66270 */
[C---:B------:R-:W-:Y:S01]  /*1c70*/  IMAD.IADD R0, R37.reuse, 0x1, -R0 ;  /* 0x0000000125007824 */ /* 0x040fe200078e0a00 */
[----:B------:R-:W-:Y:S01]  /*1c80*/  ISETP.GE.AND P5, PT, R2, c[0x0][0x1fc], PT ;  /* 0x00007f0002007a0c */ /* 0x000fe20003fa6270 */
[----:B------:R1:W-:Y:S01]  /*1c90*/  LDGSTS.E.BYPASS.LTC128B.128 [R33+0x4080], [R4.64+0x80], !P1 ;  /* 0x0408008004217fae */ /* 0x0003e2000c901d52 */
[C---:B--2---:R-:W-:Y:S01]  /*1ca0*/  LEA R12, P0, R10.reuse, R4, 0x7 ;  /* 0x000000040a0c7211 */ /* 0x044fe200078038ff */
[----:B------:R-:W-:Y:S01]  /*1cb0*/  UIMAD UR4, UR23, UR4, URZ ;  /* 0x00000004170472a4 */ /* 0x000fe2000f8e023f */
[----:B------:R-:W-:Y:S01]  /*1cc0*/  ISETP.LT.AND P1, PT, R37, UR21, PT ;  /* 0x0000001525007c0c */ /* 0x000fe2000bf21270 */
[----:B------:R-:W-:Y:S01]  /*1cd0*/  USEL UR23, UR10, URZ, !UP2 ;  /* 0x0000003f0a177287 */ /* 0x000fe2000d000000 */
[----:B------:R-:W-:Y:S01]  /*1ce0*/  LEA.HI.X R13, R10, R5, R11, 0x7, P0 ;  /* 0x000000050a0d7211 */ /* 0x000fe200000f3c0b */
[----:B------:R-:W-:Y:S01]  /*1cf0*/  UIMAD UR26, UR12, UR5, UR4 ;  /* 0x000000050c1a72a4 */ /* 0x000fe2000f8e0204 */
[----:B------:R-:W-:Y:S01]  /*1d00*/  ISETP.GE.OR P0, PT, R2, c[0x0][0x1fc], !P1 ;  /* 0x00007f0002007a0c */ /* 0x000fe20004f06670 */
[----:B------:R-:W-:Y:S01]  /*1d10*/  USHF.R.S32.HI UR27, URZ, 0x1f, UR17 ;  /* 0x0000001f3f1b7899 */ /* 0x000fe20008011411 */
[----:B------:R-:W-:Y:S01]  /*1d20*/  LEA.HI R11, R31, R132, RZ, 0x6 ;  /* 0x000000841f0b7211 */ /* 0x000fe200078f30ff */
[----:B------:R2:W-:Y:S01]  /*1d30*/  LDGSTS.E.BYPASS.LTC128B.128 [R33+0x1080], [R12.64], !P2 ;  /* 0x010800000c217fae */ /* 0x0005e2000d101d52 */
[C---:B------:R-:W-:Y:S01]  /*1d40*/  LOP3.LUT P2, RZ, R0.reuse, 0x4, RZ, 0xc0, !PT ;  /* 0x0000000400ff7812 */ /* 0x040fe2000784c0ff */
[----:B------:R-:W-:Y:S01]  /*1d50*/  IMAD.SHL.U32 R0, R0, 0x40, RZ ;  /* 0x0000004000007824 */ /* 0x000fe200078e00ff */
[----:B------:R-:W-:Y:S01]  /*1d60*/  SHF.R.S32.HI R11, RZ, 0x6, R11 ;  /* 0x00000006ff0b7819 */ /* 0x000fe2000001140b */
[----:B------:R-:W-:Y:S01]  /*1d70*/  ULDC.64 UR4, c[0x0][0x188] ;  /* 0x0000620000047ab9 */ /* 0x000fe20000000a00 */
[----:B------:R-:W-:Y:S01]  /*1d80*/  IMAD.U32 R10, RZ, RZ, UR23 ;  /* 0x00000017ff0a7e24 */ /* 0x000fe2000f8e00ff */
[----:B------:R-:W-:Y:S01]  /*1d90*/  UIMAD UR4, UR22, UR4, URZ ;  /* 0x00000004160472a4 */ /* 0x000fe2000f8e023f */
[----:B------:R-:W-:Y:S01]  /*1da0*/  LOP3.LUT R0, R0, 0x1c0, RZ, 0xc0, !PT ;  /* 0x000001c000007812 */ /* 0x000fe200078ec0ff */
[----:B------:R-:W-:Y:S01]  /*1db0*/  UIMAD UR15, UR15, UR17, URZ ;  /* 0x000000110f0f72a4 */ /* 0x000fe2000f8e023f */
[----:B------:R-:W-:Y:S01]  /*1dc0*/  STL [R1+0x8], R33 ;  /* 0x0000082101007387 */ /* 0x000fe20000100800 */
[----:B------:R-:W-:Y:S01]  /*1dd0*/  UIMAD UR28, UR23, UR5, UR4 ;  /* 0x00000005171c72a4 */ /* 0x000fe2000f8e0204 */
[----:B------:R-:W-:Y:S01]  /*1de0*/  IMAD.MOV.U32 R222, RZ, RZ, 0x20 ;  /* 0x00000020ffde7424 */ /* 0x000fe200078e00ff */
[----:B------:R-:W-:Y:S01]  /*1df0*/  UIMAD UR15, UR27, UR16, UR15 ;  /* 0x000000101b0f72a4 */ /* 0x000fe2000f8e020f */
[----:B------:R2:W-:Y:S01]  /*1e00*/  LDGSTS.E.BYPASS.LTC128B.128 [R33+0x3080], [R12.64+0x40], !P6 ;  /* 0x030800400c217fae */ /* 0x0005e2000f101d52 */
[----:B------:R-:W-:Y:S01]  /*1e10*/  ULDC.64 UR4, c[0x0][0x178] ;  /* 0x00005e0000047ab9 */ /* 0x000fe20000000a00 */
[C---:B------:R-:W-:Y:S01]  /*1e20*/  ISETP.GE.OR P6, PT, R26.reuse, c[0x0][0x1fc], !P1 ;  /* 0x00007f001a007a0c */ /* 0x040fe20004fc6670 */
[----:B------:R-:W-:Y:S01]  /*1e30*/  UIMAD.WIDE.U32 UR30, UR17, UR4, URZ ;  /* 0x00000004111e72a5 */ /* 0x000fe2000f8e003f */
[C---:B-1----:R-:W-:Y:S01]  /*1e40*/  IMAD R4, R7.reuse, c[0x0][0x178], RZ ;  /* 0x00005e0007047a24 */ /* 0x042fe200078e02ff */
[----:B------:R2:W-:Y:S01]  /*1e50*/  LDGSTS.E.BYPASS.LTC128B.128 [R33+0x5080], [R12.64+0x80], !P4 ;  /* 0x050800800c217fae */ /* 0x0005e2000e101d52 */
[----:B------:R-:W-:Y:S01]  /*1e60*/  IMAD R7, R7, c[0x0][0x208], RZ ;  /* 0x0000820007077a24 */ /* 0x000fe200078e02ff */
[----:B------:R-:W-:Y:S01]  /*1e70*/  ISETP.GE.AND P4, PT, R26, c[0x0][0x16c], PT ;  /* 0x00005b001a007a0c */ /* 0x000fe20003f86270 */
[C---:B------:R-:W-:Y:S01]  /*1e80*/  IMAD R8, R6.reuse, c[0x0][0x17c], R4 ;  /* 0x00005f0006087a24 */ /* 0x040fe200078e0204 */
[----:B------:R-:W0:Y:S01]  /*1e90*/  LDGDEPBAR ;  /* 0x00000000000079af */ /* 0x000e220000000000 */
[----:B------:R-:W-:Y:S01]  /*1ea0*/  IMAD.WIDE.U32 R4, R6, c[0x0][0x178], R2 ;  /* 0x00005e0006047a25 */ /* 0x000fe200078e0002 */
[----:B------:R-:W-:Y:S01]  /*1eb0*/  ISETP.GE.OR P1, PT, R36, c[0x0][0x1fc], !P1 ;  /* 0x00007f0024007a0c */ /* 0x000fe20004f26670 */
[----:B------:R-:W-:Y:S01]  /*1ec0*/  CS2R R130, SRZ ;  /* 0x0000000000827805 */ /* 0x000fe2000001ff00 */
        /* <DEDUP_REMOVED lines=8> */
[----:B------:R-:W-:Y:S01]  /*1f50*/  CS2R R118, SRZ ;  /* 0x0000000000767805 */ /* 0x000fe2000001ff00 */
[----:B------:R-:W-:Y:S01]  /*1f60*/  IMAD.U32 R6, RZ, RZ, UR12 ;  /* 0x0000000cff067e24 */ /* 0x000fe2000f8e00ff */
[----:B------:R-:W-:Y:S01]  /*1f70*/  CS2R R116, SRZ ;  /* 0x0000000000747805 */ /* 0x000fe2000001ff00 */
[----:B------:R-:W-:Y:S01]  /*1f80*/  IMAD.IADD R3, R3, 0x1, R7 ;  /* 0x0000000103037824 */ /* 0x000fe200078e0207 */
[----:B------:R-:W-:Y:S01]  /*1f90*/  CS2R R114, SRZ ;  /* 0x0000000000727805 */ /* 0x000fe2000001ff00 */
[----:B------:R-:W-:Y:S01]  /*1fa0*/  IMAD.WIDE.U32 R4, R6, c[0x0][0x180], R4 ;  /* 0x0000600006047a25 */ /* 0x000fe200078e0004 */
[----:B------:R-:W-:Y:S01]  /*1fb0*/  LEA.HI R6, R30, R29, RZ, 0x1 ;  /* 0x0000001d1e067211 */ /* 0x000fe200078f08ff */
[----:B------:R-:W-:Y:S01]  /*1fc0*/  CS2R R112, SRZ ;  /* 0x0000000000707805 */ /* 0x000fe2000001ff00 */
[----:B------:R-:W-:Y:S01]  /*1fd0*/  CS2R R110, SRZ ;  /* 0x00000000006e7805 */ /* 0x000fe2000001ff00 */
[----:B------:R-:W-:Y:S01]  /*1fe0*/  IMAD.SHL.U32 R7, R11, 0x8, RZ ;  /* 0x000000080b077824 */ /* 0x000fe200078e00ff */
[----:B------:R-:W-:Y:S01]  /*1ff0*/  LOP3.LUT R6, R6, 0xfffffffe, RZ, 0xc0, !PT ;  /* 0xfffffffe06067812 */ /* 0x000fe200078ec0ff */
[----:B------:R-:W-:Y:S01]  /*2000*/  IMAD.U32 R8, RZ, RZ, UR16 ;  /* 0x00000010ff087e24 */ /* 0x000fe2000f8e00ff */
[----:B------:R-:W-:Y:S01]  /*2010*/  IADD3 R5, R5, UR25, RZ ;  /* 0x0000001905057c10 */ /* 0x000fe2000fffe0ff */
[----:B------:R-:W-:Y:S01]  /*2020*/  UIMAD UR25, UR27, UR4, URZ ;  /* 0x000000041b1972a4 */ /* 0x000fe2000f8e023f */
[----:B------:R-:W-:Y:S01]  /*2030*/  LOP3.LUT R212, R7, 0x18, RZ, 0xc0, !PT ;  /* 0x0000001807d47812 */ /* 0x000fe200078ec0ff */
[----:B------:R-:W-:Y:S01]  /*2040*/  IMAD.IADD R27, R29, 0x1, -R6 ;  /* 0x000000011d1b7824 */ /* 0x000fe200078e0a06 */
[----:B------:R-:W-:Y:S01]  /*2050*/  SHF.R.U32.HI R6, RZ, 0x3, R0 ;  /* 0x00000003ff067819 */ /* 0x000fe20000011600 */
[----:B------:R-:W-:Y:S01]  /*2060*/  IMAD.U32 R7, RZ, RZ, UR12 ;  /* 0x0000000cff077e24 */ /* 0x000fe2000f8e00ff */
[----:B------:R-:W-:Y:S01]  /*2070*/  UIMAD UR25, UR17, UR5, UR25 ;  /* 0x00000005111972a4 */ /* 0x000fe2000f8e0219 */
[----:B------:R-:W-:Y:S01]  /*2080*/  IMAD.SHL.U32 R15, R27, 0x400, RZ ;  /* 0x000004001b0f7824 */ /* 0x000fe200078e00ff */
[----:B------:R-:W-:Y:S01]  /*2090*/  LOP3.LUT R0, R6, R0, R212, 0x1e, !PT ;  /* 0x0000000006007212 */ /* 0x000fe200078e1ed4 */
[----:B------:R-:W-:Y:S01]  /*20a0*/  IMAD.WIDE.U32 R2, R7, c[0x0][0x210], R2 ;  /* 0x0000840007027a25 */ /* 0x000fe200078e0002 */
[----:B------:R-:W-:Y:S01]  /*20b0*/  ULDC.64 UR4, c[0x0][0x218] ;  /* 0x0000860000047ab9 */ /* 0x000fe20000000a00 */
[----:B------:R-:W-:Y:S01]  /*20c0*/  IADD3 R7, R25, UR14, RZ ;  /* 0x0000000e19077c10 */ /* 0x000fe2000fffe0ff */
[----:B------:R-:W-:Y:S01]  /*20d0*/  UIMAD UR4, UR22, UR4, URZ ;  /* 0x00000004160472a4 */ /* 0x000fe2000f8e023f */
[----:B------:R-:W-:Y:S01]  /*20e0*/  IMAD R6, R16, 0x2, R15 ;  /* 0x0000000210067824 */ /* 0x000fe200078e020f */
[----:B------:R-:W-:Y:S01]  /*20f0*/  IADD3 R3, R3, UR24, RZ ;  /* 0x0000001803037c10 */ /* 0x000fe2000fffe0ff */
[----:B------:R-:W-:Y:S01]  /*2100*/  UIADD3 UR25, UR31, UR25, URZ ;  /* 0x000000191f197290 */ /* 0x000fe2000fffe03f */
[----:B------:R-:W-:Y:S01]  /*2110*/  IMAD.WIDE.U32 R42, R10, c[0x0][0x188], R4 ;  /* 0x000062000a2a7a25 */ /* 0x000fe200078e0004 */
[----:B------:R-:W-:Y:S01]  /*2120*/  UIMAD UR4, UR23, UR5, UR4 ;  /* 0x00000005170472a4 */ /* 0x000fe2000f8e0204 */
[----:B------:R-:W-:Y:S01]  /*2130*/  IADD3 R5, R23, UR13, RZ ;  /* 0x0000000d17057c10 */ /* 0x000fe2000fffe0ff */
[----:B------:R-:W-:-:S04]  /*2140*/  DEPBAR.LE SB0, 0x1 ;  /* 0x000080400000791a */ /* 0x000fc80000000000 */
[----:B------:R-:W-:Y:S01]  /*2150*/  IMAD.IADD R0, R6, 0x1, R0 ;  /* 0x0000000106007824 */ /* 0x000fe200078e0200 */
[----:B------:R-:W-:Y:S01]  /*2160*/  IADD3 R34, R43, UR28, RZ ;  /* 0x0000001c2b227c10 */ /* 0x000fe2000fffe0ff */
[----:B------:R-:W-:Y:S01]  /*2170*/  IMAD.WIDE.U32 R40, R10, c[0x0][0x218], R2 ;  /* 0x000086000a287a25 */ /* 0x000fe200078e0002 */
[----:B------:R-:W-:Y:S01]  /*2180*/  SEL R23, RZ, 0x1, P3 ;  /* 0x00000001ff177807 */ /* 0x000fe20001800000 */
[----:B------:R-:W-:Y:S01]  /*2190*/  USHF.R.S32.HI UR13, URZ, 0x1f, UR20 ;  /* 0x0000001f3f0d7899 */ /* 0x000fe20008011414 */
[----:B------:R-:W-:Y:S01]  /*21a0*/  ISETP.GE.AND P3, PT, R36, c[0x0][0x16c], PT ;  /* 0x00005b0024007a0c */ /* 0x000fe20003f66270 */
        /* <DEDUP_REMOVED lines=24> */
[----:B------:R-:W-:Y:S01]  /*2330*/  IMAD.MOV.U32 R225, RZ, RZ, 0x10 ;  /* 0x00000010ffe17424 */ /* 0x000fe200078e00ff */
[----:B------:R-:W-:Y:S01]  /*2340*/  UIMAD UR4, UR22, UR4, URZ ;  /* 0x00000004160472a4 */ /* 0x000fe2000f8e023f */
[----:B------:R-:W-:Y:S01]  /*2350*/  LEA.HI.X R17, R8, c[0x0][0x1f4], R0, 0x1, P2 ;  /* 0x00007d0008117a11 */ /* 0x000fe200010f0c00 */
[----:B------:R-:W-:Y:S01]  /*2360*/  CS2R R108, SRZ ;  /* 0x00000000006c7805 */ /* 0x000fe2000001ff00 */
[----:B------:R-:W-:Y:S01]  /*2370*/  LOP3.LUT R0, R28, 0xfffffff0, RZ, 0xc0, !PT ;  /* 0xfffffff01c007812 */ /* 0x000fe200078ec0ff */
[----:B------:R-:W-:Y:S01]  /*2380*/  UIMAD UR5, UR23, UR5, UR4 ;  /* 0x00000005170572a4 */ /* 0x000fe2000f8e0204 */
[----:B------:R-:W-:Y:S01]  /*2390*/  ISETP.GE.AND P2, PT, R26, c[0x0][0x1fc], PT ;  /* 0x00007f001a007a0c */ /* 0x000fe20003f46270 */
[----:B------:R-:W-:Y:S01]  /*23a0*/  CS2R R106, SRZ ;  /* 0x00000000006a7805 */ /* 0x000fe2000001ff00 */
[----:B------:R-:W-:Y:S01]  /*23b0*/  CS2R R104, SRZ ;  /* 0x0000000000687805 */ /* 0x000fe2000001ff00 */
[----:B------:R-:W-:Y:S01]  /*23c0*/  IMAD.IADD R0, R132, 0x1, -R0 ;  /* 0x0000000184007824 */ /* 0x000fe200078e0a00 */
[----:B------:R-:W-:Y:S01]  /*23d0*/  CS2R R102, SRZ ;  /* 0x0000000000667805 */ /* 0x000fe2000001ff00 */
[----:B------:R-:W-:Y:S01]  /*23e0*/  CS2R R100, SRZ ;  /* 0x0000000000647805 */ /* 0x000fe2000001ff00 */
[----:B------:R-:W-:Y:S01]  /*23f0*/  CS2R R98, SRZ ;  /* 0x0000000000627805 */ /* 0x000fe2000001ff00 */
[C---:B-1----:R-:W-:Y:S01]  /*2400*/  IMAD.WIDE.U32 R42, R10.reuse, c[0x0][0x278], R6 ;  /* 0x00009e000a2a7a25 */ /* 0x042fe200078e0006 */
        /* <DEDUP_REMOVED lines=30> */
[----:B--2---:R-:W-:Y:S01]  /*25f0*/  LEA.HI R12, R7, R2, RZ, 0x2 ;  /* 0x00000002070c7211 */ /* 0x004fe200078f10ff */
        /* <DEDUP_REMOVED lines=78> */
[----:B-1----:R-:W-:Y:S01]  /*2ae0*/  CS2R R42, SRZ ;  /* 0x00000000002a7805 */ /* 0x002fe2000001ff00 */
[----:B------:R-:W1:Y:S01]  /*2af0*/  LDSM.16.M88.4 R176, [R215+0x7080] ;  /* 0x00708000d7b0783b */ /* 0x000e620000000200 */
[----:B------:R-:W-:Y:S01]  /*2b00*/  IMAD.IADD R4, R4, 0x1, -R0 ;  /* 0x0000000104047824 */ /* 0x000fe200078e0a00 */
[----:B--2---:R-:W-:Y:S01]  /*2b10*/  CS2R R40, SRZ ;  /* 0x0000000000287805 */ /* 0x004fe2000001ff00 */
[----:B------:R-:W-:Y:S01]  /*2b20*/  IMAD.SHL.U32 R0, R13, 0x2, RZ ;  /* 0x000000020d007824 */ /* 0x000fe200078e00ff */
[----:B------:R-:W2:Y:S01]  /*2b30*/  LDSM.16.M88.4 R180, [R214+0x8080] ;  /* 0x00808000d6b4783b */ /* 0x000ea20000000200 */
[----:B------:R-:W-:-:S03]  /*2b40*/  IMAD.SHL.U32 R213, R213, 0x2, RZ ;  /* 0x00000002d5d57824 */ /* 0x000fc600078e00ff */
[----:B------:R-:W1:Y:S01]  /*2b50*/  LDSM.16.M88.4 R184, [R214+0x9080] ;  /* 0x00908000d6b8783b */ /* 0x000e620000000200 */
[----:B------:R-:W-:Y:S01]  /*2b60*/  LOP3.LUT R13, R0, 0x2, R18, 0xe2, !PT ;  /* 0x00000002000d7812 */ /* 0x000fe200078ee212 */
[----:B------:R-:W-:Y:S02]  /*2b70*/  IMAD.SHL.U32 R0, R19, 0x8, RZ ;  /* 0x0000000813007824 */ /* 0x000fe400078e00ff */
        /* <DEDUP_REMOVED lines=46> */
[----:B-----5:R-:W-:Y:S01]  /*2e60*/  SHF.R.U32.HI R7, RZ, 0x3, R2 ;  /* 0x00000003ff077819 */ /* 0x020fe20000011602 */
        /* <DEDUP_REMOVED lines=35> */
[----:B------:R-:W-:Y:S01]  /*30a0*/  UMOV UR5, 0x1 ;  /* 0x0000000100057882 */ /* 0x000fe20000000000 */
[----:B------:R-:W-:Y:S01]  /*30b0*/  IMAD.IADD R226, R221, 0x1, R225 ;  /* 0x00000001dde27824 */ /* 0x000fe200078e02e1 */
[----:B------:R-:W-:Y:S02]  /*30c0*/  STL [R1+0x58], R2 ;  /* 0x0000580201007387 */ /* 0x000fe40000100800 */
[----:B------:R-:W-:-:S02]  /*30d0*/  IADD3 R217, R216, 0xc080, RZ ;  /* 0x0000c080d8d97810 */ /* 0x000fc40007ffe0ff */
[----:B------:R2:W-:Y:S03]  /*30e0*/  STL [R1+0x1c], R0 ;  /* 0x00001c0001007387 */ /* 0x0005e60000100800 */
[----:B------:R-:W-:Y:S01]  /*30f0*/  IMAD R217, R225, 0x2, R217 ;  /* 0x00000002e1d97824 */ /* 0x000fe200078e02d9 */
[----:B------:R-:W0:Y:S04]  /*3100*/  LDGDEPBAR ;  /* 0x00000000000079af */ /* 0x000e280000000000 */
[----:B------:R-:W0:Y:S01]  /*3110*/  LDGDEPBAR ;  /* 0x00000000000079af */ /* 0x000e220000000000 */
[----:B--2---:R-:W-:-:S05]  /*3120*/  IADD3 R0, -R0, UR6, RZ ;  /* 0x0000000600007c10 */ /* 0x004fca000fffe1ff */
[----:B---34-:R1:W-:Y:S02]  /*3130*/  STL [R1+0xc], R0 ;  /* 0x00000c0001007387 */ /* 0x0183e40000100800 */
.L_x_640:
        /* <DEDUP_REMOVED lines=31> */
[----:B------:R-:W2:Y:S01]  /*3330*/  LDSM.16.M88.4 R160, [R0+0x7880] ;  /* 0x0078800000a0783b */ /* 0x000ea20000000200 */
[C---:B------:R-:W-:Y:S07]  /*3340*/  HMMA.16816.F32 R24, R28.reuse, R132, RZ ;  /* 0x000000841c18723c */ /* 0x040fee00000018ff */
[----:B------:R-:W3:Y:S01]  /*3350*/  LDL R234, [R1+0x4] ;  /* 0x0000040001ea7983 */ /* 0x000ee20000100800 */
[-C--:B------:R-:W-:Y:S08]  /*3360*/  HMMA.16816.F32 R28, R28, R134.reuse, RZ ;  /* 0x000000861c1c723c */ /* 0x080ff000000018ff */
[----:B------:R-:W-:Y:S01]  /*3370*/  HMMA.16816.F32 R32, R32, R134, RZ ;  /* 0x000000862020723c */ /* 0x000fe200000018ff */
[----:B------:R-:W5:Y:S07]  /*3380*/  LDSM.16.M88.4 R132, [R214+0x3080] ;  /* 0x00308000d684783b */ /* 0x000f6e0000000200 */
        /* <DEDUP_REMOVED lines=28> */
[----:B------:R-:W4:Y:S07]  /*3550*/  LDSM.16.M88.4 R140, [R0+0x8880] ;  /* 0x00888000008c783b */ /* 0x000f2e0000000200 */
[-C--:B--2---:R-:W-:Y:S08]  /*3560*/  HMMA.16816.F32 R20, R136, R148.reuse, R20 ;  /* 0x000000948814723c */ /* 0x084ff00000001814 */
[C---:B------:R-:W-:Y:S08]  /*3570*/  HMMA.16816.F32 R24, R144.reuse, R148, R24 ;  /* 0x000000949018723c */ /* 0x040ff00000001818 */
[-C--:B------:R-:W-:Y:S01]  /*3580*/  HMMA.16816.F32 R28, R144, R150.reuse, R28 ;  /* 0x00000096901c723c */ /* 0x080fe2000000181c */
[----:B------:R-:W2:Y:S07]  /*3590*/  LDSM.16.M88.4 R144, [R3+0x8080] ;  /* 0x008080000390783b */ /* 0x000eae0000000200 */
        /* <DEDUP_REMOVED lines=37> */
[----:B------:R-:W4:Y:S10]  /*37f0*/  MUFU.TANH R159, R9 ;  /* 0x00000009009f7308 */ /* 0x000f340000002400 */
[----:B------:R-:W1:Y:S01]  /*3800*/  MUFU.TANH R233, R10 ;  /* 0x0000000a00e97308 */ /* 0x000e620000002400 */
[----:B--2---:R2:W-:Y:S09]  /*3810*/  STL [R1], R0 ;  /* 0x0000000001007387 */ /* 0x0045f20000100800 */
[----:B------:R-:W3:Y:S10]  /*3820*/  MUFU.TANH R150, R12 ;  /* 0x0000000c00967308 */ /* 0x000ef40000002400 */
[----:B------:R-:W4:Y:S01]  /*3830*/  MUFU.TANH R251, R13 ;  /* 0x0000000d00fb7308 */ /* 0x000f220000002400 */
[-C--:B-1----:R-:W-:Y:S01]  /*3840*/  HMMA.16816.F32 R20, R144, R4.reuse, R20 ;  /* 0x000000049014723c */ /* 0x082fe20000001814 */
[----:B--2---:R-:W-:Y:S08]  /*3850*/  MOV R0, UR4 ;  /* 0x0000000400007c02 */ /* 0x004ff00008000f00 */
[----:B------:R-:W1:Y:S01]  /*3860*/  MUFU.TANH R230, R14 ;  /* 0x0000000e00e67308 */ /* 0x000e620000002400 */
[C---:B------:R-:W-:Y:S04]  /*3870*/  HMMA.16816.F32 R24, R136.reuse, R4, R24 ;  /* 0x000000048818723c */ /* 0x040fe80000001818 */
[----:B---3--:R-:W-:Y:S05]  /*3880*/  LEA R0, R0, R234, 0x6 ;  /* 0x000000ea00007211 */ /* 0x008fea00078e30ff */
[----:B------:R-:W2:Y:S01]  /*3890*/  MUFU.TANH R156, R15 ;  /* 0x0000000f009c7308 */ /* 0x000ea20000002400 */
[-C--:B------:R-:W-:Y:S04]  /*38a0*/  HMMA.16816.F32 R28, R136, R6.reuse, R28 ;  /* 0x00000006881c723c */ /* 0x080fe8000000181c */
[----:B------:R-:W-:Y:S04]  /*38b0*/  FMUL.FTZ R20, R20, c[0x0][0x2b4] ;  /* 0x0000ad0014147a20 */ /* 0x000fe80000410000 */
[----:B------:R-:W-:Y:S01]  /*38c0*/  HMMA.16816.F32 R32, R144, R6, R32 ;  /* 0x000000069020723c */ /* 0x000fe20000001820 */
[----:B------:R-:W3:Y:S01]  /*38d0*/  MUFU.TANH R160, R16 ;  /* 0x0000001000a07308 */ /* 0x000ee20000002400 */
        /* <DEDUP_REMOVED lines=46> */
[----:B------:R-:W-:Y:S01]  /*3bc0*/  ULDC.64 UR14, c[0x0][0x178] ;  /* 0x00005e00000e7ab9 */ /* 0x000fe20000000a00 */
[----:B------:R-:W-:Y:S01]  /*3bd0*/  IMAD.U32 R7, RZ, RZ, UR5 ;  /* 0x00000005ff077e24 */ /* 0x000fe2000f8e00ff */
[----:B------:R-:W-:Y:S01]  /*3be0*/  USHF.R.S32.HI UR13, URZ, 0x1f, UR16 ;  /* 0x0000001f3f0d7899 */ /* 0x000fe20008011410 */
[----:B------:R-:W3:Y:S01]  /*3bf0*/  LDL R2, [R1+0x5c] ;  /* 0x00005c0001027983 */ /* 0x000ee20000100800 */
[----:B------:R-:W-:Y:S02]  /*3c00*/  UIMAD.WIDE.U32 UR20, UR16, UR14, URZ ;  /* 0x0000000e101472a5 */ /* 0x000fe4000f8e003f */
[----:B------:R-:W-:Y:S01]  /*3c10*/  UIMAD UR13, UR13, UR14, URZ ;  /* 0x0000000e0d0d72a4 */ /* 0x000fe2000f8e023f */
[----:B------:R-:W4:Y:S03]  /*3c20*/  LDL R10, [R1+0x14] ;  /* 0x00001400010a7983 */ /* 0x000f260000100800 */
[----:B------:R-:W-:Y:S01]  /*3c30*/  UIMAD UR13, UR16, UR15, UR13 ;  /* 0x0000000f100d72a4 */ /* 0x000fe2000f8e020d */
[----:B------:R-:W5:Y:S01]  /*3c40*/  LDL.64 R152, [R1+0x30] ;  /* 0x0000300001987983 */ /* 0x000f620000100a00 */
[----:B------:R-:W-:Y:S01]  /*3c50*/  IMAD.U32 R3, RZ, RZ, UR20 ;  /* 0x00000014ff037e24 */ /* 0x000fe2000f8e00ff */
[----:B------:R-:W-:Y:S01]  /*3c60*/  UIMAD UR16, UR16, -0x40, UR9 ;  /* 0xffffffc0101078a4 */ /* 0x000fe2000f8e0209 */
[----:B------:R-:W-:Y:S01]  /*3c70*/  IMAD.U32 R9, RZ, RZ, UR20 ;  /* 0x00000014ff097e24 */ /* 0x000fe2000f8e00ff */
[----:B------:R-:W5:Y:S01]  /*3c80*/  LDL R8, [R1+0x8] ;  /* 0x0000080001087983 */ /* 0x000f620000100800 */
[----:B------:R-:W-:Y:S03]  /*3c90*/  UIADD3 UR13, UR21, UR13, URZ ;  /* 0x0000000d150d7290 */ /* 0x000fe6000fffe03f */
[----:B------:R-:W5:Y:S03]  /*3ca0*/  LDL R148, [R1+0x4c] ;  /* 0x00004c0001947983 */ /* 0x000f660000100800 */
[----:B-1----:R-:W-:Y:S01]  /*3cb0*/  IMAD.U32 R0, RZ, RZ, UR13 ;  /* 0x0000000dff007e24 */ /* 0x002fe2000f8e00ff */
[----:B------:R-:W5:Y:S04]  /*3cc0*/  LDL R149, [R1+0x18] ;  /* 0x0000180001957983 */ /* 0x000f680000100800 */
[----:B------:R-:W1:Y:S02]  /*3cd0*/  S2R R154, SR_TID.X ;  /* 0x00000000009a7919 */ /* 0x000e640000002100 */
[----:B-1----:R-:W-:Y:S04]  /*3ce0*/  SHF.R.S32.HI R151, RZ, 0x1f, R154 ;  /* 0x0000001fff977819 */ /* 0x002fe8000001149a */
[----:B------:R-:W-:Y:S04]  /*3cf0*/  LEA.HI R151, R151, R154, RZ, 0x2 ;  /* 0x0000009a97977211 */ /* 0x000fe800078f10ff */
[----:B------:R-:W-:Y:S04]  /*3d00*/  SHF.R.S32.HI R151, RZ, 0x2, R151 ;  /* 0x00000002ff977819 */ /* 0x000fe80000011497 */
[----:B------:R-:W-:Y:S02]  /*3d10*/  ISETP.LT.AND P4, PT, R151, UR16, PT ;  /* 0x0000001097007c0c */ /* 0x000fe4000bf81270 */
[----:B--2---:R-:W-:Y:S04]  /*3d20*/  LEA R3, P1, R3, R12, 0x6 ;  /* 0x0000000c03037211 */ /* 0x004fe800078230ff */
[----:B---3--:R-:W-:Y:S01]  /*3d30*/  LEA.HI.X R9, R9, R2, R0, 0x6, P1 ;  /* 0x0000000209097211 */ /* 0x008fe200008f3400 */
[----:B------:R-:W-:Y:S01]  /*3d40*/  IMAD.U32 R2, RZ, RZ, UR17 ;  /* 0x00000011ff027e24 */ /* 0x000fe2000f8e00ff */
[----:B----4-:R-:W-:Y:S04]  /*3d50*/  LOP3.LUT P6, RZ, R10, 0x1, RZ, 0xc0, !PT ;  /* 0x000000010aff7812 */ /* 0x010fe800078cc0ff */
[----:B------:R-:W-:Y:S02]  /*3d60*/  @!P3 LEA R2, R2, 0x40, 0x6 ;  /* 0x000000400202b811 */ /* 0x000fe400078e30ff */
[----:B------:R-:W-:Y:S01]  /*3d70*/  LOP3.LUT P5, RZ, R10, 0x2, RZ, 0xc0, !PT ;  /* 0x000000020aff7812 */ /* 0x000fe200078ac0ff */
[----:B------:R-:W-:Y:S01]  /*3d80*/  IMAD.SHL.U32 R10, R154, 0x4, RZ ;  /* 0x000000049a0a7824 */ /* 0x000fe200078e00ff */
[----:B-----5:R-:W-:Y:S02]  /*3d90*/  @!P3 IADD3 R5, P1, R2, R152, RZ ;  /* 0x000000980205b210 */ /* 0x020fe40007f3e0ff */
[----:B------:R-:W-:Y:S01]  /*3da0*/  ISETP.GE.OR P6, PT, R151, UR16, !P6 ;  /* 0x0000001097007c0c */ /* 0x000fe2000f7c6670 */
[----:B------:R-:W-:Y:S01]  /*3db0*/  @!P3 IMAD R7, R7, 0x40, R10 ;  /* 0x000000400707b824 */ /* 0x000fe200078e020a */
[----:B------:R-:W-:Y:S01]  /*3dc0*/  IADD3 R0, R8, 0x6080, RZ ;  /* 0x0000608008007810 */ /* 0x000fe20007ffe0ff */
[----:B------:R-:W-:Y:S01]  /*3dd0*/  IMAD.U32 R8, RZ, RZ, UR5 ;  /* 0x00000005ff087e24 */ /* 0x000fe2000f8e00ff */
[----:B------:R-:W-:Y:S02]  /*3de0*/  ISETP.GE.OR P5, PT, R151, UR16, !P5 ;  /* 0x0000001097007c0c */ /* 0x000fe4000efa6670 */
[----:B------:R-:W-:Y:S01]  /*3df0*/  @!P3 LEA.HI.X.SX32 R6, R2, R148, 0x1, P1 ;  /* 0x000000940206b211 */ /* 0x000fe200008f0eff */
[----:B------:R-:W-:Y:S01]  /*3e00*/  IMAD R0, R8, 0x3000, R0 ;  /* 0x0000300008007824 */ /* 0x000fe200078e0200 */
[----:B------:R-:W-:Y:S02]  /*3e10*/  LEA R2, P2, R3, c[0x0][0x160], 0x1 ;  /* 0x0000580003027a11 */ /* 0x000fe400078408ff */
        /* <DEDUP_REMOVED lines=12> */
.L_x_638:
[-C--:B-1234-:R-:W-:Y:S01]  /*3ee0*/  HMMA.16816.F32 R4, R132, R164.reuse, RZ ;  /* 0x000000a48404723c */ /* 0x09efe200000018ff */
[----:B------:R-:W2:Y:S01]  /*3ef0*/  LDL R2, [R1+0x1c] ;  /* 0x00001c0001027983 */ /* 0x000ea20000100800 */
[----:B------:R-:W-:Y:S02]  /*3f00*/  ULEA UR14, UR17, 0x1, 0x6 ;  /* 0x00000001110e7891 */ /* 0x000fe4000f8e303f */
[----:B------:R-:W-:Y:S01]  /*3f10*/  MOV R0, UR9 ;  /* 0x0000000900007c02 */ /* 0x000fe20008000f00 */
        /* <DEDUP_REMOVED lines=75> */
[----:B------:R-:W-:Y:S01]  /*43d0*/  FSEL R140, R231, -INF , P4 ;  /* 0xff800000e78c7808 */ /* 0x000fe20002000000 */
[----:B------:R-:W-:Y:S04]  /*43e0*/  HMMA.16816.F32 R32, R136, R210, R32 ;  /* 0x000000d28820723c */ /* 0x000fe80000001820 */
[----:B------:R-:W-:Y:S01]  /*43f0*/  FFMA.FTZ R140, R140, c[0x0][0x29c], -R144 ;  /* 0x0000a7008c8c7a23 */ /* 0x000fe20000010890 */
[----:B------:R-:W-:Y:S01]  /*4400*/  MOV R19, R155 ;  /* 0x0000009b00137202 */ /* 0x000fe20000000f00 */
[--C-:B------:R-:W-:Y:S01]  /*4410*/  FADD.FTZ R155, R22, -R0.reuse ;  /* 0x80000000169b7221 */ /* 0x100fe20000010000 */
[----:B------:R-:W-:Y:S01]  /*4420*/  MOV R22, R230 ;  /* 0x000000e600167202 */ /* 0x000fe20000000f00 */
[----:B------:R-:W-:Y:S01]  /*4430*/  FADD.FTZ R230, R23, -R0 ;  /* 0x8000000017e67221 */ /* 0x000fe20000010000 */
[----:B------:R-:W-:Y:S01]  /*4440*/  FSEL R139, R232, -INF , P2 ;  /* 0xff800000e88b7808 */ /* 0x000fe20001000000 */
[----:B------:R1:W2:Y:S01]  /*4450*/  MUFU.EX2 R23, R140 ;  /* 0x0000008c00177308 */ /* 0x0002a20000000800 */
[C---:B------:R-:W-:Y:S01]  /*4460*/  ISETP.GT.AND P4, PT, R2.reuse, 0x41, PT ;  /* 0x000000410200780c */ /* 0x040fe20003f84270 */
[--C-:B------:R-:W-:Y:S01]  /*4470*/  FADD.FTZ R143, R17, -R3.reuse ;  /* 0x80000003118f7221 */ /* 0x100fe20000010000 */
[----:B------:R-:W-:Y:S01]  /*4480*/  ISETP.GT.AND P2, PT, R2, 0x60, PT ;  /* 0x000000600200780c */ /* 0x000fe20003f44270 */
[--C-:B------:R-:W-:Y:S01]  /*4490*/  FFMA.FTZ R139, R139, c[0x0][0x29c], -R144.reuse ;  /* 0x0000a7008b8b7a23 */ /* 0x100fe20000010890 */
[----:B------:R-:W-:Y:S01]  /*44a0*/  FSEL R138, R160, -INF , P1 ;  /* 0xff800000a08a7808 */ /* 0x000fe20000800000 */
[--C-:B------:R-:W-:Y:S01]  /*44b0*/  FADD.FTZ R148, R20, -R3.reuse ;  /* 0x8000000314947221 */ /* 0x100fe20000010000 */
        /* <DEDUP_REMOVED lines=15> */
[--C-:B------:R-:W-:Y:S02]  /*45b0*/  FADD.FTZ R137, R16, -R3.reuse ;  /* 0x8000000310897221 */ /* 0x100fe40000010000 */
[--C-:B------:R-:W-:Y:S01]  /*45c0*/  FADD.FTZ R162, R34, -R0.reuse ;  /* 0x8000000022a27221 */ /* 0x100fe20000010000 */
[----:B------:R-:W-:Y:S01]  /*45d0*/  ISETP.GT.AND P4, PT, R2, RZ, PT ;  /* 0x000000ff0200720c */ /* 0x000fe20003f84270 */
[--C-:B------:R-:W-:Y:S01]  /*45e0*/  FADD.FTZ R133, R4, -R3.reuse ;  /* 0x8000000304857221 */ /* 0x100fe20000010000 */
[----:B------:R-:W-:Y:S01]  /*45f0*/  ISETP.GT.AND P2, PT, R2, 0x1, PT ;  /* 0x000000010200780c */ /* 0x000fe20003f44270 */
[--C-:B------:R-:W-:Y:S01]  /*4600*/  FADD.FTZ R150, R32, -R3.reuse ;  /* 0x8000000320967221 */ /* 0x100fe20000010000 */
[C---:B------:R-:W-:Y:S01]  /*4610*/  ISETP.GT.AND P1, PT, R2.reuse, 0x20, PT ;  /* 0x000000200200780c */ /* 0x040fe20003f24270 */
[--C-:B------:R-:W-:Y:S01]  /*4620*/  FADD.FTZ R134, R5, -R3.reuse ;  /* 0x8000000305867221 */ /* 0x100fe20000010000 */
[C---:B------:R-:W-:Y:S01]  /*4630*/  ISETP.GT.AND P5, PT, R2.reuse, 0x40, PT ;  /* 0x000000400200780c */ /* 0x040fe20003fa4270 */
[----:B------:R-:W-:Y:S01]  /*4640*/  FADD.FTZ R152, R33, -R3 ;  /* 0x8000000321987221 */ /* 0x000fe20000010000 */
[C---:B------:R-:W-:Y:S01]  /*4650*/  ISETP.GT.AND P6, PT, R2.reuse, 0x21, PT ;  /* 0x000000210200780c */ /* 0x040fe20003fc4270 */
[----:B------:R-:W-:Y:S01]  /*4660*/  MUFU.EX2 R144, R144 ;  /* 0x0000009000907308 */ /* 0x000fe20000000800 */
[----:B------:R-:W-:Y:S02]  /*4670*/  FSEL R20, R243, -INF , P4 ;  /* 0xff800000f3147808 */ /* 0x000fe40002000000 */
[----:B------:R-:W-:Y:S02]  /*4680*/  ISETP.GT.AND P4, PT, R2, 0x41, PT ;  /* 0x000000410200780c */ /* 0x000fe40003f84270 */
[----:B------:R-:W-:Y:S01]  /*4690*/  FSEL R17, R244, -INF , P2 ;  /* 0xff800000f4117808 */ /* 0x000fe20001000000 */
[--C-:B------:R-:W-:Y:S01]  /*46a0*/  FFMA.FTZ R32, R20, c[0x0][0x29c], -R145.reuse ;  /* 0x0000a70014207a23 */ /* 0x100fe20000010891 */
[C---:B------:R-:W-:Y:S02]  /*46b0*/  ISETP.GT.AND P2, PT, R2.reuse, 0x60, PT ;  /* 0x000000600200780c */ /* 0x040fe40003f44270 */
[----:B------:R-:W-:Y:S01]  /*46c0*/  FSEL R16, R239, -INF , P1 ;  /* 0xff800000ef107808 */ /* 0x000fe20000800000 */
[--C-:B------:R-:W-:Y:S01]  /*46d0*/  FFMA.FTZ R7, R17, c[0x0][0x29c], -R145.reuse ;  /* 0x0000a70011077a23 */ /* 0x100fe20000010891 */
[----:B------:R-:W-:Y:S01]  /*46e0*/  ISETP.GT.AND P1, PT, R2, 0x61, PT ;  /* 0x000000610200780c */ /* 0x000fe20003f24270 */
[----:B------:R3:W-:Y:S01]  /*46f0*/  MUFU.EX2 R20, R141 ;  /* 0x0000008d00147308 */ /* 0x0007e20000000800 */
[----:B------:R-:W-:Y:S01]  /*4700*/  MOV R34, R159 ;  /* 0x0000009f00227202 */ /* 0x000fe20000000f00 */
[----:B------:R-:W-:Y:S01]  /*4710*/  FADD.FTZ R159, R35, -R0 ;  /* 0x80000000239f7221 */ /* 0x000fe20000010000 */
[----:B------:R-:W-:Y:S01]  /*4720*/  FSEL R4, R240, -INF , P5 ;  /* 0xff800000f0047808 */ /* 0x000fe20002800000 */
[--C-:B------:R-:W-:Y:S01]  /*4730*/  FFMA.FTZ R6, R16, c[0x0][0x29c], -R145.reuse ;  /* 0x0000a70010067a23 */ /* 0x100fe20000010891 */
[----:B------:R-:W-:Y:S01]  /*4740*/  FSEL R2, R238, -INF , P2 ;  /* 0xff800000ee027808 */ /* 0x000fe20001000000 */
[----:B------:R-:W-:Y:S01]  /*4750*/  FFMA.FTZ R35, -R157, R157, 1 ;  /* 0x3f8000009d237423 */ /* 0x000fe2000001019d */
[----:B------:R-:W-:Y:S01]  /*4760*/  FSEL R0, R237, -INF , P1 ;  /* 0xff800000ed007808 */ /* 0x000fe20000800000 */
[--C-:B------:R-:W-:Y:S01]  /*4770*/  FFMA.FTZ R4, R4, c[0x0][0x29c], -R145.reuse ;  /* 0x0000a70004047a23 */ /* 0x100fe20000010891 */
[----:B------:R-:W-:Y:S01]  /*4780*/  FSEL R5, R241, -INF , P6 ;  /* 0xff800000f1057808 */ /* 0x000fe20003000000 */
[--C-:B------:R-:W-:Y:S01]  /*4790*/  FFMA.FTZ R33, R2, c[0x0][0x29c], -R145.reuse ;  /* 0x0000a70002217a23 */ /* 0x100fe20000010891 */
[----:B------:R-:W-:Y:S01]  /*47a0*/  FSEL R3, R242, -INF , P4 ;  /* 0xff800000f2037808 */ /* 0x000fe20002000000 */
[----:B------:R-:W-:Y:S01]  /*47b0*/  MUFU.EX2 R16, R32 ;  /* 0x0000002000107308 */ /* 0x000fe20000000800 */
[----:B-1----:R-:W-:Y:S01]  /*47c0*/  MOV R140, R34 ;  /* 0x00000022008c7202 */ /* 0x002fe20000000f00 */
[--C-:B------:R-:W-:Y:S01]  /*47d0*/  FFMA.FTZ R5, R5, c[0x0][0x29c], -R145.reuse ;  /* 0x0000a70005057a23 */ /* 0x100fe20000010891 */
[----:B------:R-:W-:Y:S01]  /*47e0*/  MOV R34, R21 ;  /* 0x0000001500227202 */ /* 0x000fe20000000f00 */
[--C-:B------:R-:W-:Y:S02]  /*47f0*/  FFMA.FTZ R3, R3, c[0x0][0x29c], -R145.reuse ;  /* 0x0000a70003037a23 */ /* 0x100fe40000010891 */
[----:B------:R-:W-:Y:S02]  /*4800*/  FFMA.FTZ R145, R0, c[0x0][0x29c], -R145 ;  /* 0x0000a70000917a23 */ /* 0x000fe40000010891 */
[----:B------:R-:W-:Y:S01]  /*4810*/  FFMA.FTZ R0, -R231, R231, 1 ;  /* 0x3f800000e7007423 */ /* 0x000fe200000101e7 */
[----:B------:R-:W-:Y:S01]  /*4820*/  MOV R231, R22 ;  /* 0x0000001600e77202 */ /* 0x000fe20000000f00 */
[----:B------:R1:W-:Y:S01]  /*4830*/  MUFU.EX2 R21, R142 ;  /* 0x0000008e00157308 */ /* 0x0003e20000000800 */
[----:B--2---:R-:W-:Y:S01]  /*4840*/  FMUL.FTZ R2, R23, R133 ;  /* 0x0000008517027220 */ /* 0x004fe20000410000 */
[----:B------:R-:W-:Y:S02]  /*4850*/  MOV R133, R236 ;  /* 0x000000ec00857202 */ /* 0x000fe40000000f00 */
[----:B---3--:R-:W-:Y:S01]  /*4860*/  MOV R141, R234 ;  /* 0x000000ea008d7202 */ /* 0x008fe20000000f00 */
[----:B------:R-:W-:Y:S01]  /*4870*/  FMUL.FTZ R236, R2, R0 ;  /* 0x0000000002ec7220 */ /* 0x000fe20000410000 */
[----:B------:R-:W-:Y:S01]  /*4880*/  MOV R157, R133 ;  /* 0x00000085009d7202 */ /* 0x000fe20000000f00 */
[----:B------:R-:W-:Y:S03]  /*4890*/  FFMA.FTZ R0, -R232, R232, 1 ;  /* 0x3f800000e8007423 */ /* 0x000fe600000101e8 */
[----:B------:R-:W2:Y:S10]  /*48a0*/  MUFU.EX2 R22, R139 ;  /* 0x0000008b00167308 */ /* 0x000eb40000000800 */
[----:B------:R3:W-:Y:S01]  /*48b0*/  MUFU.EX2 R32, R33 ;  /* 0x0000002100207308 */ /* 0x0007e20000000800 */
[----:B-1----:R-:W-:Y:S09]  /*48c0*/  MOV R142, R19 ;  /* 0x00000013008e7202 */ /* 0x002ff20000000f00 */
[----:B------:R-:W1:Y:S01]  /*48d0*/  MUFU.EX2 R19, R138 ;  /* 0x0000008a00137308 */ /* 0x000e620000000800 */
[----:B--2---:R-:W-:Y:S01]  /*48e0*/  FMUL.FTZ R2, R22, R134 ;  /* 0x0000008616027220 */ /* 0x004fe20000410000 */
[----:B------:R-:W-:Y:S02]  /*48f0*/  MOV R134, R18 ;  /* 0x0000001200867202 */ /* 0x000fe40000000f00 */
[----:B------:R-:W-:Y:S01]  /*4900*/  MOV R139, R235 ;  /* 0x000000eb008b7202 */ /* 0x000fe20000000f00 */
[----:B------:R-:W-:Y:S05]  /*4910*/  FMUL.FTZ R235, R2, R0 ;  /* 0x0000000002eb7220 */ /* 0x000fea0000410000 */
[----:B------:R-:W2:Y:S01]  /*4920*/  MUFU.EX2 R18, R136 ;  /* 0x0000008800127308 */ /* 0x000ea20000000800 */
[----:B------:R-:W-:Y:S01]  /*4930*/  FFMA.FTZ R0, -R160, R160, 1 ;  /* 0x3f800000a0007423 */ /* 0x000fe200000101a0 */
[----:B------:R-:W-:Y:S01]  /*4940*/  MOV R160, R233 ;  /* 0x000000e900a07202 */ /* 0x000fe20000000f00 */
[----:B------:R-:W-:Y:S02]  /*4950*/  FMUL.FTZ R2, R21, R137 ;  /* 0x0000008915027220 */ /* 0x000fe40000410000 */
[----:B---3--:R-:W-:Y:S01]  /*4960*/  FMUL.FTZ R33, R20, R143 ;  /* 0x0000008f14217220 */ /* 0x008fe20000410000 */
[----:B------:R-:W-:Y:S01]  /*4970*/  MOV R143, R34 ;  /* 0x00000022008f7202 */ /* 0x000fe20000000f00 */
[----:B------:R-:W-:Y:S01]  /*4980*/  FMUL.FTZ R234, R2, R0 ;  /* 0x0000000002ea7220 */ /* 0x000fe20000410000 */
[----:B------:R-:W-:Y:S01]  /*4990*/  IADD3 R0, R132, 0x20, RZ ;  /* 0x0000002084007810 */ /* 0x000fe20007ffe0ff */
[----:B------:R-:W-:Y:S01]  /*49a0*/  FFMA.FTZ R2, -R229, R229, 1 ;  /* 0x3f800000e5027423 */ /* 0x000fe200000101e5 */
[----:B------:R-:W3:Y:S02]  /*49b0*/  MUFU.EX2 R17, R135 ;  /* 0x0000008700117308 */ /* 0x000ee40000000800 */
[----:B------:R-:W-:Y:S01]  /*49c0*/  IMNMX R0, R133, R0, PT ;  /* 0x0000000085007217 */ /* 0x000fe20003800200 */
[----:B------:R-:W-:Y:S02]  /*49d0*/  FMUL.FTZ R233, R33, R2 ;  /* 0x0000000221e97220 */ /* 0x000fe40000410000 */
[----:B-1----:R-:W-:Y:S01]  /*49e0*/  FMUL.FTZ R33, R19, R148 ;  /* 0x0000009413217220 */ /* 0x002fe20000410000 */
[----:B------:R-:W-:Y:S01]  /*49f0*/  ISETP.GT.AND P1, PT, R0, RZ, PT ;  /* 0x000000ff0000720c */ /* 0x000fe20003f24270 */
[----:B------:R-:W-:Y:S01]  /*4a00*/  FFMA.FTZ R2, -R163, R163, 1 ;  /* 0x3f800000a3027423 */ /* 0x000fe200000101a3 */
[----:B------:R-:W-:Y:S01]  /*4a10*/  MOV R148, R139 ;  /* 0x0000008b00947202 */ /* 0x000fe20000000f00 */
[----:B------:R-:W-:Y:S01]  /*4a20*/  FFMA.FTZ R133, -R239, R239, 1 ;  /* 0x3f800000ef857423 */ /* 0x000fe200000101ef */
[----:B------:R-:W-:Y:S01]  /*4a30*/  FSEL R137, R246, -INF , P1 ;  /* 0xff800000f6897808 */ /* 0x000fe20000800000 */
[----:B------:R-:W-:Y:S01]  /*4a40*/  FMUL.FTZ R232, R33, R2 ;  /* 0x0000000221e87220 */ /* 0x000fe20000410000 */
[C---:B------:R-:W-:Y:S01]  /*4a50*/  ISETP.GT.AND P1, PT, R0.reuse, 0x1, PT ;  /* 0x000000010000780c */ /* 0x040fe20003f24270 */
[----:B------:R-:W-:Y:S01]  /*4a60*/  FFMA.FTZ R2, -R161, R161, 1 ;  /* 0x3f800000a1027423 */ /* 0x000fe200000101a1 */
[----:B------:R-:W-:Y:S01]  /*4a70*/  ISETP.GT.AND P4, PT, R0, 0x41, PT ;  /* 0x000000410000780c */ /* 0x000fe20003f84270 */
[----:B--2---:R-:W-:Y:S01]  /*4a80*/  FMUL.FTZ R33, R18, R149 ;  /* 0x0000009512217220 */ /* 0x004fe20000410000 */
[----:B------:R-:W-:Y:S01]  /*4a90*/  FSEL R138, R140, -INF , P1 ;  /* 0xff8000008c8a7808 */ /* 0x000fe20000800000 */
[----:B------:R-:W1:Y:S01]  /*4aa0*/  MUFU.EX2 R7, R7 ;  /* 0x0000000700077308 */ /* 0x000e620000000800 */
[C---:B------:R-:W-:Y:S01]  /*4ab0*/  ISETP.GT.AND P1, PT, R0.reuse, 0x20, PT ;  /* 0x000000200000780c */ /* 0x040fe20003f24270 */
[----:B------:R-:W-:Y:S01]  /*4ac0*/  FMUL.FTZ R136, R33, R2 ;  /* 0x0000000221887220 */ /* 0x000fe20000410000 */
[----:B------:R-:W-:Y:S01]  /*4ad0*/  ISETP.GT.AND P2, PT, R0, 0x60, PT ;  /* 0x000000600000780c */ /* 0x000fe20003f44270 */
[----:B------:R-:W-:Y:S01]  /*4ae0*/  FFMA.FTZ R2, -R158, R158, 1 ;  /* 0x3f8000009e027423 */ /* 0x000fe2000001019e */
[----:B------:R-:W-:Y:S01]  /*4af0*/  FSEL R139, R143, -INF , P1 ;  /* 0xff8000008f8b7808 */ /* 0x000fe20000800000 */
[----:B------:R-:W-:Y:S01]  /*4b00*/  FMUL.FTZ R33, R144, R152 ;  /* 0x0000009890217220 */ /* 0x000fe20000410000 */
[C---:B------:R-:W-:Y:S01]  /*4b10*/  ISETP.GT.AND P1, PT, R0.reuse, 0x21, PT ;  /* 0x000000210000780c */ /* 0x040fe20003f24270 */
[----:B---3--:R-:W-:Y:S01]  /*4b20*/  FMUL.FTZ R34, R17, R150 ;  /* 0x0000009611227220 */ /* 0x008fe20000410000 */
[----:B------:R-:W-:Y:S01]  /*4b30*/  MOV R150, R141 ;  /* 0x0000008d00967202 */ /* 0x000fe20000000f00 */
[----:B------:R-:W-:Y:S01]  /*4b40*/  FMUL.FTZ R229, R33, R2 ;  /* 0x0000000221e57220 */ /* 0x000fe20000410000 */
[----:B------:R-:W-:Y:S01]  /*4b50*/  FSEL R2, R251, -INF , P1 ;  /* 0xff800000fb027808 */ /* 0x000fe20000800000 */
[----:B------:R-:W2:Y:S01]  /*4b60*/  MUFU.EX2 R6, R6 ;  /* 0x0000000600067308 */ /* 0x000ea20000000800 */
[----:B------:R-:W-:Y:S01]  /*4b70*/  ISETP.GT.AND P1, PT, R0, 0x40, PT ;  /* 0x000000400000780c */ /* 0x000fe20003f24270 */
[--C-:B------:R-:W-:Y:S01]  /*4b80*/  FFMA.FTZ R137, R137, c[0x0][0x29c], -R147.reuse ;  /* 0x0000a70089897a23 */ /* 0x100fe20000010893 */
[----:B------:R-:W-:Y:S01]  /*4b90*/  MOV R135, R142 ;  /* 0x0000008e00877202 */ /* 0x000fe20000000f00 */
[--C-:B------:R-:W-:Y:S01]  /*4ba0*/  FFMA.FTZ R142, R2, c[0x0][0x29c], -R147.reuse ;  /* 0x0000a700028e7a23 */ /* 0x100fe20000010893 */
[----:B------:R-:W-:Y:S01]  /*4bb0*/  FSEL R141, R249, -INF , P1 ;  /* 0xff800000f98d7808 */ /* 0x000fe20000800000 */
[----:B------:R3:W3:Y:S01]  /*4bc0*/  LDS R2, [R150.X4+0xf300] ;  /* 0x00f3000096027984 */ /* 0x0006e20000004800 */
[----:B------:R-:W-:Y:S01]  /*4bd0*/  ISETP.GT.AND P1, PT, R0, 0x61, PT ;  /* 0x000000610000780c */ /* 0x000fe20003f24270 */
[--C-:B------:R-:W-:Y:S01]  /*4be0*/  FFMA.FTZ R139, R139, c[0x0][0x29c], -R147.reuse ;  /* 0x0000a7008b8b7a23 */ /* 0x100fe20000010893 */
[----:B------:R-:W-:Y:S01]  /*4bf0*/  IADD3 R0, R132, 0x28, RZ ;  /* 0x0000002884007810 */ /* 0x000fe20007ffe0ff */
[----:B------:R-:W-:Y:S01]  /*4c00*/  FFMA.FTZ R132, -R240, R240, 1 ;  /* 0x3f800000f0847423 */ /* 0x000fe200000101f0 */
[----:B------:R-:W5:Y:S01]  /*4c10*/  MUFU.EX2 R5, R5 ;  /* 0x0000000500057308 */ /* 0x000f620000000800 */
[----:B------:R-:W4:Y:S01]  /*4c20*/  LDL.LU R240, [R1] ;  /* 0x0000000001f07983 */ /* 0x000f220000300800 */
[----:B------:R-:W-:Y:S01]  /*4c30*/  MOV R149, R231 ;  /* 0x000000e700957202 */ /* 0x000fe20000000f00 */
[----:B------:R-:W-:Y:S01]  /*4c40*/  FMUL.FTZ R231, R34, R35 ;  /* 0x0000002322e77220 */ /* 0x000fe20000410000 */
[----:B------:R-:W-:Y:S01]  /*4c50*/  IMNMX R0, R157, R0, PT ;  /* 0x000000009d007217 */ /* 0x000fe20003800200 */
[----:B------:R-:W-:Y:S01]  /*4c60*/  FMUL.FTZ R34, R16, R151 ;  /* 0x0000009710227220 */ /* 0x000fe20000410000 */
[----:B------:R-:W-:Y:S01]  /*4c70*/  MOV R239, R134 ;  /* 0x0000008600ef7202 */ /* 0x000fe20000000f00 */
[----:B------:R-:W-:Y:S01]  /*4c80*/  FFMA.FTZ R35, -R243, R243, 1 ;  /* 0x3f800000f3237423 */ /* 0x000fe200000101f3 */
[----:B------:R-:W-:Y:S01]  /*4c90*/  MOV R243, R148 ;  /* 0x0000009400f37202 */ /* 0x000fe20000000f00 */
[----:B-1----:R-:W-:Y:S01]  /*4ca0*/  FMUL.FTZ R33, R7, R154 ;  /* 0x0000009a07217220 */ /* 0x002fe20000410000 */
[----:B------:R-:W-:Y:S01]  /*4cb0*/  MUFU.EX2 R137, R137 ;  /* 0x0000008900897308 */ /* 0x000fe20000000800 */
[----:B------:R-:W-:Y:S01]  /*4cc0*/  FMUL.FTZ R163, R34, R35 ;  /* 0x0000002322a37220 */ /* 0x000fe20000410000 */
[----:B------:R-:W-:Y:S01]  /*4cd0*/  MOV R154, R160 ;  /* 0x000000a0009a7202 */ /* 0x000fe20000000f00 */
[----:B------:R-:W-:Y:S01]  /*4ce0*/  FFMA.FTZ R35, -R244, R244, 1 ;  /* 0x3f800000f4237423 */ /* 0x000fe200000101f4 */
[----:B------:R-:W-:Y:S01]  /*4cf0*/  MOV R244, R135 ;  /* 0x0000008700f47202 */ /* 0x000fe20000000f00 */
[----:B--2---:R-:W-:Y:S01]  /*4d00*/  FMUL.FTZ R34, R6, R153 ;  /* 0x0000009906227220 */ /* 0x004fe20000410000 */
[----:B------:R-:W-:Y:S01]  /*4d10*/  ISETP.GT.AND P6, PT, R0, 0x21, PT ;  /* 0x000000210000780c */ /* 0x000fe20003fc4270 */
[----:B------:R-:W-:Y:S01]  /*4d20*/  FMUL.FTZ R161, R33, R35 ;  /* 0x0000002321a17220 */ /* 0x000fe20000410000 */
[----:B------:R-:W-:Y:S01]  /*4d30*/  FSEL R33, R247, -INF , P2 ;  /* 0xff800000f7217808 */ /* 0x000fe20001000000 */
[----:B------:R-:W-:Y:S01]  /*4d40*/  FMUL.FTZ R160, R34, R133 ;  /* 0x0000008522a07220 */ /* 0x000fe20000410000 */
[----:B------:R-:W1:Y:S01]  /*4d50*/  MUFU.EX2 R4, R4 ;  /* 0x0000000400047308 */ /* 0x000e620000000800 */
[----:B------:R-:W-:Y:S01]  /*4d60*/  FFMA.FTZ R133, -R241, R241, 1 ;  /* 0x3f800000f1857423 */ /* 0x000fe200000101f1 */
[----:B------:R-:W-:Y:S01]  /*4d70*/  MOV R241, R149 ;  /* 0x0000009500f17202 */ /* 0x000fe20000000f00 */
[--C-:B------:R-:W-:Y:S01]  /*4d80*/  FFMA.FTZ R138, R138, c[0x0][0x29c], -R147.reuse ;  /* 0x0000a7008a8a7a23 */ /* 0x100fe20000010893 */
[----:B------:R-:W-:Y:S01]  /*4d90*/  FSEL R149, R248, -INF , P4 ;  /* 0xff800000f8957808 */ /* 0x000fe20002000000 */
[--C-:B------:R-:W-:Y:S01]  /*4da0*/  FFMA.FTZ R141, R141, c[0x0][0x29c], -R147.reuse ;  /* 0x0000a7008d8d7a23 */ /* 0x100fe20000010893 */
[----:B------:R-:W-:Y:S01]  /*4db0*/  FSEL R35, R245, -INF , P1 ;  /* 0xff800000f5237808 */ /* 0x000fe20000800000 */
[--C-:B------:R-:W-:Y:S01]  /*4dc0*/  FFMA.FTZ R148, R33, c[0x0][0x29c], -R147.reuse ;  /* 0x0000a70021947a23 */ /* 0x100fe20000010893 */
[C---:B------:R-:W-:Y:S01]  /*4dd0*/  ISETP.GT.AND P4, PT, R0.reuse, RZ, PT ;  /* 0x000000ff0000720c */ /* 0x040fe20003f84270 */
[--C-:B------:R-:W-:Y:S01]  /*4de0*/  FFMA.FTZ R149, R149, c[0x0][0x29c], -R147.reuse ;  /* 0x0000a70095957a23 */ /* 0x100fe20000010893 */
[----:B------:R-:W2:Y:S01]  /*4df0*/  MUFU.EX2 R3, R3 ;  /* 0x0000000300037308 */ /* 0x000ea20000000800 */
[C---:B------:R-:W-:Y:S01]  /*4e00*/  ISETP.GT.AND P2, PT, R0.reuse, 0x1, PT ;  /* 0x000000010000780c */ /* 0x040fe20003f44270 */
[----:B------:R-:W-:Y:S01]  /*4e10*/  FFMA.FTZ R147, R35, c[0x0][0x29c], -R147 ;  /* 0x0000a70023937a23 */ /* 0x000fe20000010893 */
[C---:B------:R-:W-:Y:S01]  /*4e20*/  ISETP.GT.AND P1, PT, R0.reuse, 0x20, PT ;  /* 0x000000200000780c */ /* 0x040fe20003f24270 */
[----:B-----5:R-:W-:Y:S01]  /*4e30*/  FMUL.FTZ R34, R5, R156 ;  /* 0x0000009c05227220 */ /* 0x020fe20000410000 */
[----:B------:R-:W-:Y:S01]  /*4e40*/  ISETP.GT.AND P5, PT, R0, 0x40, PT ;  /* 0x000000400000780c */ /* 0x000fe20003fa4270 */
[----:B------:R-:W-:Y:S01]  /*4e50*/  FFMA.FTZ R35, -R246, R246, 1 ;  /* 0x3f800000f6237423 */ /* 0x000fe200000101f6 */
[----:B------:R-:W-:Y:S01]  /*4e60*/  FSEL R135, R241, -INF , P1 ;  /* 0xff800000f1877808 */ /* 0x000fe20000800000 */
[----:B------:R-:W-:Y:S01]  /*4e70*/  FMUL.FTZ R158, R34, R133 ;  /* 0x00000085229e7220 */ /* 0x000fe20000410000 */
[----:B------:R-:W-:Y:S01]  /*4e80*/  FSEL R152, R154, -INF , P4 ;  /* 0xff8000009a987808 */ /* 0x000fe20002000000 */
[----:B------:R-:W5:Y:S01]  /*4e90*/  MUFU.EX2 R145, R145 ;  /* 0x0000009100917308 */ /* 0x000f620000000800 */
[----:B------:R-:W-:Y:S01]  /*4ea0*/  ISETP.GT.AND P4, PT, R0, 0x41, PT ;  /* 0x000000410000780c */ /* 0x000fe20003f84270 */
[----:B------:R-:W-:Y:S01]  /*4eb0*/  FFMA.FTZ R133, -R238, R238, 1 ;  /* 0x3f800000ee857423 */ /* 0x000fe200000101ee */
[----:B------:R-:W-:Y:S01]  /*4ec0*/  ISETP.GT.AND P1, PT, R0, 0x61, PT ;  /* 0x000000610000780c */ /* 0x000fe20003f24270 */
[----:B-1----:R-:W-:Y:S01]  /*4ed0*/  FMUL.FTZ R33, R4, R155 ;  /* 0x0000009b04217220 */ /* 0x002fe20000410000 */
[----:B------:R-:W-:Y:S01]  /*4ee0*/  MOV R238, R150 ;  /* 0x0000009600ee7202 */ /* 0x000fe20000000f00 */
[--C-:B------:R-:W-:Y:S01]  /*4ef0*/  FFMA.FTZ R152, R152, c[0x0][0x29c], -R146.reuse ;  /* 0x0000a70098987a23 */ /* 0x100fe20000010892 */
[----:B---3--:R-:W-:Y:S01]  /*4f00*/  F2FP.PACK_AB R150, R22, R23 ;  /* 0x000000171696723e */ /* 0x008fe200000000ff */
[----:B------:R-:W-:Y:S01]  /*4f10*/  FMUL.FTZ R157, R33, R132 ;  /* 0x00000084219d7220 */ /* 0x000fe20000410000 */
[----:B------:R-:W-:Y:S01]  /*4f20*/  F2FP.PACK_AB R144, R144, R17 ;  /* 0x000000119090723e */ /* 0x000fe200000000ff */
[----:B------:R-:W1:Y:S01]  /*4f30*/  MUFU.EX2 R139, R139 ;  /* 0x0000008b008b7308 */ /* 0x000e620000000800 */
[----:B------:R-:W-:Y:S01]  /*4f40*/  FMUL.FTZ R33, R32, R162 ;  /* 0x000000a220217220 */ /* 0x000fe20000410000 */
[----:B------:R-:W-:Y:S01]  /*4f50*/  MOV R246, R140 ;  /* 0x0000008c00f67202 */ /* 0x000fe20000000f00 */
[----:B------:R-:W-:Y:S01]  /*4f60*/  FFMA.FTZ R132, -R237, R237, 1 ;  /* 0x3f800000ed847423 */ /* 0x000fe200000101ed */
[----:B------:R-:W-:Y:S01]  /*4f70*/  MOV R237, R143 ;  /* 0x0000008f00ed7202 */ /* 0x000fe20000000f00 */
[----:B--2---:R-:W-:Y:S01]  /*4f80*/  FMUL.FTZ R34, R3, R230 ;  /* 0x000000e603227220 */ /* 0x004fe20000410000 */
[----:B------:R-:W-:Y:S01]  /*4f90*/  F2FP.PACK_AB R143, R18, R19 ;  /* 0x00000013128f723e */ /* 0x000fe200000000ff */
[----:B------:R-:W-:Y:S01]  /*4fa0*/  FMUL.FTZ R155, R33, R133 ;  /* 0x00000085219b7220 */ /* 0x000fe20000410000 */
[----:B------:R-:W-:Y:S01]  /*4fb0*/  FSEL R33, R243, -INF , P4 ;  /* 0xff800000f3217808 */ /* 0x000fe20002000000 */
[----:B------:R-:W-:Y:S01]  /*4fc0*/  FFMA.FTZ R133, R135, c[0x0][0x29c], -R146 ;  /* 0x0000a70087857a23 */ /* 0x000fe20000010892 */
[----:B------:R-:W2:Y:S01]  /*4fd0*/  MUFU.EX2 R138, R138 ;  /* 0x0000008a008a7308 */ /* 0x000ea20000000800 */
[----:B------:R-:W-:Y:S01]  /*4fe0*/  FFMA.FTZ R134, -R242, R242, 1 ;  /* 0x3f800000f2867423 */ /* 0x000fe200000101f2 */
[----:B------:R-:W-:Y:S01]  /*4ff0*/  MOV R242, R154 ;  /* 0x0000009a00f27202 */ /* 0x000fe20000000f00 */
[--C-:B------:R-:W-:Y:S01]  /*5000*/  FADD.FTZ R9, R9, -R2.reuse ;  /* 0x8000000209097221 */ /* 0x100fe20000010000 */
[----:B------:R-:W-:Y:S01]  /*5010*/  F2FP.PACK_AB R18, R3, R4 ;  /* 0x000000040312723e */ /* 0x000fe200000000ff */
[----:B------:R-:W-:Y:S01]  /*5020*/  FMUL.FTZ R134, R34, R134 ;  /* 0x0000008622867220 */ /* 0x000fe20000410000 */
[----:B------:R-:W-:Y:S01]  /*5030*/  FSEL R34, R244, -INF , P5 ;  /* 0xff800000f4227808 */ /* 0x000fe20002800000 */
[--C-:B------:R-:W-:Y:S01]  /*5040*/  FADD.FTZ R12, R12, -R2.reuse ;  /* 0x800000020c0c7221 */ /* 0x100fe20000010000 */
[----:B------:R-:W-:Y:S01]  /*5050*/  F2FP.PACK_AB R140, R20, R21 ;  /* 0x00000015148c723e */ /* 0x000fe200000000ff */
[--C-:B------:R-:W-:Y:S01]  /*5060*/  FADD.FTZ R13, R13, -R2.reuse ;  /* 0x800000020d0d7221 */ /* 0x100fe20000010000 */
[----:B------:R-:W3:Y:S01]  /*5070*/  MUFU.EX2 R142, R142 ;  /* 0x0000008e008e7308 */ /* 0x000ee20000000800 */
[--C-:B------:R-:W-:Y:S01]  /*5080*/  FADD.FTZ R24, R24, -R2.reuse ;  /* 0x8000000218187221 */ /* 0x100fe20000010000 */
[----:B-----5:R-:W-:Y:S01]  /*5090*/  F2FP.PACK_AB R20, R145, R32 ;  /* 0x000000209114723e */ /* 0x020fe200000000ff */
[--C-:B------:R-:W-:Y:S01]  /*50a0*/  FADD.FTZ R25, R25, -R2.reuse ;  /* 0x8000000219197221 */ /* 0x100fe20000010000 */
[----:B------:R-:W-:Y:S01]  /*50b0*/  F2FP.PACK_AB R32, R235, R236 ;  /* 0x000000eceb20723e */ /* 0x000fe200000000ff */
[----:B-1----:R-:W-:Y:S01]  /*50c0*/  FMUL.FTZ R12, R139, R12 ;  /* 0x0000000c8b0c7220 */ /* 0x002fe20000410000 */
[----:B------:R-:W-:Y:S01]  /*50d0*/  F2FP.PACK_AB R23, R161, R163 ;  /* 0x000000a3a117723e */ /* 0x000fe200000000ff */
[----:B------:R-:W-:Y:S01]  /*50e0*/  FADD.FTZ R29, R29, -R2 ;  /* 0x800000021d1d7221 */ /* 0x000fe20000010000 */
[----:B------:R-:W-:Y:S01]  /*50f0*/  F2FP.PACK_AB R136, R136, R232 ;  /* 0x000000e88888723e */ /* 0x000fe200000000ff */
[----:B------:R-:W-:Y:S01]  /*5100*/  FFMA.FTZ R156, R34, c[0x0][0x29c], -R146 ;  /* 0x0000a700229c7a23 */ /* 0x000fe20000010892 */
[----:B------:R-:W-:Y:S01]  /*5110*/  MUFU.EX2 R141, R141 ;  /* 0x0000008d008d7308 */ /* 0x000fe20000000800 */
[----:B------:R-:W-:Y:S01]  /*5120*/  FFMA.FTZ R3, -R237, R237, 1 ;  /* 0x3f800000ed037423 */ /* 0x000fe200000101ed */
[----:B------:R-:W-:Y:S01]  /*5130*/  F2FP.PACK_AB R34, R158, R160 ;  /* 0x000000a09e22723e */ /* 0x000fe200000000ff */
[--C-:B------:R-:W-:Y:S01]  /*5140*/  FADD.FTZ R28, R28, -R2.reuse ;  /* 0x800000021c1c7221 */ /* 0x100fe20000010000 */
[C---:B--2---:R-:W-:Y:S01]  /*5150*/  F2FP.PACK_AB R17, R138.reuse, R137 ;  /* 0x000000898a11723e */ /* 0x044fe200000000ff */
[----:B------:R-:W-:Y:S01]  /*5160*/  FMUL.FTZ R138, R138, R9 ;  /* 0x000000098a8a7220 */ /* 0x000fe20000410000 */
[----:B------:R-:W-:Y:S01]  /*5170*/  F2FP.PACK_AB R134, R134, R157 ;  /* 0x0000009d8686723e */ /* 0x000fe200000000ff */
[----:B------:R-:W-:Y:S01]  /*5180*/  FFMA.FTZ R4, -R246, R246, 1 ;  /* 0x3f800000f6047423 */ /* 0x000fe200000101f6 */
[----:B------:R-:W-:Y:S02]  /*5190*/  F2FP.PACK_AB R135, R229, R231 ;  /* 0x000000e7e587723e */ /* 0x000fe400000000ff */
[----:B------:R-:W1:Y:S01]  /*51a0*/  MUFU.EX2 R149, R149 ;  /* 0x0000009500957308 */ /* 0x000e620000000800 */
[----:B------:R-:W-:Y:S01]  /*51b0*/  FMUL.FTZ R138, R138, R4 ;  /* 0x000000048a8a7220 */ /* 0x000fe20000410000 */
[C---:B---3--:R-:W-:Y:S01]  /*51c0*/  F2FP.PACK_AB R9, R142.reuse, R139 ;  /* 0x0000008b8e09723e */ /* 0x048fe200000000ff */
[----:B------:R-:W-:Y:S07]  /*51d0*/  FMUL.FTZ R142, R142, R13 ;  /* 0x0000000d8e8e7220 */ /* 0x000fee0000410000 */
[----:B------:R-:W2:Y:S10]  /*51e0*/  MUFU.EX2 R148, R148 ;  /* 0x0000009400947308 */ /* 0x000eb40000000800 */
[----:B------:R-:W3:Y:S01]  /*51f0*/  MUFU.EX2 R147, R147 ;  /* 0x0000009300937308 */ /* 0x000ee20000000800 */
[----:B-1----:R-:W-:Y:S09]  /*5200*/  F2FP.PACK_AB R4, R149, R141 ;  /* 0x0000008d9504723e */ /* 0x002ff200000000ff */
[----:B------:R-:W-:Y:S01]  /*5210*/  MUFU.EX2 R152, R152 ;  /* 0x0000009800987308 */ /* 0x000fe20000000800 */
[----:B--2---:R-:W-:Y:S09]  /*5220*/  FMUL.FTZ R28, R148, R28 ;  /* 0x0000001c941c7220 */ /* 0x004ff20000410000 */
[----:B------:R1:W-:Y:S10]  /*5230*/  MUFU.EX2 R22, R133 ;  /* 0x0000008500167308 */ /* 0x0003f40000000800 */
[----:B------:R-:W-:Y:S01]  /*5240*/  MUFU.EX2 R21, R156 ;  /* 0x0000009c00157308 */ /* 0x000fe20000000800 */
[----:B----4-:R-:W-:Y:S02]  /*5250*/  FSEL R151, R240, -INF , P2 ;  /* 0xff800000f0977808 */ /* 0x010fe40001000000 */
[----:B------:R-:W-:Y:S01]  /*5260*/  ISETP.GT.AND P2, PT, R0, 0x60, PT ;  /* 0x000000600000780c */ /* 0x000fe20003f44270 */
[----:B------:R-:W-:Y:S02]  /*5270*/  FADD.FTZ R0, R8, -R2 ;  /* 0x8000000208007221 */ /* 0x000fe40000010000 */
[--C-:B------:R-:W-:Y:S02]  /*5280*/  FFMA.FTZ R151, R151, c[0x0][0x29c], -R146.reuse ;  /* 0x0000a70097977a23 */ /* 0x100fe40000010892 */
[----:B------:R-:W-:Y:S02]  /*5290*/  FMUL.FTZ R0, R137, R0 ;  /* 0x0000000089007220 */ /* 0x000fe40000410000 */
[----:B------:R-:W-:Y:S02]  /*52a0*/  FMUL.FTZ R8, R145, R159 ;  /* 0x0000009f91087220 */ /* 0x000fe40000410000 */
[----:B------:R-:W-:Y:S01]  /*52b0*/  FMUL.FTZ R230, R0, R35 ;  /* 0x0000002300e67220 */ /* 0x000fe20000410000 */
[----:B------:R-:W-:Y:S01]  /*52c0*/  FSEL R35, R239, -INF , P6 ;  /* 0xff800000ef237808 */ /* 0x000fe20003000000 */
[----:B------:R-:W2:Y:S01]  /*52d0*/  MUFU.EX2 R151, R151 ;  /* 0x0000009700977308 */ /* 0x000ea20000000800 */
[----:B------:R-:W-:Y:S01]  /*52e0*/  FMUL.FTZ R154, R8, R132 ;  /* 0x00000084089a7220 */ /* 0x000fe20000410000 */
[----:B------:R-:W-:Y:S01]  /*52f0*/  FSEL R0, R250, -INF , P1 ;  /* 0xff800000fa007808 */ /* 0x000fe20000800000 */
[--C-:B------:R-:W-:Y:S01]  /*5300*/  FFMA.FTZ R159, R33, c[0x0][0x29c], -R146.reuse ;  /* 0x0000a700219f7a23 */ /* 0x100fe20000010892 */
[----:B------:R-:W-:Y:S01]  /*5310*/  FSEL R8, R252, -INF , P2 ;  /* 0xff800000fc087808 */ /* 0x000fe20001000000 */
[--C-:B------:R-:W-:Y:S01]  /*5320*/  FFMA.FTZ R153, R35, c[0x0][0x29c], -R146.reuse ;  /* 0x0000a70023997a23 */ /* 0x100fe20000010892 */
[----:B------:R-:W-:Y:S01]  /*5330*/  F2FP.PACK_AB R33, R7, R16 ;  /* 0x000000100721723e */ /* 0x000fe200000000ff */
[----:B------:R-:W-:Y:S01]  /*5340*/  FMUL.FTZ R137, R12, R3 ;  /* 0x000000030c897220 */ /* 0x000fe20000410000 */
[----:B------:R-:W-:Y:S01]  /*5350*/  F2FP.PACK_AB R132, R5, R6 ;  /* 0x000000060584723e */ /* 0x000fe200000000ff */
[--C-:B------:R-:W-:Y:S01]  /*5360*/  FFMA.FTZ R162, R8, c[0x0][0x29c], -R146.reuse ;  /* 0x0000a70008a27a23 */ /* 0x100fe20000010892 */
[----:B------:R-:W4:Y:S01]  /*5370*/  MUFU.EX2 R19, R153 ;  /* 0x0000009900137308 */ /* 0x000f220000000800 */
[----:B------:R-:W-:Y:S01]  /*5380*/  FFMA.FTZ R146, R0, c[0x0][0x29c], -R146 ;  /* 0x0000a70000927a23 */ /* 0x000fe20000010892 */
[----:B---3--:R-:W-:Y:S01]  /*5390*/  F2FP.PACK_AB R5, R147, R148 ;  /* 0x000000949305723e */ /* 0x008fe200000000ff */
[----:B------:R-:W-:Y:S01]  /*53a0*/  FFMA.FTZ R0, -R251, R251, 1 ;  /* 0x3f800000fb007423 */ /* 0x000fe200000101fb */
[----:B------:R-:W-:Y:S01]  /*53b0*/  F2FP.PACK_AB R35, R233, R234 ;  /* 0x000000eae923723e */ /* 0x000fe200000000ff */
[----:B------:R-:W-:Y:S01]  /*53c0*/  FMUL.FTZ R16, R141, R24 ;  /* 0x000000188d107220 */ /* 0x000fe20000410000 */
[----:B-1----:R-:W-:Y:S01]  /*53d0*/  F2FP.PACK_AB R133, R154, R155 ;  /* 0x0000009b9a85723e */ /* 0x002fe200000000ff */
[----:B------:R-:W-:Y:S02]  /*53e0*/  FMUL.FTZ R13, R142, R0 ;  /* 0x000000008e0d7220 */ /* 0x000fe40000410000 */
[----:B------:R-:W-:Y:S01]  /*53f0*/  FMUL.FTZ R12, R149, R25 ;  /* 0x00000019950c7220 */ /* 0x000fe20000410000 */
[----:B------:R-:W1:Y:S01]  /*5400*/  LDS R0, [R238.X4+0xf320] ;  /* 0x00f32000ee007984 */ /* 0x000e620000004800 */
[----:B------:R-:W-:Y:S01]  /*5410*/  FMUL.FTZ R147, R147, R29 ;  /* 0x0000001d93937220 */ /* 0x000fe20000410000 */
[----:B------:R-:W3:Y:S01]  /*5420*/  MUFU.EX2 R7, R159 ;  /* 0x0000009f00077308 */ /* 0x000ee20000000800 */
[----:B------:R-:W-:Y:S01]  /*5430*/  FFMA.FTZ R8, -R249, R249, 1 ;  /* 0x3f800000f9087423 */ /* 0x000fe200000101f9 */
[----:B------:R-:W-:Y:S01]  /*5440*/  STS [R227+0xf480], R150 ;  /* 0x00f48096e3007388 */ /* 0x000fe20000000800 */
[----:B------:R-:W-:Y:S01]  /*5450*/  FFMA.FTZ R3, -R247, R247, 1 ;  /* 0x3f800000f7037423 */ /* 0x000fe200000101f7 */
[----:B------:R-:W-:Y:S01]  /*5460*/  F2FP.PACK_AB R13, R13, R137 ;  /* 0x000000890d0d723e */ /* 0x000fe200000000ff */
[----:B------:R-:W-:Y:S01]  /*5470*/  FFMA.FTZ R2, -R245, R245, 1 ;  /* 0x3f800000f5027423 */ /* 0x000fe200000101f5 */
[----:B------:R-:W-:Y:S01]  /*5480*/  STS [R227+0xf880], R33 ;  /* 0x00f88021e3007388 */ /* 0x000fe20000000800 */
[----:B------:R-:W-:Y:S02]  /*5490*/  FFMA.FTZ R6, -R248, R248, 1 ;  /* 0x3f800000f8067423 */ /* 0x000fe400000101f8 */
[----:B------:R-:W-:Y:S01]  /*54a0*/  FMUL.FTZ R3, R28, R3 ;  /* 0x000000031c037220 */ /* 0x000fe20000410000 */
[----:B------:R-:W-:Y:S01]  /*54b0*/  STS [R228], R140 ;  /* 0x0000008ce4007388 */ /* 0x000fe20000000800 */
[----:B------:R-:W-:Y:S01]  /*54c0*/  FMUL.FTZ R2, R147, R2 ;  /* 0x0000000293027220 */ /* 0x000fe20000410000 */
[----:B------:R-:W5:Y:S01]  /*54d0*/  MUFU.EX2 R146, R146 ;  /* 0x0000009200927308 */ /* 0x000f620000000800 */
[----:B------:R-:W-:Y:S01]  /*54e0*/  FMUL.FTZ R16, R16, R8 ;  /* 0x0000000810107220 */ /* 0x000fe20000410000 */
[----:B------:R-:W-:Y:S01]  /*54f0*/  STS [R228+0x400], R132 ;  /* 0x00040084e4007388 */ /* 0x000fe20000000800 */
[----:B------:R-:W-:Y:S01]  /*5500*/  FMUL.FTZ R12, R12, R6 ;  /* 0x000000060c0c7220 */ /* 0x000fe20000410000 */
[----:B------:R-:W-:Y:S02]  /*5510*/  F2FP.PACK_AB R8, R138, R230 ;  /* 0x000000e68a08723e */ /* 0x000fe400000000ff */
[----:B------:R-:W-:Y:S02]  /*5520*/  STS [R227+0x10480], R17 ;  /* 0x01048011e3007388 */ /* 0x000fe40000000800 */
[----:B------:R-:W-:Y:S02]  /*5530*/  F2FP.PACK_AB R12, R12, R16 ;  /* 0x000000100c0c723e */ /* 0x000fe400000000ff */
[----:B------:R-:W-:Y:S01]  /*5540*/  F2FP.PACK_AB R16, R2, R3 ;  /* 0x000000030210723e */ /* 0x000fe200000000ff */
[----:B------:R-:W3:Y:S01]  /*5550*/  MUFU.EX2 R6, R162 ;  /* 0x000000a200067308 */ /* 0x000ee20000000800 */
[----:B--2---:R-:W-:Y:S02]  /*5560*/  F2FP.PACK_AB R3, R151, R152 ;  /* 0x000000989703723e */ /* 0x004fe400000000ff */
[----:B----4-:R-:W-:Y:S03]  /*5570*/  F2FP.PACK_AB R2, R19, R22 ;  /* 0x000000161302723e */ /* 0x010fe600000000ff */
[----:B------:R2:W-:Y:S04]  /*5580*/  STS [R227+0x10880], R3 ;  /* 0x01088003e3007388 */ /* 0x0005e80000000800 */
[----:B------:R3:W-:Y:S04]  /*5590*/  STS [R228+0x1400], R2 ;  /* 0x00140002e4007388 */ /* 0x0007e80000000800 */
[----:B------:R4:W-:Y:S01]  /*55a0*/  STS [R228+0x1000], R9 ;  /* 0x00100009e4007388 */ /* 0x0009e20000000800 */
[--C-:B-1----:R-:W-:Y:S02]  /*55b0*/  FADD.FTZ R10, R10, -R0.reuse ;  /* 0x800000000a0a7221 */ /* 0x102fe40000010000 */
[--C-:B------:R-:W-:Y:S01]  /*55c0*/  FADD.FTZ R11, R11, -R0.reuse ;  /* 0x800000000b0b7221 */ /* 0x100fe20000010000 */
[----:B------:R-:W-:Y:S01]  /*55d0*/  STS [R227+0x11480], R143 ;  /* 0x0114808fe3007388 */ /* 0x000fe20000000800 */
        /* <DEDUP_REMOVED lines=9> */
[----:B--2---:R-:W-:Y:S02]  /*5670*/  FFMA.FTZ R3, -R240, R240, 1 ;  /* 0x3f800000f0037423 */ /* 0x004fe400000101f0 */
[--C-:B------:R-:W-:Y:S01]  /*5680*/  FADD.FTZ R27, R27, -R0.reuse ;  /* 0x800000001b1b7221 */ /* 0x100fe20000010000 */
[----:B------:R1:W-:Y:S01]  /*5690*/  STS [R227+0x12480], R4 ;  /* 0x01248004e3007388 */ /* 0x0003e20000000800 */
[----:B---3--:R-:W-:Y:S01]  /*56a0*/  F2FP.PACK_AB R2, R7, R21 ;  /* 0x000000150702723e */ /* 0x008fe200000000ff */
[--C-:B------:R-:W-:Y:S02]  /*56b0*/  FADD.FTZ R30, R30, -R0.reuse ;  /* 0x800000001e1e7221 */ /* 0x100fe40000010000 */
[----:B------:R-:W-:Y:S02]  /*56c0*/  FMUL.FTZ R21, R21, R26 ;  /* 0x0000001a15157220 */ /* 0x000fe40000410000 */
[----:B------:R2:W-:Y:S01]  /*56d0*/  STS [R227+0x12880], R2 ;  /* 0x01288002e3007388 */ /* 0x0005e20000000800 */
[----:B----4-:R-:W-:Y:S02]  /*56e0*/  FMUL.FTZ R9, R151, R11 ;  /* 0x0000000b97097220 */ /* 0x010fe40000410000 */
[----:B------:R-:W-:Y:S01]  /*56f0*/  FMUL.FTZ R27, R7, R27 ;  /* 0x0000001b071b7220 */ /* 0x000fe20000410000 */
[----:B------:R3:W-:Y:S01]  /*5700*/  STS [R228+0x3000], R5 ;  /* 0x00300005e4007388 */ /* 0x0007e20000000800 */
[----:B------:R-:W-:Y:S02]  /*5710*/  FMUL.FTZ R9, R9, R3 ;  /* 0x0000000309097220 */ /* 0x000fe40000410000 */
[----:B------:R-:W-:Y:S02]  /*5720*/  FFMA.FTZ R3, -R241, R241, 1 ;  /* 0x3f800000f1037423 */ /* 0x000fe400000101f1 */
[----:B------:R-:W-:Y:S02]  /*5730*/  FADD.FTZ R31, R31, -R0 ;  /* 0x800000001f1f7221 */ /* 0x000fe40000010000 */
[----:B------:R-:W-:Y:S02]  /*5740*/  FMUL.FTZ R3, R14, R3 ;  /* 0x000000030e037220 */ /* 0x000fe40000410000 */
[----:B------:R-:W-:Y:S02]  /*5750*/  FFMA.FTZ R0, -R244, R244, 1 ;  /* 0x3f800000f4007423 */ /* 0x000fe400000101f4 */
[----:B-----5:R-:W-:Y:S02]  /*5760*/  FMUL.FTZ R31, R146, R31 ;  /* 0x0000001f921f7220 */ /* 0x020fe40000410000 */
[----:B------:R-:W-:Y:S02]  /*5770*/  FMUL.FTZ R7, R21, R0 ;  /* 0x0000000015077220 */ /* 0x000fe40000410000 */
[----:B-1----:R-:W-:Y:S02]  /*5780*/  FFMA.FTZ R4, -R239, R239, 1 ;  /* 0x3f800000ef047423 */ /* 0x002fe400000101ef */
[----:B------:R-:W-:Y:S02]  /*5790*/  FFMA.FTZ R0, -R252, R252, 1 ;  /* 0x3f800000fc007423 */ /* 0x000fe400000101fc */
[----:B------:R-:W-:Y:S02]  /*57a0*/  FMUL.FTZ R4, R15, R4 ;  /* 0x000000040f047220 */ /* 0x000fe40000410000 */
[----:B--2---:R-:W-:Y:S03]  /*57b0*/  FFMA.FTZ R2, -R242, R242, 1 ;  /* 0x3f800000f2027423 */ /* 0x004fe600000101f2 */
[----:B------:R-:W-:Y:S01]  /*57c0*/  F2FP.PACK_AB R4, R4, R3 ;  /* 0x000000030404723e */ /* 0x000fe200000000ff */
[----:B------:R-:W-:Y:S01]  /*57d0*/  FMUL.FTZ R10, R10, R2 ;  /* 0x000000020a0a7220 */ /* 0x000fe20000410000 */
[----:B------:R-:W-:Y:S01]  /*57e0*/  F2FP.PACK_AB R2, R146, R6 ;  /* 0x000000069202723e */ /* 0x000fe200000000ff */
[----:B------:R-:W-:Y:S02]  /*57f0*/  FFMA.FTZ R3, -R243, R243, 1 ;  /* 0x3f800000f3037423 */ /* 0x000fe400000101f3 */
[----:B---3--:R-:W-:Y:S02]  /*5800*/  FMUL.FTZ R5, R6, R30 ;  /* 0x0000001e06057220 */ /* 0x008fe40000410000 */
        /* <DEDUP_REMOVED lines=151> */
.L_x_639:
        /* <DEDUP_REMOVED lines=240> */
.L_x_637:
[----:B------:R-:W-:Y:S05]  /*7080*/  @P1 EXIT ;  /* 0x000000000000194d */ /* 0x000fea0003800000 */
[----:B------:R-:W-:Y:S02]  /*7090*/  ULDC.64 UR4, c[0x0][0x360] ;  /* 0x0000d80000047ab9 */ /* 0x000fe40000000a00 */
[----:B------:R-:W-:Y:S02]  /*70a0*/  UISETP.NE.U32.AND UP2, UPT, URZ, UR4, UPT ;  /* 0x000000043f00728c */ /* 0x000fe4000bf45070 */
[----:B------:R-:W-:-:S02]  /*70b0*/  ULDC.64 UR6, c[0x0][0x360] ;  /* 0x0000d80000067ab9 */ /* 0x000fc40000000a00 */
[----:B------:R-:W-:-:S06]  /*70c0*/  UISETP.NE.AND.EX UP2, UPT, URZ, UR5, UPT, UP2 ;  /* 0x000000053f00728c */ /* 0x000fcc000bf45320 */
[----:B------:R-:W-:-:S05]  /*70d0*/  PLOP3.LUT P0, PT, PT, PT, UP2, 0x80, 0x0 ;  /* 0x000000000000781c */ /* 0x000fca0003f0f028 */
[----:B------:R-:W-:Y:S02]  /*70e0*/  @UP2 UMOV UR4, 0x4 ;  /* 0x0000000400042882 */ /* 0x000fe40000000000 */
[----:B------:R-:W-:-:S06]  /*70f0*/  @UP2 UIMAD.WIDE UR4, UR10, UR4, UR6 ;  /* 0x000000040a0422a5 */ /* 0x000fcc000f8e0206 */
[----:B------:R-:W-:Y:S02]  /*7100*/  IMAD.U32 R2, RZ, RZ, UR4 ;  /* 0x00000004ff027e24 */ /* 0x000fe4000f8e00ff */
[----:B------:R-:W-:Y:S01]  /*7110*/  IMAD.U32 R3, RZ, RZ, UR5 ;  /* 0x00000005ff037e24 */ /* 0x000fe2000f8e00ff */
[----:B------:R-:W-:Y:S02]  /*7120*/  UMOV UR6, 0x1 ;  /* 0x0000000100067882 */ /* 0x000fe40000000000 */
[----:B------:R-:W-:Y:S02]  /*7130*/  ULDC.64 UR4, c[0x0][0x338] ;  /* 0x0000ce0000047ab9 */ /* 0x000fe40000000a00 */
[----:B------:R-:W2:Y:S01]  /*7140*/  @P0 LDG.E R0, [R2.64] ;  /* 0x0000001202000981 */ /* 0x000ea2000c1e1900 */
[----:B------:R-:W-:Y:S01]  /*7150*/  UISETP.NE.AND UP0, UPT, UR6, UR4, UPT ;  /* 0x000000040600728c */ /* 0x000fe2000bf05270 */
[----:B------:R-:W-:Y:S01]  /*7160*/  BSSY B0, `(.L_x_641) ;  /* 0x000002e000007945 */ /* 0x000fe20003800000 */
[----:B------:R-:W-:Y:S01]  /*7170*/  UIMAD.WIDE.U32 UR8, UR12, UR5, URZ ;  /* 0x000000050c0872a5 */ /* 0x000fe2000f8e003f */
[----:B------:R-:W1:Y:S01]  /*7180*/  S2R R4, SR_TID.X ;  /* 0x0000000000047919 */ /* 0x000e620000002100 */
[----:B------:R-:W-:-:S02]  /*7190*/  UMOV UR6, UR12 ;  /* 0x0000000c00067c82 */ /* 0x000fc40008000000 */
[----:B------:R-:W-:Y:S02]  /*71a0*/  ULDC UR5, c[0x0][0x340] ;  /* 0x0000d00000057ab9 */ /* 0x000fe40000000800 */
[----:B------:R-:W-:Y:S02]  /*71b0*/  ULDC UR15, c[0x0][0x358] ;  /* 0x0000d600000f7ab9 */ /* 0x000fe40000000800 */
[----:B------:R-:W-:Y:S02]  /*71c0*/  UIMAD UR15, UR11, UR15, URZ ;  /* 0x0000000f0b0f72a4 */ /* 0x000fe4000f8e023f */
[----:B------:R-:W-:Y:S02]  /*71d0*/  @UP0 UMOV UR7, UR9 ;  /* 0x0000000900070c82 */ /* 0x000fe40008000000 */
[----:B------:R-:W-:-:S04]  /*71e0*/  @UP0 USHF.R.U32.HI UR6, URZ, UR5, UR7 ;  /* 0x000000053f060299 */ /* 0x000fc80008011607 */
[----:B------:R-:W-:Y:S02]  /*71f0*/  UIADD3 UR5, -UR6, URZ, URZ ;  /* 0x0000003f06057290 */ /* 0x000fe4000fffe13f */
[----:B------:R-:W-:Y:S02]  /*7200*/  USHF.R.S32.HI UR9, URZ, 0x1f, UR6 ;  /* 0x0000001f3f097899 */ /* 0x000fe40008011406 */
[----:B------:R-:W-:-:S03]  /*7210*/  UIMAD UR12, UR5, UR4, UR12 ;  /* 0x00000004050c72a4 */ /* 0x000fc6000f8e020c */
[----:B------:R-:W-:Y:S02]  /*7220*/  ULDC UR4, c[0x0][0x2f4] ;  /* 0x0000bd0000047ab9 */ /* 0x000fe40000000800 */
[----:B------:R-:W-:Y:S01]  /*7230*/  UIMAD UR15, UR15, UR4, URZ ;  /* 0x000000040f0f72a4 */ /* 0x000fe2000f8e023f */
[----:B------:R-:W-:Y:S01]  /*7240*/  BAR.SYNC.DEFER_BLOCKING 0x1, 0x100 ;  /* 0x0044000000007b1d */ /* 0x000fe20000010000 */
[----:B------:R-:W-:Y:S01]  /*7250*/  UIMAD UR13, UR10, UR4, URZ ;  /* 0x000000040a0d72a4 */ /* 0x000fe2000f8e023f */
[----:B-1----:R-:W-:Y:S01]  /*7260*/  ISETP.NE.AND P2, PT, R4, RZ, PT ;  /* 0x000000ff0400720c */ /* 0x002fe20003f45270 */
[----:B------:R-:W-:Y:S02]  /*7270*/  USHF.R.S32.HI UR8, URZ, 0x1f, UR15 ;  /* 0x0000001f3f087899 */ /* 0x000fe4000801140f */
[----:B------:R-:W-:Y:S02]  /*7280*/  USHF.R.S32.HI UR7, URZ, 0x1f, UR13 ;  /* 0x0000001f3f077899 */ /* 0x000fe4000801140d */
[----:B------:R-:W-:-:S02]  /*7290*/  UIADD3 UR15, UP1, UP0, UR15, UR13, UR6 ;  /* 0x0000000d0f0f7290 */ /* 0x000fc4000f83e006 */
[----:B------:R-:W-:Y:S02]  /*72a0*/  ULDC.64 UR4, c[0x0][0x350] ;  /* 0x0000d40000047ab9 */ /* 0x000fe40000000a00 */
[----:B------:R-:W-:Y:S02]  /*72b0*/  UIADD3.X UR8, UR8, UR7, UR9, UP1, UP0 ;  /* 0x0000000708087290 */ /* 0x000fe40008fe0409 */
[----:B------:R-:W-:Y:S02]  /*72c0*/  USHF.L.U32 UR7, UR15, 0x2, URZ ;  /* 0x000000020f077899 */ /* 0x000fe4000800063f */
[----:B------:R-:W-:Y:S02]  /*72d0*/  USHF.L.U64.HI UR8, UR15, 0x2, UR8 ;  /* 0x000000020f087899 */ /* 0x000fe40008010208 */
[----:B------:R-:W-:Y:S02]  /*72e0*/  USHF.R.S32.HI UR15, URZ, 0x1f, UR10 ;  /* 0x0000001f3f0f7899 */ /* 0x000fe4000801140a */
[----:B------:R-:W-:-:S04]  /*72f0*/  UIADD3 UR4, UP0, UR7, UR4, URZ ;  /* 0x0000000407047290 */ /* 0x000fc8000ff1e03f */
[----:B------:R-:W-:Y:S02]  /*7300*/  UIADD3.X UR5, UR8, UR5, URZ, UP0, !UPT ;  /* 0x0000000508057290 */ /* 0x000fe400087fe43f */
[----:B------:R-:W-:-:S04]  /*7310*/  MOV R4, UR4 ;  /* 0x0000000400047c02 */ /* 0x000fc80008000f00 */
[----:B------:R-:W-:Y:S01]  /*7320*/  IMAD.U32 R5, RZ, RZ, UR5 ;  /* 0x00000005ff057e24 */ /* 0x000fe2000f8e00ff */
[----:B--2---:R-:W1:Y:S02]  /*7330*/  @P0 R2UR UR14, R0 ;  /* 0x00000000000e03c2 */ /* 0x004e6400000e0000 */
[----:B-1----:R-:W-:-:S04]  /*7340*/  @UP2 ULEA UR14, UR10, UR14, 0x7 ;  /* 0x0000000e0a0e2291 */ /* 0x002fc8000f8e383f */
[----:B------:R-:W-:-:S04]  /*7350*/  @UP2 USHF.R.S32.HI UR13, URZ, 0x1f, UR14 ;  /* 0x0000001f3f0d2899 */ /* 0x000fc8000801140e */
[----:B------:R-:W-:Y:S02]  /*7360*/  @UP2 ULEA.HI UR14, UR13, UR14, URZ, 0x7 ;  /* 0x0000000e0d0e2291 */ /* 0x000fe4000f8f383f */
[----:B------:R-:W-:Y:S02]  /*7370*/  USEL UR13, UR10, URZ, !UP2 ;  /* 0x0000003f0a0d7287 */ /* 0x000fe4000d000000 */
[----:B------:R-:W-:Y:S02]  /*7380*/  @UP2 USHF.R.S32.HI UR14, URZ, 0x7, UR14 ;  /* 0x000000073f0e2899 */ /* 0x000fe4000801140e */
[----:B------:R-:W-:Y:S02]  /*7390*/  USEL UR10, UR15, URZ, !UP2 ;  /* 0x0000003f0f0a7287 */ /* 0x000fe4000d000000 */
[----:B------:R-:W-:-:S04]  /*73a0*/  @UP2 UIMAD UR14, UR14, 0x3000, URZ ;  /* 0x000030000e0e28a4 */ /* 0x000fc8000f8e023f */
[----:B------:R-:W-:-:S03]  /*73b0*/  @UP2 USHF.R.S32.HI UR15, URZ, 0x1f, UR14 ;  /* 0x0000001f3f0f2899 */ /* 0x000fc6000801140e */
[----:B------:R-:W-:-:S04]  /*73c0*/  @!UP2 UMOV UR14, URZ ;  /* 0x0000003f000eac82 */ /* 0x000fc80008000000 */
[----:B------:R-:W-:Y:S01]  /*73d0*/  @!UP2 UMOV UR15, URZ ;  /* 0x0000003f000fac82 */ /* 0x000fe20008000000 */
[----:B------:R-:W-:Y:S05]  /*73e0*/  @P2 BRA `(.L_x_642) ;  /* 0x0000005000002947 */ /* 0x000fea0003800000 */
.L_x_643:
[----:B------:R-:W2:Y:S01]  /*73f0*/  LDG.E.STRONG.GPU R0, [R4.64] ;  /* 0x0000001204007981 */ /* 0x000ea2000c1ef900 */
[----:B------:R-:W-:Y:S01]  /*7400*/  YIELD ;  /* 0x0000000000007946 */ /* 0x000fe20003800000 */
[----:B--2---:R-:W-:Y:S01]  /*7410*/  ISETP.NE.AND P0, PT, R0, UR12, PT ;  /* 0x0000000c00007c0c */ /* 0x004fe2000bf05270 */
[----:B------:R-:W-:-:S12]  /*7420*/  CCTL.IVALL ;  /* 0x00000000ff00798f */ /* 0x000fd80002000000 */
[----:B------:R-:W-:Y:S05]  /*7430*/  @P0 BRA `(.L_x_643) ;  /* 0xffffffb000000947 */ /* 0x000fea000383ffff */
.L_x_642:
[----:B------:R-:W-:Y:S05]  /*7440*/  BSYNC B0 ;  /* 0x0000000000007941 */ /* 0x000fea0003800000 */
.L_x_641:
[----:B------:R-:W-:Y:S01]  /*7450*/  MOV R11, 0xffffffff ;  /* 0xffffffff000b7802 */ /* 0x000fe20000000f00 */
[----:B------:R-:W-:Y:S05]  /*7460*/  BRA.CONV ~URZ, `(.L_x_644) ;  /* 0x000000237f007947 */ /* 0x000fea000b800000 */
[----:B------:R-:W-:Y:S02]  /*7470*/  MOV R2, 0x7490 ;  /* 0x0000749000027802 */ /* 0x000fe40000000f00 */
[----:B------:R-:W-:Y:S05]  /*7480*/  CALL.REL.NOINC `($__internal_5_$__cuda_sm70_warpsync) ;  /* 0x00000b6000007944 */ /* 0x000fea0003c00000 */
.L_x_644:
[----:B------:R-:W1:Y:S01]  /*7490*/  S2R R0, SR_TID.X ;  /* 0x0000000000007919 */ /* 0x000e620000002100 */
[----:B------:R-:W-:Y:S01]  /*74a0*/  UIMAD UR5, UR11, 0x3000, URZ ;  /* 0x000030000b0578a4 */ /* 0x000fe2000f8e023f */
[----:B------:R-:W-:Y:S01]  /*74b0*/  IMAD.U32 R10, RZ, RZ, UR13 ;  /* 0x0000000dff0a7e24 */ /* 0x000fe2000f8e00ff */
[----:B------:R-:W-:-:S06]  /*74c0*/  NOP ;  /* 0x0000000000007918 */ /* 0x000fcc0000000000 */
[----:B------:R-:W-:Y:S01]  /*74d0*/  USHF.R.S32.HI UR4, URZ, 0x1f, UR5 ;  /* 0x0000001f3f047899 */ /* 0x000fe20008011405 */
[----:B------:R-:W-:Y:S01]  /*74e0*/  IMAD.U32 R8, RZ, RZ, UR5 ;  /* 0x00000005ff087e24 */ /* 0x000fe2000f8e00ff */
[----:B-1----:R-:W-:-:S04]  /*74f0*/  SHF.R.S32.HI R2, RZ, 0x1f, R0 ;  /* 0x0000001fff027819 */ /* 0x002fc80000011400 */
[----:B------:R-:W-:Y:S01]  /*7500*/  IADD3 R8, P1, P0, R8, UR14, R0 ;  /* 0x0000000e08087c10 */ /* 0x000fe2000f83e000 */
[----:B------:R-:W-:Y:S01]  /*7510*/  IMAD.U32 R0, RZ, RZ, UR4 ;  /* 0x00000004ff007e24 */ /* 0x000fe2000f8e00ff */
[----:B------:R-:W-:Y:S02]  /*7520*/  ULDC.64 UR4, c[0x0][0x328] ;  /* 0x0000ca0000047ab9 */ /* 0x000fe40000000a00 */
[----:B------:R-:W-:Y:S02]  /*7530*/  UIMAD UR4, UR9, UR4, URZ ;  /* 0x00000004090472a4 */ /* 0x000fe4000f8e023f */
[----:B------:R-:W-:Y:S01]  /*7540*/  IADD3.X R9, R0, UR15, R2, P1, P0 ;  /* 0x0000000f00097c10 */ /* 0x000fe20008fe0402 */
[----:B------:R-:W-:Y:S01]  /*7550*/  IMAD.U32 R2, RZ, RZ, UR6 ;  /* 0x00000006ff027e24 */ /* 0x000fe2000f8e00ff */
[----:B------:R-:W-:-:S03]  /*7560*/  UIMAD UR16, UR6, UR5, UR4 ;  /* 0x00000005061072a4 */ /* 0x000fc6000f8e0204 */
[----:B------:R-:W-:Y:S01]  /*7570*/  IMAD.WIDE.U32 R2, R2, c[0x0][0x328], R8 ;  /* 0x0000ca0002027a25 */ /* 0x000fe200078e0008 */
[----:B------:R-:W-:Y:S02]  /*7580*/  ULDC.64 UR4, c[0x0][0x330] ;  /* 0x0000cc0000047ab9 */ /* 0x000fe40000000a00 */
        /* <DEDUP_REMOVED lines=57> */
[----:B------:R-:W-:Y:S05]  /*7920*/  CALL.REL.NOINC `($__internal_5_$__cuda_sm70_warpsync) ;  /* 0x000006c000007944 */ /* 0x000fea0003c00000 */
.L_x_645:
        /* <DEDUP_REMOVED lines=12> */
.L_x_647:
[----:B------:R-:W-:Y:S05]  /*79f0*/  BSYNC B0 ;  /* 0x0000000000007941 */ /* 0x000fea0003800000 */
.L_x_646:
[----:B------:R-:W-:Y:S01]  /*7a00*/  ULDC.64 UR4, c[0x0][0x348] ;  /* 0x0000d20000047ab9 */ /* 0x000fe20000000a00 */
[----:B------:R-:W-:Y:S01]  /*7a10*/  BSSY B0, `(.L_x_648) ;  /* 0x000000b000007945 */ /* 0x000fe20003800000 */
[----:B------:R-:W-:-:S04]  /*7a20*/  UIADD3 UR4, UP0, UR7, UR4, URZ ;  /* 0x0000000407047290 */ /* 0x000fc8000ff1e03f */
[----:B------:R-:W-:Y:S02]  /*7a30*/  UIADD3.X UR5, UR8, UR5, URZ, UP0, !UPT ;  /* 0x0000000508057290 */ /* 0x000fe400087fe43f */
[----:B--2---:R-:W-:-:S04]  /*7a40*/  MOV R4, UR4 ;  /* 0x0000000400047c02 */ /* 0x004fc80008000f00 */
[----:B------:R-:W-:Y:S01]  /*7a50*/  MOV R5, UR5 ;  /* 0x0000000500057c02 */ /* 0x000fe20008000f00 */
[----:B------:R-:W-:Y:S05]  /*7a60*/  @P2 BRA `(.L_x_649) ;  /* 0x0000005000002947 */ /* 0x000fea0003800000 */
.L_x_650:
[----:B------:R-:W2:Y:S01]  /*7a70*/  LDG.E.STRONG.GPU R0, [R4.64] ;  /* 0x0000001204007981 */ /* 0x000ea2000c1ef900 */
[----:B------:R-:W-:Y:S01]  /*7a80*/  YIELD ;  /* 0x0000000000007946 */ /* 0x000fe20003800000 */
[----:B--2---:R-:W-:Y:S01]  /*7a90*/  ISETP.NE.AND P0, PT, R0, UR12, PT ;  /* 0x0000000c00007c0c */ /* 0x004fe2000bf05270 */
[----:B------:R-:W-:-:S12]  /*7aa0*/  CCTL.IVALL ;  /* 0x00000000ff00798f */ /* 0x000fd80002000000 */
[----:B------:R-:W-:Y:S05]  /*7ab0*/  @P0 BRA `(.L_x_650) ;  /* 0xffffffb000000947 */ /* 0x000fea000383ffff */
.L_x_649:
[----:B------:R-:W-:Y:S05]  /*7ac0*/  BSYNC B0 ;  /* 0x0000000000007941 */ /* 0x000fea0003800000 */
.L_x_648:
[----:B------:R-:W-:Y:S05]  /*7ad0*/  BRA.CONV ~URZ, `(.L_x_651) ;  /* 0x000000237f007947 */ /* 0x000fea000b800000 */
[----:B-1----:R-:W-:Y:S02]  /*7ae0*/  MOV R2, 0x7b00 ;  /* 0x00007b0000027802 */ /* 0x002fe40000000f00 */
[----:B------:R-:W-:Y:S05]  /*7af0*/  CALL.REL.NOINC `($__internal_5_$__cuda_sm70_warpsync) ;  /* 0x000004f000007944 */ /* 0x000fea0003c00000 */
.L_x_651:
[----:B------:R-:W-:Y:S01]  /*7b00*/  ULDC.64 UR4, c[0x0][0x300] ;  /* 0x0000c00000047ab9 */ /* 0x000fe20000000a00 */
[----:B-1----:R-:W-:Y:S01]  /*7b10*/  MOV R2, R8 ;  /* 0x0000000800027202 */ /* 0x002fe20000000f00 */
[----:B------:R-:W-:Y:S01]  /*7b20*/  UIMAD UR4, UR9, UR4, URZ ;  /* 0x00000004090472a4 */ /* 0x000fe2000f8e023f */
[----:B------:R-:W-:Y:S02]  /*7b30*/  IMAD.U32 R0, RZ, RZ, UR6 ;  /* 0x00000006ff007e24 */ /* 0x000fe4000f8e00ff */
[----:B------:R-:W-:Y:S01]  /*7b40*/  IMAD.MOV.U32 R3, RZ, RZ, R9 ;  /* 0x000000ffff037224 */ /* 0x000fe200078e0009 */
        /* <DEDUP_REMOVED lines=62> */
.L_x_652:
        /* <DEDUP_REMOVED lines=12> */
        .weak           $__internal_5_$__cuda_sm70_warpsync
        .type           $__internal_5_$__cuda_sm70_warpsync,@function
        .size           $__internal_5_$__cuda_sm70_warpsync,(.L_x_1409 - $__internal_5_$__cuda_sm70_warpsync)
$__internal_5_$__cuda_sm70_warpsync:
[----:B------:R-:W-:Y:S01]  /*7ff0*/  MOV R3, 0x0 ;  /* 0x0000000000037802 */ /* 0x000fe20000000f00 */
[----:B------:R-:W-:Y:S04]  /*8000*/  WARPSYNC R11 ;  /* 0x0000000b00007348 */ /* 0x000fe80003800000 */
[----:B------:R-:W-:Y:S05]  /*8010*/  RET.REL.NODEC R2 `(_ZN7cutlass13device_kernelIN5flash19enable_sm80_to_sm89INS1_16FlashAttnBwdSm80INS1_25CollectiveMainloopBwdSm80ILi2ELi1EN4cute5tupleIJNS5_1CILi64EEENS7_ILi128EEENS7_ILi96EEEEEENS_6half_tEfNS_4arch4Sm80ELb1ELb0ELb1ELb1ELb1ELb0ELb0ELb0ELi2ELi2ELi4ELi2ELb1EEENS1_24CollectiveEpilogueBwdGQAISB_fSE_Li256ELb1ELb1EEENS1_25SingleTileBwdLPTSchedulerILb1ELi128ELb1EEEEEEEEEvNT_6ParamsE) ;  /* 0xffff7fe002007950 */ /* 0x000fea0003c3ffff */
.L_x_653:
        /* <DEDUP_REMOVED lines=14> */
.L_x_1409:


//--------------------- .text._ZN7cutlass13device_kernelIN5flash19enable_sm80_to_sm89INS1_16FlashAttnBwdSm80INS1_25CollectiveMainloopBwdSm80ILi2ELi2EN4cute5tupleIJNS5_1CILi64EEENS7_ILi128EEENS7_ILi96EEEEEENS_6half_tEfNS_4arch4Sm80ELb0ELb0ELb1ELb0ELb0ELb0ELb0ELb0ELi2ELi2ELi4ELi2ELb0EEENS1_21CollectiveEpilogueBwdISB_SC_SE_Li256ELb0ELb0ELi2EEENS1_19SingleTileSchedulerILb0ELb0ELb0ELi128EEEEEEEEEvNT_6ParamsE --------------------------
	.section	.text._ZN7cutlass13device_kernelIN5flash19enable_sm80_to_sm89INS1_16FlashAttnBwdSm80INS1_25CollectiveMainloopBwdSm80ILi2ELi2EN4cute5tupleIJNS5_1CILi64EEENS7_ILi128EEENS7_ILi96EEEEEENS_6half_tEfNS_4arch4Sm80ELb0ELb0ELb1ELb0ELb0ELb0ELb0ELb0ELi2ELi2ELi4ELi2ELb0EEENS1_21CollectiveEpilogueBwdISB_SC_SE_Li256ELb0ELb0ELi2EEENS1_19SingleTileSchedulerILb0ELb0ELb0ELi128EEEEEEEEEvNT_6ParamsE,"ax",@progbits
	.sectioninfo	@"SHI_REGISTERS=255"
	.align	128
.text._ZN7cutlass13device_kernelIN5flash19enable_sm80_to_sm89INS1_16FlashAttnBwdSm80INS1_25CollectiveMainloopBwdSm80ILi2ELi2EN4cute5tupleIJNS5_1CILi64EEENS7_ILi128EEENS7_ILi96EEEEEENS_6half_tEfNS_4arch4Sm80ELb0ELb0ELb1ELb0ELb0ELb0ELb0ELb0ELi2ELi2ELi4ELi2ELb0EEENS1_21CollectiveEpilogueBwdISB_SC_SE_Li256ELb0ELb0ELi2EEENS1_19SingleTileSchedulerILb0ELb0ELb0ELi128EEEEEEEEEvNT_6ParamsE:
        .type           _ZN7cutlass13device_kernelIN5flash19enable_sm80_to_sm89INS1_16FlashAttnBwdSm80INS1_25CollectiveMainloopBwdSm80ILi2ELi2EN4cute5tupleIJNS5_1CILi64EEENS7_ILi128EEENS7_ILi96EEEEEENS_6half_tEfNS_4arch4Sm80ELb0ELb0ELb1ELb0ELb0ELb0ELb0ELb0ELi2ELi2ELi4ELi2ELb0EEENS1_21CollectiveEpilogueBwdISB_SC_SE_Li256ELb0ELb0ELi2EEENS1_19SingleTileSchedulerILb0ELb0ELb0ELi128EEEEEEEEEvNT_6ParamsE,@function
        .size           _ZN7cutlass13device_kernelIN5flash19enable_sm80_to_sm89INS1_16FlashAttnBwdSm80INS1_25CollectiveMainloopBwdSm80ILi2ELi2EN4cute5tupleIJNS5_1CILi64EEENS7_ILi128EEENS7_ILi96EEEEEENS_6half_tEfNS_4arch4Sm80ELb0ELb0ELb1ELb0ELb0ELb0ELb0ELb0ELi2ELi2ELi4ELi2ELb0EEENS1_21CollectiveEpilogueBwdISB_SC_SE_Li256ELb0ELb0ELi2EEENS1_19SingleTileSchedulerILb0ELb0ELb0ELi128EEEEEEEEEvNT_6ParamsE,(.L_x_1411 - _ZN7cutlass13device_kernelIN5flash19enable_sm80_to_sm89INS1_16FlashAttnBwdSm80INS1_25CollectiveMainloopBwdSm80ILi2ELi2EN4cute5tupleIJNS5_1CILi64EEENS7_ILi128EEENS7_ILi96EEEEEENS_6half_tEfNS_4arch4Sm80ELb0ELb0ELb1ELb0ELb0ELb0ELb0ELb0ELi2ELi2ELi4ELi2ELb0EEENS1_21CollectiveEpilogueBwdISB_SC_SE_Li256ELb0ELb0ELi2EEENS1_19SingleTileSchedulerILb0ELb0ELb0ELi128EEEEEEEEEvNT_6ParamsE)
        .other          _ZN7cutlass13device_kernelIN5flash19enable_sm80_to_sm89INS1_16FlashAttnBwdSm80INS1_25CollectiveMainloopBwdSm80ILi2ELi2EN4cute5tupleIJNS5_1CILi64EEENS7_ILi128EEENS7_ILi96EEEEEENS_6half_tEfNS_4arch4Sm80ELb0ELb0ELb1ELb0ELb0ELb0ELb0ELb0ELi2ELi2ELi4ELi2ELb0EEENS1_21CollectiveEpilogueBwdISB_SC_SE_Li256ELb0ELb0ELi2EEENS1_19SingleTileSchedulerILb0ELb0ELb0ELi128EEEEEEEEEvNT_6ParamsE,@"STO_CUDA_ENTRY STV_DEFAULT"
_ZN7cutlass13device_kernelIN5flash19enable_sm80_to_sm89INS1_16FlashAttnBwdSm80INS1_25CollectiveMainloopBwdSm80ILi2ELi2EN4cute5tupleIJNS5_1CILi64EEENS7_ILi128EEENS7_ILi96EEEEEENS_6half_tEfNS_4arch4Sm80ELb0ELb0ELb1ELb0ELb0ELb0ELb0ELb0ELi2ELi2ELi4ELi2ELb0EEENS1_21CollectiveEpilogueBwdISB_SC_SE_Li256ELb0ELb0ELi2EEENS1_19SingleTileSchedulerILb0ELb0ELb0ELi128EEEEEEEEEvNT_6ParamsE:
[----:B------:R-:W-:Y:S02]  /*0000*/  MOV R1, c[0x0][0x28] ;  /* 0x00000a0000017a02 */ /* 0x000fe40000000f00 */
[----:B------:R-:W1:Y:S02]  /*0010*/  S2UR UR20, SR_CTAID.Z ;  /* 0x00000000001479c3 */ /* 0x000e640000002700 */
[----:B-1----:R-:W-:-:S13]  /*0020*/  ISETP.LE.AND P0, PT, RZ, UR20, PT ;  /* 0x00000014ff007c0c */ /* 0x002fda000bf03270 */
[----:B------:R-:W-:Y:S05]  /*0030*/  @!P0 EXIT ;  /* 0x000000000000894d */ /* 0x000fea0003800000 */
[----:B------:R-:W1:Y:S01]  /*0040*/  S2R R12, SR_TID.X ;  /* 0x00000000000c7919 */ /* 0x000e620000002100 */
[----:B------:R-:W-:Y:S01]  /*0050*/  IMAD.MOV.U32 R0, RZ, RZ, c[0x0][0x248] ;  /* 0x00009200ff007624 */ /* 0x000fe200078e00ff */
[----:B------:R-:W-:Y:S01]  /*0060*/  USHF.R.S32.HI UR6, URZ, 0x1f, UR20 ;  /* 0x0000001f3f067899 */ /* 0x000fe20008011414 */
[----:B------:R-:W-:Y:S01]  /*0070*/  IMAD.U32 R20, RZ, RZ, UR20 ;  /* 0x00000014ff147e24 */ /* 0x000fe2000f8e00ff */
        /* <DEDUP_REMOVED lines=8> */
[----:B------:R-:W-:Y:S01]  /*0100*/  IMAD.MOV.U32 R174, RZ, RZ, 0x10 ;  /* 0x00000010ffae7424 */ /* 0x000fe200078e00ff */
[----:B------:R-:W-:-:S02]  /*0110*/  ULDC.64 UR24, c[0x0][0x118] ;  /* 0x0000460000187ab9 */ /* 0x000fc40000000a00 */
[----:B------:R-:W-:Y:S02]  /*0120*/  UIADD3 UR17, UR11, UR17, URZ ;  /* 0x000000110b117290 */ /* 0x000fe4000fffe03f */
[----:B------:R-:W-:Y:S02]  /*0130*/  ULDC.64 UR4, c[0x0][0x188] ;  /* 0x0000620000047ab9 */ /* 0x000fe40000000a00 */
[----:B------:R-:W-:Y:S02]  /*0140*/  UIMAD UR15, UR6, UR4, URZ ;  /* 0x00000004060f72a4 */ /* 0x000fe4000f8e023f */
[----:B------:R-:W-:Y:S02]  /*0150*/  UIMAD.WIDE.U32 UR8, UR20, UR4, URZ ;  /* 0x00000004140872a5 */ /* 0x000fe4000f8e003f */
[----:B------:R-:W-:Y:S01]  /*0160*/  UIMAD UR15, UR20, UR5, UR15 ;  /* 0x00000005140f72a4 */ /* 0x000fe2000f8e020f */
[----:B-1----:R-:W-:Y:S01]  /*0170*/  SHF.R.S32.HI R5, RZ, 0x1f, R12 ;  /* 0x0000001fff057819 */ /* 0x002fe2000001140c */
[----:B------:R-:W-:Y:S01]  /*0180*/  IMAD.SHL.U32 R192, R12, 0x4, RZ ;  /* 0x000000040cc07824 */ /* 0x000fe200078e00ff */
[----:B------:R-:W-:-:S02]  /*0190*/  ULDC.64 UR4, c[0x0][0x1e8] ;  /* 0x00007a0000047ab9 */ /* 0x000fc40000000a00 */
[----:B------:R-:W-:Y:S01]  /*01a0*/  LEA.HI R3, R5, R12, RZ, 0x2 ;  /* 0x0000000c05037211 */ /* 0x000fe200078f10ff */
[----:B--2---:R-:W-:Y:S01]  /*01b0*/  @P0 IMAD.HI.U32 R0, R9, c[0x0][0x24c], RZ ;  /* 0x0000930009000a27 */ /* 0x004fe200078e00ff */
[--C-:B------:R-:W-:Y:S01]  /*01c0*/  SHF.R.S32.HI R2, RZ, 0x1f, R9.reuse ;  /* 0x0000001fff027819 */ /* 0x100fe20000011409 */
[----:B------:R-:W-:Y:S01]  /*01d0*/  UIMAD UR4, UR6, UR4, URZ ;  /* 0x00000004060472a4 */ /* 0x000fe2000f8e023f */
[----:B------:R-:W-:Y:S01]  /*01e0*/  LOP3.LUT R7, R3, 0xfffffffc, RZ, 0xc0, !PT ;  /* 0xfffffffc03077812 */ /* 0x000fe200078ec0ff */
[----:B------:R-:W-:Y:S01]  /*01f0*/  IMAD.MOV.U32 R11, RZ, RZ, R9 ;  /* 0x000000ffff0b7224 */ /* 0x000fe200078e0009 */
[----:B------:R-:W-:Y:S01]  /*0200*/  @P0 SHF.R.U32.HI R11, RZ, c[0x0][0x250], R0 ;  /* 0x00009400ff0b0a19 */ /* 0x000fe20000011600 */
[----:B------:R-:W-:Y:S01]  /*0210*/  IMAD R0, R2, c[0x0][0x270], RZ ;  /* 0x00009c0002007a24 */ /* 0x000fe200078e02ff */
[----:B------:R-:W-:Y:S01]  /*0220*/  SHF.R.S32.HI R193, RZ, 0x1f, R192 ;  /* 0x0000001fffc17819 */ /* 0x000fe200000114c0 */
[----:B------:R-:W-:Y:S01]  /*0230*/  IMAD.IADD R202, R12, 0x1, -R7 ;  /* 0x000000010cca7824 */ /* 0x000fe200078e0a07 */
[----:B------:R-:W-:Y:S01]  /*0240*/  SHF.R.S32.HI R24, RZ, 0x1f, R11 ;  /* 0x0000001fff187819 */ /* 0x000fe2000001140b */
[C---:B------:R-:W-:Y:S01]  /*0250*/  IMAD R0, R9.reuse, c[0x0][0x274], R0 ;  /* 0x00009d0009007a24 */ /* 0x040fe200078e0200 */
[----:B------:R-:W-:Y:S01]  /*0260*/  SHF.R.S32.HI R190, RZ, 0x2, R3 ;  /* 0x00000002ffbe7819 */ /* 0x000fe20000011403 */
[----:B------:R-:W-:Y:S01]  /*0270*/  IMAD.SHL.U32 R204, R202, 0x8, RZ ;  /* 0x00000008cacc7824 */ /* 0x000fe200078e00ff */
[----:B------:R-:W-:Y:S01]  /*0280*/  UIMAD UR7, UR20, UR5, UR4 ;  /* 0x00000005140772a4 */ /* 0x000fe2000f8e0204 */
[----:B------:R-:W-:Y:S01]  /*0290*/  IMAD.WIDE.U32 R14, R9, c[0x0][0x270], R192 ;  /* 0x00009c00090e7a25 */ /* 0x000fe200078e00c0 */
[----:B------:R-:W-:Y:S01]  /*02a0*/  SHF.R.S32.HI R191, RZ, 0x1f, R190 ;  /* 0x0000001fffbf7819 */ /* 0x000fe200000114be */
[----:B------:R-:W-:Y:S01]  /*02b0*/  ULDC.64 UR4, c[0x0][0x1b8] ;  /* 0x00006e0000047ab9 */ /* 0x000fe20000000a00 */
[--C-:B------:R-:W-:Y:S01]  /*02c0*/  SHF.R.S32.HI R205, RZ, 0x1f, R204.reuse ;  /* 0x0000001fffcd7819 */ /* 0x100fe200000114cc */
[----:B------:R-:W-:Y:S01]  /*02d0*/  IMAD R10, R24, c[0x0][0x1e0], RZ ;  /* 0x00007800180a7a24 */ /* 0x000fe200078e02ff */
[----:B------:R-:W-:Y:S01]  /*02e0*/  IADD3 R7, P0, R14, UR10, RZ ;  /* 0x0000000a0e077c10 */ /* 0x000fe2000ff1e0ff */
[----:B------:R-:W-:Y:S01]  /*02f0*/  IMAD R24, R24, c[0x0][0x1b0], RZ ;  /* 0x00006c0018187a24 */ /* 0x000fe200078e02ff */
[----:B------:R-:W-:Y:S01]  /*0300*/  UIMAD UR4, UR6, UR4, URZ ;  /* 0x00000004060472a4 */ /* 0x000fe2000f8e023f */
[----:B------:R-:W-:Y:S01]  /*0310*/  IMAD.WIDE.U32 R16, R11, c[0x0][0x1b0], R204 ;  /* 0x00006c000b107a25 */ /* 0x000fe200078e00cc */
[----:B------:R-:W-:Y:S01]  /*0320*/  IADD3.X R0, R15, UR17, R0, P0, !PT ;  /* 0x000000110f007c10 */ /* 0x000fe200087fe400 */
[----:B------:R-:W-:Y:S01]  /*0330*/  UIADD3 UR15, UR9, UR15, URZ ;  /* 0x0000000f090f7290 */ /* 0x000fe2000fffe03f */
[----:B------:R-:W-:Y:S01]  /*0340*/  ISETP.GE.AND P3, PT, R204, c[0x0][0x1cc], PT ;  /* 0x00007300cc007a0c */ /* 0x000fe20003f66270 */
[C---:B------:R-:W-:Y:S01]  /*0350*/  IMAD R24, R11.reuse, c[0x0][0x1b4], R24 ;  /* 0x00006d000b187a24 */ /* 0x040fe200078e0218 */
[----:B------:R-:W-:Y:S01]  /*0360*/  UIMAD UR5, UR20, UR5, UR4 ;  /* 0x00000005140572a4 */ /* 0x000fe2000f8e0204 */
[----:B------:R-:W-:-:S02]  /*0370*/  IMAD R10, R11, c[0x0][0x1e4], R10 ;  /* 0x000079000b0a7a24 */ /* 0x000fc400078e020a */
[----:B------:R-:W-:-:S04]  /*0380*/  IMAD.WIDE.U32 R14, R11, c[0x0][0x1e0], R204 ;  /* 0x000078000b0e7a25 */ /* 0x000fc800078e00cc */
[----:B------:R-:W-:Y:S02]  /*0390*/  IMAD.IADD R25, R17, 0x1, R24 ;  /* 0x0000000111197824 */ /* 0x000fe400078e0218 */
[----:B------:R-:W-:Y:S02]  /*03a0*/  IMAD.IADD R11, R15, 0x1, R10 ;  /* 0x000000010f0b7824 */ /* 0x000fe400078e020a */
[----:B------:R-:W-:Y:S01]  /*03b0*/  IMAD.MOV.U32 R24, RZ, RZ, R16 ;  /* 0x000000ffff187224 */ /* 0x000fe200078e0010 */
[----:B------:R-:W-:Y:S01]  /*03c0*/  LEA.HI R16, R5, R12, RZ, 0x3 ;  /* 0x0000000c05107211 */ /* 0x000fe200078f18ff */
[----:B------:R-:W-:Y:S01]  /*03d0*/  IMAD.MOV.U32 R10, RZ, RZ, R14 ;  /* 0x000000ffff0a7224 */ /* 0x000fe200078e000e */
[----:B------:R-:W-:Y:S01]  /*03e0*/  IADD3 R14, R204, 0x20, RZ ;  /* 0x00000020cc0e7810 */ /* 0x000fe20007ffe0ff */
[----:B------:R-:W-:Y:S02]  /*03f0*/  IMAD R199, R191, c[0x0][0x178], RZ ;  /* 0x00005e00bfc77a24 */ /* 0x000fe400078e02ff */
[----:B------:R-:W-:Y:S01]  /*0400*/  IMAD.WIDE.U32 R20, R20, c[0x0][0x1e8], R10 ;  /* 0x00007a0014147a25 */ /* 0x000fe200078e000a */
[----:B------:R-:W-:-:S02]  /*0410*/  IADD3 R10, R204, 0x40, RZ ;  /* 0x00000040cc0a7810 */ /* 0x000fc40007ffe0ff */
[----:B------:R-:W-:Y:S01]  /*0420*/  ISETP.GE.AND P2, PT, R14, c[0x0][0x1cc], PT ;  /* 0x000073000e007a0c */ /* 0x000fe20003f46270 */
[----:B------:R-:W-:Y:S01]  /*0430*/  IMAD.SHL.U32 R11, R16, 0x8, RZ ;  /* 0x00000008100b7824 */ /* 0x000fe200078e00ff */
[----:B------:R-:W-:Y:S01]  /*0440*/  IADD3 R21, R21, UR7, RZ ;  /* 0x0000000715157c10 */ /* 0x000fe2000fffe0ff */
[C---:B------:R-:W-:Y:S02]  /*0450*/  IMAD R199, R190.reuse, c[0x0][0x17c], R199 ;  /* 0x00005f00bec77a24 */ /* 0x040fe400078e02c7 */
[----:B------:R-:W-:Y:S01]  /*0460*/  IMAD.WIDE.U32 R206, R190, c[0x0][0x178], R204 ;  /* 0x00005e00bece7a25 */ /* 0x000fe200078e00cc */
[----:B------:R-:W-:-:S03]  /*0470*/  LOP3.LUT R11, R11, 0xc0, RZ, 0xc0, !PT ;  /* 0x000000c00b0b7812 */ /* 0x000fc600078ec0ff */
[----:B------:R-:W-:Y:S01]  /*0480*/  IMAD.IADD R199, R207, 0x1, R199 ;  /* 0x00000001cfc77824 */ /* 0x000fe200078e02c7 */
[----:B------:R-:W-:Y:S01]  /*0490*/  SHF.R.U32.HI R15, RZ, 0x3, R11 ;  /* 0x00000003ff0f7819 */ /* 0x000fe2000001160b */
[----:B------:R-:W-:Y:S01]  /*04a0*/  IMAD.MOV.U32 R198, RZ, RZ, R206 ;  /* 0x000000ffffc67224 */ /* 0x000fe200078e00ce */
[----:B------:R-:W-:Y:S01]  /*04b0*/  LOP3.LUT R6, R11, 0x18, R204, 0xf8, !PT ;  /* 0x000000180b067812 */ /* 0x000fe200078ef8cc */
[----:B------:R-:W-:Y:S02]  /*04c0*/  IMAD R8, R2, c[0x0][0x180], RZ ;  /* 0x0000600002087a24 */ /* 0x000fe400078e02ff */
[----:B------:R-:W-:Y:S01]  /*04d0*/  IMAD.WIDE.U32 R22, R9, c[0x0][0x180], R198 ;  /* 0x0000600009167a25 */ /* 0x000fe200078e00c6 */
[----:B------:R-:W-:-:S03]  /*04e0*/  LOP3.LUT R15, R6, R15, RZ, 0x3c, !PT ;  /* 0x0000000f060f7212 */ /* 0x000fc600078e3cff */
[----:B------:R-:W-:Y:S01]  /*04f0*/  IMAD.WIDE.U32 R24, R4, c[0x0][0x1b8], R24 ;  /* 0x00006e0004187a25 */ /* 0x000fe200078e0018 */
[----:B------:R-:W-:-:S03]  /*0500*/  IADD3 R11, P0, R22, UR8, RZ ;  /* 0x00000008160b7c10 */ /* 0x000fc6000ff1e0ff */
[----:B---3--:R-:W-:Y:S01]  /*0510*/  IMAD.WIDE R18, R185, 0x80, R190 ;  /* 0x00000080b9127825 */ /* 0x008fe200078e02be */
[----:B------:R-:W-:Y:S01]  /*0520*/  IADD3 R25, R25, UR5, RZ ;  /* 0x0000000519197c10 */ /* 0x000fe2000fffe0ff */
[----:B------:R-:W-:Y:S02]  /*0530*/  ULDC.64 UR4, c[0x0][0x290] ;  /* 0x0000a40000047ab9 */ /* 0x000fe40000000a00 */
[----:B------:R-:W-:Y:S01]  /*0540*/  IMAD R8, R9, c[0x0][0x184], R8 ;  /* 0x0000610009087a24 */ /* 0x000fe200078e0208 */
[----:B------:R-:W-:Y:S01]  /*0550*/  UIMAD.WIDE.U32 UR8, UR20, UR4, URZ ;  /* 0x00000004140872a5 */ /* 0x000fe2000f8e003f */
[C---:B------:R-:W-:Y:S01]  /*0560*/  IMAD R6, R19.reuse, c[0x0][0x1d8], RZ ;  /* 0x0000760013067a24 */ /* 0x040fe200078e02ff */
[----:B------:R-:W-:Y:S01]  /*0570*/  UIMAD UR4, UR6, UR4, URZ ;  /* 0x00000004060472a4 */ /* 0x000fe2000f8e023f */
[----:B------:R-:W-:Y:S01]  /*0580*/  IMAD R4, R19, c[0x0][0x1a8], RZ ;  /* 0x00006a0013047a24 */ /* 0x000fe200078e02ff */
[----:B------:R-:W-:Y:S01]  /*0590*/  IADD3.X R8, R23, UR15, R8, P0, !PT ;  /* 0x0000000f17087c10 */ /* 0x000fe200087fe408 */
[C---:B------:R-:W-:Y:S01]  /*05a0*/  IMAD R6, R18.reuse, c[0x0][0x1dc], R6 ;  /* 0x0000770012067a24 */ /* 0x040fe200078e0206 */
[----:B------:R-:W-:Y:S01]  /*05b0*/  LEA R22, P0, R11, c[0x0][0x160], 0x1 ;  /* 0x000058000b167a11 */ /* 0x000fe200078008ff */
[----:B------:R-:W-:Y:S01]  /*05c0*/  IMAD.WIDE.U32 R20, R18, c[0x0][0x1d8], R20 ;  /* 0x0000760012147a25 */ /* 0x000fe200078e0014 */
[----:B------:R-:W-:-:S02]  /*05d0*/  UIMAD UR4, UR20, UR5, UR4 ;  /* 0x00000005140472a4 */ /* 0x000fc4000f8e0204 */
[----:B------:R-:W-:Y:S01]  /*05e0*/  LEA.HI.X R23, R11, c[0x0][0x164], R8, 0x1, P0 ;  /* 0x000059000b177a11 */ /* 0x000fe200000f0c08 */
[----:B------:R-:W-:Y:S01]  /*05f0*/  IMAD R4, R18, c[0x0][0x1ac], R4 ;  /* 0x00006b0012047a24 */ /* 0x000fe200078e0204 */
[----:B------:R-:W-:Y:S01]  /*0600*/  LEA R30, P1, R20, c[0x0][0x1c0], 0x1 ;  /* 0x00007000141e7a11 */ /* 0x000fe200078208ff */
[----:B------:R-:W-:Y:S01]  /*0610*/  IMAD.WIDE.U32 R18, R18, c[0x0][0x1a8], R24 ;  /* 0x00006a0012127a25 */ /* 0x000fe200078e0018 */
[----:B------:R-:W-:-:S03]  /*0620*/  UIADD3 UR18, UR9, UR4, URZ ;  /* 0x0000000409127290 */ /* 0x000fc6000fffe03f */
[----:B------:R-:W-:Y:S01]  /*0630*/  IMAD.IADD R6, R21, 0x1, R6 ;  /* 0x0000000115067824 */ /* 0x000fe200078e0206 */
[----:B------:R-:W-:Y:S01]  /*0640*/  LEA R26, P0, R18, c[0x0][0x190], 0x1 ;  /* 0x00006400121a7a11 */ /* 0x000fe200078008ff */
[----:B------:R-:W-:Y:S01]  /*0650*/  IMAD.MOV.U32 R17, RZ, RZ, c[0x0][0x1d8] ;  /* 0x00007600ff117624 */ /* 0x000fe200078e00ff */
[----:B------:R-:W-:Y:S01]  /*0660*/  ULDC.64 UR4, c[0x0][0x218] ;  /* 0x0000860000047ab9 */ /* 0x000fe20000000a00 */
[----:B------:R-:W-:Y:S01]  /*0670*/  IMAD.IADD R4, R19, 0x1, R4 ;  /* 0x0000000113047824 */ /* 0x000fe200078e0204 */
[----:B------:R-:W-:Y:S01]  /*0680*/  LEA.HI.X R31, R20, c[0x0][0x1c4], R6, 0x1, P1 ;  /* 0x00007100141f7a11 */ /* 0x000fe200008f0c06 */
[----:B------:R-:W-:Y:S01]  /*0690*/  IMAD.MOV.U32 R11, RZ, RZ, c[0x0][0x1dc] ;  /* 0x00007700ff0b7624 */ /* 0x000fe200078e00ff */
[----:B------:R-:W-:Y:S01]  /*06a0*/  LEA R28, P1, R17, R30, 0x7 ;  /* 0x0000001e111c7211 */ /* 0x000fe200078238ff */
[----:B------:R-:W-:Y:S01]  /*06b0*/  IMAD.MOV.U32 R25, RZ, RZ, c[0x0][0x1a8] ;  /* 0x00006a00ff197624 */ /* 0x000fe200078e00ff */
[----:B------:R-:W-:Y:S01]  /*06c0*/  LEA.HI.X R27, R18, c[0x0][0x194], R4, 0x1, P0 ;  /* 0x00006500121b7a11 */ /* 0x000fe200000f0c04 */
[----:B------:R-:W-:Y:S01]  /*06d0*/  IMAD.MOV.U32 R4, RZ, RZ, -0x80 ;  /* 0xffffff80ff047424 */ /* 0x000fe200078e00ff */
[----:B------:R-:W-:Y:S01]  /*06e0*/  LEA.HI R19, R3, R190, RZ, 0x1 ;  /* 0x000000be03137211 */ /* 0x000fe200078f08ff */
[----:B------:R-:W-:Y:S01]  /*06f0*/  IMAD.MOV.U32 R21, RZ, RZ, c[0x0][0x1ac] ;  /* 0x00006b00ff157624 */ /* 0x000fe200078e00ff */
[----:B------:R-:W-:Y:S01]  /*0700*/  LEA.HI.X R29, R17, R31, R11, 0x7, P1 ;  /* 0x0000001f111d7211 */ /* 0x000fe200008f3c0b */
[----:B------:R-:W-:Y:S01]  /*0710*/  IMAD R11, R185, R4, c[0x0][0x198] ;  /* 0x00006600b90b7624 */ /* 0x000fe200078e0204 */
[----:B------:R-:W-:Y:S01]  /*0720*/  LEA.HI R17, R5, R12, RZ, 0x5 ;  /* 0x0000000c05117211 */ /* 0x000fe200078f28ff */
[----:B------:R-:W-:Y:S01]  /*0730*/  IMAD R195, R191, c[0x0][0x208], RZ ;  /* 0x00008200bfc37a24 */ /* 0x000fe200078e02ff */
[----:B------:R-:W-:Y:S01]  /*0740*/  LOP3.LUT R19, R19, 0x7fffffe, RZ, 0xc0, !PT ;  /* 0x07fffffe13137812 */ /* 0x000fe200078ec0ff */
[----:B------:R-:W-:Y:S01]  /*0750*/  IMAD.IADD R4, R11, 0x1, -R190 ;  /* 0x000000010b047824 */ /* 0x000fe200078e0abe */
[----:B------:R-:W-:Y:S01]  /*0760*/  SHF.R.S32.HI R6, RZ, 0x5, R17 ;  /* 0x00000005ff067819 */ /* 0x000fe20000011411 */
[----:B------:R-:W-:Y:S01]  /*0770*/  IMAD R195, R190, c[0x0][0x20c], R195 ;  /* 0x00008300bec37a24 */ /* 0x000fe200078e02c3 */
[----:B------:R-:W-:Y:S01]  /*0780*/  ISETP.GE.AND P1, PT, R10, c[0x0][0x1cc], PT ;  /* 0x000073000a007a0c */ /* 0x000fe20003f26270 */
[----:B------:R-:W-:Y:S01]  /*0790*/  IMAD.IADD R19, R190, 0x1, -R19 ;  /* 0x00000001be137824 */ /* 0x000fe200078e0a13 */
[----:B------:R-:W-:Y:S01]  /*07a0*/  ISETP.LT.OR P6, PT, R4, 0x1, P3 ;  /* 0x000000010400780c */ /* 0x000fe20001fc1670 */
[----:B------:R-:W-:Y:S01]  /*07b0*/  IMAD.WIDE.U32 R196, R190, c[0x0][0x208], R204 ;  /* 0x00008200bec47a25 */ /* 0x000fe200078e00cc */
[C---:B------:R-:W-:Y:S01]  /*07c0*/  ISETP.LT.OR P5, PT, R4.reuse, 0x1, P2 ;  /* 0x000000010400780c */ /* 0x040fe200017a1670 */
[----:B------:R-:W-:Y:S01]  /*07d0*/  UIMAD UR7, UR6, UR4, URZ ;  /* 0x00000004060772a4 */ /* 0x000fe2000f8e023f */
[----:B------:R-:W-:Y:S01]  /*07e0*/  ISETP.LT.OR P4, PT, R4, 0x1, P1 ;  /* 0x000000010400780c */ /* 0x000fe20000f81670 */
[----:B------:R-:W-:Y:S01]  /*07f0*/  IMAD R186, R6, 0x8, R19 ;  /* 0x0000000806ba7824 */ /* 0x000fe200078e0213 */
[C---:B------:R-:W-:Y:S01]  /*0800*/  ISETP.LT.OR P3, PT, R4.reuse, 0x41, P3 ;  /* 0x000000410400780c */ /* 0x040fe20001f61670 */
[----:B------:R-:W-:Y:S01]  /*0810*/  IMAD.WIDE.U32 R18, R9, c[0x0][0x288], R192 ;  /* 0x0000a20009127a25 */ /* 0x000fe200078e00c0 */
[----:B------:R-:W-:Y:S01]  /*0820*/  ISETP.LT.OR P2, PT, R4, 0x41, P2 ;  /* 0x000000410400780c */ /* 0x000fe20001741670 */
[----:B------:R-:W-:Y:S01]  /*0830*/  UIMAD UR5, UR20, UR5, UR7 ;  /* 0x00000005140572a4 */ /* 0x000fe2000f8e0207 */
[----:B------:R-:W-:Y:S01]  /*0840*/  LEA R24, P0, R25, R26, 0x7 ;  /* 0x0000001a19187211 */ /* 0x000fe200078038ff */
[----:B------:R-:W-:Y:S01]  /*0850*/  IMAD.U32 R186, R186, 0x20, R15 ;  /* 0x00000020baba7824 */ /* 0x000fe200078e000f */
[----:B------:R-:W-:Y:S01]  /*0860*/  ISETP.LT.OR P1, PT, R4, 0x41, P1 ;  /* 0x000000410400780c */ /* 0x000fe20000f21670 */
[----:B------:R-:W-:Y:S01]  /*0870*/  IMAD.IADD R195, R197, 0x1, R195 ;  /* 0x00000001c5c37824 */ /* 0x000fe200078e02c3 */
[----:B------:R-:W-:Y:S01]  /*0880*/  LEA.HI.X R25, R25, R27, R21, 0x7, P0 ;  /* 0x0000001b19197211 */ /* 0x000fe200000f3c15 */
[----:B------:R-:W-:Y:S01]  /*0890*/  IMAD.SHL.U32 R186, R186, 0x2, RZ ;  /* 0x00000002baba7824 */ /* 0x000fe200078e00ff */
[C---:B------:R-:W-:Y:S01]  /*08a0*/  LEA R20, P0, R7.reuse, c[0x0][0x258], 0x2 ;  /* 0x0000960007147a11 */ /* 0x040fe200078010ff */
[----:B------:R-:W-:Y:S01]  /*08b0*/  IMAD.MOV.U32 R194, RZ, RZ, R196 ;  /* 0x000000ffffc27224 */ /* 0x000fe200078e00c4 */
[----:B------:R-:W-:Y:S01]  /*08c0*/  SHF.R.S32.HI R3, RZ, 0x1f, R3 ;  /* 0x0000001fff037819 */ /* 0x000fe20000011403 */
[----:B------:R-:W-:Y:S01]  /*08d0*/  ULDC UR7, c[0x0][0x168] ;  /* 0x00005a0000077ab9 */ /* 0x000fe20000000800 */
[----:B------:R1:W-:Y:S01]  /*08e0*/  LDGSTS.E.BYPASS.LTC128B.128 [R186+0x6080], [R30.64], !P6 ;  /* 0x060800001eba7fae */ /* 0x0003e2000f101d58 */
[----:B------:R-:W-:Y:S01]  /*08f0*/  LEA.HI.X R21, R7, c[0x0][0x25c], R0, 0x2, P0 ;  /* 0x0000970007157a11 */ /* 0x000fe200000f1400 */
[----:B------:R-:W-:Y:S01]  /*0900*/  IMAD R0, R2, c[0x0][0x288], RZ ;  /* 0x0000a20002007a24 */ /* 0x000fe200078e02ff */
[----:B------:R-:W-:Y:S01]  /*0910*/  ISETP.GE.AND P6, PT, R204, c[0x0][0x19c], PT ;  /* 0x00006700cc007a0c */ /* 0x000fe20003fc6270 */
[----:B------:R1:W-:Y:S01]  /*0920*/  LDGSTS.E.BYPASS.LTC128B.128 [R186+0x8080], [R30.64+0x40], !P5 ;  /* 0x080800401eba7fae */ /* 0x0003e2000e901d58 */
[----:B------:R-:W-:Y:S01]  /*0930*/  ISETP.GE.AND P0, PT, R14, c[0x0][0x19c], PT ;  /* 0x000067000e007a0c */ /* 0x000fe20003f06270 */
[----:B------:R-:W-:Y:S01]  /*0940*/  IMAD R0, R9, c[0x0][0x28c], R0 ;  /* 0x0000a30009007a24 */ /* 0x000fe200078e0200 */
[----:B------:R-:W-:Y:S01]  /*0950*/  ISETP.GE.AND P5, PT, R10, c[0x0][0x16c], PT ;  /* 0x00005b000a007a0c */ /* 0x000fe20003fa6270 */
[----:B------:R1:W-:Y:S01]  /*0960*/  LDGSTS.E.BYPASS.LTC128B.128 [R186+0xa080], [R30.64+0x80], !P4 ;  /* 0x0a0800801eba7fae */ /* 0x0003e2000e101d58 */
[----:B------:R-:W-:Y:S01]  /*0970*/  ISETP.GE.AND P4, PT, R204, c[0x0][0x16c], PT ;  /* 0x00005b00cc007a0c */ /* 0x000fe20003f86270 */
[----:B------:R-:W-:Y:S01]  /*0980*/  UISETP.GE.AND UP0, UPT, UR7, 0x41, UPT ;  /* 0x000000410700788c */ /* 0x000fe2000bf06270 */
[----:B------:R-:W-:Y:S01]  /*0990*/  SEL R8, RZ, 0x4, P5 ;  /* 0x00000004ff087807 */ /* 0x000fe20002800000 */
[----:B------:R2:W-:Y:S01]  /*09a0*/  LDGSTS.E.BYPASS.LTC128B.128 [R186+0x7080], [R28.64], !P3 ;  /* 0x070800001cba7fae */ /* 0x0005e2000d901d58 */
[----:B------:R-:W-:-:S02]  /*09b0*/  SEL R7, RZ, 0x1, P4 ;  /* 0x00000001ff077807 */ /* 0x000fc40002000000 */
[----:B------:R-:W-:Y:S01]  /*09c0*/  ISETP.GE.AND P4, PT, R10, c[0x0][0x19c], PT ;  /* 0x000067000a007a0c */ /* 0x000fe20003f86270 */
[----:B------:R2:W-:Y:S01]  /*09d0*/  LDGSTS.E.BYPASS.LTC128B.128 [R186+0x9080], [R28.64+0x40], !P2 ;  /* 0x090800401cba7fae */ /* 0x0005e2000d101d58 */
[----:B------:R-:W-:Y:S02]  /*09e0*/  ISETP.GE.AND P2, PT, R14, c[0x0][0x16c], PT ;  /* 0x00005b000e007a0c */ /* 0x000fe40003f46270 */
[----:B------:R-:W-:Y:S01]  /*09f0*/  ISETP.LT.OR P3, PT, R4, 0x1, P6 ;  /* 0x000000010400780c */ /* 0x000fe20003761670 */
[----:B------:R2:W-:Y:S01]  /*0a00*/  LDGSTS.E.BYPASS.LTC128B.128 [R186+0xb080], [R28.64+0x80], !P1 ;  /* 0x0b0800801cba7fae */ /* 0x0005e2000c901d58 */
[----:B------:R-:W-:Y:S01]  /*0a10*/  IADD3 R15, P1, R18, UR8, RZ ;  /* 0x00000008120f7c10 */ /* 0x000fe2000ff3e0ff */
[----:B------:R-:W-:Y:S01]  /*0a20*/  UIMAD.WIDE.U32 UR8, UR20, UR4, URZ ;  /* 0x00000004140872a5 */ /* 0x000fe2000f8e003f */
[----:B------:R-:W-:Y:S02]  /*0a30*/  SEL R18, RZ, 0x2, P2 ;  /* 0x00000002ff127807 */ /* 0x000fe40001000000 */
[----:B------:R-:W-:Y:S01]  /*0a40*/  ISETP.LT.OR P2, PT, R4, 0x1, P0 ;  /* 0x000000010400780c */ /* 0x000fe20000741670 */
[----:B------:R-:W-:Y:S01]  /*0a50*/  UIADD3 UR16, UR9, UR5, URZ ;  /* 0x0000000509107290 */ /* 0x000fe2000fffe03f */
[----:B------:R-:W-:-:S02]  /*0a60*/  IADD3.X R0, R19, UR18, R0, P1, !PT ;  /* 0x0000001213007c10 */ /* 0x000fc40008ffe400 */
[C---:B------:R-:W-:Y:S02]  /*0a70*/  ISETP.LT.OR P5, PT, R4.reuse, 0x1, P4 ;  /* 0x000000010400780c */ /* 0x040fe400027a1670 */
[C---:B------:R-:W-:Y:S01]  /*0a80*/  ISETP.LT.OR P1, PT, R4.reuse, 0x41, P6 ;  /* 0x000000410400780c */ /* 0x040fe20003721670 */
[----:B------:R3:W-:Y:S01]  /*0a90*/  LDGSTS.E.BYPASS.LTC128B.128 [R186+0x80], [R26.64], !P3 ;  /* 0x000800001aba7fae */ /* 0x0007e2000d901d58 */
[----:B------:R-:W-:Y:S02]  /*0aa0*/  ISETP.LT.OR P0, PT, R4, 0x41, P0 ;  /* 0x000000410400780c */ /* 0x000fe40000701670 */
[----:B------:R-:W-:Y:S01]  /*0ab0*/  IADD3 R7, R8, R18, R7 ;  /* 0x0000001208077210 */ /* 0x000fe20007ffe007 */
[----:B------:R-:W-:Y:S01]  /*0ac0*/  IMAD.WIDE.U32 R18, R9, c[0x0][0x210], R194 ;  /* 0x0000840009127a25 */ /* 0x000fe200078e00c2 */
[----:B------:R-:W-:Y:S01]  /*0ad0*/  ISETP.LT.OR P4, PT, R4, 0x41, P4 ;  /* 0x000000410400780c */ /* 0x000fe20002781670 */
[----:B------:R3:W-:Y:S01]  /*0ae0*/  LDGSTS.E.BYPASS.LTC128B.128 [R186+0x2080], [R26.64+0x40], !P2 ;  /* 0x020800401aba7fae */ /* 0x0007e2000d101d58 */
[----:B------:R-:W-:Y:S01]  /*0af0*/  ISETP.GE.AND P6, PT, R204, c[0x0][0x16c], PT ;  /* 0x00005b00cc007a0c */ /* 0x000fe20003fc6270 */
[----:B------:R-:W-:Y:S01]  /*0b00*/  IMAD R4, R2, c[0x0][0x210], RZ ;  /* 0x0000840002047a24 */ /* 0x000fe200078e02ff */
[C---:B------:R-:W-:Y:S01]  /*0b10*/  LOP3.LUT P3, RZ, R7.reuse, 0x2, RZ, 0xc0, !PT ;  /* 0x0000000207ff7812 */ /* 0x040fe2000786c0ff */
[----:B------:R3:W-:Y:S01]  /*0b20*/  LDGSTS.E.BYPASS.LTC128B.128 [R186+0x4080], [R26.64+0x80], !P5 ;  /* 0x040800801aba7fae */ /* 0x0007e2000e901d58 */
[----:B------:R-:W-:Y:S01]  /*0b30*/  LOP3.LUT P2, RZ, R7, 0x4, RZ, 0xc0, !PT ;  /* 0x0000000407ff7812 */ /* 0x000fe2000784c0ff */
[----:B------:R-:W-:Y:S01]  /*0b40*/  IMAD R7, R9, c[0x0][0x214], R4 ;  /* 0x0000850009077a24 */ /* 0x000fe200078e0204 */
[----:B------:R-:W-:Y:S01]  /*0b50*/  ISETP.GE.AND P5, PT, R204, c[0x0][0x1fc], PT ;  /* 0x00007f00cc007a0c */ /* 0x000fe20003fa6270 */
[----:B------:R4:W-:Y:S01]  /*0b60*/  LDGSTS.E.BYPASS.LTC128B.128 [R186+0x1080], [R24.64], !P1 ;  /* 0x0108000018ba7fae */ /* 0x0009e2000c901d58 */
[----:B------:R-:W-:-:S02]  /*0b70*/  ISETP.GE.OR P1, PT, R190, c[0x0][0x168], P6 ;  /* 0x00005a00be007a0c */ /* 0x000fc40003726670 */
[----:B--2---:R-:W-:Y:S01]  /*0b80*/  LEA.HI R29, R5, R12, RZ, 0x4 ;  /* 0x0000000c051d7211 */ /* 0x004fe200078f20ff */
[----:B------:R4:W-:Y:S01]  /*0b90*/  LDGSTS.E.BYPASS.LTC128B.128 [R186+0x3080], [R24.64+0x40], !P0 ;  /* 0x0308004018ba7fae */ /* 0x0009e2000c101d58 */
[----:B------:R-:W-:Y:S02]  /*0ba0*/  ISETP.GE.OR P0, PT, R190, c[0x0][0x168], !P3 ;  /* 0x00005a00be007a0c */ /* 0x000fe40005f06670 */
[----:B------:R-:W-:Y:S01]  /*0bb0*/  LEA.HI R3, R3, R190, RZ, 0x3 ;  /* 0x000000be03037211 */ /* 0x000fe200078f18ff */
[----:B------:R4:W-:Y:S01]  /*0bc0*/  LDGSTS.E.BYPASS.LTC128B.128 [R186+0x5080], [R24.64+0x80], !P4 ;  /* 0x0508008018ba7fae */ /* 0x0009e2000e101d58 */
[----:B------:R-:W-:Y:S02]  /*0bd0*/  ISETP.GE.AND P4, PT, R14, c[0x0][0x1fc], PT ;  /* 0x00007f000e007a0c */ /* 0x000fe40003f86270 */
[----:B------:R-:W-:Y:S01]  /*0be0*/  LOP3.LUT R3, R3, 0xfffffff8, RZ, 0xc0, !PT ;  /* 0xfffffff803037812 */ /* 0x000fe200078ec0ff */
[----:B------:R-:W0:Y:S01]  /*0bf0*/  LDGDEPBAR ;  /* 0x00000000000079af */ /* 0x000e220000000000 */
[----:B------:R-:W-:-:S02]  /*0c00*/  SEL R4, RZ, 0xffffffff, P4 ;  /* 0xffffffffff047807 */ /* 0x000fc40002000000 */
[----:B------:R-:W-:Y:S01]  /*0c10*/  IADD3 R201, R186, 0x12080, RZ ;  /* 0x00012080bac97810 */ /* 0x000fe20007ffe0ff */
[----:B------:R2:W-:Y:S01]  /*0c20*/  LDGSTS.E.BYPASS.LTC128B.128 [R186+0xc080], [R22.64], !P1 ;  /* 0x0c08000016ba7fae */ /* 0x0005e2000c901d58 */
[----:B------:R-:W-:Y:S01]  /*0c30*/  ISETP.GE.OR P1, PT, R190, c[0x0][0x168], !P2 ;  /* 0x00005a00be007a0c */ /* 0x000fe20005726670 */
[----:B------:R-:W-:Y:S02]  /*0c40*/  IMAD.SHL.U32 R4, R4, 0x2, RZ ;  /* 0x0000000204047824 */ /* 0x000fe400078e00ff */
[----:B------:R2:W-:Y:S01]  /*0c50*/  LDGSTS.E.BYPASS.LTC128B.128 [R186+0xd080], [R22.64+0x40], !P0 ;  /* 0x0d08004016ba7fae */ /* 0x0005e2000c101d58 */
[----:B------:R-:W-:Y:S01]  /*0c60*/  IADD3 R8, P0, R18, UR8, RZ ;  /* 0x0000000812087c10 */ /* 0x000fe2000ff1e0ff */
[----:B------:R-:W-:-:S03]  /*0c70*/  IMAD.IADD R188, R190, 0x1, -R3 ;  /* 0x00000001bebc7824 */ /* 0x000fc600078e0a03 */
[----:B------:R-:W-:Y:S02]  /*0c80*/  IADD3.X R7, R19, UR16, R7, P0, !PT ;  /* 0x0000001013077c10 */ /* 0x000fe400087fe407 */
[----:B------:R-:W-:Y:S02]  /*0c90*/  SEL R19, RZ, 0x1, P5 ;  /* 0x00000001ff137807 */ /* 0x000fe40002800000 */
[----:B------:R-:W-:Y:S01]  /*0ca0*/  ISETP.GE.AND P0, PT, R10, c[0x0][0x1fc], PT ;  /* 0x00007f000a007a0c */ /* 0x000fe20003f06270 */
[----:B------:R2:W-:Y:S01]  /*0cb0*/  LDGSTS.E.BYPASS.LTC128B.128 [R186+0xe080], [R22.64+0x80], !P1 ;  /* 0x0e08008016ba7fae */ /* 0x0005e2000c901d58 */
[----:B------:R-:W-:Y:S02]  /*0cc0*/  LOP3.LUT R4, R4, 0x2, R19, 0xe2, !PT ;  /* 0x0000000204047812 */ /* 0x000fe400078ee213 */
[----:B------:R-:W-:Y:S02]  /*0cd0*/  SEL R187, RZ, 0x4, P0 ;  /* 0x00000004ffbb7807 */ /* 0x000fe40000000000 */
[----:B------:R-:W-:-:S02]  /*0ce0*/  LEA R18, P0, R8, c[0x0][0x1f0], 0x1 ;  /* 0x00007c0008127a11 */ /* 0x000fc400078008ff */
[----:B------:R-:W-:Y:S02]  /*0cf0*/  LOP3.LUT R4, R4, R187, RZ, 0xfc, !PT ;  /* 0x000000bb04047212 */ /* 0x000fe400078efcff */
[----:B------:R-:W-:Y:S02]  /*0d00*/  ISETP.GT.AND P1, PT, R12, 0xf, PT ;  /* 0x0000000f0c00780c */ /* 0x000fe40003f24270 */
[----:B------:R-:W-:Y:S02]  /*0d10*/  LEA.HI.X R19, R8, c[0x0][0x1f4], R7, 0x1, P0 ;  /* 0x00007d0008137a11 */ /* 0x000fe400000f0c07 */
[----:B------:R-:W-:Y:S02]  /*0d20*/  ISETP.GE.AND P0, PT, R190, c[0x0][0x168], PT ;  /* 0x00005a00be007a0c */ /* 0x000fe40003f06270 */
[----:B------:R-:W-:Y:S02]  /*0d30*/  LOP3.LUT R7, R4, 0x1, RZ, 0xc0, !PT ;  /* 0x0000000104077812 */ /* 0x000fe400078ec0ff */
[----:B----4-:R-:W-:-:S02]  /*0d40*/  SHF.R.S32.HI R25, RZ, 0x1f, R17 ;  /* 0x0000001fff197819 */ /* 0x010fc40000011411 */
[----:B------:R-:W-:Y:S02]  /*0d50*/  ISETP.NE.U32.OR P0, PT, R7, 0x1, P0 ;  /* 0x000000010700780c */ /* 0x000fe40000705470 */
[-C--:B------:R-:W-:Y:S01]  /*0d60*/  LEA.HI R7, R17, R6.reuse, RZ, 0x1 ;  /* 0x0000000611077211 */ /* 0x080fe200078f08ff */
[----:B------:R-:W-:Y:S01]  /*0d70*/  @!P1 IMAD.SHL.U32 R8, R12, 0x10, RZ ;  /* 0x000000100c089824 */ /* 0x000fe200078e00ff */
[----:B------:R-:W-:Y:S02]  /*0d80*/  LEA.HI R25, R25, R6, RZ, 0x2 ;  /* 0x0000000619197211 */ /* 0x000fe400078f10ff */
[----:B------:R-:W-:Y:S02]  /*0d90*/  LOP3.LUT R7, R7, 0xfffffffe, RZ, 0xc0, !PT ;  /* 0xfffffffe07077812 */ /* 0x000fe400078ec0ff */
[----:B------:R4:W-:Y:S01]  /*0da0*/  @!P1 LDGSTS.E.BYPASS.LTC128B.128 [R8+0x18080], [R20.64] ;  /* 0x1808000014089fae */ /* 0x0009e2000b901d58 */
[----:B------:R-:W-:Y:S02]  /*0db0*/  LOP3.LUT R25, R25, 0xfffffffc, RZ, 0xc0, !PT ;  /* 0xfffffffc19197812 */ /* 0x000fe400078ec0ff */
[C---:B------:R-:W-:Y:S01]  /*0dc0*/  IMAD.IADD R7, R6.reuse, 0x1, -R7 ;  /* 0x0000000106077824 */ /* 0x040fe200078e0a07 */
[----:B------:R-:W0:Y:S01]  /*0dd0*/  LDGDEPBAR ;  /* 0x00000000000079af */ /* 0x000e220000000000 */
[----:B------:R-:W-:Y:S01]  /*0de0*/  LOP3.LUT R17, R17, 0xffffffe0, RZ, 0xc0, !PT ;  /* 0xffffffe011117812 */ /* 0x000fe200078ec0ff */
[----:B------:R-:W-:-:S02]  /*0df0*/  IMAD.IADD R25, R6, 0x1, -R25 ;  /* 0x0000000106197824 */ /* 0x000fc400078e0a19 */
[----:B------:R1:W-:Y:S01]  /*0e00*/  LDGSTS.E.BYPASS.LTC128B.128 [R186+0x12080], [R18.64], !P0 ;  /* 0x1208000012ba7fae */ /* 0x0003e2000c101d58 */
[----:B------:R-:W-:Y:S01]  /*0e10*/  LOP3.LUT P0, RZ, R4, 0x2, RZ, 0xc0, !PT ;  /* 0x0000000204ff7812 */ /* 0x000fe2000780c0ff */
[----:B------:R-:W-:Y:S02]  /*0e20*/  IMAD.SHL.U32 R25, R25, 0x10, RZ ;  /* 0x0000001019197824 */ /* 0x000fe400078e00ff */
[----:B------:R-:W-:Y:S01]  /*0e30*/  IMAD.SHL.U32 R177, R7, 0x400, RZ ;  /* 0x0000040007b17824 */ /* 0x000fe200078e00ff */
[----:B------:R-:W-:-:S03]  /*0e40*/  ISETP.GE.OR P0, PT, R190, c[0x0][0x168], !P0 ;  /* 0x00005a00be007a0c */ /* 0x000fc60004706670 */
[----:B------:R-:W-:-:S10]  /*0e50*/  IMAD R202, R202, 0x2, R177 ;  /* 0x00000002caca7824 */ /* 0x000fd400078e02b1 */
[----:B------:R1:W-:Y:S01]  /*0e60*/  LDGSTS.E.BYPASS.LTC128B.128 [R186+0x13080], [R18.64+0x40], !P0 ;  /* 0x1308004012ba7fae */ /* 0x0003e2000c101d58 */
[----:B------:R-:W-:Y:S02]  /*0e70*/  LOP3.LUT P0, RZ, R4, 0x4, RZ, 0xc0, !PT ;  /* 0x0000000404ff7812 */ /* 0x000fe4000780c0ff */
[----:B------:R-:W-:Y:S02]  /*0e80*/  SHF.R.S32.HI R4, RZ, 0x4, R29 ;  /* 0x00000004ff047819 */ /* 0x000fe4000001141d */
[----:B------:R-:W-:Y:S02]  /*0e90*/  ISETP.GE.OR P0, PT, R190, c[0x0][0x168], !P0 ;  /* 0x00005a00be007a0c */ /* 0x000fe40004706670 */
[C---:B------:R-:W-:Y:S02]  /*0ea0*/  LEA.HI R179, R29.reuse, R4, RZ, 0x1 ;  /* 0x000000041db37211 */ /* 0x040fe400078f08ff */
[----:B------:R-:W-:Y:S02]  /*0eb0*/  LOP3.LUT R29, R29, 0xfffffff0, RZ, 0xc0, !PT ;  /* 0xfffffff01d1d7812 */ /* 0x000fe400078ec0ff */
[----:B----4-:R-:W-:-:S02]  /*0ec0*/  LOP3.LUT R21, R16, 0xfffffff8, RZ, 0xc0, !PT ;  /* 0xfffffff810157812 */ /* 0x010fc400078ec0ff */
[----:B------:R-:W-:Y:S01]  /*0ed0*/  LOP3.LUT R179, R179, 0xfffffffe, RZ, 0xc0, !PT ;  /* 0xfffffffeb3b37812 */ /* 0x000fe200078ec0ff */
[C---:B------:R-:W-:Y:S02]  /*0ee0*/  IMAD.IADD R29, R12.reuse, 0x1, -R29 ;  /* 0x000000010c1d7824 */ /* 0x040fe400078e0a1d */
[----:B------:R-:W-:Y:S02]  /*0ef0*/  IMAD.IADD R6, R12, 0x1, -R21 ;  /* 0x000000010c067824 */ /* 0x000fe400078e0a15 */
[----:B------:R1:W-:Y:S01]  /*0f00*/  LDGSTS.E.BYPASS.LTC128B.128 [R186+0x14080], [R18.64+0x80], !P0 ;  /* 0x1408008012ba7fae */ /* 0x0003e2000c101d58 */
[----:B--2---:R-:W-:Y:S01]  /*0f10*/  LEA R22, P0, R15, c[0x0][0x280], 0x2 ;  /* 0x0000a0000f167a11 */ /* 0x004fe200078010ff */
[----:B------:R-:W-:Y:S01]  /*0f20*/  IMAD.IADD R179, R4, 0x1, -R179 ;  /* 0x0000000104b37824 */ /* 0x000fe200078e0ab3 */
[----:B------:R-:W-:Y:S02]  /*0f30*/  LEA.HI R24, R29, R29, RZ, 0x1 ;  /* 0x0000001d1d187211 */ /* 0x000fe400078f08ff */
[----:B------:R-:W-:Y:S01]  /*0f40*/  LEA.HI.X R23, R15, c[0x0][0x284], R0, 0x2, P0 ;  /* 0x0000a1000f177a11 */ /* 0x000fe200000f1400 */
[----:B------:R-:W-:Y:S01]  /*0f50*/  IMAD.SHL.U32 R184, R179, 0x8, RZ ;  /* 0x00000008b3b87824 */ /* 0x000fe200078e00ff */
[----:B------:R-:W-:-:S02]  /*0f60*/  SHF.R.S32.HI R15, RZ, 0x1, R24 ;  /* 0x00000001ff0f7819 */ /* 0x000fc40000011418 */
[----:B------:R-:W-:Y:S02]  /*0f70*/  SHF.R.S32.HI R0, RZ, 0x1f, R24 ;  /* 0x0000001fff007819 */ /* 0x000fe40000011418 */
[----:B------:R-:W-:Y:S02]  /*0f80*/  LEA.HI R21, R6, R6, RZ, 0x1 ;  /* 0x0000000606157211 */ /* 0x000fe400078f08ff */
[----:B------:R-:W-:Y:S02]  /*0f90*/  LEA.HI R0, R0, R15, RZ, 0x2 ;  /* 0x0000000f00007211 */ /* 0x000fe400078f10ff */
[----:B------:R-:W-:Y:S02]  /*0fa0*/  LEA.HI R4, R5, R12, RZ, 0x6 ;  /* 0x0000000c05047211 */ /* 0x000fe400078f30ff */
[----:B------:R-:W-:Y:S02]  /*0fb0*/  LOP3.LUT R0, R0, 0xfffffffc, RZ, 0xc0, !PT ;  /* 0xfffffffc00007812 */ /* 0x000fe400078ec0ff */
[----:B---3--:R-:W-:-:S02]  /*0fc0*/  LOP3.LUT R27, R21, 0x7fffffe, RZ, 0xc0, !PT ;  /* 0x07fffffe151b7812 */ /* 0x008fc400078ec0ff */
[----:B------:R-:W-:Y:S01]  /*0fd0*/  SHF.R.S32.HI R4, RZ, 0x6, R4 ;  /* 0x00000006ff047819 */ /* 0x000fe20000011404 */
[----:B------:R-:W-:Y:S01]  /*0fe0*/  IMAD.IADD R0, R15, 0x1, -R0 ;  /* 0x000000010f007824 */ /* 0x000fe200078e0a00 */
[----:B------:R-:W-:Y:S01]  /*0ff0*/  SHF.R.S32.HI R8, RZ, 0x1f, R29 ;  /* 0x0000001fff087819 */ /* 0x000fe2000001141d */
[C---:B------:R-:W-:Y:S01]  /*1000*/  IMAD.IADD R27, R6.reuse, 0x1, -R27 ;  /* 0x00000001061b7824 */ /* 0x040fe200078e0a1b */
[----:B------:R-:W-:Y:S01]  /*1010*/  SHF.R.S32.HI R21, RZ, 0x1, R21 ;  /* 0x00000001ff157819 */ /* 0x000fe20000011415 */
[----:B------:R-:W-:Y:S01]  /*1020*/  IMAD.SHL.U32 R6, R6, 0x40, RZ ;  /* 0x0000004006067824 */ /* 0x000fe200078e00ff */
[----:B------:R-:W-:Y:S01]  /*1030*/  LOP3.LUT P0, RZ, R0, 0x2, RZ, 0xc0, !PT ;  /* 0x0000000200ff7812 */ /* 0x000fe2000780c0ff */
[----:B------:R-:W-:Y:S01]  /*1040*/  IMAD R180, R179, 0x4, R4 ;  /* 0x00000004b3b47824 */ /* 0x000fe200078e0204 */
[----:B------:R-:W-:Y:S01]  /*1050*/  LEA.HI R8, R8, R29, RZ, 0x3 ;  /* 0x0000001d08087211 */ /* 0x000fe200078f18ff */
[----:B------:R-:W-:Y:S01]  /*1060*/  IMAD.SHL.U32 R15, R4, 0x8, RZ ;  /* 0x00000008040f7824 */ /* 0x000fe200078e00ff */
[----:B------:R-:W-:Y:S01]  /*1070*/  SEL R181, R174, 0xfffffff0, !P0 ;  /* 0xfffffff0aeb57807 */ /* 0x000fe20004000000 */
[----:B------:R-:W-:Y:S01]  /*1080*/  IMAD R180, R180, 0x8, R27 ;  /* 0x00000008b4b47824 */ /* 0x000fe200078e021b */
[----:B------:R-:W-:-:S02]  /*1090*/  LOP3.LUT R24, R24, 0x7fffffe, RZ, 0xc0, !PT ;  /* 0x07fffffe18187812 */ /* 0x000fc400078ec0ff */
[C---:B------:R-:W-:Y:S01]  /*10a0*/  LOP3.LUT P0, RZ, R21.reuse, 0x2, RZ, 0xc0, !PT ;  /* 0x0000000215ff7812 */ /* 0x040fe2000780c0ff */
[----:B------:R-:W-:Y:S01]  /*10b0*/  IMAD.SHL.U32 R21, R21, 0x40, RZ ;  /* 0x0000004015157824 */ /* 0x000fe200078e00ff */
[----:B------:R-:W-:Y:S01]  /*10c0*/  LOP3.LUT R6, R6, 0x1c0, RZ, 0xc0, !PT ;  /* 0x000001c006067812 */ /* 0x000fe200078ec0ff */
[----:B------:R-:W-:Y:S01]  /*10d0*/  IMAD.IADD R27, R29, 0x1, -R24 ;  /* 0x000000011d1b7824 */ /* 0x000fe200078e0a18 */
[----:B------:R-:W-:Y:S01]  /*10e0*/  LOP3.LUT R20, R8, 0xfffffff8, RZ, 0xc0, !PT ;  /* 0xfffffff808147812 */ /* 0x000fe200078ec0ff */
[----:B------:R-:W-:Y:S01]  /*10f0*/  IMAD.SHL.U32 R24, R179, 0x10, RZ ;  /* 0x00000010b3187824 */ /* 0x000fe200078e00ff */
[----:B------:R-:W-:Y:S02]  /*1100*/  SHF.R.S32.HI R8, RZ, 0x3, R8 ;  /* 0x00000003ff087819 */ /* 0x000fe40000011408 */
[----:B------:R-:W-:Y:S01]  /*1110*/  LOP3.LUT R21, R21, 0xc0, RZ, 0xc0, !PT ;  /* 0x000000c015157812 */ /* 0x000fe200078ec0ff */
[----:B------:R-:W-:Y:S01]  /*1120*/  IMAD.IADD R20, R29, 0x1, -R20 ;  /* 0x000000011d147824 */ /* 0x000fe200078e0a14 */
[----:B------:R-:W-:Y:S01]  /*1130*/  LOP3.LUT R25, R6, 0x30, R25, 0xf8, !PT ;  /* 0x0000003006197812 */ /* 0x000fe200078ef819 */
[----:B------:R-:W-:Y:S01]  /*1140*/  IMAD R178, R8, 0x8, R27 ;  /* 0x0000000808b27824 */ /* 0x000fe200078e021b */
[----:B------:R-:W-:Y:S01]  /*1150*/  SEL R3, R174, 0xfffffff0, !P0 ;  /* 0xfffffff0ae037807 */ /* 0x000fe20004000000 */
[----:B------:R-:W-:Y:S01]  /*1160*/  IMAD R177, R8, 0x200, R177 ;  /* 0x0000020008b17824 */ /* 0x000fe200078e02b1 */
[--C-:B------:R-:W-:Y:S01]  /*1170*/  LOP3.LUT R8, R21, 0x8, R16.reuse, 0xf8, !PT ;  /* 0x0000000815087812 */ /* 0x100fe200078ef810 */
[----:B------:R-:W-:Y:S01]  /*1180*/  IMAD.SHL.U32 R178, R178, 0x20, RZ ;  /* 0x00000020b2b27824 */ /* 0x000fe200078e00ff */
[----:B------:R-:W-:Y:S01]  /*1190*/  LOP3.LUT R25, R25, 0x8, R16, 0xf8, !PT ;  /* 0x0000000819197812 */ /* 0x000fe200078ef810 */
[----:B------:R-:W-:Y:S01]  /*11a0*/  IMAD.SHL.U32 R16, R188, 0x40, RZ ;  /* 0x00000040bc107824 */ /* 0x000fe200078e00ff */
[----:B------:R-:W-:-:S02]  /*11b0*/  SHF.R.U32.HI R21, RZ, 0x3, R21 ;  /* 0x00000003ff157819 */ /* 0x000fc40000011615 */
[----:B------:R-:W-:Y:S02]  /*11c0*/  LOP3.LUT P0, RZ, R20, 0x2, RZ, 0xc0, !PT ;  /* 0x0000000214ff7812 */ /* 0x000fe4000780c0ff */
[----:B------:R-:W-:Y:S02]  /*11d0*/  LOP3.LUT R16, R16, 0x1c0, RZ, 0xc0, !PT ;  /* 0x000001c010107812 */ /* 0x000fe400078ec0ff */
[----:B------:R-:W-:Y:S02]  /*11e0*/  LOP3.LUT R21, R8, R21, RZ, 0x3c, !PT ;  /* 0x0000001508157212 */ /* 0x000fe400078e3cff */
[----:B------:R-:W-:Y:S02]  /*11f0*/  SHF.R.U32.HI R6, RZ, 0x3, R6 ;  /* 0x00000003ff067819 */ /* 0x000fe40000011606 */
[----:B------:R-:W-:Y:S01]  /*1200*/  SEL R174, R174, 0xfffffff0, !P0 ;  /* 0xfffffff0aeae7807 */ /* 0x000fe20004000000 */
[----:B------:R-:W-:Y:S01]  /*1210*/  IMAD.U32 R180, R180, 0x20, R21 ;  /* 0x00000020b4b47824 */ /* 0x000fe200078e0015 */
[----:B------:R-:W-:Y:S01]  /*1220*/  LOP3.LUT R15, R15, 0x18, RZ, 0xc0, !PT ;  /* 0x000000180f0f7812 */ /* 0x000fe200078ec0ff */
[----:B------:R-:W-:Y:S01]  /*1230*/  @!P1 IMAD.SHL.U32 R21, R12, 0x10, RZ ;  /* 0x000000100c159824 */ /* 0x000fe200078e00ff */
[----:B------:R-:W-:-:S02]  /*1240*/  SHF.R.U32.HI R8, RZ, 0x3, R16 ;  /* 0x00000003ff087819 */ /* 0x000fc40000011610 */
[C---:B------:R-:W-:Y:S01]  /*1250*/  LOP3.LUT P0, RZ, R20.reuse, 0x4, RZ, 0xc0, !PT ;  /* 0x0000000414ff7812 */ /* 0x040fe2000780c0ff */
[----:B------:R-:W-:Y:S01]  /*1260*/  IMAD.SHL.U32 R20, R20, 0x40, RZ ;  /* 0x0000004014147824 */ /* 0x000fe200078e00ff */
[----:B------:R-:W-:Y:S01]  /*1270*/  LOP3.LUT R6, R25, R6, RZ, 0x3c, !PT ;  /* 0x0000000619067212 */ /* 0x000fe200078e3cff */
[----:B------:R1:W-:Y:S01]  /*1280*/  @!P1 LDGSTS.E.BYPASS.LTC128B.128 [R21+0x18280], [R22.64] ;  /* 0x1828000016159fae */ /* 0x0003e2000b901d58 */
[----:B------:R-:W-:Y:S01]  /*1290*/  LOP3.LUT R25, R8, R16, R15, 0x1e, !PT ;  /* 0x0000001008197212 */ /* 0x000fe200078e1e0f */
[----:B------:R-:W-:Y:S01]  /*12a0*/  IMAD.IADD R8, R12, 0x1, -R17 ;  /* 0x000000010c087824 */ /* 0x000fe200078e0a11 */
[----:B------:R-:W-:Y:S01]  /*12b0*/  LOP3.LUT R16, R20, 0x1c0, RZ, 0xc0, !PT ;  /* 0x000001c014107812 */ /* 0x000fe200078ec0ff */
[----:B------:R-:W-:Y:S01]  /*12c0*/  IMAD.SHL.U32 R17, R0, 0x40, RZ ;  /* 0x0000004000117824 */ /* 0x000fe200078e00ff */
[----:B------:R-:W-:Y:S01]  /*12d0*/  LOP3.LUT R184, R184, 0x8, RZ, 0xc0, !PT ;  /* 0x00000008b8b87812 */ /* 0x000fe200078ec0ff */
[----:B------:R-:W-:Y:S01]  /*12e0*/  IMAD.IADD R202, R202, 0x1, R25 ;  /* 0x00000001caca7824 */ /* 0x000fe200078e0219 */
[----:B------:R-:W-:Y:S01]  /*12f0*/  SHF.R.U32.HI R25, RZ, 0x3, R16 ;  /* 0x00000003ff197819 */ /* 0x000fe20000011610 */
[----:B------:R-:W-:Y:S01]  /*1300*/  IMAD.MOV.U32 R0, RZ, RZ, 0x20 ;  /* 0x00000020ff007424 */ /* 0x000fe200078e00ff */
[----:B------:R-:W-:Y:S01]  /*1310*/  LEA.HI R5, R5, R12, RZ, 0x7 ;  /* 0x0000000c05057211 */ /* 0x000fe200078f38ff */
[----:B------:R-:W-:Y:S01]  /*1320*/  IMAD R179, R179, 0x200, R6 ;  /* 0x00000200b3b37824 */ /* 0x000fe200078e0206 */
[----:B------:R-:W-:Y:S01]  /*1330*/  LOP3.LUT R16, R25, R16, R184, 0x1e, !PT ;  /* 0x0000001019107212 */ /* 0x000fe200078e1eb8 */
[----:B------:R-:W0:Y:S01]  /*1340*/  LDGDEPBAR ;  /* 0x00000000000079af */ /* 0x000e220000000000 */
[----:B------:R-:W-:Y:S01]  /*1350*/  SHF.R.S32.HI R25, RZ, 0x1f, R8 ;  /* 0x0000001fff197819 */ /* 0x000fe20000011408 */
[----:B------:R-:W-:Y:S01]  /*1360*/  IMAD.SHL.U32 R202, R202, 0x2, RZ ;  /* 0x00000002caca7824 */ /* 0x000fe200078e00ff */
[----:B------:R-:W-:Y:S01]  /*1370*/  SEL R0, R0, 0xffffffe0, !P0 ;  /* 0xffffffe000007807 */ /* 0x000fe20004000000 */
[----:B------:R-:W0:Y:S01]  /*1380*/  LDGDEPBAR ;  /* 0x00000000000079af */ /* 0x000e220000000000 */
[----:B------:R-:W-:Y:S01]  /*1390*/  SHF.R.U32.HI R5, RZ, 0x4, R5 ;  /* 0x00000004ff057819 */ /* 0x000fe20000011605 */
[----:B------:R-:W-:Y:S01]  /*13a0*/  IMAD.IADD R177, R177, 0x1, R16 ;  /* 0x00000001b1b17824 */ /* 0x000fe200078e0210 */
[----:B------:R-:W-:-:S02]  /*13b0*/  LOP3.LUT R24, R24, 0x10, RZ, 0xc0, !PT ;  /* 0x0000001018187812 */ /* 0x000fc400078ec0ff */
[----:B------:R-:W-:Y:S02]  /*13c0*/  PLOP3.LUT P0, PT, PT, PT, UP0, 0x80, 0x0 ;  /* 0x000000000000781c */ /* 0x000fe40003f0f008 */
[----:B------:R-:W-:Y:S02]  /*13d0*/  LOP3.LUT R17, R17, 0xc0, RZ, 0xc0, !PT ;  /* 0x000000c011117812 */ /* 0x000fe400078ec0ff */
[----:B------:R-:W-:Y:S02]  /*13e0*/  LEA.HI R6, R25, R8, RZ, 0x2 ;  /* 0x0000000819067211 */ /* 0x000fe400078f10ff */
[----:B------:R-:W-:Y:S02]  /*13f0*/  LOP3.LUT R5, R24, 0x8, R5, 0xf8, !PT ;  /* 0x0000000818057812 */ /* 0x000fe400078ef805 */
[----:B------:R-:W-:Y:S02]  /*1400*/  SHF.R.U32.HI R24, RZ, 0x3, R17 ;  /* 0x00000003ff187819 */ /* 0x000fe40000011611 */
[----:B------:R-:W-:-:S02]  /*1410*/  SHF.R.S32.HI R20, RZ, 0x2, R6 ;  /* 0x00000002ff147819 */ /* 0x000fc40000011406 */
[C---:B------:R-:W-:Y:S02]  /*1420*/  LOP3.LUT R5, R24.reuse, R5, R17, 0x1e, !PT ;  /* 0x0000000518057212 */ /* 0x040fe400078e1e11 */
[CC--:B------:R-:W-:Y:S01]  /*1430*/  LOP3.LUT R184, R24.reuse, R17.reuse, R184, 0x1e, !PT ;  /* 0x0000001118b87212 */ /* 0x0c0fe200078e1eb8 */
[C---:B------:R-:W-:Y:S01]  /*1440*/  IMAD R189, R7.reuse, 0x10, R20 ;  /* 0x0000001007bd7824 */ /* 0x040fe200078e0214 */
[----:B------:R-:W-:Y:S01]  /*1450*/  LOP3.LUT R15, R24, R17, R15, 0x1e, !PT ;  /* 0x00000011180f7212 */ /* 0x000fe200078e1e0f */
[----:B------:R-:W-:Y:S02]  /*1460*/  IMAD R7, R7, 0x200, R178 ;  /* 0x0000020007077824 */ /* 0x000fe400078e02b2 */
[C---:B------:R-:W-:Y:S02]  /*1470*/  IMAD.IADD R182, R178.reuse, 0x1, R5 ;  /* 0x00000001b2b67824 */ /* 0x040fe400078e0205 */
[----:B------:R-:W-:Y:S02]  /*1480*/  IMAD.IADD R184, R7, 0x1, R184 ;  /* 0x0000000107b87824 */ /* 0x000fe400078e02b8 */
[----:B------:R-:W-:Y:S01]  /*1490*/  IMAD.IADD R178, R178, 0x1, R15 ;  /* 0x00000001b2b27824 */ /* 0x000fe200078e020f */
[----:B------:R-:W-:Y:S05]  /*14a0*/  @!P0 BRA `(.L_x_654) ;  /* 0x0000019000008947 */ /* 0x000fea0003800000 */
[----:B-1----:R-:W-:Y:S01]  /*14b0*/  IMAD.MOV.U32 R16, RZ, RZ, c[0x0][0x208] ;  /* 0x00008200ff107624 */ /* 0x002fe200078e00ff */
[----:B------:R-:W-:Y:S01]  /*14c0*/  P2R R15, PR, RZ, 0x4 ;  /* 0x00000004ff0f7803 */ /* 0x000fe20000000000 */
[----:B------:R-:W-:Y:S01]  /*14d0*/  IMAD.MOV.U32 R5, RZ, RZ, 0x6 ;  /* 0x00000006ff057424 */ /* 0x000fe200078e00ff */
[----:B------:R-:W-:Y:S01]  /*14e0*/  UIADD3 UR4, UR7, -0x40, URZ ;  /* 0xffffffc007047890 */ /* 0x000fe2000fffe03f */
[C---:B------:R-:W-:Y:S01]  /*14f0*/  IMAD.SHL.U32 R7, R16.reuse, 0x40, RZ ;  /* 0x0000004010077824 */ /* 0x040fe200078e00ff */
[----:B------:R-:W-:Y:S02]  /*1500*/  BSSY B0, `(.L_x_654) ;  /* 0x0000013000007945 */ /* 0x000fe40003800000 */
[----:B------:R-:W-:Y:S01]  /*1510*/  SHF.L.U64.HI R16, R16, R5, c[0x0][0x20c] ;  /* 0x0000830010107619 */ /* 0x000fe20000010205 */
[----:B------:R-:W-:-:S03]  /*1520*/  IMAD.SHL.U32 R5, R7, 0x2, RZ ;  /* 0x0000000207057824 */ /* 0x000fc600078e00ff */
[----:B------:R-:W-:Y:S02]  /*1530*/  SHF.L.U64.HI R7, R7, 0x1, R16 ;  /* 0x0000000107077819 */ /* 0x000fe40000010210 */
[----:B------:R-:W-:-:S04]  /*1540*/  IADD3 R16, P2, P0, R5, 0x80, R18 ;  /* 0x0000008005107810 */ /* 0x000fc8000785e012 */
[----:B------:R-:W-:Y:S02]  /*1550*/  IADD3.X R17, R7, RZ, R19, P2, P0 ;  /* 0x000000ff07117210 */ /* 0x000fe400017e0413 */
[----:B------:R-:W-:-:S05]  /*1560*/  IADD3 R18, P0, R5, R18, RZ ;  /* 0x0000001205127210 */ /* 0x000fca0007f1e0ff */
[----:B------:R-:W-:Y:S01]  /*1570*/  IMAD.X R19, R7, 0x1, R19, P0 ;  /* 0x0000000107137824 */ /* 0x000fe200000e0613 */
[----:B------:R-:W-:-:S04]  /*1580*/  ISETP.LT.AND P0, PT, R190, UR4, PT ;  /* 0x00000004be007c0c */ /* 0x000fc8000bf01270 */
[----:B------:R-:W-:-:S13]  /*1590*/  ISETP.GE.OR P2, PT, R204, c[0x0][0x1fc], !P0 ;  /* 0x00007f00cc007a0c */ /* 0x000fda0004746670 */
[----:B------:R1:W-:Y:S01]  /*15a0*/  LDGSTS.E.BYPASS.LTC128B.128 [R186+0x15080], [R18.64], !P2 ;  /* 0x1508000012ba7fae */ /* 0x0003e2000d101d58 */
[----:B------:R-:W-:Y:S02]  /*15b0*/  ISETP.GE.OR P2, PT, R14, c[0x0][0x1fc], !P0 ;  /* 0x00007f000e007a0c */ /* 0x000fe40004746670 */
[----:B------:R-:W-:-:S11]  /*15c0*/  ISETP.GE.OR P0, PT, R10, c[0x0][0x1fc], !P0 ;  /* 0x00007f000a007a0c */ /* 0x000fd60004706670 */
[----:B------:R1:W-:Y:S01]  /*15d0*/  LDGSTS.E.BYPASS.LTC128B.128 [R186+0x16080], [R18.64+0x40], !P2 ;  /* 0x1608004012ba7fae */ /* 0x0003e2000d101d58 */
[----:B------:R-:W-:-:S03]  /*15e0*/  ISETP.NE.AND P2, PT, R15, RZ, PT ;  /* 0x000000ff0f00720c */ /* 0x000fc60003f45270 */
[----:B------:R1:W-:Y:S01]  /*15f0*/  LDGSTS.E.BYPASS.LTC128B.128 [R186+0x17080], [R16.64], !P0 ;  /* 0x1708000010ba7fae */ /* 0x0003e2000c101d58 */
[----:B------:R-:W-:Y:S05]  /*1600*/  @P1 BRA `(.L_x_655) ;  /* 0x0000002000001947 */ /* 0x000fea0003800000 */
[----:B------:R-:W-:-:S05]  /*1610*/  SHF.L.U32 R5, R12, 0x4, RZ ;  /* 0x000000040c057819 */ /* 0x000fca00000006ff */
[----:B------:R2:W-:Y:S02]  /*1620*/  LDGSTS.E.BYPASS.LTC128B.128 [R5+0x18380], [R22.64+0x100] ;  /* 0x1838010016057fae */ /* 0x0005e4000b901d58 */
.L_x_655:
[----:B------:R-:W-:Y:S05]  /*1630*/  BSYNC B0 ;  /* 0x0000000000007941 */ /* 0x000fea0003800000 */
.L_x_654:
[----:B-1----:R-:W-:Y:S01]  /*1640*/  UISETP.GE.AND UP0, UPT, UR7, 0x1, UPT ;  /* 0x000000010700788c */ /* 0x002fe2000bf06270 */
[----:B------:R-:W0:Y:S01]  /*1650*/  LDGDEPBAR ;  /* 0x00000000000079af */ /* 0x000e220000000000 */
        /* <DEDUP_REMOVED lines=50> */
[----:B--2---:R-:W-:Y:S01]  /*1980*/  SHF.R.S32.HI R5, RZ, 0x1f, R4 ;  /* 0x0000001fff057819 */ /* 0x004fe20000011404 */
[----:B------:R-:W-:Y:S01]  /*1990*/  IMAD R2, R2, c[0x0][0x238], RZ ;  /* 0x00008e0002027a24 */ /* 0x000fe200078e02ff */
[----:B------:R-:W-:Y:S01]  /*19a0*/  SHF.R.S32.HI R13, RZ, 0x1f, R12 ;  /* 0x0000001fff0d7819 */ /* 0x000fe2000001140c */
[----:B------:R-:W-:Y:S01]  /*19b0*/  ULDC.64 UR4, c[0x0][0x240] ;  /* 0x0000900000047ab9 */ /* 0x000fe20000000a00 */
[----:B------:R-:W-:Y:S01]  /*19c0*/  LEA.HI R5, R5, R4, RZ, 0x2 ;  /* 0x0000000405057211 */ /* 0x000fe200078f10ff */
[C---:B------:R-:W-:Y:S01]  /*19d0*/  IMAD R2, R9.reuse, c[0x0][0x23c], R2 ;  /* 0x00008f0009027a24 */ /* 0x040fe200078e0202 */
[----:B------:R-:W-:Y:S01]  /*19e0*/  UIMAD UR4, UR6, UR4, URZ ;  /* 0x00000004060472a4 */ /* 0x000fe2000f8e023f */
[----:B------:R-:W-:Y:S01]  /*19f0*/  IMAD.WIDE.U32 R12, R9, c[0x0][0x238], R12 ;  /* 0x00008e00090c7a25 */ /* 0x000fe200078e000c */
[----:B------:R-:W-:Y:S01]  /*1a00*/  LOP3.LUT R5, R5, 0xfffffffc, RZ, 0xc0, !PT ;  /* 0xfffffffc05057812 */ /* 0x000fe200078ec0ff */
[----:B------:R-:W-:Y:S01]  /*1a10*/  UIADD3 UR7, UR7, 0x3f, URZ ;  /* 0x0000003f07077890 */ /* 0x000fe2000fffe03f */
[----:B------:R-:W-:Y:S01]  /*1a20*/  LOP3.LUT R7, R6, 0xfffffffc, RZ, 0xc0, !PT ;  /* 0xfffffffc06077812 */ /* 0x000fe200078ec0ff */
[----:B------:R-:W-:Y:S01]  /*1a30*/  IMAD.U32 R210, RZ, RZ, UR20 ;  /* 0x00000014ffd27e24 */ /* 0x000fe2000f8e00ff */
[----:B------:R-:W-:Y:S01]  /*1a40*/  IADD3 R13, R13, R2, RZ ;  /* 0x000000020d0d7210 */ /* 0x000fe20007ffe0ff */
[----:B------:R-:W-:Y:S01]  /*1a50*/  IMAD.IADD R4, R4, 0x1, -R5 ;  /* 0x0000000104047824 */ /* 0x000fe200078e0a05 */
[----:B------:R-:W-:Y:S01]  /*1a60*/  LEA R177, R177, 0x1c480, 0x1 ;  /* 0x0001c480b1b17811 */ /* 0x000fe200078e08ff */
[----:B------:R-:W-:Y:S01]  /*1a70*/  UIMAD UR4, UR20, UR5, UR4 ;  /* 0x00000005140472a4 */ /* 0x000fe2000f8e0204 */
[----:B------:R-:W-:Y:S01]  /*1a80*/  IMAD.IADD R7, R8, 0x1, -R7 ;  /* 0x0000000108077824 */ /* 0x000fe200078e0a07 */
[----:B------:R-:W-:Y:S01]  /*1a90*/  USHF.R.S32.HI UR6, URZ, 0x1f, UR7 ;  /* 0x0000001f3f067899 */ /* 0x000fe20008011407 */
[----:B------:R-:W-:Y:S01]  /*1aa0*/  IMAD.WIDE.U32 R210, R210, c[0x0][0x240], R12 ;  /* 0x00009000d2d27a25 */ /* 0x000fe200078e000c */
[----:B------:R-:W-:Y:S01]  /*1ab0*/  SHF.L.U32 R180, R180, 0x1, RZ ;  /* 0x00000001b4b47819 */ /* 0x000fe200000006ff */
[----:B------:R-:W-:Y:S01]  /*1ac0*/  CS2R R130, SRZ ;  /* 0x0000000000827805 */ /* 0x000fe2000001ff00 */
[----:B------:R-:W-:Y:S01]  /*1ad0*/  LEA R176, R174, R177, 0x1 ;  /* 0x000000b1aeb07211 */ /* 0x000fe200078e08ff */
[----:B------:R-:W-:Y:S01]  /*1ae0*/  IMAD R4, R4, -0x8, R11 ;  /* 0xfffffff804047824 */ /* 0x000fe200078e020b */
[----:B------:R-:W-:Y:S01]  /*1af0*/  ULEA.HI UR6, UR6, UR7, URZ, 0x6 ;  /* 0x0000000706067291 */ /* 0x000fe2000f8f303f */
[----:B------:R-:W-:Y:S01]  /*1b00*/  IMAD R175, R0, 0x2, R177 ;  /* 0x0000000200af7824 */ /* 0x000fe200078e02b1 */
[----:B------:R-:W-:Y:S01]  /*1b10*/  LEA R178, R178, 0x80, 0x1 ;  /* 0x00000080b2b27811 */ /* 0x000fe200078e08ff */
[----:B------:R-:W-:Y:S01]  /*1b20*/  IMAD R200, R7, -0x2, R4 ;  /* 0xfffffffe07c87824 */ /* 0x000fe200078e0204 */
[----:B------:R-:W-:Y:S01]  /*1b30*/  IADD3 R203, R202, 0x18480, RZ ;  /* 0x00018480cacb7810 */ /* 0x000fe20007ffe0ff */
        /* <DEDUP_REMOVED lines=51> */
[----:B------:R-:W-:Y:S01]  /*1e70*/  IMAD.IADD R173, R184, 0x1, R181 ;  /* 0x00000001b8ad7824 */ /* 0x000fe200078e02b5 */
[----:B------:R-:W-:Y:S01]  /*1e80*/  IADD3 R208, R211, UR4, RZ ;  /* 0x00000004d3d07c10 */ /* 0x000fe2000fffe0ff */
[----:B------:R-:W-:-:S02]  /*1e90*/  ULDC UR12, c[0x0][0x188] ;  /* 0x00006200000c7ab9 */ /* 0x000fc40000000800 */
[----:B------:R-:W-:Y:S02]  /*1ea0*/  ULDC UR11, c[0x0][0x278] ;  /* 0x00009e00000b7ab9 */ /* 0x000fe40000000800 */
[----:B------:R-:W-:Y:S02]  /*1eb0*/  ULDC UR10, c[0x0][0x218] ;  /* 0x00008600000a7ab9 */ /* 0x000fe40000000800 */
[----:B------:R-:W-:Y:S02]  /*1ec0*/  ULDC UR9, c[0x0][0x290] ;  /* 0x0000a40000097ab9 */ /* 0x000fe40000000800 */
[----:B------:R-:W-:Y:S02]  /*1ed0*/  UMOV UR23, 0x1 ;  /* 0x0000000100177882 */ /* 0x000fe40000000000 */
[----:B------:R-:W-:Y:S02]  /*1ee0*/  UMOV UR5, URZ ;  /* 0x0000003f00057c82 */ /* 0x000fe40008000000 */
[----:B------:R-:W-:-:S02]  /*1ef0*/  UMOV UR14, URZ ;  /* 0x0000003f000e7c82 */ /* 0x000fc40008000000 */
[----:B------:R-:W-:Y:S02]  /*1f00*/  UMOV UR22, URZ ;  /* 0x0000003f00167c82 */ /* 0x000fe40008000000 */
[----:B------:R-:W-:Y:S02]  /*1f10*/  ULDC UR13, c[0x0][0x168] ;  /* 0x00005a00000d7ab9 */ /* 0x000fe40000000800 */
[----:B------:R-:W-:Y:S02]  /*1f20*/  UIMAD UR12, UR20, UR12, URZ ;  /* 0x0000000c140c72a4 */ /* 0x000fe4000f8e023f */
[----:B------:R-:W-:Y:S02]  /*1f30*/  UIMAD UR11, UR20, UR11, URZ ;  /* 0x0000000b140b72a4 */ /* 0x000fe4000f8e023f */
[----:B------:R-:W-:Y:S02]  /*1f40*/  UIMAD UR10, UR20, UR10, URZ ;  /* 0x0000000a140a72a4 */ /* 0x000fe4000f8e023f */
[----:B------:R-:W-:-:S02]  /*1f50*/  UIMAD UR9, UR20, UR9, URZ ;  /* 0x00000009140972a4 */ /* 0x000fc4000f8e023f */
[----:B------:R-:W-:Y:S02]  /*1f60*/  USHF.R.S32.HI UR19, URZ, 0x6, UR6 ;  /* 0x000000063f137899 */ /* 0x000fe40008011406 */
[----:B------:R-:W-:Y:S02]  /*1f70*/  ULDC UR8, c[0x0][0x168] ;  /* 0x00005a0000087ab9 */ /* 0x000fe40000000800 */
.L_x_659:
[----:B------:R-:W-:Y:S04]  /*1f80*/  DEPBAR.LE SB0, 0x1 ;  /* 0x000080400000791a */ /* 0x000fe80000000000 */
[----:B------:R-:W-:Y:S01]  /*1f90*/  BAR.SYNC.DEFER_BLOCKING 0x0 ;  /* 0x0000000000007b1d */ /* 0x000fe20000010000 */
[----:B------:R-:W-:Y:S01]  /*1fa0*/  MOV R133, UR5 ;  /* 0x0000000500857c02 */ /* 0x000fe20008000f00 */
[----:B------:R-:W-:Y:S01]  /*1fb0*/  UIADD3 UR21, UR14, 0x1, URZ ;  /* 0x000000010e157890 */ /* 0x000fe2000fffe03f */
[----:B------:R-:W-:Y:S02]  /*1fc0*/  MOV R148, UR5 ;  /* 0x0000000500947c02 */ /* 0x000fe40008000f00 */
[----:B------:R-:W-:Y:S01]  /*1fd0*/  MOV R240, UR5 ;  /* 0x0000000500f07c02 */ /* 0x000fe20008000f00 */
[----:B------:R-:W-:Y:S01]  /*1fe0*/  IMAD R133, R133, 0x1800, R184 ;  /* 0x0000180085857824 */ /* 0x000fe200078e02b8 */
[----:B------:R-:W-:Y:S01]  /*1ff0*/  UISETP.GE.AND UP0, UPT, UR21, UR19, UPT ;  /* 0x000000131500728c */ /* 0x000fe2000bf06270 */
[----:B------:R-:W-:Y:S01]  /*2000*/  IMAD R149, R148, 0x1800, R181 ;  /* 0x0000180094957824 */ /* 0x000fe200078e02b5 */
[----:B------:R-:W-:Y:S02]  /*2010*/  LEA R240, R240, R189, 0x6 ;  /* 0x000000bdf0f07211 */ /* 0x000fe400078e30ff */
        /* <DEDUP_REMOVED lines=12> */
[----:B------:R-:W-:Y:S01]  /*20e0*/  LDSM.16.M88.4 R156, [R172+0x1080] ;  /* 0x00108000ac9c783b */ /* 0x000fe20000000200 */
[C---:B--2---:R-:W-:Y:S07]  /*20f0*/  HMMA.16816.F32 R8, R140.reuse, R136, RZ ;  /* 0x000000888c08723c */ /* 0x044fee00000018ff */
[----:B------:R-:W-:Y:S01]  /*2100*/  LDSM.16.M88.4 R164, [R180+0x2080] ;  /* 0x00208000b4a4783b */ /* 0x000fe20000000200 */
[-C--:B------:R-:W-:Y:S07]  /*2110*/  HMMA.16816.F32 R12, R140, R138.reuse, RZ ;  /* 0x0000008a8c0c723c */ /* 0x080fee00000018ff */
[----:B------:R-:W-:Y:S01]  /*2120*/  LDSM.16.M88.4 R160, [R3+0xd080] ;  /* 0x00d0800003a0783b */ /* 0x000fe20000000200 */
[C---:B------:R-:W-:Y:S07]  /*2130*/  HMMA.16816.F32 R16, R132.reuse, R138, RZ ;  /* 0x0000008a8410723c */ /* 0x040fee00000018ff */
[----:B------:R-:W1:Y:S01]  /*2140*/  LDSM.16.M88.4 R136, [R2+0xc880] ;  /* 0x00c880000288783b */ /* 0x000e620000000200 */
[-C--:B---3--:R-:W-:Y:S07]  /*2150*/  HMMA.16816.F32 R20, R132, R144.reuse, RZ ;  /* 0x000000908414723c */ /* 0x088fee00000018ff */
[----:B------:R-:W-:Y:S01]  /*2160*/  LDSM.16.M88.4 R168, [R172+0x2080] ;  /* 0x00208000aca8783b */ /* 0x000fe20000000200 */
[C---:B------:R-:W-:Y:S07]  /*2170*/  HMMA.16816.F32 R24, R140.reuse, R144, RZ ;  /* 0x000000908c18723c */ /* 0x040fee00000018ff */
[----:B------:R-:W-:Y:S04]  /*2180*/  LDS R247, [R238+0x18080] ;  /* 0x01808000eef77984 */ /* 0x000fe80000000800 */
[----:B------:R-:W-:Y:S01]  /*2190*/  LDS R246, [R238+0x180a0] ;  /* 0x0180a000eef67984 */ /* 0x000fe20000000800 */
[-C--:B------:R-:W-:Y:S03]  /*21a0*/  HMMA.16816.F32 R28, R140, R146.reuse, RZ ;  /* 0x000000928c1c723c */ /* 0x080fe600000018ff */
[----:B------:R-:W-:Y:S04]  /*21b0*/  LDS R245, [R238+0x18100] ;  /* 0x01810000eef57984 */ /* 0x000fe80000000800 */
[----:B------:R-:W-:Y:S01]  /*21c0*/  LDS R242, [R238+0x18120] ;  /* 0x01812000eef27984 */ /* 0x000fe20000000800 */
[----:B------:R-:W-:Y:S01]  /*21d0*/  MOV R140, UR5 ;  /* 0x00000005008c7c02 */ /* 0x000fe20008000f00 */
[----:B------:R-:W-:Y:S02]  /*21e0*/  HMMA.16816.F32 R32, R132, R146, RZ ;  /* 0x000000928420723c */ /* 0x000fe400000018ff */
[----:B------:R-:W2:Y:S02]  /*21f0*/  LDSM.16.M88.4 R132, [R3+0xd880] ;  /* 0x00d880000384783b */ /* 0x000ea40000000200 */
[----:B------:R-:W-:Y:S04]  /*2200*/  IMAD R140, R140, 0x1800, R173 ;  /* 0x000018008c8c7824 */ /* 0x000fe800078e02ad */
[-C--:B----4-:R-:W-:Y:S05]  /*2210*/  HMMA.16816.F32 R4, R148, R152.reuse, R4 ;  /* 0x000000989404723c */ /* 0x090fea0000001804 */
[----:B------:R-:W-:Y:S02]  /*2220*/  SHF.L.U32 R183, R140, 0x1, RZ ;  /* 0x000000018cb77819 */ /* 0x000fe400000006ff */
[----:B------:R-:W3:Y:S01]  /*2230*/  LDSM.16.M88.4 R140, [R180+0x3080] ;  /* 0x00308000b48c783b */ /* 0x000ee20000000200 */
[C---:B-1----:R-:W-:Y:S07]  /*2240*/  HMMA.16816.F32 R8, R136.reuse, R152, R8 ;  /* 0x000000988808723c */ /* 0x042fee0000001808 */
[----:B------:R-:W1:Y:S01]  /*2250*/  LDSM.16.M88.4 R144, [R183+0xd080] ;  /* 0x00d08000b790783b */ /* 0x000e620000000200 */
        /* <DEDUP_REMOVED lines=8> */
[----:B------:R-:W5:Y:S07]  /*22e0*/  LDSM.16.M88.4 R148, [R172+0x3080] ;  /* 0x00308000ac94783b */ /* 0x000f6e0000000200 */
[-C--:B------:R-:W-:Y:S01]  /*22f0*/  HMMA.16816.F32 R4, R160, R164.reuse, R4 ;  /* 0x000000a4a004723c */ /* 0x080fe20000001804 */
[----:B------:R-:W1:Y:S07]  /*2300*/  LDSM.16.M88.4 R156, [R180+0x4080] ;  /* 0x00408000b49c783b */ /* 0x000e6e0000000200 */
[C---:B--2---:R-:W-:Y:S08]  /*2310*/  HMMA.16816.F32 R8, R132.reuse, R164, R8 ;  /* 0x000000a48408723c */ /* 0x044ff00000001808 */
[-C--:B------:R-:W-:Y:S08]  /*2320*/  HMMA.16816.F32 R12, R132, R166.reuse, R12 ;  /* 0x000000a6840c723c */ /* 0x080ff0000000180c */
[C---:B------:R-:W-:Y:S01]  /*2330*/  HMMA.16816.F32 R16, R160.reuse, R166, R16 ;  /* 0x000000a6a010723c */ /* 0x040fe20000001810 */
[----:B------:R-:W-:Y:S07]  /*2340*/  LDSM.16.M88.4 R164, [R172+0x4080] ;  /* 0x00408000aca4783b */ /* 0x000fee0000000200 */
[-C--:B---3--:R-:W-:Y:S08]  /*2350*/  HMMA.16816.F32 R20, R160, R140.reuse, R20 ;  /* 0x0000008ca014723c */ /* 0x088ff00000001814 */
[C---:B------:R-:W-:Y:S08]  /*2360*/  HMMA.16816.F32 R24, R132.reuse, R140, R24 ;  /* 0x0000008c8418723c */ /* 0x040ff00000001818 */
[-C--:B------:R-:W-:Y:S01]  /*2370*/  HMMA.16816.F32 R28, R132, R142.reuse, R28 ;  /* 0x0000008e841c723c */ /* 0x080fe2000000181c */
[----:B------:R-:W2:Y:S07]  /*2380*/  LDSM.16.M88.4 R132, [R3+0xe880] ;  /* 0x00e880000384783b */ /* 0x000eae0000000200 */
[----:B------:R-:W-:Y:S01]  /*2390*/  HMMA.16816.F32 R32, R160, R142, R32 ;  /* 0x0000008ea020723c */ /* 0x000fe20000001820 */
[----:B------:R-:W3:Y:S07]  /*23a0*/  LDSM.16.M88.4 R140, [R180+0x5080] ;  /* 0x00508000b48c783b */ /* 0x000eee0000000200 */
[-C--:B-1----:R-:W-:Y:S01]  /*23b0*/  HMMA.16816.F32 R4, R144, R168.reuse, R4 ;  /* 0x000000a89004723c */ /* 0x082fe20000001804 */
[----:B------:R-:W1:Y:S07]  /*23c0*/  LDSM.16.M88.4 R160, [R183+0xe080] ;  /* 0x00e08000b7a0783b */ /* 0x000e6e0000000200 */
[C---:B----4-:R-:W-:Y:S08]  /*23d0*/  HMMA.16816.F32 R8, R136.reuse, R168, R8 ;  /* 0x000000a88808723c */ /* 0x050ff00000001808 */
[-C--:B------:R-:W-:Y:S08]  /*23e0*/  HMMA.16816.F32 R12, R136, R170.reuse, R12 ;  /* 0x000000aa880c723c */ /* 0x080ff0000000180c */
[C---:B------:R-:W-:Y:S08]  /*23f0*/  HMMA.16816.F32 R16, R144.reuse, R170, R16 ;  /* 0x000000aa9010723c */ /* 0x040ff00000001810 */
[-C--:B-----5:R-:W-:Y:S08]  /*2400*/  HMMA.16816.F32 R20, R144, R148.reuse, R20 ;  /* 0x000000949014723c */ /* 0x0a0ff00000001814 */
[C---:B------:R-:W-:Y:S08]  /*2410*/  HMMA.16816.F32 R24, R136.reuse, R148, R24 ;  /* 0x000000948818723c */ /* 0x040ff00000001818 */
[-C--:B------:R-:W-:Y:S01]  /*2420*/  HMMA.16816.F32 R28, R136, R150.reuse, R28 ;  /* 0x00000096881c723c */ /* 0x080fe2000000181c */
[----:B------:R-:W4:Y:S07]  /*2430*/  LDSM.16.M88.4 R136, [R183+0xe880] ;  /* 0x00e88000b788783b */ /* 0x000f2e0000000200 */
[----:B------:R-:W-:Y:S08]  /*2440*/  HMMA.16816.F32 R32, R144, R150, R32 ;  /* 0x000000969020723c */ /* 0x000ff00000001820 */
[-C--:B------:R-:W-:Y:S08]  /*2450*/  HMMA.16816.F32 R4, R152, R156.reuse, R4 ;  /* 0x0000009c9804723c */ /* 0x080ff00000001804 */
[C---:B--2---:R-:W-:Y:S08]  /*2460*/  HMMA.16816.F32 R8, R132.reuse, R156, R8 ;  /* 0x0000009c8408723c */ /* 0x044ff00000001808 */
[-C--:B------:R-:W-:Y:S08]  /*2470*/  HMMA.16816.F32 R12, R132, R158.reuse, R12 ;  /* 0x0000009e840c723c */ /* 0x080ff0000000180c */
[C---:B------:R-:W-:Y:S08]  /*2480*/  HMMA.16816.F32 R16, R152.reuse, R158, R16 ;  /* 0x0000009e9810723c */ /* 0x040ff00000001810 */
[-C--:B---3--:R-:W-:Y:S08]  /*2490*/  HMMA.16816.F32 R20, R152, R140.reuse, R20 ;  /* 0x0000008c9814723c */ /* 0x088ff00000001814 */
[C---:B------:R-:W-:Y:S08]  /*24a0*/  HMMA.16816.F32 R24, R132.reuse, R140, R24 ;  /* 0x0000008c8418723c */ /* 0x040ff00000001818 */
[-C--:B------:R-:W-:Y:S01]  /*24b0*/  HMMA.16816.F32 R28, R132, R142.reuse, R28 ;  /* 0x0000008e841c723c */ /* 0x080fe2000000181c */
[----:B------:R-:W2:Y:S01]  /*24c0*/  LDSM.16.M88.4 R132, [R172+0x5080] ;  /* 0x00508000ac84783b */ /* 0x000ea20000000200 */
[----:B------:R-:W-:Y:S06]  /*24d0*/  DEPBAR.LE SB0, 0x1 ;  /* 0x000080400000791a */ /* 0x000fec0000000000 */
[----:B------:R-:W-:Y:S01]  /*24e0*/  HMMA.16816.F32 R32, R152, R142, R32 ;  /* 0x0000008e9820723c */ /* 0x000fe20000001820 */
[----:B------:R-:W-:Y:S07]  /*24f0*/  BAR.SYNC.DEFER_BLOCKING 0x0 ;  /* 0x0000000000007b1d */ /* 0x000fee0000010000 */
[-C--:B-1----:R-:W-:Y:S08]  /*2500*/  HMMA.16816.F32 R4, R160, R164.reuse, R4 ;  /* 0x000000a4a004723c */ /* 0x082ff00000001804 */
[C---:B----4-:R-:W-:Y:S08]  /*2510*/  HMMA.16816.F32 R8, R136.reuse, R164, R8 ;  /* 0x000000a48808723c */ /* 0x050ff00000001808 */
[-C--:B------:R-:W-:Y:S08]  /*2520*/  HMMA.16816.F32 R12, R136, R166.reuse, R12 ;  /* 0x000000a6880c723c */ /* 0x080ff0000000180c */
[C---:B------:R-:W-:Y:S04]  /*2530*/  HMMA.16816.F32 R16, R160.reuse, R166, R16 ;  /* 0x000000a6a010723c */ /* 0x040fe80000001810 */
[----:B------:R-:W-:Y:S02]  /*2540*/  FMUL.FTZ R209, R4, c[0x0][0x2b4] ;  /* 0x0000ad0004d17a20 */ /* 0x000fe40000410000 */
[----:B------:R-:W-:Y:S02]  /*2550*/  FMUL.FTZ R212, R5, c[0x0][0x2b4] ;  /* 0x0000ad0005d47a20 */ /* 0x000fe40000410000 */
[-C--:B--2---:R-:W-:Y:S02]  /*2560*/  HMMA.16816.F32 R20, R160, R132.reuse, R20 ;  /* 0x00000084a014723c */ /* 0x084fe40000001814 */
[----:B------:R-:W1:Y:S01]  /*2570*/  MUFU.TANH R209, R209 ;  /* 0x000000d100d17308 */ /* 0x000e620000002400 */
[----:B------:R2:W3:Y:S01]  /*2580*/  LDSM.16.M88.4 R140, [R3+0x12880] ;  /* 0x01288000038c783b */ /* 0x0004e20000000200 */
[----:B------:R-:W-:Y:S02]  /*2590*/  FMUL.FTZ R213, R6, c[0x0][0x2b4] ;  /* 0x0000ad0006d57a20 */ /* 0x000fe40000410000 */
[----:B------:R-:W-:Y:S02]  /*25a0*/  FMUL.FTZ R214, R7, c[0x0][0x2b4] ;  /* 0x0000ad0007d67a20 */ /* 0x000fe40000410000 */
[C---:B------:R-:W-:Y:S03]  /*25b0*/  HMMA.16816.F32 R24, R136.reuse, R132, R24 ;  /* 0x000000848818723c */ /* 0x040fe60000001818 */
[----:B------:R2:W4:Y:S01]  /*25c0*/  LDSM.16.M88.4 R148, [R2+0x12080] ;  /* 0x012080000294783b */ /* 0x0005220000000200 */
[----:B------:R-:W5:Y:S01]  /*25d0*/  MUFU.TANH R212, R212 ;  /* 0x000000d400d47308 */ /* 0x000f620000002400 */
[----:B------:R-:W-:Y:S02]  /*25e0*/  FMUL.FTZ R215, R8, c[0x0][0x2b4] ;  /* 0x0000ad0008d77a20 */ /* 0x000fe40000410000 */
[----:B------:R-:W-:Y:S01]  /*25f0*/  FMUL.FTZ R216, R9, c[0x0][0x2b4] ;  /* 0x0000ad0009d87a20 */ /* 0x000fe20000410000 */
[-C--:B------:R-:W-:Y:S03]  /*2600*/  HMMA.16816.F32 R28, R136, R134.reuse, R28 ;  /* 0x00000086881c723c */ /* 0x080fe6000000181c */
[----:B------:R2:W1:Y:S01]  /*2610*/  LDSM.16.M88.4 R156, [R2+0x12880] ;  /* 0x01288000029c783b */ /* 0x0004620000000200 */
[----:B------:R-:W-:Y:S02]  /*2620*/  FMUL.FTZ R217, R10, c[0x0][0x2b4] ;  /* 0x0000ad000ad97a20 */ /* 0x000fe40000410000 */
[----:B------:R-:W1:Y:S01]  /*2630*/  MUFU.TANH R213, R213 ;  /* 0x000000d500d57308 */ /* 0x000e620000002400 */
[----:B------:R-:W-:Y:S01]  /*2640*/  FMUL.FTZ R218, R11, c[0x0][0x2b4] ;  /* 0x0000ad000bda7a20 */ /* 0x000fe20000410000 */
[----:B------:R-:W-:Y:S03]  /*2650*/  HMMA.16816.F32 R32, R160, R134, R32 ;  /* 0x00000086a020723c */ /* 0x000fe60000001820 */
[----:B------:R2:W1:Y:S01]  /*2660*/  LDSM.16.M88.4 R132, [R3+0x12080] ;  /* 0x012080000384783b */ /* 0x0004620000000200 */
[----:B------:R-:W-:Y:S02]  /*2670*/  FMUL.FTZ R219, R12, c[0x0][0x2b4] ;  /* 0x0000ad000cdb7a20 */ /* 0x000fe40000410000 */
[----:B------:R-:W-:Y:S02]  /*2680*/  FMUL.FTZ R220, R13, c[0x0][0x2b4] ;  /* 0x0000ad000ddc7a20 */ /* 0x000fe40000410000 */
[----:B------:R-:W1:Y:S01]  /*2690*/  MUFU.TANH R214, R214 ;  /* 0x000000d600d67308 */ /* 0x000e620000002400 */
[----:B------:R-:W-:Y:S02]  /*26a0*/  FMUL.FTZ R221, R14, c[0x0][0x2b4] ;  /* 0x0000ad000edd7a20 */ /* 0x000fe40000410000 */
[----:B------:R2:W1:Y:S01]  /*26b0*/  LDSM.16.M88.4 R136, [R180+0x6080] ;  /* 0x00608000b488783b */ /* 0x0004620000000200 */
[----:B------:R-:W-:Y:S02]  /*26c0*/  FMUL.FTZ R222, R15, c[0x0][0x2b4] ;  /* 0x0000ad000fde7a20 */ /* 0x000fe40000410000 */
[----:B------:R-:W-:Y:S02]  /*26d0*/  FMUL.FTZ R223, R16, c[0x0][0x2b4] ;  /* 0x0000ad0010df7a20 */ /* 0x000fe40000410000 */
[----:B------:R-:W-:Y:S02]  /*26e0*/  FMUL.FTZ R224, R17, c[0x0][0x2b4] ;  /* 0x0000ad0011e07a20 */ /* 0x000fe40000410000 */
[----:B------:R-:W1:Y:S01]  /*26f0*/  MUFU.TANH R215, R215 ;  /* 0x000000d700d77308 */ /* 0x000e620000002400 */
[----:B------:R2:W1:Y:S01]  /*2700*/  LDSM.16.M88.4 R144, [R180+0x7080] ;  /* 0x00708000b490783b */ /* 0x0004620000000200 */
[----:B------:R-:W-:Y:S02]  /*2710*/  FMUL.FTZ R225, R18, c[0x0][0x2b4] ;  /* 0x0000ad0012e17a20 */ /* 0x000fe40000410000 */
[----:B------:R-:W-:Y:S02]  /*2720*/  FMUL.FTZ R226, R19, c[0x0][0x2b4] ;  /* 0x0000ad0013e27a20 */ /* 0x000fe40000410000 */
[----:B------:R-:W-:Y:S02]  /*2730*/  FMUL.FTZ R227, R20, c[0x0][0x2b4] ;  /* 0x0000ad0014e37a20 */ /* 0x000fe40000410000 */
[----:B------:R-:W-:Y:S01]  /*2740*/  FMUL.FTZ R228, R21, c[0x0][0x2b4] ;  /* 0x0000ad0015e47a20 */ /* 0x000fe20000410000 */
[----:B------:R2:W1:Y:S01]  /*2750*/  LDSM.16.M88.4 R152, [R172+0x6080] ;  /* 0x00608000ac98783b */ /* 0x0004620000000200 */
[----:B------:R-:W1:Y:S01]  /*2760*/  MUFU.TANH R216, R216 ;  /* 0x000000d800d87308 */ /* 0x000e620000002400 */
[----:B------:R-:W-:Y:S02]  /*2770*/  FMUL.FTZ R229, R22, c[0x0][0x2b4] ;  /* 0x0000ad0016e57a20 */ /* 0x000fe40000410000 */
[----:B------:R-:W-:Y:S02]  /*2780*/  FMUL.FTZ R230, R23, c[0x0][0x2b4] ;  /* 0x0000ad0017e67a20 */ /* 0x000fe40000410000 */
[----:B------:R-:W-:Y:S02]  /*2790*/  FMUL.FTZ R231, R24, c[0x0][0x2b4] ;  /* 0x0000ad0018e77a20 */ /* 0x000fe40000410000 */
[----:B------:R2:W1:Y:S01]  /*27a0*/  LDSM.16.M88.4 R160, [R172+0x7080] ;  /* 0x00708000aca0783b */ /* 0x0004620000000200 */
        /* <DEDUP_REMOVED lines=13> */
[----:B------:R-:W1:Y:S10]  /*2880*/  MUFU.TANH R219, R219 ;  /* 0x000000db00db7308 */ /* 0x000e740000002400 */
        /* <DEDUP_REMOVED lines=22> */
[----:B------:R-:W1:Y:S01]  /*29f0*/  MUFU.TANH R244, R244 ;  /* 0x000000f400f47308 */ /* 0x000e620000002400 */
[----:B------:R-:W-:-:S05]  /*2a00*/  @P0 BRA `(.L_x_657) ;  /* 0x0000032000000947 */ /* 0x000fca0003800000 */
[----:B--2345:R-:W-:Y:S01]  /*2a10*/  IMAD.MOV.U32 R8, RZ, RZ, R206 ;  /* 0x000000ffff087224 */ /* 0x03cfe200078e00ce */
[----:B------:R-:W2:Y:S01]  /*2a20*/  S2R R4, SR_CTAID.Y ;  /* 0x0000000000047919 */ /* 0x000ea20000002600 */
[----:B------:R-:W-:Y:S01]  /*2a30*/  ULDC.64 UR6, c[0x0][0x178] ;  /* 0x00005e0000067ab9 */ /* 0x000fe20000000a00 */
[----:B------:R-:W-:Y:S01]  /*2a40*/  IMAD.MOV.U32 R9, RZ, RZ, R199 ;  /* 0x000000ffff097224 */ /* 0x000fe200078e00c7 */
[----:B------:R-:W-:Y:S02]  /*2a50*/  UIMAD.WIDE.U32 UR26, UR21, UR6, URZ ;  /* 0x00000006151a72a5 */ /* 0x000fe4000f8e003f */
[----:B------:R-:W-:Y:S04]  /*2a60*/  USHF.R.S32.HI UR4, URZ, 0x1f, UR21 ;  /* 0x0000001f3f047899 */ /* 0x000fe80008011415 */
[----:B------:R-:W-:Y:S02]  /*2a70*/  UIMAD UR4, UR4, UR6, URZ ;  /* 0x00000006040472a4 */ /* 0x000fe4000f8e023f */
[----:B------:R-:W-:Y:S02]  /*2a80*/  UIMAD UR6, UR21, -0x40, UR13 ;  /* 0xffffffc0150678a4 */ /* 0x000fe4000f8e020d */
[----:B------:R-:W-:Y:S04]  /*2a90*/  UIMAD UR4, UR21, UR7, UR4 ;  /* 0x00000007150472a4 */ /* 0x000fe8000f8e0204 */
[----:B------:R-:W-:Y:S01]  /*2aa0*/  UIADD3 UR4, UR27, UR4, URZ ;  /* 0x000000041b047290 */ /* 0x000fe2000fffe03f */
[----:B--2---:R-:W-:Y:S01]  /*2ab0*/  SHF.R.S32.HI R3, RZ, 0x1f, R4 ;  /* 0x0000001fff037819 */ /* 0x004fe20000011404 */
[----:B------:R-:W-:Y:S04]  /*2ac0*/  IMAD.WIDE.U32 R8, R4, c[0x0][0x180], R8 ;  /* 0x0000600004087a25 */ /* 0x000fe800078e0008 */
[C---:B------:R-:W-:Y:S01]  /*2ad0*/  IMAD R5, R3.reuse, c[0x0][0x180], RZ ;  /* 0x0000600003057a24 */ /* 0x040fe200078e02ff */
[----:B------:R-:W-:Y:S01]  /*2ae0*/  IADD3 R2, P0, R8, UR12, RZ ;  /* 0x0000000c08027c10 */ /* 0x000fe2000ff1e0ff */
[C---:B------:R-:W-:Y:S04]  /*2af0*/  @!P1 IMAD.WIDE.U32 R6, R4.reuse, c[0x0][0x270], R192 ;  /* 0x00009c0004069a25 */ /* 0x040fe800078e00c0 */
[C---:B------:R-:W-:Y:S02]  /*2b00*/  IMAD R5, R4.reuse, c[0x0][0x184], R5 ;  /* 0x0000610004057a24 */ /* 0x040fe400078e0205 */
[----:B------:R-:W-:Y:S03]  /*2b10*/  @!P1 IMAD R3, R3, c[0x0][0x270], RZ ;  /* 0x00009c0003039a24 */ /* 0x000fe600078e02ff */
[----:B------:R-:W-:Y:S01]  /*2b20*/  IADD3.X R5, R9, UR15, R5, P0, !PT ;  /* 0x0000000f09057c10 */ /* 0x000fe200087fe405 */
[----:B------:R-:W-:Y:S01]  /*2b30*/  @!P1 IMAD R3, R4, c[0x0][0x274], R3 ;  /* 0x00009d0004039a24 */ /* 0x000fe200078e0203 */
[----:B------:R-:W-:Y:S04]  /*2b40*/  @!P1 IADD3 R4, P0, R6, UR11, RZ ;  /* 0x0000000b06049c10 */ /* 0x000fe8000ff1e0ff */
[----:B------:R-:W-:Y:S02]  /*2b50*/  @!P1 IADD3.X R3, R7, UR17, R3, P0, !PT ;  /* 0x0000001107039c10 */ /* 0x000fe400087fe403 */
[C---:B------:R-:W-:Y:S04]  /*2b60*/  LEA R7, P0, R2.reuse, c[0x0][0x160], 0x1 ;  /* 0x0000580002077a11 */ /* 0x040fe800078008ff */
[----:B------:R-:W-:Y:S01]  /*2b70*/  LEA.HI.X R5, R2, c[0x0][0x164], R5, 0x1, P0 ;  /* 0x0000590002057a11 */ /* 0x000fe200000f0c05 */
[----:B------:R-:W-:Y:S01]  /*2b80*/  IMAD.U32 R2, RZ, RZ, UR26 ;  /* 0x0000001aff027e24 */ /* 0x000fe2000f8e00ff */
[C---:B------:R-:W-:Y:S04]  /*2b90*/  @!P1 LEA R8, P0, R4.reuse, c[0x0][0x258], 0x2 ;  /* 0x0000960004089a11 */ /* 0x040fe800078010ff */
[----:B------:R-:W-:Y:S01]  /*2ba0*/  @!P1 LEA.HI.X R9, R4, c[0x0][0x25c], R3, 0x2, P0 ;  /* 0x0000970004099a11 */ /* 0x000fe200000f1403 */
[----:B------:R-:W-:Y:S01]  /*2bb0*/  IMAD.U32 R3, RZ, RZ, UR26 ;  /* 0x0000001aff037e24 */ /* 0x000fe2000f8e00ff */
[----:B------:R-:W-:Y:S02]  /*2bc0*/  LEA R6, P0, R2, R7, 0x7 ;  /* 0x0000000702067211 */ /* 0x000fe400078038ff */
[----:B------:R-:W-:Y:S02]  /*2bd0*/  MOV R2, UR4 ;  /* 0x0000000400027c02 */ /* 0x000fe40008000f00 */
[----:B------:R-:W-:Y:S02]  /*2be0*/  IADD3 R4, R186, 0xc080, RZ ;  /* 0x0000c080ba047810 */ /* 0x000fe40007ffe0ff */
[----:B------:R-:W-:Y:S01]  /*2bf0*/  LEA.HI.X R7, R3, R5, R2, 0x7, P0 ;  /* 0x0000000503077211 */ /* 0x000fe200000f3c02 */
[----:B------:R-:W-:Y:S01]  /*2c00*/  IMAD.U32 R3, RZ, RZ, UR23 ;  /* 0x00000017ff037e24 */ /* 0x000fe2000f8e00ff */
[----:B------:R-:W-:Y:S01]  /*2c10*/  ISETP.GE.OR P0, PT, R190, UR6, P6 ;  /* 0x00000006be007c0c */ /* 0x000fe2000b706670 */
[----:B------:R-:W-:Y:S02]  /*2c20*/  IMAD.U32 R2, RZ, RZ, UR14 ;  /* 0x0000000eff027e24 */ /* 0x000fe4000f8e00ff */
[C---:B------:R-:W-:Y:S01]  /*2c30*/  IMAD R4, R3.reuse, 0x3000, R4 ;  /* 0x0000300003047824 */ /* 0x040fe200078e0204 */
[----:B------:R-:W-:Y:S02]  /*2c40*/  @!P1 LEA R3, R3, R192, 0x6 ;  /* 0x000000c003039211 */ /* 0x000fe400078e30ff */
[----:B------:R-:W-:Y:S03]  /*2c50*/  @!P1 LEA R2, R2, 0x40, 0x6 ;  /* 0x0000004002029811 */ /* 0x000fe600078e30ff */
[----:B------:R-:W-:Y:S02]  /*2c60*/  @!P1 IMAD.SHL.U32 R5, R3, 0x4, RZ ;  /* 0x0000000403059824 */ /* 0x000fe400078e00ff */
[----:B------:R-:W-:Y:S02]  /*2c70*/  @!P1 IMAD.WIDE R8, R2, 0x4, R8 ;  /* 0x0000000402089825 */ /* 0x000fe400078e0208 */
[----:B------:R-:W-:Y:S01]  /*2c80*/  @!PT LDS RZ, [RZ] ;  /* 0x00000000fffff984 */ /* 0x000fe20000000800 */
[----:B------:R-:W-:Y:S01]  /*2c90*/  @!PT LDS RZ, [RZ] ;  /* 0x00000000fffff984 */ /* 0x000fe20000000800 */
[----:B------:R-:W-:Y:S01]  /*2ca0*/  @!PT LDS RZ, [RZ] ;  /* 0x00000000fffff984 */ /* 0x000fe20000000800 */
[----:B------:R2:W-:Y:S01]  /*2cb0*/  LDGSTS.E.BYPASS.LTC128B.128 [R4], [R6.64], !P0 ;  /* 0x0000000006047fae */ /* 0x0005e2000c101d58 */
[C---:B------:R-:W-:Y:S11]  /*2cc0*/  ISETP.GE.OR P0, PT, R190.reuse, UR6, !P3 ;  /* 0x00000006be007c0c */ /* 0x040ff6000df06670 */
[----:B------:R-:W-:Y:S02]  /*2cd0*/  @!UPT UIADD3 URZ, URZ, URZ, URZ ;  /* 0x0000003f3f3ff290 */ /* 0x000fe4000fffe03f */
[----:B------:R2:W-:Y:S01]  /*2ce0*/  LDGSTS.E.BYPASS.LTC128B.128 [R4+0x1000], [R6.64+0x40], !P0 ;  /* 0x0100004006047fae */ /* 0x0005e2000c101d58 */
[----:B------:R-:W-:Y:S11]  /*2cf0*/  ISETP.GE.OR P0, PT, R190, UR6, !P2 ;  /* 0x00000006be007c0c */ /* 0x000ff6000d706670 */
[----:B------:R-:W-:Y:S02]  /*2d00*/  @!UPT UIADD3 URZ, URZ, URZ, URZ ;  /* 0x0000003f3f3ff290 */ /* 0x000fe4000fffe03f */
[----:B------:R2:W-:Y:S07]  /*2d10*/  LDGSTS.E.BYPASS.LTC128B.128 [R4+0x2000], [R6.64+0x80], !P0 ;  /* 0x0200008006047fae */ /* 0x0005ee000c101d58 */
[----:B------:R2:W-:Y:S02]  /*2d20*/  @!P1 LDGSTS.E.BYPASS.LTC128B.128 [R5+0x18080], [R8.64] ;  /* 0x1808000008059fae */ /* 0x0005e4000b901d58 */
.L_x_657:
[-C--:B-12345:R-:W-:Y:S01]  /*2d30*/  HMMA.16816.F32 R4, R132, R136.reuse, RZ ;  /* 0x000000888404723c */ /* 0x0befe200000018ff */
[----:B------:R-:W0:Y:S01]  /*2d40*/  LDGDEPBAR ;  /* 0x00000000000079af */ /* 0x000e220000000000 */
[----:B------:R-:W-:Y:S01]  /*2d50*/  UMOV UR4, 0x1800 ;  /* 0x0000180000047882 */ /* 0x000fe20000000000 */
[----:B------:R-:W-:Y:S01]  /*2d60*/  ISETP.GT.AND P0, PT, R200, RZ, PT ;  /* 0x000000ffc800720c */ /* 0x000fe20003f04270 */
[----:B------:R-:W-:Y:S02]  /*2d70*/  UIMAD UR4, UR5, UR4, 0x800 ;  /* 0x00000800050474a4 */ /* 0x000fe4000f8e0204 */
[----:B------:R-:W-:Y:S01]  /*2d80*/  UIADD3 UR26, UR14, 0x2, URZ ;  /* 0x000000020e1a7890 */ /* 0x000fe2000fffe03f */
[----:B------:R-:W-:Y:S01]  /*2d90*/  FSEL R171, R213, -INF , P0 ;  /* 0xff800000d5ab7808 */ /* 0x000fe20000000000 */
[C---:B------:R-:W-:Y:S02]  /*2da0*/  HMMA.16816.F32 R8, R140.reuse, R136, RZ ;  /* 0x000000888c08723c */ /* 0x040fe400000018ff */
[----:B------:R-:W-:Y:S02]  /*2db0*/  UISETP.GE.AND UP0, UPT, UR26, UR19, UPT ;  /* 0x000000131a00728c */ /* 0x000fe4000bf06270 */
[----:B------:R-:W-:Y:S01]  /*2dc0*/  IADD3 R2, R184, UR4, RZ ;  /* 0x00000004b8027c10 */ /* 0x000fe2000fffe0ff */
[----:B------:R-:W-:Y:S02]  /*2dd0*/  FFMA.FTZ R171, R171, c[0x0][0x29c], -R246 ;  /* 0x0000a700abab7a23 */ /* 0x000fe400000108f6 */
[----:B------:R-:W-:Y:S01]  /*2de0*/  FFMA.FTZ R213, -R213, R213, 1 ;  /* 0x3f800000d5d57423 */ /* 0x000fe200000101d5 */
[-C--:B------:R-:W-:Y:S01]  /*2df0*/  HMMA.16816.F32 R12, R140, R138.reuse, RZ ;  /* 0x0000008a8c0c723c */ /* 0x080fe200000018ff */
[----:B------:R-:W-:Y:S02]  /*2e00*/  SHF.L.U32 R3, R2, 0x1, RZ ;  /* 0x0000000102037819 */ /* 0x000fe400000006ff */
[----:B------:R-:W-:Y:S05]  /*2e10*/  MUFU.EX2 R171, R171 ;  /* 0x000000ab00ab7308 */ /* 0x000fea0000000800 */
[C---:B------:R-:W-:Y:S01]  /*2e20*/  HMMA.16816.F32 R16, R132.reuse, R138, RZ ;  /* 0x0000008a8410723c */ /* 0x040fe200000018ff */
[----:B------:R-:W-:Y:S07]  /*2e30*/  LDSM.16.M88.4 R136, [R180+0x8080] ;  /* 0x00808000b488783b */ /* 0x000fee0000000200 */
[-C--:B------:R-:W-:Y:S08]  /*2e40*/  HMMA.16816.F32 R20, R132, R144.reuse, RZ ;  /* 0x000000908414723c */ /* 0x080ff000000018ff */
[C---:B------:R-:W-:Y:S08]  /*2e50*/  HMMA.16816.F32 R24, R140.reuse, R144, RZ ;  /* 0x000000908c18723c */ /* 0x040ff000000018ff */
[-C--:B------:R-:W-:Y:S01]  /*2e60*/  HMMA.16816.F32 R28, R140, R146.reuse, RZ ;  /* 0x000000928c1c723c */ /* 0x080fe200000018ff */
[----:B------:R-:W-:Y:S07]  /*2e70*/  LDSM.16.M88.4 R140, [R3+0x12880] ;  /* 0x01288000038c783b */ /* 0x000fee0000000200 */
[----:B------:R-:W-:Y:S01]  /*2e80*/  HMMA.16816.F32 R32, R132, R146, RZ ;  /* 0x000000928420723c */ /* 0x000fe200000018ff */
[----:B------:R-:W1:Y:S07]  /*2e90*/  LDSM.16.M88.4 R132, [R3+0x12080] ;  /* 0x012080000384783b */ /* 0x000e6e0000000200 */
[-C--:B------:R-:W-:Y:S01]  /*2ea0*/  HMMA.16816.F32 R4, R148, R152.reuse, R4 ;  /* 0x000000989404723c */ /* 0x080fe20000001804 */
[----:B------:R-:W2:Y:S07]  /*2eb0*/  LDSM.16.M88.4 R144, [R180+0x9080] ;  /* 0x00908000b490783b */ /* 0x000eae0000000200 */
[C---:B------:R-:W-:Y:S07]  /*2ec0*/  HMMA.16816.F32 R8, R156.reuse, R152, R8 ;  /* 0x000000989c08723c */ /* 0x040fee0000001808 */
[----:B------:R-:W-:Y:S01]  /*2ed0*/  IADD3 R152, R184, UR4, R181 ;  /* 0x00000004b8987c10 */ /* 0x000fe2000fffe0b5 */
[-C--:B------:R-:W-:Y:S04]  /*2ee0*/  HMMA.16816.F32 R12, R156, R154.reuse, R12 ;  /* 0x0000009a9c0c723c */ /* 0x080fe8000000180c */
[----:B------:R-:W-:Y:S04]  /*2ef0*/  SHF.L.U32 R2, R152, 0x1, RZ ;  /* 0x0000000198027819 */ /* 0x000fe800000006ff */
[C---:B------:R-:W-:Y:S01]  /*2f00*/  HMMA.16816.F32 R16, R148.reuse, R154, R16 ;  /* 0x0000009a9410723c */ /* 0x040fe20000001810 */
[----:B------:R-:W-:Y:S07]  /*2f10*/  LDSM.16.M88.4 R152, [R2+0x12080] ;  /* 0x012080000298783b */ /* 0x000fee0000000200 */
[-C--:B------:R-:W-:Y:S01]  /*2f20*/  HMMA.16816.F32 R20, R148, R160.reuse, R20 ;  /* 0x000000a09414723c */ /* 0x080fe20000001814 */
[----:B------:R-:W-:Y:S07]  /*2f30*/  LDSM.16.M88.4 R164, [R2+0x12880] ;  /* 0x0128800002a4783b */ /* 0x000fee0000000200 */
[C---:B------:R-:W-:Y:S08]  /*2f40*/  HMMA.16816.F32 R24, R156.reuse, R160, R24 ;  /* 0x000000a09c18723c */ /* 0x040ff00000001818 */
[-C--:B------:R-:W-:Y:S01]  /*2f50*/  HMMA.16816.F32 R28, R156, R162.reuse, R28 ;  /* 0x000000a29c1c723c */ /* 0x080fe2000000181c */
[----:B------:R-:W3:Y:S07]  /*2f60*/  LDSM.16.M88.4 R156, [R172+0x8080] ;  /* 0x00808000ac9c783b */ /* 0x000eee0000000200 */
[----:B------:R-:W-:Y:S01]  /*2f70*/  HMMA.16816.F32 R32, R148, R162, R32 ;  /* 0x000000a29420723c */ /* 0x000fe20000001820 */
[----:B------:R-:W4:Y:S07]  /*2f80*/  LDSM.16.M88.4 R148, [R172+0x9080] ;  /* 0x00908000ac94783b */ /* 0x000f2e0000000200 */
[-C--:B-1----:R-:W-:Y:S08]  /*2f90*/  HMMA.16816.F32 R4, R132, R136.reuse, R4 ;  /* 0x000000888404723c */ /* 0x082ff00000001804 */
[C---:B------:R-:W-:Y:S08]  /*2fa0*/  HMMA.16816.F32 R8, R140.reuse, R136, R8 ;  /* 0x000000888c08723c */ /* 0x040ff00000001808 */
[-C--:B------:R-:W-:Y:S08]  /*2fb0*/  HMMA.16816.F32 R12, R140, R138.reuse, R12 ;  /* 0x0000008a8c0c723c */ /* 0x080ff0000000180c */
[C---:B------:R-:W-:Y:S01]  /*2fc0*/  HMMA.16816.F32 R16, R132.reuse, R138, R16 ;  /* 0x0000008a8410723c */ /* 0x040fe20000001810 */
[----:B------:R-:W-:Y:S07]  /*2fd0*/  LDSM.16.M88.4 R136, [R3+0x13080] ;  /* 0x013080000388783b */ /* 0x000fee0000000200 */
[-C--:B--2---:R-:W-:Y:S08]  /*2fe0*/  HMMA.16816.F32 R20, R132, R144.reuse, R20 ;  /* 0x000000908414723c */ /* 0x084ff00000001814 */
[C---:B------:R-:W-:Y:S07]  /*2ff0*/  HMMA.16816.F32 R24, R140.reuse, R144, R24 ;  /* 0x000000908c18723c */ /* 0x040fee0000001818 */
[C---:B------:R-:W-:Y:S01]  /*3000*/  FSEL R144, R209.reuse, -INF , P0 ;  /* 0xff800000d1907808 */ /* 0x040fe20000000000 */
[-C--:B------:R-:W-:Y:S01]  /*3010*/  HMMA.16816.F32 R28, R140, R146.reuse, R28 ;  /* 0x000000928c1c723c */ /* 0x080fe2000000181c */
[----:B------:R-:W1:Y:S03]  /*3020*/  LDSM.16.M88.4 R140, [R180+0xa080] ;  /* 0x00a08000b48c783b */ /* 0x000e660000000200 */
[----:B------:R-:W-:Y:S04]  /*3030*/  FFMA.FTZ R209, -R209, R209, 1 ;  /* 0x3f800000d1d17423 */ /* 0x000fe800000101d1 */
[----:B------:R-:W-:Y:S01]  /*3040*/  HMMA.16816.F32 R32, R132, R146, R32 ;  /* 0x000000928420723c */ /* 0x000fe20000001820 */
[----:B------:R2:W5:Y:S07]  /*3050*/  LDSM.16.M88.4 R132, [R3+0x13880] ;  /* 0x013880000384783b */ /* 0x00056e0000000200 */
[-C--:B---3--:R-:W-:Y:S08]  /*3060*/  HMMA.16816.F32 R4, R152, R156.reuse, R4 ;  /* 0x0000009c9804723c */ /* 0x088ff00000001804 */
[C---:B------:R-:W-:Y:S07]  /*3070*/  HMMA.16816.F32 R8, R164.reuse, R156, R8 ;  /* 0x0000009ca408723c */ /* 0x040fee0000001808 */
[----:B------:R-:W-:Y:S01]  /*3080*/  FSEL R156, R215, -INF , P0 ;  /* 0xff800000d79c7808 */ /* 0x000fe20000000000 */
[-C--:B------:R-:W-:Y:S04]  /*3090*/  HMMA.16816.F32 R12, R164, R158.reuse, R12 ;  /* 0x0000009ea40c723c */ /* 0x080fe8000000180c */
[----:B--2---:R-:W-:Y:S02]  /*30a0*/  FFMA.FTZ R3, R144, c[0x0][0x29c], -R247 ;  /* 0x0000a70090037a23 */ /* 0x004fe400000108f7 */
[----:B------:R-:W2:Y:S01]  /*30b0*/  LDSM.16.M88.4 R144, [R180+0xb080] ;  /* 0x00b08000b490783b */ /* 0x000ea20000000200 */
[----:B------:R-:W-:Y:S01]  /*30c0*/  FFMA.FTZ R156, R156, c[0x0][0x29c], -R245 ;  /* 0x0000a7009c9c7a23 */ /* 0x000fe200000108f5 */
[C---:B------:R-:W-:Y:S02]  /*30d0*/  HMMA.16816.F32 R16, R152.reuse, R158, R16 ;  /* 0x0000009e9810723c */ /* 0x040fe40000001810 */
[----:B------:R-:W-:Y:S06]  /*30e0*/  MUFU.EX2 R3, R3 ;  /* 0x0000000300037308 */ /* 0x000fec0000000800 */
[-C--:B----4-:R-:W-:Y:S04]  /*30f0*/  HMMA.16816.F32 R20, R152, R148.reuse, R20 ;  /* 0x000000949814723c */ /* 0x090fe80000001814 */
[----:B------:R-:W-:Y:S04]  /*3100*/  MUFU.EX2 R156, R156 ;  /* 0x0000009c009c7308 */ /* 0x000fe80000000800 */
[C---:B------:R-:W-:Y:S08]  /*3110*/  HMMA.16816.F32 R24, R164.reuse, R148, R24 ;  /* 0x00000094a418723c */ /* 0x040ff00000001818 */
[-C--:B------:R-:W-:Y:S08]  /*3120*/  HMMA.16816.F32 R28, R164, R150.reuse, R28 ;  /* 0x00000096a41c723c */ /* 0x080ff0000000181c */
[----:B------:R-:W-:Y:S07]  /*3130*/  HMMA.16816.F32 R32, R152, R150, R32 ;  /* 0x000000969820723c */ /* 0x000fee0000001820 */
[----:B------:R-:W-:Y:S01]  /*3140*/  FSEL R153, R217, -INF , P0 ;  /* 0xff800000d9997808 */ /* 0x000fe20000000000 */
[-C--:B-1----:R-:W-:Y:S05]  /*3150*/  HMMA.16816.F32 R4, R136, R140.reuse, R4 ;  /* 0x0000008c8804723c */ /* 0x082fea0000001804 */
[--C-:B------:R-:W-:Y:S01]  /*3160*/  FFMA.FTZ R153, R153, c[0x0][0x29c], -R242.reuse ;  /* 0x0000a70099997a23 */ /* 0x100fe200000108f2 */
[----:B------:R-:W-:Y:S01]  /*3170*/  ISETP.GT.AND P0, PT, R200, 0x1, PT ;  /* 0x00000001c800780c */ /* 0x000fe20003f04270 */
[----:B------:R-:W-:Y:S01]  /*3180*/  FFMA.FTZ R217, -R217, R217, 1 ;  /* 0x3f800000d9d97423 */ /* 0x000fe200000101d9 */
[C---:B-----5:R-:W-:Y:S03]  /*3190*/  HMMA.16816.F32 R8, R132.reuse, R140, R8 ;  /* 0x0000008c8408723c */ /* 0x060fe60000001808 */
[----:B------:R-:W-:Y:S01]  /*31a0*/  MUFU.EX2 R153, R153 ;  /* 0x0000009900997308 */ /* 0x000fe20000000800 */
[C---:B------:R-:W-:Y:S01]  /*31b0*/  FSEL R148, R212.reuse, -INF , P0 ;  /* 0xff800000d4947808 */ /* 0x040fe20000000000 */
[----:B------:R-:W-:Y:S01]  /*31c0*/  FFMA.FTZ R212, -R212, R212, 1 ;  /* 0x3f800000d4d47423 */ /* 0x000fe200000101d4 */
[C---:B------:R-:W-:Y:S01]  /*31d0*/  FSEL R169, R214.reuse, -INF , P0 ;  /* 0xff800000d6a97808 */ /* 0x040fe20000000000 */
[----:B------:R-:W-:Y:S01]  /*31e0*/  FFMA.FTZ R214, -R214, R214, 1 ;  /* 0x3f800000d6d67423 */ /* 0x000fe200000101d6 */
[-C--:B------:R-:W-:Y:S04]  /*31f0*/  HMMA.16816.F32 R12, R132, R142.reuse, R12 ;  /* 0x0000008e840c723c */ /* 0x080fe8000000180c */
[----:B------:R-:W-:Y:S01]  /*3200*/  FSEL R154, R216, -INF , P0 ;  /* 0xff800000d89a7808 */ /* 0x000fe20000000000 */
[----:B------:R-:W-:Y:S01]  /*3210*/  FFMA.FTZ R152, R148, c[0x0][0x29c], -R247 ;  /* 0x0000a70094987a23 */ /* 0x000fe200000108f7 */
[C---:B------:R-:W-:Y:S01]  /*3220*/  FSEL R155, R218.reuse, -INF , P0 ;  /* 0xff800000da9b7808 */ /* 0x040fe20000000000 */
[----:B------:R-:W-:Y:S01]  /*3230*/  FFMA.FTZ R218, -R218, R218, 1 ;  /* 0x3f800000dada7423 */ /* 0x000fe200000101da */
[C---:B------:R-:W-:Y:S03]  /*3240*/  HMMA.16816.F32 R16, R136.reuse, R142, R16 ;  /* 0x0000008e8810723c */ /* 0x040fe60000001810 */
[----:B------:R-:W-:Y:S01]  /*3250*/  MUFU.EX2 R152, R152 ;  /* 0x0000009800987308 */ /* 0x000fe20000000800 */
[----:B------:R-:W-:Y:S01]  /*3260*/  ISETP.GT.AND P0, PT, R200, 0x20, PT ;  /* 0x00000020c800780c */ /* 0x000fe20003f04270 */
[----:B------:R-:W-:Y:S02]  /*3270*/  FFMA.FTZ R154, R154, c[0x0][0x29c], -R245 ;  /* 0x0000a7009a9a7a23 */ /* 0x000fe400000108f5 */
[--C-:B------:R-:W-:Y:S01]  /*3280*/  FFMA.FTZ R155, R155, c[0x0][0x29c], -R242.reuse ;  /* 0x0000a7009b9b7a23 */ /* 0x100fe200000108f2 */
[-C--:B--2---:R-:W-:Y:S04]  /*3290*/  HMMA.16816.F32 R20, R136, R144.reuse, R20 ;  /* 0x000000908814723c */ /* 0x084fe80000001814 */
[C---:B------:R-:W-:Y:S01]  /*32a0*/  FSEL R148, R223.reuse, -INF , P0 ;  /* 0xff800000df947808 */ /* 0x040fe20000000000 */
[----:B------:R-:W-:Y:S01]  /*32b0*/  FFMA.FTZ R223, -R223, R223, 1 ;  /* 0x3f800000dfdf7423 */ /* 0x000fe200000101df */
[----:B------:R-:W-:Y:S02]  /*32c0*/  FSEL R162, R219, -INF , P0 ;  /* 0xff800000dba27808 */ /* 0x000fe40000000000 */
[C---:B------:R-:W-:Y:S04]  /*32d0*/  HMMA.16816.F32 R24, R132.reuse, R144, R24 ;  /* 0x000000908418723c */ /* 0x040fe80000001818 */
[----:B------:R-:W-:Y:S01]  /*32e0*/  FSEL R249, R225, -INF , P0 ;  /* 0xff800000e1f97808 */ /* 0x000fe20000000000 */
[----:B------:R-:W-:Y:S01]  /*32f0*/  FFMA.FTZ R157, R148, c[0x0][0x29c], -R247 ;  /* 0x0000a700949d7a23 */ /* 0x000fe200000108f7 */
[----:B------:R-:W-:Y:S01]  /*3300*/  FSEL R161, R221, -INF , P0 ;  /* 0xff800000dda17808 */ /* 0x000fe20000000000 */
[----:B------:R-:W-:Y:S01]  /*3310*/  LDSM.16.M88.4 R148, [R172+0xa080] ;  /* 0x00a08000ac94783b */ /* 0x000fe20000000200 */
[-C--:B------:R-:W-:Y:S03]  /*3320*/  HMMA.16816.F32 R28, R132, R146.reuse, R28 ;  /* 0x00000092841c723c */ /* 0x080fe6000000181c */
[----:B------:R-:W-:Y:S01]  /*3330*/  ISETP.GT.AND P0, PT, R200, 0x21, PT ;  /* 0x00000021c800780c */ /* 0x000fe20003f04270 */
[----:B------:R-:W-:Y:S01]  /*3340*/  FFMA.FTZ R162, R162, c[0x0][0x29c], -R245 ;  /* 0x0000a700a2a27a23 */ /* 0x000fe200000108f5 */
[----:B------:R-:W1:Y:S01]  /*3350*/  MUFU.EX2 R157, R157 ;  /* 0x0000009d009d7308 */ /* 0x000e620000000800 */
[----:B------:R-:W-:Y:S01]  /*3360*/  FFMA.FTZ R161, R161, c[0x0][0x29c], -R242 ;  /* 0x0000a700a1a17a23 */ /* 0x000fe200000108f2 */
[----:B------:R-:W-:Y:S01]  /*3370*/  FSEL R140, R224, -INF , P0 ;  /* 0xff800000e08c7808 */ /* 0x000fe20000000000 */
[----:B------:R-:W-:Y:S01]  /*3380*/  HMMA.16816.F32 R32, R136, R146, R32 ;  /* 0x000000928820723c */ /* 0x000fe20000001820 */
[----:B------:R-:W-:Y:S03]  /*3390*/  LDSM.16.M88.4 R132, [R2+0x13880] ;  /* 0x013880000284783b */ /* 0x000fe60000000200 */
[----:B------:R-:W-:Y:S01]  /*33a0*/  FSEL R183, R226, -INF , P0 ;  /* 0xff800000e2b77808 */ /* 0x000fe20000000000 */
[----:B------:R-:W-:Y:S01]  /*33b0*/  FFMA.FTZ R158, R140, c[0x0][0x29c], -R247 ;  /* 0x0000a7008c9e7a23 */ /* 0x000fe200000108f7 */
[----:B------:R-:W-:Y:S01]  /*33c0*/  FSEL R160, R220, -INF , P0 ;  /* 0xff800000dca07808 */ /* 0x000fe20000000000 */
[--C-:B------:R-:W-:Y:S01]  /*33d0*/  FFMA.FTZ R146, R169, c[0x0][0x29c], -R246.reuse ;  /* 0x0000a700a9927a23 */ /* 0x100fe200000108f6 */
[----:B------:R-:W-:Y:S01]  /*33e0*/  FSEL R159, R222, -INF , P0 ;  /* 0xff800000de9f7808 */ /* 0x000fe20000000000 */
[----:B------:R-:W-:Y:S01]  /*33f0*/  LDSM.16.M88.4 R136, [R172+0xb080] ;  /* 0x00b08000ac88783b */ /* 0x000fe20000000200 */
[----:B------:R-:W-:Y:S01]  /*3400*/  ISETP.GT.AND P0, PT, R200, 0x40, PT ;  /* 0x00000040c800780c */ /* 0x000fe20003f04270 */
[----:B------:R-:W2:Y:S01]  /*3410*/  MUFU.EX2 R158, R158 ;  /* 0x0000009e009e7308 */ /* 0x000ea20000000800 */
[----:B------:R-:W-:Y:S02]  /*3420*/  FFMA.FTZ R160, R160, c[0x0][0x29c], -R245 ;  /* 0x0000a700a0a07a23 */ /* 0x000fe400000108f5 */
[----:B------:R-:W-:Y:S01]  /*3430*/  FSEL R140, R227, -INF , P0 ;  /* 0xff800000e38c7808 */ /* 0x000fe20000000000 */
[----:B------:R-:W-:Y:S01]  /*3440*/  FFMA.FTZ R147, R249, c[0x0][0x29c], -R246 ;  /* 0x0000a700f9937a23 */ /* 0x000fe200000108f6 */
[----:B------:R-:W-:Y:S01]  /*3450*/  FSEL R164, R231, -INF , P0 ;  /* 0xff800000e7a47808 */ /* 0x000fe20000000000 */
[--C-:B------:R-:W-:Y:S01]  /*3460*/  FFMA.FTZ R159, R159, c[0x0][0x29c], -R242.reuse ;  /* 0x0000a7009f9f7a23 */ /* 0x100fe200000108f2 */
[----:B------:R-:W-:Y:S01]  /*3470*/  FSEL R165, R233, -INF , P0 ;  /* 0xff800000e9a57808 */ /* 0x000fe20000000000 */
[----:B------:R-:W-:Y:S01]  /*3480*/  FFMA.FTZ R163, R140, c[0x0][0x29c], -R247 ;  /* 0x0000a7008ca37a23 */ /* 0x000fe200000108f7 */
[----:B------:R-:W-:Y:S01]  /*3490*/  FSEL R250, R229, -INF , P0 ;  /* 0xff800000e5fa7808 */ /* 0x000fe20000000000 */
[----:B------:R-:W-:Y:S01]  /*34a0*/  FFMA.FTZ R164, R164, c[0x0][0x29c], -R245 ;  /* 0x0000a700a4a47a23 */ /* 0x000fe200000108f5 */
[----:B------:R-:W-:Y:S01]  /*34b0*/  ISETP.GT.AND P0, PT, R200, 0x41, PT ;  /* 0x00000041c800780c */ /* 0x000fe20003f04270 */
[----:B------:R-:W-:Y:S01]  /*34c0*/  MUFU.EX2 R146, R146 ;  /* 0x0000009200927308 */ /* 0x000fe20000000800 */
[----:B------:R-:W-:Y:S02]  /*34d0*/  FFMA.FTZ R165, R165, c[0x0][0x29c], -R242 ;  /* 0x0000a700a5a57a23 */ /* 0x000fe400000108f2 */
[----:B------:R-:W-:Y:S01]  /*34e0*/  FSEL R140, R228, -INF , P0 ;  /* 0xff800000e48c7808 */ /* 0x000fe20000000000 */
[--C-:B------:R-:W-:Y:S01]  /*34f0*/  FFMA.FTZ R169, R250, c[0x0][0x29c], -R246.reuse ;  /* 0x0000a700faa97a23 */ /* 0x100fe200000108f6 */
[----:B------:R-:W-:Y:S01]  /*3500*/  FSEL R248, R230, -INF , P0 ;  /* 0xff800000e6f87808 */ /* 0x000fe20000000000 */
[----:B------:R-:W-:Y:S01]  /*3510*/  FFMA.FTZ R224, -R224, R224, 1 ;  /* 0x3f800000e0e07423 */ /* 0x000fe200000101e0 */
[----:B------:R-:W-:Y:S01]  /*3520*/  FSEL R166, R232, -INF , P0 ;  /* 0xff800000e8a67808 */ /* 0x000fe20000000000 */
[----:B------:R-:W-:Y:S01]  /*3530*/  FFMA.FTZ R141, R140, c[0x0][0x29c], -R247 ;  /* 0x0000a7008c8d7a23 */ /* 0x000fe200000108f7 */
[----:B------:R-:W-:Y:S01]  /*3540*/  FSEL R167, R234, -INF , P0 ;  /* 0xff800000eaa77808 */ /* 0x000fe20000000000 */
[----:B------:R-:W-:Y:S01]  /*3550*/  MUFU.EX2 R163, R163 ;  /* 0x000000a300a37308 */ /* 0x000fe20000000800 */
[----:B------:R-:W-:Y:S01]  /*3560*/  ISETP.GT.AND P0, PT, R200, 0x60, PT ;  /* 0x00000060c800780c */ /* 0x000fe20003f04270 */
[----:B------:R-:W-:Y:S02]  /*3570*/  FFMA.FTZ R166, R166, c[0x0][0x29c], -R245 ;  /* 0x0000a700a6a67a23 */ /* 0x000fe400000108f5 */
[----:B------:R-:W-:Y:S01]  /*3580*/  FFMA.FTZ R248, R248, c[0x0][0x29c], -R246 ;  /* 0x0000a700f8f87a23 */ /* 0x000fe200000108f6 */
[----:B------:R-:W-:Y:S01]  /*3590*/  FSEL R140, R240, -INF , P0 ;  /* 0xff800000f08c7808 */ /* 0x000fe20000000000 */
[--C-:B------:R-:W-:Y:S01]  /*35a0*/  FFMA.FTZ R167, R167, c[0x0][0x29c], -R242.reuse ;  /* 0x0000a700a7a77a23 */ /* 0x100fe200000108f2 */
[----:B------:R-:W-:Y:S01]  /*35b0*/  FSEL R251, R243, -INF , P0 ;  /* 0xff800000f3fb7808 */ /* 0x000fe20000000000 */
[----:B------:R-:W-:Y:S01]  /*35c0*/  FFMA.FTZ R227, -R227, R227, 1 ;  /* 0x3f800000e3e37423 */ /* 0x000fe200000101e3 */
[----:B------:R-:W-:Y:S01]  /*35d0*/  FSEL R168, R235, -INF , P0 ;  /* 0xff800000eba87808 */ /* 0x000fe20000000000 */
[----:B------:R3:W4:Y:S01]  /*35e0*/  MUFU.EX2 R144, R141 ;  /* 0x0000008d00907308 */ /* 0x0007220000000800 */
[----:B------:R-:W-:Y:S01]  /*35f0*/  FFMA.FTZ R170, R140, c[0x0][0x29c], -R247 ;  /* 0x0000a7008caa7a23 */ /* 0x000fe200000108f7 */
[----:B------:R-:W-:Y:S01]  /*3600*/  FSEL R145, R237, -INF , P0 ;  /* 0xff800000ed917808 */ /* 0x000fe20000000000 */
[----:B------:R-:W-:Y:S01]  /*3610*/  FFMA.FTZ R228, -R228, R228, 1 ;  /* 0x3f800000e4e47423 */ /* 0x000fe200000101e4 */
[----:B------:R-:W-:Y:S01]  /*3620*/  ISETP.GT.AND P0, PT, R200, 0x61, PT ;  /* 0x00000061c800780c */ /* 0x000fe20003f04270 */
[----:B------:R-:W-:Y:S02]  /*3630*/  FFMA.FTZ R168, R168, c[0x0][0x29c], -R245 ;  /* 0x0000a700a8a87a23 */ /* 0x000fe400000108f5 */
[----:B------:R-:W-:Y:S01]  /*3640*/  FFMA.FTZ R145, R145, c[0x0][0x29c], -R242 ;  /* 0x0000a70091917a23 */ /* 0x000fe200000108f2 */
[----:B------:R-:W-:Y:S01]  /*3650*/  FSEL R252, R241, -INF , P0 ;  /* 0xff800000f1fc7808 */ /* 0x000fe20000000000 */
[----:B------:R-:W-:Y:S01]  /*3660*/  FFMA.FTZ R225, -R225, R225, 1 ;  /* 0x3f800000e1e17423 */ /* 0x000fe200000101e1 */
[----:B------:R-:W5:Y:S01]  /*3670*/  MUFU.EX2 R147, R147 ;  /* 0x0000009300937308 */ /* 0x000f620000000800 */
[----:B------:R-:W-:Y:S02]  /*3680*/  FFMA.FTZ R226, -R226, R226, 1 ;  /* 0x3f800000e2e27423 */ /* 0x000fe400000101e2 */
[----:B------:R-:W-:Y:S02]  /*3690*/  FFMA.FTZ R247, R252, c[0x0][0x29c], -R247 ;  /* 0x0000a700fcf77a23 */ /* 0x000fe400000108f7 */
[----:B------:R-:W-:Y:S02]  /*36a0*/  FFMA.FTZ R229, -R229, R229, 1 ;  /* 0x3f800000e5e57423 */ /* 0x000fe400000101e5 */
[----:B------:R-:W-:Y:S02]  /*36b0*/  FFMA.FTZ R230, -R230, R230, 1 ;  /* 0x3f800000e6e67423 */ /* 0x000fe400000101e6 */
[----:B------:R-:W-:Y:S01]  /*36c0*/  FFMA.FTZ R243, -R243, R243, 1 ;  /* 0x3f800000f3f37423 */ /* 0x000fe200000101f3 */
[----:B------:R-:W-:Y:S01]  /*36d0*/  MUFU.EX2 R169, R169 ;  /* 0x000000a900a97308 */ /* 0x000fe20000000800 */
[----:B------:R-:W-:Y:S02]  /*36e0*/  FFMA.FTZ R222, -R222, R222, 1 ;  /* 0x3f800000dede7423 */ /* 0x000fe400000101de */
[----:B------:R-:W-:Y:S01]  /*36f0*/  FFMA.FTZ R221, -R221, R221, 1 ;  /* 0x3f800000dddd7423 */ /* 0x000fe200000101dd */
[----:B---3--:R3:W1:Y:S01]  /*3700*/  LDSM.16.M88.4 R140, [R2+0x13080] ;  /* 0x01308000028c783b */ /* 0x0086620000000200 */
[----:B------:R-:W-:Y:S02]  /*3710*/  FFMA.FTZ R241, -R241, R241, 1 ;  /* 0x3f800000f1f17423 */ /* 0x000fe400000101f1 */
[----:B------:R-:W-:Y:S02]  /*3720*/  FFMA.FTZ R233, -R233, R233, 1 ;  /* 0x3f800000e9e97423 */ /* 0x000fe400000101e9 */
[----:B------:R-:W-:Y:S01]  /*3730*/  FFMA.FTZ R234, -R234, R234, 1 ;  /* 0x3f800000eaea7423 */ /* 0x000fe200000101ea */
[----:B------:R-:W-:Y:S01]  /*3740*/  MUFU.EX2 R145, R145 ;  /* 0x0000009100917308 */ /* 0x000fe20000000800 */
[----:B------:R-:W-:Y:S02]  /*3750*/  FFMA.FTZ R237, -R237, R237, 1 ;  /* 0x3f800000eded7423 */ /* 0x000fe400000101ed */
[----:B------:R-:W-:Y:S07]  /*3760*/  FFMA.FTZ R240, -R240, R240, 1 ;  /* 0x3f800000f0f07423 */ /* 0x000fee00000101f0 */
[----:B------:R-:W-:Y:S01]  /*3770*/  MUFU.EX2 R248, R248 ;  /* 0x000000f800f87308 */ /* 0x000fe20000000800 */
[--C-:B---3--:R-:W-:Y:S09]  /*3780*/  FFMA.FTZ R2, R183, c[0x0][0x29c], -R246.reuse ;  /* 0x0000a700b7027a23 */ /* 0x108ff200000108f6 */
[----:B------:R-:W-:Y:S10]  /*3790*/  MUFU.EX2 R183, R154 ;  /* 0x0000009a00b77308 */ /* 0x000ff40000000800 */
[----:B------:R-:W3:Y:S01]  /*37a0*/  MUFU.EX2 R2, R2 ;  /* 0x0000000200027308 */ /* 0x000ee20000000800 */
[-C--:B-1----:R-:W-:Y:S09]  /*37b0*/  HMMA.16816.F32 R4, R140, R148.reuse, R4 ;  /* 0x000000948c04723c */ /* 0x082ff20000001804 */
[----:B------:R-:W-:Y:S01]  /*37c0*/  MUFU.EX2 R162, R162 ;  /* 0x000000a200a27308 */ /* 0x000fe20000000800 */
[C---:B------:R-:W-:Y:S01]  /*37d0*/  HMMA.16816.F32 R8, R132.reuse, R148, R8 ;  /* 0x000000948408723c */ /* 0x040fe20000001808 */
[----:B------:R-:W1:Y:S06]  /*37e0*/  LDS R148, [R238+0x18280] ;  /* 0x01828000ee947984 */ /* 0x000e6c0000000800 */
[--C-:B------:R-:W-:Y:S01]  /*37f0*/  FFMA.FTZ R149, R251, c[0x0][0x29c], -R246.reuse ;  /* 0x0000a700fb957a23 */ /* 0x100fe200000108f6 */
[-C--:B------:R-:W-:Y:S01]  /*3800*/  HMMA.16816.F32 R12, R132, R150.reuse, R12 ;  /* 0x00000096840c723c */ /* 0x080fe2000000180c */
[----:B------:R-:W-:Y:S07]  /*3810*/  MUFU.EX2 R164, R164 ;  /* 0x000000a400a47308 */ /* 0x000fee0000000800 */
[C---:B------:R-:W-:Y:S03]  /*3820*/  HMMA.16816.F32 R16, R140.reuse, R150, R16 ;  /* 0x000000968c10723c */ /* 0x040fe60000001810 */
[----:B------:R-:W1:Y:S04]  /*3830*/  MUFU.EX2 R149, R149 ;  /* 0x0000009500957308 */ /* 0x000e680000000800 */
[----:B------:R-:W-:Y:S01]  /*3840*/  FSEL R150, R236, -INF , P0 ;  /* 0xff800000ec967808 */ /* 0x000fe20000000000 */
[-C--:B------:R-:W-:Y:S04]  /*3850*/  HMMA.16816.F32 R20, R140, R136.reuse, R20 ;  /* 0x000000888c14723c */ /* 0x080fe80000001814 */
[----:B------:R-:W-:Y:S01]  /*3860*/  FFMA.FTZ R245, R150, c[0x0][0x29c], -R245 ;  /* 0x0000a70096f57a23 */ /* 0x000fe200000108f5 */
[----:B------:R-:W-:Y:S01]  /*3870*/  MUFU.EX2 R161, R161 ;  /* 0x000000a100a17308 */ /* 0x000fe20000000800 */
[----:B------:R-:W3:Y:S01]  /*3880*/  LDS R150, [R238+0x182a0] ;  /* 0x0182a000ee967984 */ /* 0x000ee20000000800 */
[C---:B------:R-:W-:Y:S01]  /*3890*/  FSEL R151, R244.reuse, -INF , P0 ;  /* 0xff800000f4977808 */ /* 0x040fe20000000000 */
[C---:B------:R-:W-:Y:S04]  /*38a0*/  HMMA.16816.F32 R24, R132.reuse, R136, R24 ;  /* 0x000000888418723c */ /* 0x040fe80000001818 */
[----:B------:R-:W-:Y:S01]  /*38b0*/  FFMA.FTZ R246, R151, c[0x0][0x29c], -R246 ;  /* 0x0000a70097f67a23 */ /* 0x000fe200000108f6 */
[----:B------:R-:W-:Y:S01]  /*38c0*/  FSEL R151, R239, -INF , P0 ;  /* 0xff800000ef977808 */ /* 0x000fe20000000000 */
[----:B------:R-:W-:Y:S01]  /*38d0*/  FFMA.FTZ R244, -R244, R244, 1 ;  /* 0x3f800000f4f47423 */ /* 0x000fe200000101f4 */
[----:B------:R-:W-:Y:S01]  /*38e0*/  LOP3.LUT P0, RZ, R188, 0x4, RZ, 0xc0, !PT ;  /* 0x00000004bcff7812 */ /* 0x000fe2000780c0ff */
[-C--:B------:R-:W-:Y:S01]  /*38f0*/  HMMA.16816.F32 R28, R132, R138.reuse, R28 ;  /* 0x0000008a841c723c */ /* 0x080fe2000000181c */
[----:B------:R-:W-:Y:S03]  /*3900*/  MUFU.EX2 R170, R170 ;  /* 0x000000aa00aa7308 */ /* 0x000fe60000000800 */
[----:B-1----:R-:W-:Y:S02]  /*3910*/  FADD.FTZ R250, R4, -R148 ;  /* 0x8000009404fa7221 */ /* 0x002fe40000010000 */
[----:B------:R-:W-:Y:S02]  /*3920*/  FFMA.FTZ R242, R151, c[0x0][0x29c], -R242 ;  /* 0x0000a70097f27a23 */ /* 0x000fe400000108f2 */
[----:B------:R-:W-:Y:S01]  /*3930*/  HMMA.16816.F32 R32, R140, R138, R32 ;  /* 0x0000008a8c20723c */ /* 0x000fe20000001820 */
[----:B------:R-:W1:Y:S02]  /*3940*/  LDS R138, [R238+0x18300] ;  /* 0x01830000ee8a7984 */ /* 0x000e640000000800 */
[----:B------:R-:W1:Y:S01]  /*3950*/  MUFU.EX2 R246, R246 ;  /* 0x000000f600f67308 */ /* 0x000e620000000800 */
[--C-:B------:R-:W-:Y:S01]  /*3960*/  FADD.FTZ R151, R5, -R148.reuse ;  /* 0x8000009405977221 */ /* 0x100fe20000010000 */
[----:B------:R-:W1:Y:S01]  /*3970*/  LDS R238, [R238+0x18320] ;  /* 0x01832000eeee7984 */ /* 0x000e620000000800 */
[--C-:B------:R-:W-:Y:S02]  /*3980*/  FADD.FTZ R21, R21, -R148.reuse ;  /* 0x8000009415157221 */ /* 0x100fe40000010000 */
[--C-:B------:R-:W-:Y:S04]  /*3990*/  FADD.FTZ R16, R16, -R148.reuse ;  /* 0x8000009410107221 */ /* 0x100fe80000010000 */
[--C-:B------:R-:W-:Y:S01]  /*39a0*/  FADD.FTZ R17, R17, -R148.reuse ;  /* 0x8000009411117221 */ /* 0x100fe20000010000 */
[----:B------:R-:W1:Y:S01]  /*39b0*/  MUFU.EX2 R139, R160 ;  /* 0x000000a0008b7308 */ /* 0x000e620000000800 */
[----:B------:R-:W-:Y:S02]  /*39c0*/  FADD.FTZ R20, R20, -R148 ;  /* 0x8000009414147221 */ /* 0x000fe40000010000 */
[----:B------:R-:W-:Y:S01]  /*39d0*/  FMUL.FTZ R16, R157, R16 ;  /* 0x000000109d107220 */ /* 0x000fe20000410000 */
[C---:B--2---:R-:W-:Y:S01]  /*39e0*/  F2FP.PACK_AB R157, R158.reuse, R157 ;  /* 0x0000009d9e9d723e */ /* 0x044fe200000000ff */
[----:B------:R-:W-:Y:S02]  /*39f0*/  FMUL.FTZ R17, R158, R17 ;  /* 0x000000119e117220 */ /* 0x000fe40000410000 */
[----:B----4-:R-:W-:Y:S02]  /*3a00*/  FMUL.FTZ R21, R144, R21 ;  /* 0x0000001590157220 */ /* 0x010fe40000410000 */
[----:B---3--:R-:W-:Y:S01]  /*3a10*/  FADD.FTZ R18, R18, -R150 ;  /* 0x8000009612127221 */ /* 0x008fe20000010000 */
[----:B------:R-:W-:Y:S01]  /*3a20*/  MUFU.EX2 R143, R166 ;  /* 0x000000a6008f7308 */ /* 0x000fe20000000800 */
[----:B------:R-:W-:Y:S02]  /*3a30*/  FADD.FTZ R141, R32, -R148 ;  /* 0x80000094208d7221 */ /* 0x000fe40000010000 */
[----:B------:R-:W-:Y:S02]  /*3a40*/  FADD.FTZ R32, R6, -R150 ;  /* 0x8000009606207221 */ /* 0x000fe40000010000 */
[----:B------:R-:W-:Y:S02]  /*3a50*/  FADD.FTZ R148, R33, -R148 ;  /* 0x8000009421947221 */ /* 0x000fe40000010000 */
[--C-:B------:R-:W-:Y:S02]  /*3a60*/  FADD.FTZ R33, R7, -R150.reuse ;  /* 0x8000009607217221 */ /* 0x100fe40000010000 */
[----:B------:R-:W-:Y:S01]  /*3a70*/  FADD.FTZ R19, R19, -R150 ;  /* 0x8000009613137221 */ /* 0x000fe20000010000 */
[----:B------:R-:W-:Y:S01]  /*3a80*/  MUFU.EX2 R247, R247 ;  /* 0x000000f700f77308 */ /* 0x000fe20000000800 */
[C---:B------:R-:W-:Y:S02]  /*3a90*/  FMUL.FTZ R33, R146.reuse, R33 ;  /* 0x0000002192217220 */ /* 0x040fe40000410000 */
[----:B------:R-:W-:Y:S01]  /*3aa0*/  FMUL.FTZ R32, R171, R32 ;  /* 0x00000020ab207220 */ /* 0x000fe20000410000 */
[----:B------:R-:W-:Y:S01]  /*3ab0*/  F2FP.PACK_AB R171, R146, R171 ;  /* 0x000000ab92ab723e */ /* 0x000fe200000000ff */
[----:B------:R-:W-:Y:S01]  /*3ac0*/  FMUL.FTZ R20, R163, R20 ;  /* 0x00000014a3147220 */ /* 0x000fe20000410000 */
[----:B------:R-:W-:Y:S01]  /*3ad0*/  F2FP.PACK_AB R163, R144, R163 ;  /* 0x000000a390a3723e */ /* 0x000fe200000000ff */
[----:B------:R-:W-:Y:S02]  /*3ae0*/  FMUL.FTZ R16, R16, R223 ;  /* 0x000000df10107220 */ /* 0x000fe40000410000 */
[----:B------:R-:W-:Y:S01]  /*3af0*/  FMUL.FTZ R17, R17, R224 ;  /* 0x000000e011117220 */ /* 0x000fe20000410000 */
[----:B------:R-:W-:Y:S01]  /*3b00*/  MUFU.EX2 R165, R165 ;  /* 0x000000a500a57308 */ /* 0x000fe20000000800 */
[----:B------:R-:W-:Y:S01]  /*3b10*/  FMUL.FTZ R32, R32, R213 ;  /* 0x000000d520207220 */ /* 0x000fe20000410000 */
[----:B------:R-:W-:Y:S01]  /*3b20*/  STS [R202+0x18880], R171 ;  /* 0x018880abca007388 */ /* 0x000fe20000000800 */
[----:B------:R-:W-:Y:S01]  /*3b30*/  FMUL.FTZ R33, R33, R214 ;  /* 0x000000d621217220 */ /* 0x000fe20000410000 */
[----:B------:R-:W-:Y:S01]  /*3b40*/  F2FP.PACK_AB R16, R17, R16 ;  /* 0x000000101110723e */ /* 0x000fe200000000ff */
[----:B-----5:R-:W-:Y:S01]  /*3b50*/  FMUL.FTZ R18, R147, R18 ;  /* 0x0000001293127220 */ /* 0x020fe20000410000 */
[C---:B------:R-:W-:Y:S01]  /*3b60*/  F2FP.PACK_AB R147, R2.reuse, R147 ;  /* 0x000000930293723e */ /* 0x040fe200000000ff */
[----:B------:R-:W-:Y:S01]  /*3b70*/  FMUL.FTZ R19, R2, R19 ;  /* 0x0000001302137220 */ /* 0x000fe20000410000 */
[----:B------:R-:W-:Y:S01]  /*3b80*/  F2FP.PACK_AB R33, R33, R32 ;  /* 0x000000202121723e */ /* 0x000fe200000000ff */
[----:B------:R-:W-:Y:S01]  /*3b90*/  FMUL.FTZ R20, R20, R227 ;  /* 0x000000e314147220 */ /* 0x000fe20000410000 */
[----:B------:R-:W2:Y:S01]  /*3ba0*/  MUFU.EX2 R2, R155 ;  /* 0x0000009b00027308 */ /* 0x000ea20000000800 */
[----:B------:R-:W-:Y:S02]  /*3bb0*/  FMUL.FTZ R21, R21, R228 ;  /* 0x000000e415157220 */ /* 0x000fe40000410000 */
[----:B------:R-:W-:Y:S02]  /*3bc0*/  FMUL.FTZ R18, R18, R225 ;  /* 0x000000e112127220 */ /* 0x000fe40000410000 */
[----:B------:R-:W-:Y:S01]  /*3bd0*/  FMUL.FTZ R19, R19, R226 ;  /* 0x000000e213137220 */ /* 0x000fe20000410000 */
[----:B------:R-:W-:Y:S01]  /*3be0*/  F2FP.PACK_AB R21, R21, R20 ;  /* 0x000000141515723e */ /* 0x000fe200000000ff */
[--C-:B-1----:R-:W-:Y:S02]  /*3bf0*/  FADD.FTZ R17, R8, -R138.reuse ;  /* 0x8000008a08117221 */ /* 0x102fe40000010000 */
[----:B------:R-:W-:Y:S01]  /*3c00*/  FADD.FTZ R8, R9, -R138 ;  /* 0x8000008a09087221 */ /* 0x000fe20000010000 */
[----:B------:R-:W1:Y:S01]  /*3c10*/  MUFU.EX2 R32, R159 ;  /* 0x0000009f00207308 */ /* 0x000e620000000800 */
[--C-:B------:R-:W-:Y:S01]  /*3c20*/  FADD.FTZ R22, R22, -R150.reuse ;  /* 0x8000009616167221 */ /* 0x100fe20000010000 */
[----:B------:R-:W-:Y:S01]  /*3c30*/  F2FP.PACK_AB R18, R19, R18 ;  /* 0x000000121312723e */ /* 0x000fe200000000ff */
[--C-:B------:R-:W-:Y:S01]  /*3c40*/  FADD.FTZ R23, R23, -R150.reuse ;  /* 0x8000009617177221 */ /* 0x100fe20000010000 */
[----:B------:R-:W-:Y:S01]  /*3c50*/  F2FP.PACK_AB R9, R183, R156 ;  /* 0x0000009cb709723e */ /* 0x000fe200000000ff */
[--C-:B------:R-:W-:Y:S02]  /*3c60*/  FADD.FTZ R34, R34, -R150.reuse ;  /* 0x8000009622227221 */ /* 0x100fe40000010000 */
[----:B------:R-:W-:Y:S02]  /*3c70*/  FADD.FTZ R35, R35, -R150 ;  /* 0x8000009623237221 */ /* 0x000fe40000010000 */
[----:B------:R-:W-:Y:S01]  /*3c80*/  FMUL.FTZ R17, R156, R17 ;  /* 0x000000119c117220 */ /* 0x000fe20000410000 */
[----:B------:R-:W-:Y:S01]  /*3c90*/  MUFU.EX2 R168, R168 ;  /* 0x000000a800a87308 */ /* 0x000fe20000000800 */
[----:B------:R-:W-:Y:S02]  /*3ca0*/  FMUL.FTZ R8, R183, R8 ;  /* 0x00000008b7087220 */ /* 0x000fe40000410000 */
[--C-:B------:R-:W-:Y:S02]  /*3cb0*/  FADD.FTZ R19, R12, -R138.reuse ;  /* 0x8000008a0c137221 */ /* 0x100fe40000010000 */
[----:B------:R-:W-:Y:S02]  /*3cc0*/  FFMA.FTZ R12, -R215, R215, 1 ;  /* 0x3f800000d70c7423 */ /* 0x000fe400000101d7 */
[--C-:B------:R-:W-:Y:S02]  /*3cd0*/  FADD.FTZ R20, R13, -R138.reuse ;  /* 0x8000008a0d147221 */ /* 0x100fe40000010000 */
[----:B------:R-:W-:Y:S01]  /*3ce0*/  FFMA.FTZ R13, -R216, R216, 1 ;  /* 0x3f800000d80d7423 */ /* 0x000fe200000101d8 */
[----:B------:R-:W-:Y:S01]  /*3cf0*/  MUFU.EX2 R245, R245 ;  /* 0x000000f500f57308 */ /* 0x000fe20000000800 */
[----:B------:R-:W-:Y:S01]  /*3d00*/  FMUL.FTZ R250, R3, R250 ;  /* 0x000000fa03fa7220 */ /* 0x000fe20000410000 */
[----:B------:R-:W-:Y:S01]  /*3d10*/  F2FP.PACK_AB R3, R152, R3 ;  /* 0x000000039803723e */ /* 0x000fe200000000ff */
[----:B------:R-:W-:Y:S01]  /*3d20*/  FMUL.FTZ R22, R169, R22 ;  /* 0x00000016a9167220 */ /* 0x000fe20000410000 */
[----:B------:R-:W-:Y:S01]  /*3d30*/  F2FP.PACK_AB R169, R248, R169 ;  /* 0x000000a9f8a9723e */ /* 0x000fe200000000ff */
[----:B------:R-:W-:Y:S01]  /*3d40*/  FMUL.FTZ R34, R149, R34 ;  /* 0x0000002295227220 */ /* 0x000fe20000410000 */
[----:B------:R-:W-:Y:S01]  /*3d50*/  F2FP.PACK_AB R149, R246, R149 ;  /* 0x00000095f695723e */ /* 0x000fe200000000ff */
[----:B------:R-:W-:Y:S01]  /*3d60*/  FMUL.FTZ R20, R139, R20 ;  /* 0x000000148b147220 */ /* 0x000fe20000410000 */
[----:B------:R3:W-:Y:S01]  /*3d70*/  STS [R202+0x18480], R3 ;  /* 0x01848003ca007388 */ /* 0x0007e20000000800 */
[----:B------:R-:W-:Y:S01]  /*3d80*/  FMUL.FTZ R12, R17, R12 ;  /* 0x0000000c110c7220 */ /* 0x000fe20000410000 */
[----:B------:R-:W-:Y:S01]  /*3d90*/  MUFU.EX2 R242, R242 ;  /* 0x000000f200f27308 */ /* 0x000fe20000000800 */
[----:B------:R-:W-:Y:S02]  /*3da0*/  FMUL.FTZ R13, R8, R13 ;  /* 0x0000000d080d7220 */ /* 0x000fe40000410000 */
[----:B------:R-:W-:Y:S02]  /*3db0*/  FMUL.FTZ R23, R248, R23 ;  /* 0x00000017f8177220 */ /* 0x000fe40000410000 */
[----:B------:R-:W-:Y:S01]  /*3dc0*/  FMUL.FTZ R35, R246, R35 ;  /* 0x00000023f6237220 */ /* 0x000fe20000410000 */
[----:B------:R-:W-:Y:S01]  /*3dd0*/  F2FP.PACK_AB R13, R13, R12 ;  /* 0x0000000c0d0d723e */ /* 0x000fe200000000ff */
[----:B------:R-:W-:Y:S02]  /*3de0*/  FFMA.FTZ R17, -R220, R220, 1 ;  /* 0x3f800000dc117423 */ /* 0x000fe400000101dc */
[----:B------:R-:W-:Y:S01]  /*3df0*/  FMUL.FTZ R19, R162, R19 ;  /* 0x00000013a2137220 */ /* 0x000fe20000410000 */
[----:B------:R-:W-:Y:S01]  /*3e00*/  F2FP.PACK_AB R162, R139, R162 ;  /* 0x000000a28ba2723e */ /* 0x000fe200000000ff */
[----:B------:R-:W-:Y:S02]  /*3e10*/  FFMA.FTZ R8, -R219, R219, 1 ;  /* 0x3f800000db087423 */ /* 0x000fe400000101db */
[----:B------:R-:W-:Y:S02]  /*3e20*/  FMUL.FTZ R22, R22, R229 ;  /* 0x000000e516167220 */ /* 0x000fe40000410000 */
[----:B------:R-:W-:Y:S02]  /*3e30*/  FMUL.FTZ R23, R23, R230 ;  /* 0x000000e617177220 */ /* 0x000fe40000410000 */
[----:B------:R-:W-:Y:S02]  /*3e40*/  FMUL.FTZ R34, R34, R243 ;  /* 0x000000f322227220 */ /* 0x000fe40000410000 */
[----:B------:R-:W-:Y:S01]  /*3e50*/  FMUL.FTZ R35, R35, R244 ;  /* 0x000000f423237220 */ /* 0x000fe20000410000 */
[----:B------:R-:W-:Y:S01]  /*3e60*/  F2FP.PACK_AB R23, R23, R22 ;  /* 0x000000161717723e */ /* 0x000fe200000000ff */
[----:B------:R-:W-:Y:S02]  /*3e70*/  FMUL.FTZ R17, R20, R17 ;  /* 0x0000001114117220 */ /* 0x000fe40000410000 */
[----:B------:R-:W-:Y:S01]  /*3e80*/  FMUL.FTZ R8, R19, R8 ;  /* 0x0000000813087220 */ /* 0x000fe20000410000 */
[----:B------:R-:W3:Y:S01]  /*3e90*/  MUFU.EX2 R20, R167 ;  /* 0x000000a700147308 */ /* 0x000ee20000000800 */
[--C-:B------:R-:W-:Y:S01]  /*3ea0*/  FADD.FTZ R12, R25, -R138.reuse ;  /* 0x8000008a190c7221 */ /* 0x100fe20000010000 */
[----:B------:R-:W-:Y:S01]  /*3eb0*/  F2FP.PACK_AB R34, R35, R34 ;  /* 0x000000222322723e */ /* 0x000fe200000000ff */
[--C-:B------:R-:W-:Y:S01]  /*3ec0*/  FADD.FTZ R19, R24, -R138.reuse ;  /* 0x8000008a18137221 */ /* 0x100fe20000010000 */
[----:B------:R-:W-:Y:S01]  /*3ed0*/  F2FP.PACK_AB R8, R17, R8 ;  /* 0x000000081108723e */ /* 0x000fe200000000ff */
[--C-:B------:R-:W-:Y:S01]  /*3ee0*/  FADD.FTZ R25, R28, -R138.reuse ;  /* 0x8000008a1c197221 */ /* 0x100fe20000010000 */
[----:B--2---:R-:W-:Y:S01]  /*3ef0*/  F2FP.PACK_AB R17, R2, R153 ;  /* 0x000000990211723e */ /* 0x004fe200000000ff */
[----:B------:R-:W-:Y:S02]  /*3f00*/  FFMA.FTZ R22, -R231, R231, 1 ;  /* 0x3f800000e7167423 */ /* 0x000fe400000101e7 */
[----:B------:R-:W-:Y:S01]  /*3f10*/  FADD.FTZ R138, R29, -R138 ;  /* 0x8000008a1d8a7221 */ /* 0x000fe20000010000 */
[C---:B------:R-:W-:Y:S01]  /*3f20*/  F2FP.PACK_AB R29, R143.reuse, R164 ;  /* 0x000000a48f1d723e */ /* 0x040fe200000000ff */
[----:B------:R-:W-:Y:S02]  /*3f30*/  FMUL.FTZ R19, R164, R19 ;  /* 0x00000013a4137220 */ /* 0x000fe40000410000 */
[----:B------:R-:W-:Y:S02]  /*3f40*/  FFMA.FTZ R35, -R232, R232, 1 ;  /* 0x3f800000e8237423 */ /* 0x000fe400000101e8 */
[----:B------:R-:W-:Y:S01]  /*3f50*/  FMUL.FTZ R12, R143, R12 ;  /* 0x0000000c8f0c7220 */ /* 0x000fe20000410000 */
[----:B------:R-:W-:Y:S01]  /*3f60*/  IADD3 R143, R202, 0x184c0, RZ ;  /* 0x000184c0ca8f7810 */ /* 0x000fe20007ffe0ff */
[----:B------:R-:W-:Y:S01]  /*3f70*/  FMUL.FTZ R19, R19, R22 ;  /* 0x0000001613137220 */ /* 0x000fe20000410000 */
[----:B------:R-:W-:Y:S01]  /*3f80*/  @P0 IADD3 R143, R203, -0x40, RZ ;  /* 0xffffffc0cb8f0810 */ /* 0x000fe20007ffe0ff */
[----:B------:R-:W-:Y:S01]  /*3f90*/  FMUL.FTZ R12, R12, R35 ;  /* 0x000000230c0c7220 */ /* 0x000fe20000410000 */
[----:B------:R-:W-:Y:S01]  /*3fa0*/  PLOP3.LUT P0, PT, PT, PT, UP0, 0x80, 0x0 ;  /* 0x000000000000781c */ /* 0x000fe20003f0f008 */
[----:B------:R-:W-:Y:S01]  /*3fb0*/  FMUL.FTZ R141, R170, R141 ;  /* 0x0000008daa8d7220 */ /* 0x000fe20000410000 */
[----:B------:R-:W-:Y:S01]  /*3fc0*/  F2FP.PACK_AB R170, R247, R170 ;  /* 0x000000aaf7aa723e */ /* 0x000fe200000000ff */
[----:B------:R-:W-:Y:S01]  /*3fd0*/  STS [R143], R157 ;  /* 0x0000009d8f007388 */ /* 0x000fe20000000800 */
[----:B------:R-:W-:Y:S01]  /*3fe0*/  F2FP.PACK_AB R35, R12, R19 ;  /* 0x000000130c23723e */ /* 0x000fe200000000ff */
[--C-:B------:R-:W-:Y:S01]  /*3ff0*/  FADD.FTZ R11, R11, -R238.reuse ;  /* 0x800000ee0b0b7221 */ /* 0x100fe20000010000 */
[----:B-1----:R-:W-:Y:S01]  /*4000*/  F2FP.PACK_AB R12, R32, R161 ;  /* 0x000000a1200c723e */ /* 0x002fe200000000ff */
[----:B------:R-:W-:Y:S01]  /*4010*/  STS [R143+0x400], R147 ;  /* 0x000400938f007388 */ /* 0x000fe20000000800 */
[----:B---3--:R-:W-:Y:S01]  /*4020*/  F2FP.PACK_AB R3, R20, R165 ;  /* 0x000000a51403723e */ /* 0x008fe200000000ff */
[----:B------:R-:W-:Y:S01]  /*4030*/  FMUL.FTZ R25, R168, R25 ;  /* 0x00000019a8197220 */ /* 0x000fe20000410000 */
[----:B------:R-:W-:Y:S01]  /*4040*/  F2FP.PACK_AB R168, R245, R168 ;  /* 0x000000a8f5a8723e */ /* 0x000fe200000000ff */
[----:B------:R-:W-:Y:S01]  /*4050*/  STS [R202+0x19480], R9 ;  /* 0x01948009ca007388 */ /* 0x000fe20000000800 */
[----:B------:R-:W-:Y:S01]  /*4060*/  FMUL.FTZ R11, R2, R11 ;  /* 0x0000000b020b7220 */ /* 0x000fe20000410000 */
[----:B------:R-:W-:Y:S01]  /*4070*/  F2FP.PACK_AB R2, R242, R145 ;  /* 0x00000091f202723e */ /* 0x000fe200000000ff */
[----:B------:R-:W-:Y:S01]  /*4080*/  FMUL.FTZ R151, R152, R151 ;  /* 0x0000009798977220 */ /* 0x000fe20000410000 */
[----:B------:R-:W-:Y:S01]  /*4090*/  STS [R202+0x19880], R17 ;  /* 0x01988011ca007388 */ /* 0x000fe20000000800 */
[--C-:B------:R-:W-:Y:S02]  /*40a0*/  FADD.FTZ R10, R10, -R238.reuse ;  /* 0x800000ee0a0a7221 */ /* 0x100fe40000010000 */
[----:B------:R-:W-:Y:S01]  /*40b0*/  FMUL.FTZ R212, R151, R212 ;  /* 0x000000d497d47220 */ /* 0x000fe20000410000 */
[----:B------:R-:W-:Y:S01]  /*40c0*/  STS [R143+0x1000], R162 ;  /* 0x001000a28f007388 */ /* 0x000fe20000000800 */
[----:B------:R-:W-:Y:S02]  /*40d0*/  FMUL.FTZ R209, R250, R209 ;  /* 0x000000d1fad17220 */ /* 0x000fe40000410000 */
[----:B------:R-:W-:Y:S01]  /*40e0*/  FMUL.FTZ R10, R153, R10 ;  /* 0x0000000a990a7220 */ /* 0x000fe20000410000 */
[----:B------:R-:W-:Y:S01]  /*40f0*/  STS [R143+0x1400], R12 ;  /* 0x0014000c8f007388 */ /* 0x000fe20000000800 */
[--C-:B------:R-:W-:Y:S01]  /*4100*/  FADD.FTZ R15, R15, -R238.reuse ;  /* 0x800000ee0f0f7221 */ /* 0x100fe20000010000 */
[----:B------:R-:W-:Y:S01]  /*4110*/  F2FP.PACK_AB R209, R212, R209 ;  /* 0x000000d1d4d1723e */ /* 0x000fe200000000ff */
[--C-:B------:R-:W-:Y:S01]  /*4120*/  FADD.FTZ R14, R14, -R238.reuse ;  /* 0x800000ee0e0e7221 */ /* 0x100fe20000010000 */
[----:B------:R-:W-:Y:S01]  /*4130*/  STS [R202+0x1a480], R163 ;  /* 0x01a480a3ca007388 */ /* 0x000fe20000000800 */
[----:B------:R-:W-:Y:S02]  /*4140*/  FMUL.FTZ R15, R32, R15 ;  /* 0x0000000f200f7220 */ /* 0x000fe40000410000 */
[----:B------:R-:W-:Y:S01]  /*4150*/  FMUL.FTZ R10, R10, R217 ;  /* 0x000000d90a0a7220 */ /* 0x000fe20000410000 */
[----:B------:R-:W-:Y:S01]  /*4160*/  STS [R202+0x1a880], R169 ;  /* 0x01a880a9ca007388 */ /* 0x000fe20000000800 */
[----:B------:R-:W-:Y:S02]  /*4170*/  FMUL.FTZ R11, R11, R218 ;  /* 0x000000da0b0b7220 */ /* 0x000fe40000410000 */
[----:B------:R-:W-:Y:S01]  /*4180*/  FMUL.FTZ R14, R161, R14 ;  /* 0x0000000ea10e7220 */ /* 0x000fe20000410000 */
[----:B------:R-:W-:Y:S01]  /*4190*/  STS [R143+0x2000], R170 ;  /* 0x002000aa8f007388 */ /* 0x000fe20000000800 */
[----:B------:R-:W-:Y:S01]  /*41a0*/  FMUL.FTZ R15, R15, R222 ;  /* 0x000000de0f0f7220 */ /* 0x000fe20000410000 */
[----:B------:R-:W-:Y:S01]  /*41b0*/  F2FP.PACK_AB R11, R11, R10 ;  /* 0x0000000a0b0b723e */ /* 0x000fe200000000ff */
[----:B------:R-:W-:Y:S01]  /*41c0*/  FMUL.FTZ R14, R14, R221 ;  /* 0x000000dd0e0e7220 */ /* 0x000fe20000410000 */
[----:B------:R-:W-:Y:S01]  /*41d0*/  STS [R143+0x2400], R149 ;  /* 0x002400958f007388 */ /* 0x000fe20000000800 */
[----:B------:R-:W-:Y:S02]  /*41e0*/  FMUL.FTZ R148, R247, R148 ;  /* 0x00000094f7947220 */ /* 0x000fe40000410000 */
[--C-:B------:R-:W-:Y:S01]  /*41f0*/  FADD.FTZ R27, R27, -R238.reuse ;  /* 0x800000ee1b1b7221 */ /* 0x100fe20000010000 */
[----:B------:R-:W-:Y:S01]  /*4200*/  STS [R202+0x1b480], R29 ;  /* 0x01b4801dca007388 */ /* 0x000fe20000000800 */
[--C-:B------:R-:W-:Y:S01]  /*4210*/  FADD.FTZ R26, R26, -R238.reuse ;  /* 0x800000ee1a1a7221 */ /* 0x100fe20000010000 */
[----:B------:R-:W-:Y:S01]  /*4220*/  F2FP.PACK_AB R14, R15, R14 ;  /* 0x0000000e0f0e723e */ /* 0x000fe200000000ff */
[----:B------:R-:W-:Y:S01]  /*4230*/  FMUL.FTZ R148, R148, R241 ;  /* 0x000000f194947220 */ /* 0x000fe20000410000 */
[----:B------:R1:W-:Y:S01]  /*4240*/  STS [R202+0x1b880], R3 ;  /* 0x01b88003ca007388 */ /* 0x0003e20000000800 */
[----:B------:R-:W-:Y:S02]  /*4250*/  FMUL.FTZ R138, R245, R138 ;  /* 0x0000008af58a7220 */ /* 0x000fe40000410000 */
[----:B------:R-:W-:Y:S01]  /*4260*/  FMUL.FTZ R27, R20, R27 ;  /* 0x0000001b141b7220 */ /* 0x000fe20000410000 */
[----:B------:R-:W-:Y:S01]  /*4270*/  STS [R143+0x3000], R168 ;  /* 0x003000a88f007388 */ /* 0x000fe20000000800 */
[----:B------:R-:W-:Y:S02]  /*4280*/  FMUL.FTZ R141, R141, R240 ;  /* 0x000000f08d8d7220 */ /* 0x000fe40000410000 */
[----:B------:R-:W-:Y:S01]  /*4290*/  FFMA.FTZ R24, -R235, R235, 1 ;  /* 0x3f800000eb187423 */ /* 0x000fe200000101eb */
[----:B------:R2:W-:Y:S01]  /*42a0*/  STS [R143+0x3400], R2 ;  /* 0x003400028f007388 */ /* 0x0005e20000000800 */
[----:B------:R-:W-:Y:S01]  /*42b0*/  FFMA.FTZ R139, -R236, R236, 1 ;  /* 0x3f800000ec8b7423 */ /* 0x000fe200000101ec */
[----:B------:R-:W-:Y:S01]  /*42c0*/  F2FP.PACK_AB R141, R148, R141 ;  /* 0x0000008d948d723e */ /* 0x000fe200000000ff */
[--C-:B------:R-:W-:Y:S01]  /*42d0*/  FADD.FTZ R30, R30, -R238.reuse ;  /* 0x800000ee1e1e7221 */ /* 0x100fe20000010000 */
[----:B------:R-:W-:Y:S01]  /*42e0*/  BAR.SYNC.DEFER_BLOCKING 0x0 ;  /* 0x0000000000007b1d */ /* 0x000fe20000010000 */
[----:B------:R-:W-:Y:S02]  /*42f0*/  FMUL.FTZ R26, R165, R26 ;  /* 0x0000001aa51a7220 */ /* 0x000fe40000410000 */
[----:B------:R-:W-:Y:S02]  /*4300*/  FADD.FTZ R31, R31, -R238 ;  /* 0x800000ee1f1f7221 */ /* 0x000fe40000010000 */
[----:B------:R-:W-:Y:S02]  /*4310*/  FMUL.FTZ R24, R25, R24 ;  /* 0x0000001819187220 */ /* 0x000fe40000410000 */
[----:B------:R-:W-:Y:S02]  /*4320*/  FMUL.FTZ R139, R138, R139 ;  /* 0x0000008b8a8b7220 */ /* 0x000fe40000410000 */
[----:B------:R-:W-:Y:S02]  /*4330*/  FMUL.FTZ R30, R145, R30 ;  /* 0x0000001e911e7220 */ /* 0x000fe40000410000 */
[----:B------:R-:W-:Y:S01]  /*4340*/  FMUL.FTZ R26, R26, R233 ;  /* 0x000000e91a1a7220 */ /* 0x000fe20000410000 */
[----:B------:R-:W-:Y:S01]  /*4350*/  F2FP.PACK_AB R140, R139, R24 ;  /* 0x000000188b8c723e */ /* 0x000fe200000000ff */
[----:B------:R-:W-:Y:S01]  /*4360*/  FMUL.FTZ R27, R27, R234 ;  /* 0x000000ea1b1b7220 */ /* 0x000fe20000410000 */
[----:B-1----:R-:W-:Y:S01]  /*4370*/  MOV R3, UR5 ;  /* 0x0000000500037c02 */ /* 0x002fe20008000f00 */
[----:B------:R-:W-:Y:S02]  /*4380*/  FMUL.FTZ R31, R242, R31 ;  /* 0x0000001ff21f7220 */ /* 0x000fe40000410000 */
[----:B------:R-:W-:Y:S01]  /*4390*/  FMUL.FTZ R30, R30, R237 ;  /* 0x000000ed1e1e7220 */ /* 0x000fe20000410000 */
[----:B------:R-:W-:Y:S01]  /*43a0*/  F2FP.PACK_AB R139, R27, R26 ;  /* 0x0000001a1b8b723e */ /* 0x000fe200000000ff */
[----:B------:R-:W-:Y:S02]  /*43b0*/  IMAD R3, R3, 0x1800, R182 ;  /* 0x0000180003037824 */ /* 0x000fe400078e02b6 */
[----:B--2---:R-:W-:Y:S01]  /*43c0*/  FFMA.FTZ R2, -R239, R239, 1 ;  /* 0x3f800000ef027423 */ /* 0x004fe200000101ef */
[----:B------:R-:W-:Y:S03]  /*43d0*/  STS [R202+0x1c480], R209 ;  /* 0x01c480d1ca007388 */ /* 0x000fe60000000800 */
[----:B------:R-:W-:Y:S01]  /*43e0*/  FMUL.FTZ R31, R31, R2 ;  /* 0x000000021f1f7220 */ /* 0x000fe20000410000 */
[----:B------:R-:W-:Y:S01]  /*43f0*/  SHF.L.U32 R160, R3, 0x1, RZ ;  /* 0x0000000103a07819 */ /* 0x000fe200000006ff */
[----:B------:R-:W-:Y:S03]  /*4400*/  STS [R202+0x1c880], R33 ;  /* 0x01c88021ca007388 */ /* 0x000fe60000000800 */
[----:B------:R-:W-:Y:S01]  /*4410*/  F2FP.PACK_AB R2, R31, R30 ;  /* 0x0000001e1f02723e */ /* 0x000fe200000000ff */
        /* <DEDUP_REMOVED lines=70> */
[----:B------:R2:W1:Y:S03]  /*4880*/  LDSM.16.M88.4 R28, [R177] ;  /* 0x00000000b11c783b */ /* 0x0004660000000200 */
[C---:B------:R-:W-:Y:S05]  /*4890*/  HMMA.16816.F32 R72, R8.reuse, R32, R72 ;  /* 0x000000200848723c */ /* 0x040fea0000001848 */
[----:B------:R2:W1:Y:S03]  /*48a0*/  LDSM.16.MT88.2 R32, [R178+0x4000] ;  /* 0x00400000b220783b */ /* 0x0004660000004100 */
[-C--:B------:R-:W-:Y:S03]  /*48b0*/  HMMA.16816.F32 R76, R8, R34.reuse, R76 ;  /* 0x00000022084c723c */ /* 0x080fe6000000184c */
[----:B------:R2:W1:Y:S05]  /*48c0*/  LDSM.16.M88.4 R24, [R177+0x1000] ;  /* 0x00100000b118783b */ /* 0x00046a0000000200 */
[----:B------:R-:W-:Y:S03]  /*48d0*/  HMMA.16816.F32 R80, R16, R34, R80 ;  /* 0x000000221050723c */ /* 0x000fe60000001850 */
[----:B------:R2:W1:Y:S05]  /*48e0*/  LDSM.16.MT88.2 R16, [R178+0x2000] ;  /* 0x00200000b210783b */ /* 0x00046a0000004100 */
[-C--:B------:R-:W-:Y:S01]  /*48f0*/  HMMA.16816.F32 R36, R140, R144.reuse, R36 ;  /* 0x000000908c24723c */ /* 0x080fe20000001824 */
[----:B------:R2:W1:Y:S06]  /*4900*/  LDSM.16.MT88.2 R34, [R178+0x400] ;  /* 0x00040000b222783b */ /* 0x00046c0000004100 */
[----:B------:R2:W1:Y:S01]  /*4910*/  LDSM.16.M88.4 R132, [R176] ;  /* 0x00000000b084783b */ /* 0x0004620000000200 */
[C---:B-----5:R-:W-:Y:S07]  /*4920*/  HMMA.16816.F32 R40, R136.reuse, R144, R40 ;  /* 0x000000908828723c */ /* 0x060fee0000001828 */
[----:B------:R2:W5:Y:S01]  /*4930*/  LDSM.16.MT88.2 R144, [R178+0x2400] ;  /* 0x00240000b290783b */ /* 0x0005620000004100 */
        /* <DEDUP_REMOVED lines=12> */
[----:B-12-45:R-:W1:Y:S01]  /*4a00*/  S2R R5, SR_CTAID.Y ;  /* 0x0000000000057919 */ /* 0x036e620000002600 */
[----:B------:R-:W-:Y:S01]  /*4a10*/  ULDC.64 UR6, c[0x0][0x208] ;  /* 0x0000820000067ab9 */ /* 0x000fe20000000a00 */
[----:B------:R-:W-:Y:S02]  /*4a20*/  IMAD.MOV.U32 R8, RZ, RZ, R196 ;  /* 0x000000ffff087224 */ /* 0x000fe400078e00c4 */
[----:B------:R-:W-:Y:S03]  /*4a30*/  IMAD.MOV.U32 R9, RZ, RZ, R195 ;  /* 0x000000ffff097224 */ /* 0x000fe600078e00c3 */
[----:B------:R-:W-:Y:S02]  /*4a40*/  UIMAD.WIDE.U32 UR28, UR26, UR6, URZ ;  /* 0x000000061a1c72a5 */ /* 0x000fe4000f8e003f */
[----:B------:R-:W-:Y:S04]  /*4a50*/  USHF.R.S32.HI UR4, URZ, 0x1f, UR26 ;  /* 0x0000001f3f047899 */ /* 0x000fe8000801141a */
[----:B------:R-:W-:Y:S04]  /*4a60*/  UIMAD UR4, UR4, UR6, URZ ;  /* 0x00000006040472a4 */ /* 0x000fe8000f8e023f */
[----:B------:R-:W-:Y:S02]  /*4a70*/  UIMAD UR4, UR26, UR7, UR4 ;  /* 0x000000071a0472a4 */ /* 0x000fe4000f8e0204 */
[----:B------:R-:W-:Y:S02]  /*4a80*/  USHF.L.U32 UR26, UR26, 0x6, URZ ;  /* 0x000000061a1a7899 */ /* 0x000fe4000800063f */
[----:B------:R-:W-:Y:S01]  /*4a90*/  UIADD3 UR4, UR29, UR4, URZ ;  /* 0x000000041d047290 */ /* 0x000fe2000fffe03f */
[----:B-1----:R-:W-:Y:S01]  /*4aa0*/  SHF.R.S32.HI R4, RZ, 0x1f, R5 ;  /* 0x0000001fff047819 */ /* 0x002fe20000011405 */
[C---:B------:R-:W-:Y:S04]  /*4ab0*/  IMAD.WIDE.U32 R8, R5.reuse, c[0x0][0x210], R8 ;  /* 0x0000840005087a25 */ /* 0x040fe800078e0008 */
[----:B------:R-:W-:Y:S01]  /*4ac0*/  IMAD R7, R4, c[0x0][0x210], RZ ;  /* 0x0000840004077a24 */ /* 0x000fe200078e02ff */
[----:B------:R-:W-:Y:S01]  /*4ad0*/  IADD3 R8, P0, R8, UR10, RZ ;  /* 0x0000000a08087c10 */ /* 0x000fe2000ff1e0ff */
[C---:B------:R-:W-:Y:S04]  /*4ae0*/  IMAD.WIDE.U32 R10, R5.reuse, c[0x0][0x288], R192 ;  /* 0x0000a200050a7a25 */ /* 0x040fe800078e00c0 */
[----:B------:R-:W-:Y:S02]  /*4af0*/  IMAD R7, R5, c[0x0][0x214], R7 ;  /* 0x0000850005077a24 */ /* 0x000fe400078e0207 */
[----:B------:R-:W-:Y:S03]  /*4b00*/  IMAD R4, R4, c[0x0][0x288], RZ ;  /* 0x0000a20004047a24 */ /* 0x000fe600078e02ff */
[----:B------:R-:W-:Y:S01]  /*4b10*/  IADD3.X R7, R9, UR16, R7, P0, !PT ;  /* 0x0000001009077c10 */ /* 0x000fe200087fe407 */
[----:B------:R-:W-:Y:S01]  /*4b20*/  IMAD R4, R5, c[0x0][0x28c], R4 ;  /* 0x0000a30005047a24 */ /* 0x000fe200078e0204 */
[----:B------:R-:W-:Y:S01]  /*4b30*/  IADD3 R5, P0, R10, UR9, RZ ;  /* 0x000000090a057c10 */ /* 0x000fe2000ff1e0ff */
[----:B------:R-:W-:Y:S03]  /*4b40*/  IMAD.U32 R10, RZ, RZ, UR28 ;  /* 0x0000001cff0a7e24 */ /* 0x000fe6000f8e00ff */
[----:B------:R-:W-:Y:S01]  /*4b50*/  IADD3.X R4, R11, UR18, R4, P0, !PT ;  /* 0x000000120b047c10 */ /* 0x000fe200087fe404 */
[----:B------:R-:W-:Y:S01]  /*4b60*/  IMAD.U32 R11, RZ, RZ, UR29 ;  /* 0x0000001dff0b7e24 */ /* 0x000fe2000f8e00ff */
[C---:B------:R-:W-:Y:S04]  /*4b70*/  LEA R6, P0, R8.reuse, c[0x0][0x1f0], 0x1 ;  /* 0x00007c0008067a11 */ /* 0x040fe800078008ff */
[----:B------:R-:W-:Y:S02]  /*4b80*/  LEA.HI.X R7, R8, c[0x0][0x1f4], R7, 0x1, P0 ;  /* 0x00007d0008077a11 */ /* 0x000fe400000f0c07 */
[C---:B------:R-:W-:Y:S04]  /*4b90*/  LEA R12, P0, R5.reuse, c[0x0][0x280], 0x2 ;  /* 0x0000a000050c7a11 */ /* 0x040fe800078010ff */
[----:B------:R-:W-:Y:S01]  /*4ba0*/  LEA.HI.X R13, R5, c[0x0][0x284], R4, 0x2, P0 ;  /* 0x0000a100050d7a11 */ /* 0x000fe200000f1404 */
[----:B------:R-:W-:Y:S01]  /*4bb0*/  IMAD.U32 R4, RZ, RZ, UR26 ;  /* 0x0000001aff047e24 */ /* 0x000fe2000f8e00ff */
[C---:B------:R-:W-:Y:S01]  /*4bc0*/  LEA R8, P0, R10.reuse, R6, 0x7 ;  /* 0x000000060a087211 */ /* 0x040fe200078038ff */
[----:B------:R-:W-:Y:S01]  /*4bd0*/  IMAD.U32 R6, RZ, RZ, UR4 ;  /* 0x00000004ff067e24 */ /* 0x000fe2000f8e00ff */
[----:B------:R-:W-:Y:S01]  /*4be0*/  UIADD3 UR26, -UR26, UR8, URZ ;  /* 0x000000081a1a7290 */ /* 0x000fe2000fffe13f */
[----:B------:R-:W-:Y:S03]  /*4bf0*/  SEL R5, RZ, 0x2, P4 ;  /* 0x00000002ff057807 */ /* 0x000fe60002000000 */
[----:B------:R-:W-:Y:S02]  /*4c00*/  LEA.HI.X R9, R10, R7, R6, 0x7, P0 ;  /* 0x000000070a097211 */ /* 0x000fe400000f3c06 */
[C---:B------:R-:W-:Y:S02]  /*4c10*/  LEA R10, P0, R4.reuse, R12, 0x2 ;  /* 0x0000000c040a7211 */ /* 0x040fe400078010ff */
[----:B------:R-:W-:Y:S02]  /*4c20*/  SEL R6, RZ, 0x1, P5 ;  /* 0x00000001ff067807 */ /* 0x000fe40002800000 */
[----:B------:R-:W-:Y:S01]  /*4c30*/  LEA.HI.X.SX32 R11, R4, R13, 0x2, P0 ;  /* 0x0000000d040b7211 */ /* 0x000fe200000f16ff */
[----:B------:R-:W-:Y:S01]  /*4c40*/  IMAD.U32 R4, RZ, RZ, UR22 ;  /* 0x00000016ff047e24 */ /* 0x000fe2000f8e00ff */
[----:B------:R-:W-:Y:S02]  /*4c50*/  ISETP.LT.AND P0, PT, R190, UR26, PT ;  /* 0x0000001abe007c0c */ /* 0x000fe4000bf01270 */
[----:B------:R-:W-:Y:S01]  /*4c60*/  IADD3 R5, R187, R5, R6 ;  /* 0x00000005bb057210 */ /* 0x000fe20007ffe006 */
[----:B------:R-:W-:Y:S01]  /*4c70*/  IMAD R7, R4, 0x3000, R201 ;  /* 0x0000300004077824 */ /* 0x000fe200078e02c9 */
[----:B------:R-:W-:Y:S11]  /*4c80*/  ISETP.GE.OR P0, PT, R204, c[0x0][0x1fc], !P0 ;  /* 0x00007f00cc007a0c */ /* 0x000ff60004706670 */
[----:B------:R-:W-:Y:S02]  /*4c90*/  @!UPT UIADD3 URZ, URZ, URZ, URZ ;  /* 0x0000003f3f3ff290 */ /* 0x000fe4000fffe03f */
[----:B------:R-:W-:Y:S01]  /*4ca0*/  @!PT LDS RZ, [RZ] ;  /* 0x00000000fffff984 */ /* 0x000fe20000000800 */
[----:B------:R-:W-:Y:S01]  /*4cb0*/  @!PT LDS RZ, [RZ] ;  /* 0x00000000fffff984 */ /* 0x000fe20000000800 */
[----:B------:R-:W-:Y:S01]  /*4cc0*/  @!PT LDS RZ, [RZ] ;  /* 0x00000000fffff984 */ /* 0x000fe20000000800 */
[----:B------:R1:W-:Y:S01]  /*4cd0*/  LDGSTS.E.BYPASS.LTC128B.128 [R7], [R8.64], !P0 ;  /* 0x0000000008077fae */ /* 0x0003e2000c101d58 */
[C---:B------:R-:W-:Y:S04]  /*4ce0*/  LOP3.LUT P0, RZ, R5.reuse, 0x2, RZ, 0xc0, !PT ;  /* 0x0000000205ff7812 */ /* 0x040fe8000780c0ff */
[C---:B------:R-:W-:Y:S11]  /*4cf0*/  ISETP.GE.OR P0, PT, R190.reuse, UR26, !P0 ;  /* 0x0000001abe007c0c */ /* 0x040ff6000c706670 */
[----:B------:R-:W-:Y:S02]  /*4d00*/  @!UPT UIADD3 URZ, URZ, URZ, URZ ;  /* 0x0000003f3f3ff290 */ /* 0x000fe4000fffe03f */
[----:B------:R1:W-:Y:S01]  /*4d10*/  LDGSTS.E.BYPASS.LTC128B.128 [R7+0x1000], [R8.64+0x40], !P0 ;  /* 0x0100004008077fae */ /* 0x0003e2000c101d58 */
[----:B------:R-:W-:Y:S01]  /*4d20*/  LOP3.LUT P0, RZ, R5, 0x4, RZ, 0xc0, !PT ;  /* 0x0000000405ff7812 */ /* 0x000fe2000780c0ff */
[----:B------:R-:W-:Y:S03]  /*4d30*/  IMAD.U32 R5, RZ, RZ, UR22 ;  /* 0x00000016ff057e24 */ /* 0x000fe6000f8e00ff */
[----:B------:R-:W-:Y:S01]  /*4d40*/  ISETP.GE.OR P0, PT, R190, UR26, !P0 ;  /* 0x0000001abe007c0c */ /* 0x000fe2000c706670 */
[----:B------:R-:W-:Y:S04]  /*4d50*/  @!P1 IMAD R5, R5, 0x40, R192 ;  /* 0x0000004005059824 */ /* 0x000fe800078e02c0 */
[----:B------:R-:W-:Y:S08]  /*4d60*/  @!P1 IMAD.SHL.U32 R4, R5, 0x4, RZ ;  /* 0x0000000405049824 */ /* 0x000ff000078e00ff */
[----:B------:R1:W-:Y:S08]  /*4d70*/  LDGSTS.E.BYPASS.LTC128B.128 [R7+0x2000], [R8.64+0x80], !P0 ;  /* 0x0200008008077fae */ /* 0x0003f0000c101d58 */
[----:B------:R1:W-:Y:S02]  /*4d80*/  @!P1 LDGSTS.E.BYPASS.LTC128B.128 [R4+0x18280], [R10.64] ;  /* 0x182800000a049fae */ /* 0x0003e4000b901d58 */
.L_x_658:
[-C--:B-12-45:R-:W-:Y:S01]  /*4d90*/  HMMA.16816.F32 R4, R28, R2.reuse, RZ ;  /* 0x000000021c04723c */ /* 0x0b6fe200000018ff */
[----:B------:R-:W-:Y:S01]  /*4da0*/  LDSM.16.M88.4 R136, [R175] ;  /* 0x00000000af88783b */ /* 0x000fe20000000200 */
[----:B------:R-:W-:Y:S02]  /*4db0*/  UIMAD UR14, UR14, 0x1800, URZ ;  /* 0x000018000e0e78a4 */ /* 0x000fe4000f8e023f */
[----:B------:R-:W-:Y:S01]  /*4dc0*/  UISETP.GE.AND UP0, UPT, UR21, UR19, UPT ;  /* 0x000000131500728c */ /* 0x000fe2000bf06270 */
[----:B------:R-:W-:Y:S01]  /*4dd0*/  LDSM.16.M88.4 R140, [R175+0x1000] ;  /* 0x00100000af8c783b */ /* 0x000fe20000000200 */
[----:B------:R-:W-:Y:S02]  /*4de0*/  UIADD3 UR7, UR5, 0x1, URZ ;  /* 0x0000000105077890 */ /* 0x000fe4000fffe03f */
[C---:B------:R-:W-:Y:S01]  /*4df0*/  HMMA.16816.F32 R8, R24.reuse, R2, RZ ;  /* 0x000000021808723c */ /* 0x040fe200000018ff */
[----:B------:R-:W1:Y:S01]  /*4e00*/  LDSM.16.MT88.2 R2, [R178+0x800] ;  /* 0x00080000b202783b */ /* 0x000e620000004100 */
[----:B------:R-:W-:Y:S02]  /*4e10*/  UISETP.GE.AND UP3, UPT, UR5, 0x1, UPT ;  /* 0x000000010500788c */ /* 0x000fe4000bf66270 */
[----:B------:R-:W-:Y:S01]  /*4e20*/  UIADD3 UR6, UR23, 0x1, URZ ;  /* 0x0000000117067890 */ /* 0x000fe2000fffe03f */
[----:B------:R-:W2:Y:S01]  /*4e30*/  LDSM.16.MT88.2 R146, [R178+0x2800] ;  /* 0x00280000b292783b */ /* 0x000ea20000004100 */
[----:B------:R-:W-:Y:S02]  /*4e40*/  UISETP.GE.AND UP2, UPT, UR23, 0x1, UPT ;  /* 0x000000011700788c */ /* 0x000fe4000bf46270 */
[-C--:B------:R-:W-:Y:S01]  /*4e50*/  HMMA.16816.F32 R12, R24, R16.reuse, RZ ;  /* 0x00000010180c723c */ /* 0x080fe200000018ff */
[----:B------:R-:W-:Y:S01]  /*4e60*/  LDSM.16.M88.4 R156, [R174+0x1000] ;  /* 0x00100000ae9c783b */ /* 0x000fe20000000200 */
[----:B------:R-:W-:Y:S02]  /*4e70*/  UIADD3 UR4, UR22, 0x1, URZ ;  /* 0x0000000116047890 */ /* 0x000fe4000fffe03f */
[----:B------:R-:W-:Y:S01]  /*4e80*/  UISETP.GE.AND UP1, UPT, UR22, 0x1, UPT ;  /* 0x000000011600788c */ /* 0x000fe2000bf26270 */
[----:B------:R-:W0:Y:S01]  /*4e90*/  LDGDEPBAR ;  /* 0x00000000000079af */ /* 0x000e220000000000 */
[----:B------:R-:W-:Y:S02]  /*4ea0*/  USEL UR5, UR7, URZ, !UP3 ;  /* 0x0000003f07057287 */ /* 0x000fe4000d800000 */
[C---:B------:R-:W-:Y:S01]  /*4eb0*/  HMMA.16816.F32 R16, R28.reuse, R16, RZ ;  /* 0x000000101c10723c */ /* 0x040fe200000018ff */
[----:B------:R-:W-:Y:S02]  /*4ec0*/  USEL UR23, UR6, URZ, !UP2 ;  /* 0x0000003f06177287 */ /* 0x000fe4000d000000 */
[----:B------:R-:W-:Y:S05]  /*4ed0*/  USEL UR22, UR4, URZ, !UP1 ;  /* 0x0000003f04167287 */ /* 0x000fea000c800000 */
[-C--:B------:R-:W-:Y:S01]  /*4ee0*/  HMMA.16816.F32 R20, R28, R32.reuse, RZ ;  /* 0x000000201c14723c */ /* 0x080fe200000018ff */
[----:B------:R-:W3:Y:S04]  /*4ef0*/  LDSM.16.MT88.2 R28, [R178+0x4800] ;  /* 0x00480000b21c783b */ /* 0x000ee80000004100 */
[----:B------:R-:W-:Y:S03]  /*4f00*/  LDSM.16.MT88.2 R30, [R178+0xc00] ;  /* 0x000c0000b21e783b */ /* 0x000fe60000004100 */
[----:B------:R-:W-:Y:S08]  /*4f10*/  HMMA.16816.F32 R24, R24, R32, RZ ;  /* 0x000000201818723c */ /* 0x000ff000000018ff */
[-C--:B------:R-:W-:Y:S08]  /*4f20*/  HMMA.16816.F32 R4, R132, R34.reuse, R4 ;  /* 0x000000228404723c */ /* 0x080ff00000001804 */
[C---:B------:R-:W-:Y:S01]  /*4f30*/  HMMA.16816.F32 R8, R148.reuse, R34, R8 ;  /* 0x000000229408723c */ /* 0x040fe20000001808 */
[----:B------:R-:W4:Y:S07]  /*4f40*/  LDSM.16.M88.4 R32, [R174] ;  /* 0x00000000ae20783b */ /* 0x000f2e0000000200 */
        /* <DEDUP_REMOVED lines=9> */
[C---:B------:R-:W-:Y:S01]  /*4fe0*/  HMMA.16816.F32 R8, R140.reuse, R2, R8 ;  /* 0x000000028c08723c */ /* 0x040fe20000001808 */
[----:B------:R-:W1:Y:S07]  /*4ff0*/  LDSM.16.MT88.2 R2, [R178+0x4c00] ;  /* 0x004c0000b202783b */ /* 0x000e6e0000004100 */
[-C--:B--2---:R-:W-:Y:S08]  /*5000*/  HMMA.16816.F32 R12, R140, R146.reuse, R12 ;  /* 0x000000928c0c723c */ /* 0x084ff0000000180c */
[C---:B------:R-:W-:Y:S01]  /*5010*/  HMMA.16816.F32 R16, R136.reuse, R146, R16 ;  /* 0x000000928810723c */ /* 0x040fe20000001810 */
[----:B------:R-:W2:Y:S07]  /*5020*/  LDSM.16.MT88.2 R146, [R178+0x1000] ;  /* 0x00100000b292783b */ /* 0x000eae0000004100 */
[-C--:B---3--:R-:W-:Y:S01]  /*5030*/  HMMA.16816.F32 R20, R136, R28.reuse, R20 ;  /* 0x0000001c8814723c */ /* 0x088fe20000001814 */
[----:B------:R-:W-:Y:S07]  /*5040*/  LDSM.16.M88.4 R136, [R176+0x2000] ;  /* 0x00200000b088783b */ /* 0x000fee0000000200 */
[----:B------:R-:W-:Y:S01]  /*5050*/  HMMA.16816.F32 R24, R140, R28, R24 ;  /* 0x0000001c8c18723c */ /* 0x000fe20000001818 */
[----:B------:R-:W3:Y:S04]  /*5060*/  LDSM.16.MT88.2 R28, [R178+0x5000] ;  /* 0x00500000b21c783b */ /* 0x000ee80000004100 */
[----:B------:R-:W-:Y:S03]  /*5070*/  LDSM.16.M88.4 R140, [R176+0x3000] ;  /* 0x00300000b08c783b */ /* 0x000fe60000000200 */
[-C--:B----4-:R-:W-:Y:S08]  /*5080*/  HMMA.16816.F32 R4, R32, R30.reuse, R4 ;  /* 0x0000001e2004723c */ /* 0x090ff00000001804 */
[C---:B------:R-:W-:Y:S01]  /*5090*/  HMMA.16816.F32 R8, R156.reuse, R30, R8 ;  /* 0x0000001e9c08723c */ /* 0x040fe20000001808 */
[----:B------:R-:W4:Y:S07]  /*50a0*/  LDSM.16.MT88.2 R30, [R178+0x1400] ;  /* 0x00140000b21e783b */ /* 0x000f2e0000004100 */
[-C--:B-----5:R-:W-:Y:S08]  /*50b0*/  HMMA.16816.F32 R12, R156, R144.reuse, R12 ;  /* 0x000000909c0c723c */ /* 0x0a0ff0000000180c */
[C---:B------:R-:W-:Y:S01]  /*50c0*/  HMMA.16816.F32 R16, R32.reuse, R144, R16 ;  /* 0x000000902010723c */ /* 0x040fe20000001810 */
[----:B------:R-:W5:Y:S07]  /*50d0*/  LDSM.16.MT88.2 R144, [R178+0x3400] ;  /* 0x00340000b290783b */ /* 0x000f6e0000004100 */
[-C--:B-1----:R-:W-:Y:S01]  /*50e0*/  HMMA.16816.F32 R20, R32, R2.reuse, R20 ;  /* 0x000000022014723c */ /* 0x082fe20000001814 */
[----:B------:R-:W-:Y:S07]  /*50f0*/  LDSM.16.M88.4 R32, [R175+0x2000] ;  /* 0x00200000af20783b */ /* 0x000fee0000000200 */
[----:B------:R-:W-:Y:S01]  /*5100*/  HMMA.16816.F32 R24, R156, R2, R24 ;  /* 0x000000029c18723c */ /* 0x000fe20000001818 */
[----:B------:R-:W1:Y:S04]  /*5110*/  LDSM.16.MT88.2 R2, [R178+0x5400] ;  /* 0x00540000b202783b */ /* 0x000e680000004100 */
[----:B------:R-:W-:Y:S03]  /*5120*/  LDSM.16.MT88.2 R156, [R178+0x3800] ;  /* 0x00380000b29c783b */ /* 0x000fe60000004100 */
[-C--:B--2---:R-:W-:Y:S08]  /*5130*/  HMMA.16816.F32 R4, R132, R146.reuse, R4 ;  /* 0x000000928404723c */ /* 0x084ff00000001804 */
[C---:B------:R-:W-:Y:S01]  /*5140*/  HMMA.16816.F32 R8, R148.reuse, R146, R8 ;  /* 0x000000929408723c */ /* 0x040fe20000001808 */
[----:B------:R-:W2:Y:S07]  /*5150*/  LDSM.16.MT88.2 R146, [R178+0x1800] ;  /* 0x00180000b292783b */ /* 0x000eae0000004100 */
[-C--:B------:R-:W-:Y:S08]  /*5160*/  HMMA.16816.F32 R12, R148, R152.reuse, R12 ;  /* 0x00000098940c723c */ /* 0x080ff0000000180c */
[C---:B------:R-:W-:Y:S01]  /*5170*/  HMMA.16816.F32 R16, R132.reuse, R152, R16 ;  /* 0x000000988410723c */ /* 0x040fe20000001810 */
[----:B------:R-:W1:Y:S07]  /*5180*/  LDSM.16.M88.4 R152, [R175+0x3000] ;  /* 0x00300000af98783b */ /* 0x000e6e0000000200 */
        /* <DEDUP_REMOVED lines=12> */
[----:B------:R-:W-:Y:S07]  /*5250*/  LDSM.16.MT88.4 R136, [R179+0x1ec80] ;  /* 0x01ec8000b388783b */ /* 0x000fee0000004200 */
[----:B------:R-:W-:Y:S01]  /*5260*/  HMMA.16816.F32 R24, R140, R2, R24 ;  /* 0x000000028c18723c */ /* 0x000fe20000001818 */
[----:B------:R-:W1:Y:S07]  /*5270*/  LDSM.16.MT88.2 R2, [R178+0x5c00] ;  /* 0x005c0000b202783b */ /* 0x000e6e0000004100 */
[-C--:B--2---:R-:W-:Y:S08]  /*5280*/  HMMA.16816.F32 R4, R32, R146.reuse, R4 ;  /* 0x000000922004723c */ /* 0x084ff00000001804 */
[C---:B------:R-:W-:Y:S08]  /*5290*/  HMMA.16816.F32 R8, R152.reuse, R146, R8 ;  /* 0x000000929808723c */ /* 0x040ff00000001808 */
[-C--:B------:R-:W-:Y:S08]  /*52a0*/  HMMA.16816.F32 R12, R152, R156.reuse, R12 ;  /* 0x0000009c980c723c */ /* 0x080ff0000000180c */
[C---:B------:R-:W-:Y:S08]  /*52b0*/  HMMA.16816.F32 R16, R32.reuse, R156, R16 ;  /* 0x0000009c2010723c */ /* 0x040ff00000001810 */
[-C--:B---3--:R-:W-:Y:S07]  /*52c0*/  HMMA.16816.F32 R20, R32, R28.reuse, R20 ;  /* 0x0000001c2014723c */ /* 0x088fee0000001814 */
[----:B------:R-:W-:Y:S01]  /*52d0*/  IMAD.U32 R35, RZ, RZ, UR14 ;  /* 0x0000000eff237e24 */ /* 0x000fe2000f8e00ff */
[----:B------:R-:W-:Y:S04]  /*52e0*/  HMMA.16816.F32 R24, R152, R28, R24 ;  /* 0x0000001c9818723c */ /* 0x000fe80000001818 */
[----:B------:R-:W-:Y:S01]  /*52f0*/  IADD3 R33, P0, R210, UR14, RZ ;  /* 0x0000000ed2217c10 */ /* 0x000fe2000ff1e0ff */
[----:B------:R-:W-:Y:S03]  /*5300*/  UMOV UR14, UR21 ;  /* 0x00000015000e7c82 */ /* 0x000fe60008000000 */
[-C--:B----4-:R-:W-:Y:S05]  /*5310*/  HMMA.16816.F32 R4, R132, R30.reuse, R4 ;  /* 0x0000001e8404723c */ /* 0x090fea0000001804 */
[----:B------:R-:W-:Y:S02]  /*5320*/  LEA.HI.X.SX32 R32, R35, R208, 0x1, P0 ;  /* 0x000000d023207211 */ /* 0x000fe400000f0eff */
[C---:B------:R-:W-:Y:S01]  /*5330*/  LEA R140, P0, R33.reuse, c[0x0][0x220], 0x2 ;  /* 0x00008800218c7a11 */ /* 0x040fe200078010ff */
[C---:B------:R-:W-:Y:S01]  /*5340*/  HMMA.16816.F32 R8, R148.reuse, R30, R8 ;  /* 0x0000001e9408723c */ /* 0x040fe20000001808 */
[----:B------:R-:W-:Y:S03]  /*5350*/  LDSM.16.MT88.4 R28, [R160+0xd080] ;  /* 0x00d08000a01c783b */ /* 0x000fe60000004200 */
[----:B------:R-:W-:Y:S02]  /*5360*/  LEA.HI.X R141, R33, c[0x0][0x224], R32, 0x2, P0 ;  /* 0x00008900218d7a11 */ /* 0x000fe400000f1420 */
[----:B------:R-:W-:Y:S01]  /*5370*/  LDSM.16.MT88.4 R32, [R160+0xe080] ;  /* 0x00e08000a020783b */ /* 0x000fe20000004200 */
[----:B------:R-:W-:Y:S01]  /*5380*/  PLOP3.LUT P0, PT, PT, PT, UP0, 0x40, 0x0 ;  /* 0x000000000000781c */ /* 0x000fe20003f0e808 */
[-C--:B-----5:R-:W-:Y:S07]  /*5390*/  HMMA.16816.F32 R12, R148, R144.reuse, R12 ;  /* 0x00000090940c723c */ /* 0x0a0fee000000180c */
        /* <DEDUP_REMOVED lines=22> */
[----:B------:R-:W-:Y:S04]  /*5500*/  LDSM.16.MT88.4 R132, [R179+0x1cc80] ;  /* 0x01cc8000b384783b */ /* 0x000fe80000004200 */
[----:B------:R-:W-:Y:S04]  /*5510*/  RED.E.ADD.F32.FTZ.RN.STRONG.GPU [R140.64+0x4000], R20 ;  /* 0x004000148c00798e */ /* 0x000fe8000c10e798 */
[----:B------:R-:W-:Y:S04]  /*5520*/  RED.E.ADD.F32.FTZ.RN.STRONG.GPU [R140.64+0x4400], R21 ;  /* 0x004400158c00798e */ /* 0x000fe8000c10e798 */
[----:B------:R-:W-:Y:S04]  /*5530*/  RED.E.ADD.F32.FTZ.RN.STRONG.GPU [R140.64+0x4800], R22 ;  /* 0x004800168c00798e */ /* 0x000fe8000c10e798 */
[----:B------:R-:W-:Y:S01]  /*5540*/  RED.E.ADD.F32.FTZ.RN.STRONG.GPU [R140.64+0x4c00], R23 ;  /* 0x004c00178c00798e */ /* 0x000fe2000c10e798 */
[-C--:B-1----:R-:W-:Y:S03]  /*5550*/  HMMA.16816.F32 R84, R8, R16.reuse, R84 ;  /* 0x000000100854723c */ /* 0x082fe60000001854 */
[----:B------:R-:W1:Y:S04]  /*5560*/  LDSM.16.MT88.4 R20, [R160+0xc480] ;  /* 0x00c48000a014783b */ /* 0x000e680000004200 */
[----:B------:R-:W-:Y:S04]  /*5570*/  RED.E.ADD.F32.FTZ.RN.STRONG.GPU [R140.64+0x5000], R24 ;  /* 0x005000188c00798e */ /* 0x000fe8000c10e798 */
[----:B------:R-:W-:Y:S04]  /*5580*/  RED.E.ADD.F32.FTZ.RN.STRONG.GPU [R140.64+0x5400], R25 ;  /* 0x005400198c00798e */ /* 0x000fe8000c10e798 */
[----:B------:R-:W-:Y:S01]  /*5590*/  RED.E.ADD.F32.FTZ.RN.STRONG.GPU [R140.64+0x5800], R26 ;  /* 0x0058001a8c00798e */ /* 0x000fe2000c10e798 */
[C---:B--2---:R-:W-:Y:S03]  /*55a0*/  HMMA.16816.F32 R88, R12.reuse, R16, R88 ;  /* 0x000000100c58723c */ /* 0x044fe60000001858 */
[----:B------:R-:W-:Y:S04]  /*55b0*/  RED.E.ADD.F32.FTZ.RN.STRONG.GPU [R140.64+0x5c00], R27 ;  /* 0x005c001b8c00798e */ /* 0x000fe8000c10e798 */
[----:B------:R-:W2:Y:S01]  /*55c0*/  LDSM.16.MT88.4 R24, [R160+0xd480] ;  /* 0x00d48000a018783b */ /* 0x000ea20000004200 */
[-C--:B------:R-:W-:Y:S03]  /*55d0*/  HMMA.16816.F32 R92, R12, R18.reuse, R92 ;  /* 0x000000120c5c723c */ /* 0x080fe6000000185c */
[----:B------:R-:W-:Y:S05]  /*55e0*/  LDSM.16.MT88.4 R140, [R179+0x1fc80] ;  /* 0x01fc8000b38c783b */ /* 0x000fea0000004200 */
[C---:B------:R-:W-:Y:S01]  /*55f0*/  HMMA.16816.F32 R96, R8.reuse, R18, R96 ;  /* 0x000000120860723c */ /* 0x040fe20000001860 */
[----:B------:R-:W3:Y:S07]  /*5600*/  LDSM.16.MT88.4 R16, [R160+0xe480] ;  /* 0x00e48000a010783b */ /* 0x000eee0000004200 */
        /* <DEDUP_REMOVED lines=8> */
[----:B------:R-:W-:Y:S07]  /*5690*/  LDSM.16.MT88.4 R12, [R160+0xc880] ;  /* 0x00c88000a00c783b */ /* 0x000fee0000004200 */
[----:B------:R-:W-:Y:S01]  /*56a0*/  HMMA.16816.F32 R128, R8, R34, R128 ;  /* 0x000000220880723c */ /* 0x000fe20000001880 */
[----:B------:R-:W4:Y:S04]  /*56b0*/  LDSM.16.MT88.4 R8, [R179+0x1d480] ;  /* 0x01d48000b308783b */ /* 0x000f280000004200 */
[----:B------:R-:W5:Y:S03]  /*56c0*/  LDSM.16.MT88.4 R32, [R160+0xd880] ;  /* 0x00d88000a020783b */ /* 0x000f660000004200 */
[-C--:B-1----:R-:W-:Y:S08]  /*56d0*/  HMMA.16816.F32 R84, R132, R20.reuse, R84 ;  /* 0x000000148454723c */ /* 0x082ff00000001854 */
[C---:B------:R-:W-:Y:S08]  /*56e0*/  HMMA.16816.F32 R88, R136.reuse, R20, R88 ;  /* 0x000000148858723c */ /* 0x040ff00000001858 */
[-C--:B------:R-:W-:Y:S08]  /*56f0*/  HMMA.16816.F32 R92, R136, R22.reuse, R92 ;  /* 0x00000016885c723c */ /* 0x080ff0000000185c */
[C---:B------:R-:W-:Y:S01]  /*5700*/  HMMA.16816.F32 R96, R132.reuse, R22, R96 ;  /* 0x000000168460723c */ /* 0x040fe20000001860 */
[----:B------:R-:W1:Y:S07]  /*5710*/  LDSM.16.MT88.4 R20, [R160+0xe880] ;  /* 0x00e88000a014783b */ /* 0x000e6e0000004200 */
[-C--:B--2---:R-:W-:Y:S08]  /*5720*/  HMMA.16816.F32 R100, R132, R24.reuse, R100 ;  /* 0x000000188464723c */ /* 0x084ff00000001864 */
[C---:B------:R-:W-:Y:S08]  /*5730*/  HMMA.16816.F32 R104, R136.reuse, R24, R104 ;  /* 0x000000188868723c */ /* 0x040ff00000001868 */
[-C--:B------:R-:W-:Y:S08]  /*5740*/  HMMA.16816.F32 R108, R136, R26.reuse, R108 ;  /* 0x0000001a886c723c */ /* 0x080ff0000000186c */
[C---:B------:R-:W-:Y:S01]  /*5750*/  HMMA.16816.F32 R112, R132.reuse, R26, R112 ;  /* 0x0000001a8470723c */ /* 0x040fe20000001870 */
[----:B------:R-:W-:Y:S07]  /*5760*/  LDSM.16.MT88.4 R24, [R179+0x1dc80] ;  /* 0x01dc8000b318783b */ /* 0x000fee0000004200 */
[-C--:B---3--:R-:W-:Y:S08]  /*5770*/  HMMA.16816.F32 R116, R132, R16.reuse, R116 ;  /* 0x000000108474723c */ /* 0x088ff00000001874 */
[C---:B------:R-:W-:Y:S08]  /*5780*/  HMMA.16816.F32 R120, R136.reuse, R16, R120 ;  /* 0x000000108878723c */ /* 0x040ff00000001878 */
[-C--:B------:R-:W-:Y:S01]  /*5790*/  HMMA.16816.F32 R124, R136, R18.reuse, R124 ;  /* 0x00000012887c723c */ /* 0x080fe2000000187c */
[----:B------:R-:W2:Y:S07]  /*57a0*/  LDSM.16.MT88.4 R136, [R160+0xcc80] ;  /* 0x00cc8000a088783b */ /* 0x000eae0000004200 */
[----:B------:R-:W-:Y:S01]  /*57b0*/  HMMA.16816.F32 R128, R132, R18, R128 ;  /* 0x000000128480723c */ /* 0x000fe20000001880 */
[----:B------:R-:W3:Y:S04]  /*57c0*/  LDSM.16.MT88.4 R16, [R160+0xdc80] ;  /* 0x00dc8000a010783b */ /* 0x000ee80000004200 */
[----:B------:R-:W1:Y:S03]  /*57d0*/  LDSM.16.MT88.4 R132, [R160+0xec80] ;  /* 0x00ec8000a084783b */ /* 0x000e660000004200 */
        /* <DEDUP_REMOVED lines=13> */
[C---:B------:R-:W-:Y:S08]  /*58b0*/  HMMA.16816.F32 R88, R140.reuse, R136, R88 ;  /* 0x000000888c58723c */ /* 0x040ff00000001858 */
[-C--:B------:R-:W-:Y:S08]  /*58c0*/  HMMA.16816.F32 R92, R140, R138.reuse, R92 ;  /* 0x0000008a8c5c723c */ /* 0x080ff0000000185c */
[C---:B------:R-:W-:Y:S08]  /*58d0*/  HMMA.16816.F32 R96, R24.reuse, R138, R96 ;  /* 0x0000008a1860723c */ /* 0x040ff00000001860 */
[-C--:B---3--:R-:W-:Y:S08]  /*58e0*/  HMMA.16816.F32 R100, R24, R16.reuse, R100 ;  /* 0x000000101864723c */ /* 0x088ff00000001864 */
[C---:B------:R-:W-:Y:S08]  /*58f0*/  HMMA.16816.F32 R104, R140.reuse, R16, R104 ;  /* 0x000000108c68723c */ /* 0x040ff00000001868 */
[-C--:B------:R-:W-:Y:S08]  /*5900*/  HMMA.16816.F32 R108, R140, R18.reuse, R108 ;  /* 0x000000128c6c723c */ /* 0x080ff0000000186c */
[C---:B------:R-:W-:Y:S08]  /*5910*/  HMMA.16816.F32 R112, R24.reuse, R18, R112 ;  /* 0x000000121870723c */ /* 0x040ff00000001870 */
[-C--:B------:R-:W-:Y:S08]  /*5920*/  HMMA.16816.F32 R116, R24, R132.reuse, R116 ;  /* 0x000000841874723c */ /* 0x080ff00000001874 */
[C---:B------:R-:W-:Y:S08]  /*5930*/  HMMA.16816.F32 R120, R140.reuse, R132, R120 ;  /* 0x000000848c78723c */ /* 0x040ff00000001878 */
[-C--:B------:R-:W-:Y:S08]  /*5940*/  HMMA.16816.F32 R124, R140, R134.reuse, R124 ;  /* 0x000000868c7c723c */ /* 0x080ff0000000187c */
[----:B------:R-:W-:Y:S01]  /*5950*/  HMMA.16816.F32 R128, R24, R134, R128 ;  /* 0x000000861880723c */ /* 0x000fe20000001880 */
[----:B------:R-:W-:-:S07]  /*5960*/  @P0 BRA `(.L_x_659) ;  /* 0xffffc61000000947 */ /* 0x000fce000383ffff */
.L_x_656:
[----:B------:R-:W1:Y:S01]  /*5970*/  S2R R0, SR_TID.X ;  /* 0x0000000000007919 */ /* 0x000e620000002100 */
[----:B------:R-:W-:Y:S01]  /*5980*/  LEA.HI R7, R188, R188, RZ, 0x1 ;  /* 0x000000bcbc077211 */ /* 0x000fe200078f08ff */
[----:B------:R-:W-:Y:S01]  /*5990*/  FMUL.FTZ R84, R84, c[0x0][0x298] ;  /* 0x0000a60054547a20 */ /* 0x000fe20000410000 */
[----:B------:R-:W-:Y:S01]  /*59a0*/  F2FP.PACK_AB R36, R37, R36 ;  /* 0x000000242524723e */ /* 0x000fe200000000ff */
[----:B------:R-:W-:Y:S01]  /*59b0*/  BAR.SYNC.DEFER_BLOCKING 0x1, 0x100 ;  /* 0x0044000000007b1d */ /* 0x000fe20000010000 */
[----:B------:R-:W-:Y:S01]  /*59c0*/  SHF.R.S32.HI R9, RZ, 0x1, R7 ;  /* 0x00000001ff097819 */ /* 0x000fe20000011407 */
[----:B------:R-:W-:Y:S01]  /*59d0*/  FMUL.FTZ R85, R85, c[0x0][0x298] ;  /* 0x0000a60055557a20 */ /* 0x000fe20000410000 */
[----:B------:R-:W-:Y:S01]  /*59e0*/  LOP3.LUT R7, R7, 0x3fffffe, RZ, 0xc0, !PT ;  /* 0x03fffffe07077812 */ /* 0x000fe200078ec0ff */
[----:B------:R-:W-:Y:S01]  /*59f0*/  FMUL.FTZ R86, R86, c[0x0][0x298] ;  /* 0x0000a60056567a20 */ /* 0x000fe20000410000 */
[C---:B------:R-:W-:Y:S01]  /*5a00*/  LOP3.LUT P0, RZ, R9.reuse, 0x2, RZ, 0xc0, !PT ;  /* 0x0000000209ff7812 */ /* 0x040fe2000780c0ff */
[----:B------:R-:W-:Y:S01]  /*5a10*/  IMAD.SHL.U32 R8, R9, 0x40, RZ ;  /* 0x0000004009087824 */ /* 0x000fe200078e00ff */
[----:B------:R-:W-:Y:S01]  /*5a20*/  F2FP.PACK_AB R38, R39, R38 ;  /* 0x000000262726723e */ /* 0x000fe200000000ff */
[----:B------:R-:W-:Y:S01]  /*5a30*/  IMAD.IADD R7, R188, 0x1, -R7 ;  /* 0x00000001bc077824 */ /* 0x000fe200078e0a07 */
[----:B------:R-:W-:Y:S01]  /*5a40*/  F2FP.PACK_AB R48, R49, R48 ;  /* 0x000000303130723e */ /* 0x000fe200000000ff */
[----:B------:R-:W-:Y:S01]  /*5a50*/  FMUL.FTZ R87, R87, c[0x0][0x298] ;  /* 0x0000a60057577a20 */ /* 0x000fe20000410000 */
[----:B------:R-:W-:Y:S01]  /*5a60*/  LOP3.LUT R8, R8, 0xc0, RZ, 0xc0, !PT ;  /* 0x000000c008087812 */ /* 0x000fe200078ec0ff */
        /* <DEDUP_REMOVED lines=9> */
[--C-:B-1----:R-:W-:Y:S01]  /*5b00*/  SHF.R.S32.HI R3, RZ, 0x1f, R0.reuse ;  /* 0x0000001fff037819 */ /* 0x102fe20000011400 */
[----:B------:R-:W-:Y:S01]  /*5b10*/  FMUL.FTZ R89, R89, c[0x0][0x298] ;  /* 0x0000a60059597a20 */ /* 0x000fe20000410000 */
[----:B------:R-:W-:Y:S01]  /*5b20*/  SHF.R.S32.HI R11, RZ, 0x1f, R0 ;  /* 0x0000001fff0b7819 */ /* 0x000fe20000011400 */
[----:B------:R-:W-:Y:S01]  /*5b30*/  FMUL.FTZ R90, R90, c[0x0][0x298] ;  /* 0x0000a6005a5a7a20 */ /* 0x000fe20000410000 */
[-C--:B------:R-:W-:Y:S01]  /*5b40*/  LEA.HI R2, R3, R0.reuse, RZ, 0x5 ;  /* 0x0000000003027211 */ /* 0x080fe200078f28ff */
[----:B------:R-:W-:Y:S01]  /*5b50*/  FMUL.FTZ R91, R91, c[0x0][0x298] ;  /* 0x0000a6005b5b7a20 */ /* 0x000fe20000410000 */
[-C--:B------:R-:W-:Y:S01]  /*5b60*/  LEA.HI R6, R11, R0.reuse, RZ, 0x2 ;  /* 0x000000000b067211 */ /* 0x080fe200078f10ff */
[----:B------:R-:W-:Y:S01]  /*5b70*/  FMUL.FTZ R92, R92, c[0x0][0x298] ;  /* 0x0000a6005c5c7a20 */ /* 0x000fe20000410000 */
[--C-:B--2---:R-:W-:Y:S01]  /*5b80*/  SHF.R.S32.HI R5, RZ, 0x5, R2.reuse ;  /* 0x00000005ff057819 */ /* 0x104fe20000011402 */
[----:B------:R-:W-:Y:S01]  /*5b90*/  FMUL.FTZ R93, R93, c[0x0][0x298] ;  /* 0x0000a6005d5d7a20 */ /* 0x000fe20000410000 */
[----:B------:R-:W-:Y:S01]  /*5ba0*/  SHF.R.S32.HI R2, RZ, 0x1f, R2 ;  /* 0x0000001fff027819 */ /* 0x000fe20000011402 */
[----:B------:R-:W-:Y:S01]  /*5bb0*/  FMUL.FTZ R94, R94, c[0x0][0x298] ;  /* 0x0000a6005e5e7a20 */ /* 0x000fe20000410000 */
[----:B------:R-:W-:Y:S01]  /*5bc0*/  LEA.HI R4, R11, R0, RZ, 0x7 ;  /* 0x000000000b047211 */ /* 0x000fe200078f38ff */
[----:B------:R-:W-:Y:S01]  /*5bd0*/  FMUL.FTZ R95, R95, c[0x0][0x298] ;  /* 0x0000a6005f5f7a20 */ /* 0x000fe20000410000 */
[----:B------:R-:W-:Y:S01]  /*5be0*/  LEA.HI R2, R2, R5, RZ, 0x2 ;  /* 0x0000000502027211 */ /* 0x000fe200078f10ff */
[----:B------:R-:W-:Y:S01]  /*5bf0*/  FMUL.FTZ R100, R100, c[0x0][0x298] ;  /* 0x0000a60064647a20 */ /* 0x000fe20000410000 */
[----:B------:R-:W-:Y:S01]  /*5c00*/  LOP3.LUT R11, R6, 0xfffffffc, RZ, 0xc0, !PT ;  /* 0xfffffffc060b7812 */ /* 0x000fe200078ec0ff */
[----:B------:R-:W-:Y:S01]  /*5c10*/  FMUL.FTZ R101, R101, c[0x0][0x298] ;  /* 0x0000a60065657a20 */ /* 0x000fe20000410000 */
[----:B------:R-:W-:Y:S01]  /*5c20*/  LOP3.LUT R2, R2, 0xfffffffc, RZ, 0xc0, !PT ;  /* 0xfffffffc02027812 */ /* 0x000fe200078ec0ff */
[----:B------:R-:W-:Y:S01]  /*5c30*/  FMUL.FTZ R102, R102, c[0x0][0x298] ;  /* 0x0000a60066667a20 */ /* 0x000fe20000410000 */
[----:B------:R-:W-:Y:S01]  /*5c40*/  SHF.R.U32.HI R13, RZ, 0x4, R4 ;  /* 0x00000004ff0d7819 */ /* 0x000fe20000011604 */
[----:B------:R-:W-:Y:S01]  /*5c50*/  IMAD.IADD R11, R0, 0x1, -R11 ;  /* 0x00000001000b7824 */ /* 0x000fe200078e0a0b */
[----:B------:R-:W-:Y:S01]  /*5c60*/  F2FP.PACK_AB R46, R47, R46 ;  /* 0x0000002e2f2e723e */ /* 0x000fe200000000ff */
[----:B------:R-:W-:Y:S01]  /*5c70*/  IMAD.IADD R2, R5, 0x1, -R2 ;  /* 0x0000000105027824 */ /* 0x000fe200078e0a02 */
[----:B------:R-:W-:Y:S01]  /*5c80*/  LOP3.LUT R13, R8, 0x8, R13, 0xf8, !PT ;  /* 0x00000008080d7812 */ /* 0x000fe200078ef80d */
[----:B------:R-:W-:Y:S01]  /*5c90*/  FMUL.FTZ R103, R103, c[0x0][0x298] ;  /* 0x0000a60067677a20 */ /* 0x000fe20000410000 */
[----:B------:R-:W-:Y:S01]  /*5ca0*/  SHF.R.U32.HI R8, RZ, 0x3, R8 ;  /* 0x00000003ff087819 */ /* 0x000fe20000011608 */
[----:B------:R-:W-:Y:S01]  /*5cb0*/  IMAD R2, R2, 0x100, R11 ;  /* 0x0000010002027824 */ /* 0x000fe200078e020b */
[----:B------:R-:W-:Y:S01]  /*5cc0*/  F2FP.PACK_AB R52, R53, R52 ;  /* 0x000000343534723e */ /* 0x000fe200000000ff */
[----:B------:R-:W-:Y:S01]  /*5cd0*/  FMUL.FTZ R112, R112, c[0x0][0x298] ;  /* 0x0000a60070707a20 */ /* 0x000fe20000410000 */
[----:B------:R-:W-:Y:S01]  /*5ce0*/  LOP3.LUT R8, R13, R8, RZ, 0x3c, !PT ;  /* 0x000000080d087212 */ /* 0x000fe200078e3cff */
[----:B------:R-:W-:Y:S01]  /*5cf0*/  IMAD R7, R7, 0x10, R2 ;  /* 0x0000001007077824 */ /* 0x000fe200078e0202 */
[----:B------:R-:W-:Y:S01]  /*5d00*/  F2FP.PACK_AB R54, R55, R54 ;  /* 0x000000363736723e */ /* 0x000fe200000000ff */
[----:B------:R-:W-:Y:S01]  /*5d10*/  FMUL.FTZ R113, R113, c[0x0][0x298] ;  /* 0x0000a60071717a20 */ /* 0x000fe20000410000 */
[----:B------:R-:W-:Y:S01]  /*5d20*/  F2FP.PACK_AB R64, R65, R64 ;  /* 0x000000404140723e */ /* 0x000fe200000000ff */
[----:B------:R-:W-:Y:S01]  /*5d30*/  IMAD.U32 R7, R7, 0x2, R8 ;  /* 0x0000000207077824 */ /* 0x000fe200078e0008 */
[----:B------:R-:W-:Y:S01]  /*5d40*/  F2FP.PACK_AB R66, R67, R66 ;  /* 0x000000424342723e */ /* 0x000fe200000000ff */
[----:B------:R-:W-:Y:S01]  /*5d50*/  FMUL.FTZ R114, R114, c[0x0][0x298] ;  /* 0x0000a60072727a20 */ /* 0x000fe20000410000 */
[----:B------:R-:W-:Y:S01]  /*5d60*/  F2FP.PACK_AB R56, R57, R56 ;  /* 0x000000383938723e */ /* 0x000fe200000000ff */
[----:B------:R-:W-:Y:S01]  /*5d70*/  IMAD.SHL.U32 R7, R7, 0x2, RZ ;  /* 0x0000000207077824 */ /* 0x000fe200078e00ff */
[----:B------:R-:W-:Y:S01]  /*5d80*/  F2FP.PACK_AB R58, R59, R58 ;  /* 0x0000003a3b3a723e */ /* 0x000fe200000000ff */
[----:B------:R-:W-:Y:S01]  /*5d90*/  FMUL.FTZ R115, R115, c[0x0][0x298] ;  /* 0x0000a60073737a20 */ /* 0x000fe20000410000 */
[----:B------:R-:W-:Y:S01]  /*5da0*/  F2FP.PACK_AB R60, R61, R60 ;  /* 0x0000003c3d3c723e */ /* 0x000fe200000000ff */
[----:B------:R-:W-:Y:S01]  /*5db0*/  FMUL.FTZ R104, R104, c[0x0][0x298] ;  /* 0x0000a60068687a20 */ /* 0x000fe20000410000 */
[C---:B------:R-:W-:Y:S01]  /*5dc0*/  IADD3 R5, R7.reuse, 0x20, RZ ;  /* 0x0000002007057810 */ /* 0x040fe20007ffe0ff */
[----:B------:R-:W-:Y:S01]  /*5dd0*/  STS [R7+0x6080], R36 ;  /* 0x0060802407007388 */ /* 0x000fe20000000800 */
[----:B------:R-:W-:Y:S01]  /*5de0*/  @P0 IADD3 R5, R7, -0x20, RZ ;  /* 0xffffffe007050810 */ /* 0x000fe20007ffe0ff */
[----:B------:R-:W-:Y:S01]  /*5df0*/  FMUL.FTZ R105, R105, c[0x0][0x298] ;  /* 0x0000a60069697a20 */ /* 0x000fe20000410000 */
[----:B------:R-:W-:Y:S01]  /*5e00*/  F2FP.PACK_AB R62, R63, R62 ;  /* 0x0000003e3f3e723e */ /* 0x000fe200000000ff */
[----:B------:R-:W-:Y:S01]  /*5e10*/  STS [R7+0x6280], R38 ;  /* 0x0062802607007388 */ /* 0x000fe20000000800 */
[----:B------:R-:W-:Y:S01]  /*5e20*/  F2FP.PACK_AB R68, R69, R68 ;  /* 0x000000444544723e */ /* 0x000fe200000000ff */
        /* <DEDUP_REMOVED lines=27> */
[----:B------:R-:W-:Y:S01]  /*5fe0*/  FMUL.FTZ R117, R117, c[0x0][0x298] ;  /* 0x0000a60075757a20 */ /* 0x000fe20000410000 */
[----:B------:R-:W-:Y:S01]  /*5ff0*/  F2FP.PACK_AB R92, R93, R92 ;  /* 0x0000005c5d5c723e */ /* 0x000fe200000000ff */
[----:B------:R-:W-:Y:S01]  /*6000*/  FMUL.FTZ R118, R118, c[0x0][0x298] ;  /* 0x0000a60076767a20 */ /* 0x000fe20000410000 */
        /* <DEDUP_REMOVED lines=12> */
[----:B------:R1:W-:Y:S01]  /*60d0*/  STS [R7+0x9080], R56 ;  /* 0x0090803807007388 */ /* 0x0003e20000000800 */
[----:B------:R-:W-:Y:S01]  /*60e0*/  FMUL.FTZ R121, R121, c[0x0][0x298] ;  /* 0x0000a60079797a20 */ /* 0x000fe20000410000 */
[----:B------:R-:W-:Y:S01]  /*60f0*/  F2FP.PACK_AB R112, R113, R112 ;  /* 0x000000707170723e */ /* 0x000fe200000000ff */
[----:B------:R-:W-:Y:S01]  /*6100*/  FMUL.FTZ R122, R122, c[0x0][0x298] ;  /* 0x0000a6007a7a7a20 */ /* 0x000fe20000410000 */
[----:B------:R2:W-:Y:S01]  /*6110*/  STS [R7+0x9280], R58 ;  /* 0x0092803a07007388 */ /* 0x0005e20000000800 */
        /* <DEDUP_REMOVED lines=10> */
[----:B------:R-:W3:Y:S01]  /*61c0*/  S2UR UR7, SR_CTAID.X ;  /* 0x00000000000779c3 */ /* 0x000ee20000002500 */
[----:B------:R-:W-:Y:S01]  /*61d0*/  STS [R7+0xa080], R68 ;  /* 0x00a0804407007388 */ /* 0x000fe20000000800 */
[----:B------:R-:W-:Y:S01]  /*61e0*/  F2FP.PACK_AB R108, R109, R108 ;  /* 0x0000006c6d6c723e */ /* 0x000fe200000000ff */
[----:B------:R-:W-:Y:S01]  /*61f0*/  UMOV UR5, 0xffffff80 ;  /* 0xffffff8000057882 */ /* 0x000fe20000000000 */
[----:B------:R-:W-:Y:S01]  /*6200*/  F2FP.PACK_AB R110, R111, R110 ;  /* 0x0000006e6f6e723e */ /* 0x000fe200000000ff */
[----:B------:R-:W-:Y:S01]  /*6210*/  STS [R7+0xa280], R70 ;  /* 0x00a2804607007388 */ /* 0x000fe20000000800 */
[----:B------:R-:W-:Y:S01]  /*6220*/  F2FP.PACK_AB R116, R117, R116 ;  /* 0x000000747574723e */ /* 0x000fe200000000ff */
[----:B------:R-:W-:Y:S01]  /*6230*/  ULDC UR4, c[0x0][0x2f0] ;  /* 0x0000bc0000047ab9 */ /* 0x000fe20000000800 */
[----:B------:R-:W-:Y:S01]  /*6240*/  F2FP.PACK_AB R118, R119, R118 ;  /* 0x000000767776723e */ /* 0x000fe200000000ff */
[----:B------:R-:W-:Y:S01]  /*6250*/  STS [R5+0xa080], R80 ;  /* 0x00a0805005007388 */ /* 0x000fe20000000800 */
[----:B------:R-:W-:Y:S01]  /*6260*/  F2FP.PACK_AB R128, R129, R128 ;  /* 0x000000808180723e */ /* 0x000fe200000000ff */
[--C-:B-1----:R-:W-:Y:S01]  /*6270*/  IMAD.MOV.U32 R56, RZ, RZ, R204.reuse ;  /* 0x000000ffff387224 */ /* 0x102fe200078e00cc */
[----:B------:R-:W-:Y:S01]  /*6280*/  F2FP.PACK_AB R130, R131, R130 ;  /* 0x000000828382723e */ /* 0x000fe200000000ff */
[----:B------:R-:W-:Y:S01]  /*6290*/  STS [R5+0xa280], R82 ;  /* 0x00a2805205007388 */ /* 0x000fe20000000800 */
[----:B------:R-:W-:Y:S01]  /*62a0*/  F2FP.PACK_AB R120, R121, R120 ;  /* 0x000000787978723e */ /* 0x000fe200000000ff */
[----:B------:R-:W-:Y:S01]  /*62b0*/  USHF.R.S32.HI UR6, URZ, 0x1f, UR20 ;  /* 0x0000001f3f067899 */ /* 0x000fe20008011414 */
[----:B------:R-:W-:Y:S01]  /*62c0*/  F2FP.PACK_AB R122, R123, R122 ;  /* 0x0000007a7b7a723e */ /* 0x000fe200000000ff */
[----:B------:R-:W-:Y:S01]  /*62d0*/  STS [R7+0xb080], R72 ;  /* 0x00b0804807007388 */ /* 0x000fe20000000800 */
[----:B------:R-:W-:Y:S01]  /*62e0*/  F2FP.PACK_AB R124, R125, R124 ;  /* 0x0000007c7d7c723e */ /* 0x000fe200000000ff */
[----:B------:R-:W-:Y:S01]  /*62f0*/  BSSY B0, `(.L_x_660) ;  /* 0x000004f000007945 */ /* 0x000fe20003800000 */
[----:B------:R-:W-:Y:S01]  /*6300*/  F2FP.PACK_AB R126, R127, R126 ;  /* 0x0000007e7f7e723e */ /* 0x000fe200000000ff */
[----:B------:R-:W-:Y:S01]  /*6310*/  STS [R7+0xb280], R74 ;  /* 0x00b2804a07007388 */ /* 0x000fe20000000800 */
[----:B------:R-:W-:Y:S01]  /*6320*/  SHF.R.S32.HI R57, RZ, 0x1f, R204 ;  /* 0x0000001fff397819 */ /* 0x000fe200000114cc */
[----:B---3--:R-:W-:-:S02]  /*6330*/  UIMAD UR7, UR7, UR5, UR4 ;  /* 0x00000005070772a4 */ /* 0x008fc4000f8e0204 */
[----:B------:R-:W-:Y:S01]  /*6340*/  STS [R5+0xb080], R76 ;  /* 0x00b0804c05007388 */ /* 0x000fe20000000800 */
[----:B------:R-:W-:Y:S01]  /*6350*/  LEA.HI R0, R3, R0, RZ, 0x2 ;  /* 0x0000000003007211 */ /* 0x000fe200078f10ff */
[----:B------:R-:W-:Y:S02]  /*6360*/  ULDC.64 UR4, c[0x0][0x340] ;  /* 0x0000d00000047ab9 */ /* 0x000fe40000000a00 */
[----:B------:R-:W-:Y:S01]  /*6370*/  STS [R5+0xb280], R78 ;  /* 0x00b2804e05007388 */ /* 0x000fe20000000800 */
[----:B------:R-:W-:Y:S01]  /*6380*/  UISETP.LT.AND UP0, UPT, UR7, 0x80, UPT ;  /* 0x000000800700788c */ /* 0x000fe2000bf01270 */
[----:B--2---:R-:W-:Y:S01]  /*6390*/  SHF.R.S32.HI R58, RZ, 0x2, R0 ;  /* 0x00000002ff3a7819 */ /* 0x004fe20000011400 */
[----:B------:R-:W-:Y:S01]  /*63a0*/  UIMAD UR4, UR6, UR4, URZ ;  /* 0x00000004060472a4 */ /* 0x000fe2000f8e023f */
[----:B------:R-:W-:Y:S01]  /*63b0*/  STS [R7+0x80], R84 ;  /* 0x0000805407007388 */ /* 0x000fe20000000800 */
[----:B------:R-:W-:Y:S01]  /*63c0*/  USEL UR7, UR7, 0x80, UP0 ;  /* 0x0000008007077887 */ /* 0x000fe20008000000 */
[----:B------:R-:W-:Y:S01]  /*63d0*/  IMAD.U32 R0, RZ, RZ, UR20 ;  /* 0x00000014ff007e24 */ /* 0x000fe2000f8e00ff */
[----:B------:R-:W-:Y:S01]  /*63e0*/  UIMAD UR4, UR20, UR5, UR4 ;  /* 0x00000005140472a4 */ /* 0x000fe2000f8e0204 */
[----:B------:R-:W-:Y:S01]  /*63f0*/  STS [R7+0x280], R86 ;  /* 0x0002805607007388 */ /* 0x000fe20000000800 */
[----:B------:R-:W-:-:S02]  /*6400*/  SHF.R.S32.HI R59, RZ, 0x1f, R58 ;  /* 0x0000001fff3b7819 */ /* 0x000fc4000001143a */
[----:B------:R-:W-:Y:S01]  /*6410*/  ISETP.GE.AND P5, PT, R190, UR7, PT ;  /* 0x00000007be007c0c */ /* 0x000fe2000bfa6270 */
[----:B------:R-:W-:Y:S02]  /*6420*/  STS [R5+0x80], R96 ;  /* 0x0000806005007388 */ /* 0x000fe40000000800 */
[----:B------:R-:W-:Y:S02]  /*6430*/  IMAD.WIDE R58, R185, 0x80, R58 ;  /* 0x00000080b93a7825 */ /* 0x000fe400078e023a */
        /* <DEDUP_REMOVED lines=21> */
[----:B------:R-:W-:Y:S06]  /*6590*/  BAR.SYNC.DEFER_BLOCKING 0x1, 0x100 ;  /* 0x0044000000007b1d */ /* 0x000fec0000010000 */
[----:B------:R-:W3:Y:S04]  /*65a0*/  S2R R2, SR_CTAID.Y ;  /* 0x0000000000027919 */ /* 0x000ee80000002600 */
[----:B------:R4:W5:Y:S04]  /*65b0*/  LDS.128 R40, [R186+0x7080] ;  /* 0x00708000ba287984 */ /* 0x0009680000000c00 */
[----:B------:R4:W4:Y:S01]  /*65c0*/  LDS.128 R36, [R186+0x9080] ;  /* 0x00908000ba247984 */ /* 0x0009220000000c00 */
[----:B---3--:R-:W-:Y:S01]  /*65d0*/  SHF.R.S32.HI R4, RZ, 0x1f, R2 ;  /* 0x0000001fff047819 */ /* 0x008fe20000011402 */
[----:B-1----:R-:W-:-:S02]  /*65e0*/  IMAD.WIDE.U32 R6, R2, c[0x0][0x338], R56 ;  /* 0x0000ce0002067a25 */ /* 0x002fc400078e0038 */
[----:B------:R1:W3:Y:S02]  /*65f0*/  LDS.128 R32, [R186+0xb080] ;  /* 0x00b08000ba207984 */ /* 0x0002e40000000c00 */
[----:B--2---:R-:W-:Y:S02]  /*6600*/  IMAD R5, R4, c[0x0][0x338], RZ ;  /* 0x0000ce0004057a24 */ /* 0x004fe400078e02ff */
[----:B------:R1:W2:Y:S02]  /*6610*/  LDS.128 R28, [R186+0x80] ;  /* 0x00008000ba1c7984 */ /* 0x0002a40000000c00 */
[----:B------:R-:W-:Y:S02]  /*6620*/  IMAD R5, R2, c[0x0][0x33c], R5 ;  /* 0x0000cf0002057a24 */ /* 0x000fe400078e0205 */
[----:B------:R1:W1:Y:S02]  /*6630*/  LDS.128 R24, [R186+0x2080] ;  /* 0x00208000ba187984 */ /* 0x0002640000000c00 */
[----:B------:R-:W-:-:S02]  /*6640*/  IMAD.IADD R7, R7, 0x1, R5 ;  /* 0x0000000107077824 */ /* 0x000fc400078e0205 */
[----:B------:R1:W1:Y:S02]  /*6650*/  LDS.128 R20, [R186+0x4080] ;  /* 0x00408000ba147984 */ /* 0x0002640000000c00 */
[----:B------:R-:W-:Y:S02]  /*6660*/  IMAD.WIDE.U32 R60, R0, c[0x0][0x340], R6 ;  /* 0x0000d000003c7a25 */ /* 0x000fe400078e0006 */
[----:B------:R1:W1:Y:S01]  /*6670*/  LDS.128 R16, [R186+0x1080] ;  /* 0x00108000ba107984 */ /* 0x0002620000000c00 */
[----:B------:R-:W-:-:S03]  /*6680*/  IADD3 R0, R204, 0x20, RZ ;  /* 0x00000020cc007810 */ /* 0x000fc60007ffe0ff */
[----:B------:R1:W1:Y:S01]  /*6690*/  LDS.128 R12, [R186+0x3080] ;  /* 0x00308000ba0c7984 */ /* 0x0002620000000c00 */
[----:B------:R-:W-:-:S03]  /*66a0*/  IADD3 R7, R61, UR4, RZ ;  /* 0x000000043d077c10 */ /* 0x000fc6000fffe0ff */
[----:B------:R1:W1:Y:S01]  /*66b0*/  LDS.128 R8, [R186+0x5080] ;  /* 0x00508000ba087984 */ /* 0x0002620000000c00 */
[----:B------:R-:W-:Y:S05]  /*66c0*/  @P5 BRA `(.L_x_661) ;  /* 0x0000011000005947 */ /* 0x000fea0003800000 */
[C---:B------:R-:W-:Y:S01]  /*66d0*/  ISETP.GE.AND P3, PT, R204.reuse, c[0x0][0x324], PT ;  /* 0x0000c900cc007a0c */ /* 0x040fe20003f66270 */
[----:B------:R-:W5:Y:S01]  /*66e0*/  LDS.128 R48, [R186+0x8080] ;  /* 0x00808000ba307984 */ /* 0x000f620000000c00 */
[----:B------:R-:W-:Y:S01]  /*66f0*/  IMAD R5, R59, c[0x0][0x330], RZ ;  /* 0x0000cc003b057a24 */ /* 0x000fe200078e02ff */
[----:B------:R-:W-:Y:S01]  /*6700*/  IADD3 R3, R204, 0x40, RZ ;  /* 0x00000040cc037810 */ /* 0x000fe20007ffe0ff */
[----:B------:R-:W-:Y:S01]  /*6710*/  IMAD.MOV.U32 R6, RZ, RZ, R60 ;  /* 0x000000ffff067224 */ /* 0x000fe200078e003c */
[----:B------:R-:W4:Y:S01]  /*6720*/  LDS.128 R52, [R186+0xa080] ;  /* 0x00a08000ba347984 */ /* 0x000f220000000c00 */
[----:B------:R-:W-:Y:S01]  /*6730*/  IMAD R5, R58, c[0x0][0x334], R5 ;  /* 0x0000cd003a057a24 */ /* 0x000fe200078e0205 */
[----:B------:R-:W-:Y:S01]  /*6740*/  ISETP.GE.AND P2, PT, R0, c[0x0][0x324], PT ;  /* 0x0000c90000007a0c */ /* 0x000fe20003f46270 */
[----:B------:R-:W-:Y:S01]  /*6750*/  IMAD.WIDE.U32 R62, R58, c[0x0][0x330], R6 ;  /* 0x0000cc003a3e7a25 */ /* 0x000fe200078e0006 */
[----:B------:R-:W-:-:S03]  /*6760*/  ISETP.GE.AND P1, PT, R3, c[0x0][0x324], PT ;  /* 0x0000c90003007a0c */ /* 0x000fc60003f26270 */
[----:B------:R-:W-:Y:S01]  /*6770*/  IMAD.IADD R5, R63, 0x1, R5 ;  /* 0x000000013f057824 */ /* 0x000fe200078e0205 */
[----:B------:R-:W3:Y:S01]  /*6780*/  @!P3 LDS.128 R44, [R186+0x6080] ;  /* 0x00608000ba2cb984 */ /* 0x000ee20000000c00 */
[----:B------:R-:W-:-:S04]  /*6790*/  LEA R64, P0, R62, c[0x0][0x318], 0x1 ;  /* 0x0000c6003e407a11 */ /* 0x000fc800078008ff */
[----:B------:R-:W-:-:S05]  /*67a0*/  LEA.HI.X R65, R62, c[0x0][0x31c], R5, 0x1, P0 ;  /* 0x0000c7003e417a11 */ /* 0x000fca00000f0c05 */
[----:B-----5:R5:W-:Y:S04]  /*67b0*/  @!P2 STG.E.128 [R64.64+0x40], R48 ;  /* 0x000040304000a986 */ /* 0x020be8000c101d18 */
[----:B----4-:R5:W-:Y:S04]  /*67c0*/  @!P1 STG.E.128 [R64.64+0x80], R52 ;  /* 0x0000803440009986 */ /* 0x010be8000c101d18 */
[----:B---3--:R5:W-:Y:S02]  /*67d0*/  @!P3 STG.E.128 [R64.64], R44 ;  /* 0x0000002c4000b986 */ /* 0x008be4000c101d18 */
.L_x_661:
[----:B------:R-:W-:Y:S05]  /*67e0*/  BSYNC B0 ;  /* 0x0000000000007941 */ /* 0x000fea0003800000 */
.L_x_660:
[----:B------:R-:W-:Y:S01]  /*67f0*/  IADD3 R190, R190, 0x40, RZ ;  /* 0x00000040bebe7810 */ /* 0x000fe20007ffe0ff */
[----:B------:R-:W-:Y:S03]  /*6800*/  BSSY B0, `(.L_x_662) ;  /* 0x0000014000007945 */ /* 0x000fe60003800000 */
[----:B------:R-:W-:-:S13]  /*6810*/  ISETP.GE.AND P4, PT, R190, UR7, PT ;  /* 0x00000007be007c0c */ /* 0x000fda000bf86270 */
[----:B------:R-:W-:Y:S05]  /*6820*/  @P4 BRA `(.L_x_663) ;  /* 0x0000011000004947 */ /* 0x000fea0003800000 */
[----:B------:R-:W-:Y:S01]  /*6830*/  IADD3 R6, P0, R58, 0x40, RZ ;  /* 0x000000403a067810 */ /* 0x000fe20007f1e0ff */
[----:B-----5:R-:W-:Y:S01]  /*6840*/  IMAD.MOV.U32 R44, RZ, RZ, R60 ;  /* 0x000000ffff2c7224 */ /* 0x020fe200078e003c */
[C---:B------:R-:W-:Y:S01]  /*6850*/  IADD3 R3, R204.reuse, 0x40, RZ ;  /* 0x00000040cc037810 */ /* 0x040fe20007ffe0ff */
[----:B------:R-:W-:Y:S01]  /*6860*/  IMAD.MOV.U32 R45, RZ, RZ, R7 ;  /* 0x000000ffff2d7224 */ /* 0x000fe200078e0007 */
[----:B------:R-:W-:Y:S01]  /*6870*/  ISETP.GE.AND P2, PT, R204, c[0x0][0x324], PT ;  /* 0x0000c900cc007a0c */ /* 0x000fe20003f46270 */
[----:B------:R-:W-:Y:S01]  /*6880*/  IMAD.X R5, RZ, RZ, R59, P0 ;  /* 0x000000ffff057224 */ /* 0x000fe200000e063b */
[----:B------:R-:W-:Y:S01]  /*6890*/  ISETP.GE.AND P0, PT, R3, c[0x0][0x324], PT ;  /* 0x0000c90003007a0c */ /* 0x000fe20003f06270 */
[----:B------:R-:W-:Y:S01]  /*68a0*/  IMAD.WIDE.U32 R44, R6, c[0x0][0x330], R44 ;  /* 0x0000cc00062c7a25 */ /* 0x000fe200078e002c */
[----:B------:R-:W-:-:S03]  /*68b0*/  ISETP.GE.AND P1, PT, R0, c[0x0][0x324], PT ;  /* 0x0000c90000007a0c */ /* 0x000fc60003f26270 */
[----:B------:R-:W-:-:S04]  /*68c0*/  IMAD R5, R5, c[0x0][0x330], RZ ;  /* 0x0000cc0005057a24 */ /* 0x000fc800078e02ff */
[----:B------:R-:W-:Y:S01]  /*68d0*/  IMAD R5, R6, c[0x0][0x334], R5 ;  /* 0x0000cd0006057a24 */ /* 0x000fe200078e0205 */
[----:B------:R-:W-:-:S03]  /*68e0*/  LEA R6, P3, R44, c[0x0][0x318], 0x1 ;  /* 0x0000c6002c067a11 */ /* 0x000fc600078608ff */
[----:B------:R-:W-:-:S05]  /*68f0*/  IMAD.IADD R5, R45, 0x1, R5 ;  /* 0x000000012d057824 */ /* 0x000fca00078e0205 */
[----:B------:R-:W-:-:S05]  /*6900*/  LEA.HI.X R7, R44, c[0x0][0x31c], R5, 0x1, P3 ;  /* 0x0000c7002c077a11 */ /* 0x000fca00018f0c05 */
[----:B------:R5:W-:Y:S04]  /*6910*/  @!P2 STG.E.128 [R6.64], R40 ;  /* 0x000000280600a986 */ /* 0x000be8000c101d18 */
[----:B----4-:R5:W-:Y:S04]  /*6920*/  @!P1 STG.E.128 [R6.64+0x40], R36 ;  /* 0x0000402406009986 */ /* 0x010be8000c101d18 */
[----:B---3--:R5:W-:Y:S02]  /*6930*/  @!P0 STG.E.128 [R6.64+0x80], R32 ;  /* 0x0000802006008986 */ /* 0x008be4000c101d18 */
.L_x_663:
[----:B------:R-:W-:Y:S05]  /*6940*/  BSYNC B0 ;  /* 0x0000000000007941 */ /* 0x000fea0003800000 */
.L_x_662:
[----:B------:R-:W-:Y:S01]  /*6950*/  IMAD R3, R4, c[0x0][0x308], RZ ;  /* 0x0000c20004037a24 */ /* 0x000fe200078e02ff */
[----:B------:R-:W-:Y:S01]  /*6960*/  ULDC.64 UR4, c[0x0][0x310] ;  /* 0x0000c40000047ab9 */ /* 0x000fe20000000a00 */
[C---:B------:R-:W-:Y:S01]  /*6970*/  IMAD.WIDE.U32 R56, R2.reuse, c[0x0][0x308], R56 ;  /* 0x0000c20002387a25 */ /* 0x040fe200078e0038 */
[----:B------:R-:W-:Y:S01]  /*6980*/  UIMAD UR4, UR6, UR4, URZ ;  /* 0x00000004060472a4 */ /* 0x000fe2000f8e023f */
[----:B------:R-:W-:Y:S02]  /*6990*/  BSSY B0, `(.L_x_664) ;  /* 0x0000016000007945 */ /* 0x000fe40003800000 */
[----:B------:R-:W-:Y:S01]  /*69a0*/  IMAD R3, R2, c[0x0][0x30c], R3 ;  /* 0x0000c30002037a24 */ /* 0x000fe200078e0203 */
[----:B------:R-:W-:Y:S01]  /*69b0*/  MOV R2, UR20 ;  /* 0x0000001400027c02 */ /* 0x000fe20008000f00 */
[----:B------:R-:W-:-:S03]  /*69c0*/  UIMAD UR4, UR20, UR5, UR4 ;  /* 0x00000005140472a4 */ /* 0x000fc6000f8e0204 */
[----:B------:R-:W-:-:S05]  /*69d0*/  IADD3 R57, R57, R3, RZ ;  /* 0x0000000339397210 */ /* 0x000fca0007ffe0ff */
[----:B-----5:R-:W-:-:S05]  /*69e0*/  IMAD.WIDE.U32 R6, R2, c[0x0][0x310], R56 ;  /* 0x0000c40002067a25 */ /* 0x020fca00078e0038 */
        /* <DEDUP_REMOVED lines=8> */
[----:B---3--:R-:W-:Y:S01]  /*6a70*/  IMAD.WIDE.U32 R32, R58, c[0x0][0x300], R4 ;  /* 0x0000c0003a207a25 */ /* 0x008fe200078e0004 */
[----:B------:R-:W-:-:S03]  /*6a80*/  ISETP.GE.AND P2, PT, R0, c[0x0][0x2f4], PT ;  /* 0x0000bd0000007a0c */ /* 0x000fc60003f46270 */
[----:B------:R-:W-:Y:S01]  /*6a90*/  IMAD.IADD R3, R33, 0x1, R3 ;  /* 0x0000000121037824 */ /* 0x000fe200078e0203 */
[----:B------:R-:W-:-:S04]  /*6aa0*/  LEA R2, P0, R32, c[0x0][0x2e8], 0x1 ;  /* 0x0000ba0020027a11 */ /* 0x000fc800078008ff */
[----:B------:R-:W-:-:S05]  /*6ab0*/  LEA.HI.X R3, R32, c[0x0][0x2ec], R3, 0x1, P0 ;  /* 0x0000bb0020037a11 */ /* 0x000fca00000f0c03 */
[----:B--2---:R2:W-:Y:S04]  /*6ac0*/  @!P3 STG.E.128 [R2.64], R28 ;  /* 0x0000001c0200b986 */ /* 0x0045e8000c101d18 */
[----:B-1----:R2:W-:Y:S04]  /*6ad0*/  @!P2 STG.E.128 [R2.64+0x40], R24 ;  /* 0x000040180200a986 */ /* 0x0025e8000c101d18 */
[----:B------:R2:W-:Y:S02]  /*6ae0*/  @!P1 STG.E.128 [R2.64+0x80], R20 ;  /* 0x0000801402009986 */ /* 0x0005e4000c101d18 */
.L_x_665:
[----:B------:R-:W-:Y:S05]  /*6af0*/  BSYNC B0 ;  /* 0x0000000000007941 */ /* 0x000fea0003800000 */
.L_x_664:
[----:B------:R-:W-:Y:S05]  /*6b00*/  @P4 EXIT ;  /* 0x000000000000494d */ /* 0x000fea0003800000 */
[----:B--2---:R-:W-:Y:S01]  /*6b10*/  IADD3 R2, P0, R58, 0x40, RZ ;  /* 0x000000403a027810 */ /* 0x004fe20007f1e0ff */
[----:B------:R-:W-:Y:S01]  /*6b20*/  IMAD.MOV.U32 R4, RZ, RZ, R6 ;  /* 0x000000ffff047224 */ /* 0x000fe200078e0006 */
[----:B------:R-:W-:-:S02]  /*6b30*/  ISETP.GE.AND P1, PT, R204, c[0x0][0x2f4], PT ;  /* 0x0000bd00cc007a0c */ /* 0x000fc40003f26270 */
[----:B------:R-:W-:Y:S01]  /*6b40*/  IADD3 R204, R204, 0x40, RZ ;  /* 0x00000040cccc7810 */ /* 0x000fe20007ffe0ff */
[----:B------:R-:W-:Y:S01]  /*6b50*/  IMAD.X R58, RZ, RZ, R59, P0 ;  /* 0x000000ffff3a7224 */ /* 0x000fe200000e063b */
[----:B------:R-:W-:Y:S01]  /*6b60*/  ISETP.GE.AND P0, PT, R0, c[0x0][0x2f4], PT ;  /* 0x0000bd0000007a0c */ /* 0x000fe20003f06270 */
[----:B------:R-:W-:-:S04]  /*6b70*/  IMAD.WIDE.U32 R4, R2, c[0x0][0x300], R4 ;  /* 0x0000c00002047a25 */ /* 0x000fc800078e0004 */
[----:B------:R-:W-:-:S04]  /*6b80*/  IMAD R3, R58, c[0x0][0x300], RZ ;  /* 0x0000c0003a037a24 */ /* 0x000fc800078e02ff */
[----:B------:R-:W-:Y:S01]  /*6b90*/  IMAD R3, R2, c[0x0][0x304], R3 ;  /* 0x0000c10002037a24 */ /* 0x000fe200078e0203 */
[----:B------:R-:W-:-:S03]  /*6ba0*/  LEA R2, P2, R4, c[0x0][0x2e8], 0x1 ;  /* 0x0000ba0004027a11 */ /* 0x000fc600078408ff */
[----:B------:R-:W-:-:S05]  /*6bb0*/  IMAD.IADD R3, R5, 0x1, R3 ;  /* 0x0000000105037824 */ /* 0x000fca00078e0203 */
[----:B------:R-:W-:-:S05]  /*6bc0*/  LEA.HI.X R3, R4, c[0x0][0x2ec], R3, 0x1, P2 ;  /* 0x0000bb0004037a11 */ /* 0x000fca00010f0c03 */
[----:B-1----:R1:W-:Y:S01]  /*6bd0*/  @!P0 STG.E.128 [R2.64+0x40], R12 ;  /* 0x0000400c02008986 */ /* 0x0023e2000c101d18 */
[----:B------:R-:W-:-:S03]  /*6be0*/  ISETP.GE.AND P0, PT, R204, c[0x0][0x2f4], PT ;  /* 0x0000bd00cc007a0c */ /* 0x000fc60003f06270 */
[----:B------:R1:W-:Y:S10]  /*6bf0*/  @!P1 STG.E.128 [R2.64], R16 ;  /* 0x0000001002009986 */ /* 0x0003f4000c101d18 */
[----:B------:R-:W-:Y:S05]  /*6c00*/  @P0 EXIT ;  /* 0x000000000000094d */ /* 0x000fea0003800000 */
[----:B------:R-:W-:Y:S01]  /*6c10*/  STG.E.128 [R2.64+0x80], R8 ;  /* 0x0000800802007986 */ /* 0x000fe2000c101d18 */
[----:B------:R-:W-:Y:S05]  /*6c20*/  EXIT ;  /* 0x000000000000794d */ /* 0x000fea0003800000 */
.L_x_666:
        /* <DEDUP_REMOVED lines=13> */
.L_x_1411:


//--------------------- .text._ZN7cutlass13device_kernelIN5flash19enable_sm80_to_sm89INS1_16FlashAttnBwdSm80INS1_25CollectiveMainloopBwdSm80ILi2ELi2EN4cute5tupleIJNS5_1CILi64EEENS7_ILi128EEENS7_ILi96EEEEEENS_6half_tEfNS_4arch4Sm80ELb0ELb0ELb1ELb0ELb1ELb0ELb0ELb0ELi2ELi2ELi4ELi2ELb0EEENS1_21CollectiveEpilogueBwdISB_SC_SE_Li256ELb0ELb0ELi2EEENS1_19SingleTileSchedulerILb0ELb0ELb0ELi128EEEEEEEEEvNT_6ParamsE --------------------------
	.section	.text._ZN7cutlass13device_kernelIN5flash19enable_sm80_to_sm89INS1_16FlashAttnBwdSm80INS1_25CollectiveMainloopBwdSm80ILi2ELi2EN4cute5tupleIJNS5_1CILi64EEENS7_ILi128EEENS7_ILi96EEEEEENS_6half_tEfNS_4arch4Sm80ELb0ELb0ELb1ELb0ELb1ELb0ELb0ELb0ELi2ELi2ELi4ELi2ELb0EEENS1_21CollectiveEpilogueBwdISB_SC_SE_Li256ELb0ELb0ELi2EEENS1_19SingleTileSchedulerILb0ELb0ELb0ELi128EEEEEEEEEvNT_6ParamsE,"ax",@progbits
	.sectioninfo	@"SHI_REGISTERS=255"
	.align	128
.text._ZN7cutlass13device_kernelIN5flash19enable_sm80_to_sm89INS1_16FlashAttnBwdSm80INS1_25CollectiveMainloopBwdSm80ILi2ELi2EN4cute5tupleIJNS5_1CILi64EEENS7_ILi128EEENS7_ILi96EEEEEENS_6half_tEfNS_4arch4Sm80ELb0ELb0ELb1ELb0ELb1ELb0ELb0ELb0ELi2ELi2ELi4ELi2ELb0EEENS1_21CollectiveEpilogueBwdISB_SC_SE_Li256ELb0ELb0ELi2EEENS1_19SingleTileSchedulerILb0ELb0ELb0ELi128EEEEEEEEEvNT_6ParamsE:
        .type           _ZN7cutlass13device_kernelIN5flash19enable_sm80_to_sm89INS1_16FlashAttnBwdSm80INS1_25CollectiveMainloopBwdSm80ILi2ELi2EN4cute5tupleIJNS5_1CILi64EEENS7_ILi128EEENS7_ILi96EEEEEENS_6half_tEfNS_4arch4Sm80ELb0ELb0ELb1ELb0ELb1ELb0ELb0ELb0ELi2ELi2ELi4ELi2ELb0EEENS1_21CollectiveEpilogueBwdISB_SC_SE_Li256ELb0ELb0ELi2EEENS1_19SingleTileSchedulerILb0ELb0ELb0ELi128EEEEEEEEEvNT_6ParamsE,@function
        .size           _ZN7cutlass13device_kernelIN5flash19enable_sm80_to_sm89INS1_16FlashAttnBwdSm80INS1_25CollectiveMainloopBwdSm80ILi2ELi2EN4cute5tupleIJNS5_1CILi64EEENS7_ILi128EEENS7_ILi96EEEEEENS_6half_tEfNS_4arch4Sm80ELb0ELb0ELb1ELb0ELb1ELb0ELb0ELb0ELi2ELi2ELi4ELi2ELb0EEENS1_21CollectiveEpilogueBwdISB_SC_SE_Li256ELb0ELb0ELi2EEENS1_19SingleTileSchedulerILb0ELb0ELb0ELi128EEEEEEEEEvNT_6ParamsE,(.L_x_1412 - _ZN7cutlass13device_kernelIN5flash19enable_sm80_to_sm89INS1_16FlashAttnBwdSm80INS1_25CollectiveMainloopBwdSm80ILi2ELi2EN4cute5tupleIJNS5_1CILi64EEENS7_ILi128EEENS7_ILi96EEEEEENS_6half_tEfNS_4arch4Sm80ELb0ELb0ELb1ELb0ELb1ELb0ELb0ELb0ELi2ELi2ELi4ELi2ELb0EEENS1_21CollectiveEpilogueBwdISB_SC_SE_Li256ELb0ELb0ELi2EEENS1_19SingleTileSchedulerILb0ELb0ELb0ELi128EEEEEEEEEvNT_6ParamsE)
        .other          _ZN7cutlass13device_kernelIN5flash19enable_sm80_to_sm89INS1_16FlashAttnBwdSm80INS1_25CollectiveMainloopBwdSm80ILi2ELi2EN4cute5tupleIJNS5_1CILi64EEENS7_ILi128EEENS7_ILi96EEEEEENS_6half_tEfNS_4arch4Sm80ELb0ELb0ELb1ELb0ELb1ELb0ELb0ELb0ELi2ELi2ELi4ELi2ELb0EEENS1_21CollectiveEpilogueBwdISB_SC_SE_Li256ELb0ELb0ELi2EEENS1_19SingleTileSchedulerILb0ELb0ELb0ELi128EEEEEEEEEvNT_6ParamsE,@"STO_CUDA_ENTRY STV_DEFAULT"
_ZN7cutlass13device_kernelIN5flash19enable_sm80_to_sm89INS1_16FlashAttnBwdSm80INS1_25CollectiveMainloopBwdSm80ILi2ELi2EN4cute5tupleIJNS5_1CILi64EEENS7_ILi128EEENS7_ILi96EEEEEENS_6half_tEfNS_4arch4Sm80ELb0ELb0ELb1ELb0ELb1ELb0ELb0ELb0ELi2ELi2ELi4ELi2ELb0EEENS1_21CollectiveEpilogueBwdISB_SC_SE_Li256ELb0ELb0ELi2EEENS1_19SingleTileSchedulerILb0ELb0ELb0ELi128EEEEEEEEEvNT_6ParamsE:
        /* <DEDUP_REMOVED lines=355> */
.L_x_668:
[----:B------:R-:W-:Y:S05]  /*1630*/  BSYNC B0 ;  /* 0x0000000000007941 */ /* 0x000fea0003800000 */
.L_x_667:
        /* <DEDUP_REMOVED lines=148> */
.L_x_672:
        /* <DEDUP_REMOVED lines=219> */
.L_x_670:
        /* <DEDUP_REMOVED lines=518> */
.L_x_671:
        /* <DEDUP_REMOVED lines=190> */
.L_x_669:
        /* <DEDUP_REMOVED lines=231> */
.L_x_674:
[----:B------:R-:W-:Y:S05]  /*67e0*/  BSYNC B0 ;  /* 0x0000000000007941 */ /* 0x000fea0003800000 */
.L_x_673:
        /* <DEDUP_REMOVED lines=21> */
.L_x_676:
[----:B------:R-:W-:Y:S05]  /*6940*/  BSYNC B0 ;  /* 0x0000000000007941 */ /* 0x000fea0003800000 */
.L_x_675:
        /* <DEDUP_REMOVED lines=26> */
.L_x_678:
[----:B------:R-:W-:Y:S05]  /*6af0*/  BSYNC B0 ;  /* 0x0000000000007941 */ /* 0x000fea0003800000 */
.L_x_677:
        /* <DEDUP_REMOVED lines=19> */
.L_x_679:
        /* <DEDUP_REMOVED lines=13> */
.L_x_1412:


//--------------------- .text._ZN7cutlass13device_kernelIN5flash19enable_sm80_to_sm89INS1_16FlashAttnBwdSm80INS1_25CollectiveMainloopBwdSm80ILi2ELi2EN4cute5tupleIJNS5_1CILi64EEENS7_ILi128EEENS7_ILi96EEEEEENS_6half_tEfNS_4arch4Sm80ELb0ELb0ELb1ELb0ELb0ELb0ELb0ELb0ELi2ELi2ELi4ELi2ELb0EEENS1_24CollectiveEpilogueBwdGQAISB_fSE_Li256ELb0ELb0EEENS1_19SingleTileSchedulerILb0ELb0ELb0ELi128EEEEEEEEEvNT_6ParamsE --------------------------
	.section	.text._ZN7cutlass13device_kernelIN5flash19enable_sm80_to_sm89INS1_16FlashAttnBwdSm80INS1_25CollectiveMainloopBwdSm80ILi2ELi2EN4cute5tupleIJNS5_1CILi64EEENS7_ILi128EEENS7_ILi96EEEEEENS_6half_tEfNS_4arch4Sm80ELb0ELb0ELb1ELb0ELb0ELb0ELb0ELb0ELi2ELi2ELi4ELi2ELb0EEENS1_24CollectiveEpilogueBwdGQAISB_fSE_Li256ELb0ELb0EEENS1_19SingleTileSchedulerILb0ELb0ELb0ELi128EEEEEEEEEvNT_6ParamsE,"ax",@progbits
	.sectioninfo	@"SHI_REGISTERS=254"
	.align	128
.text._ZN7cutlass13device_kernelIN5flash19enable_sm80_to_sm89INS1_16FlashAttnBwdSm80INS1_25CollectiveMainloopBwdSm80ILi2ELi2EN4cute5tupleIJNS5_1CILi64EEENS7_ILi128EEENS7_ILi96EEEEEENS_6half_tEfNS_4arch4Sm80ELb0ELb0ELb1ELb0ELb0ELb0ELb0ELb0ELi2ELi2ELi4ELi2ELb0EEENS1_24CollectiveEpilogueBwdGQAISB_fSE_Li256ELb0ELb0EEENS1_19SingleTileSchedulerILb0ELb0ELb0ELi128EEEEEEEEEvNT_6ParamsE:
        .type           _ZN7cutlass13device_kernelIN5flash19enable_sm80_to_sm89INS1_16FlashAttnBwdSm80INS1_25CollectiveMainloopBwdSm80ILi2ELi2EN4cute5tupleIJNS5_1CILi64EEENS7_ILi128EEENS7_ILi96EEEEEENS_6half_tEfNS_4arch4Sm80ELb0ELb0ELb1ELb0ELb0ELb0ELb0ELb0ELi2ELi2ELi4ELi2ELb0EEENS1_24CollectiveEpilogueBwdGQAISB_fSE_Li256ELb0ELb0EEENS1_19SingleTileSchedulerILb0ELb0ELb0ELi128EEEEEEEEEvNT_6ParamsE,@function
        .size           _ZN7cutlass13device_kernelIN5flash19enable_sm80_to_sm89INS1_16FlashAttnBwdSm80INS1_25CollectiveMainloopBwdSm80ILi2ELi2EN4cute5tupleIJNS5_1CILi64EEENS7_ILi128EEENS7_ILi96EEEEEENS_6half_tEfNS_4arch4Sm80ELb0ELb0ELb1ELb0ELb0ELb0ELb0ELb0ELi2ELi2ELi4ELi2ELb0EEENS1_24CollectiveEpilogueBwdGQAISB_fSE_Li256ELb0ELb0EEENS1_19SingleTileSchedulerILb0ELb0ELb0ELi128EEEEEEEEEvNT_6ParamsE,(.L_x_1413 - _ZN7cutlass13device_kernelIN5flash19enable_sm80_to_sm89INS1_16FlashAttnBwdSm80INS1_25CollectiveMainloopBwdSm80ILi2ELi2EN4cute5tupleIJNS5_1CILi64EEENS7_ILi128EEENS7_ILi96EEEEEENS_6half_tEfNS_4arch4Sm80ELb0ELb0ELb1ELb0ELb0ELb0ELb0ELb0ELi2ELi2ELi4ELi2ELb0EEENS1_24CollectiveEpilogueBwdGQAISB_fSE_Li256ELb0ELb0EEENS1_19SingleTileSchedulerILb0ELb0ELb0ELi128EEEEEEEEEvNT_6ParamsE)
        .other          _ZN7cutlass13device_kernelIN5flash19enable_sm80_to_sm89INS1_16FlashAttnBwdSm80INS1_25CollectiveMainloopBwdSm80ILi2ELi2EN4cute5tupleIJNS5_1CILi64EEENS7_ILi128EEENS7_ILi96EEEEEENS_6half_tEfNS_4arch4Sm80ELb0ELb0ELb1ELb0ELb0ELb0ELb0ELb0ELi2ELi2ELi4ELi2ELb0EEENS1_24CollectiveEpilogueBwdGQAISB_fSE_Li256ELb0ELb0EEENS1_19SingleTileSchedulerILb0ELb0ELb0ELi128EEEEEEEEEvNT_6ParamsE,@"STO_CUDA_ENTRY STV_DEFAULT"
_ZN7cutlass13device_kernelIN5flash19enable_sm80_to_sm89INS1_16FlashAttnBwdSm80INS1_25CollectiveMainloopBwdSm80ILi2ELi2EN4cute5tupleIJNS5_1CILi64EEENS7_ILi128EEENS7_ILi96EEEEEENS_6half_tEfNS_4arch4Sm80ELb0ELb0ELb1ELb0ELb0ELb0ELb0ELb0ELi2ELi2ELi4ELi2ELb0EEENS1_24CollectiveEpilogueBwdGQAISB_fSE_Li256ELb0ELb0EEENS1_19SingleTileSchedulerILb0ELb0ELb0ELi128EEEEEEEEEvNT_6ParamsE:
[----:B------:R-:W-:Y:S02]  /*0000*/  MOV R1, c[0x0][0x28] ;  /* 0x00000a0000017a02 */ /* 0x000fe40000000f00 */
[----:B------:R-:W1:Y:S02]  /*0010*/  S2UR UR16, SR_CTAID.Z ;  /* 0x00000000001079c3 */ /* 0x000e640000002700 */
[----:B-1----:R-:W-:-:S13]  /*0020*/  ISETP.LE.AND P0, PT, RZ, UR16, PT ;  /* 0x00000010ff007c0c */ /* 0x002fda000bf03270 */
[----:B------:R-:W-:Y:S05]  /*0030*/  @!P0 EXIT ;  /* 0x000000000000894d */ /* 0x000fea0003800000 */
[----:B------:R-:W1:Y:S01]  /*0040*/  S2R R12, SR_TID.X ;  /* 0x00000000000c7919 */ /* 0x000e620000002100 */
[----:B------:R-:W-:Y:S01]  /*0050*/  IMAD.MOV.U32 R0, RZ, RZ, c[0x0][0x248] ;  /* 0x00009200ff007624 */ /* 0x000fe200078e00ff */
[----:B------:R-:W-:Y:S01]  /*0060*/  USHF.R.S32.HI UR15, URZ, 0x1f, UR16 ;  /* 0x0000001f3f0f7899 */ /* 0x000fe20008011410 */
[----:B------:R-:W-:Y:S01]  /*0070*/  IMAD.MOV.U32 R185, RZ, RZ, 0x10 ;  /* 0x00000010ffb97424 */ /* 0x000fe200078e00ff */
[----:B------:R-:W2:Y:S01]  /*0080*/  S2R R11, SR_CTAID.Y ;  /* 0x00000000000b7919 */ /* 0x000ea20000002600 */
[----:B------:R-:W-:Y:S01]  /*0090*/  ULDC.64 UR4, c[0x0][0x278] ;  /* 0x00009e0000047ab9 */ /* 0x000fe20000000a00 */
[----:B------:R-:W-:Y:S01]  /*00a0*/  ISETP.NE.AND P0, PT, R0, 0x1, PT ;  /* 0x000000010000780c */ /* 0x000fe20003f05270 */
[----:B------:R-:W-:Y:S01]  /*00b0*/  UIMAD UR13, UR15, UR4, URZ ;  /* 0x000000040f0d72a4 */ /* 0x000fe2000f8e023f */
[----:B------:R-:W3:Y:S01]  /*00c0*/  S2R R33, SR_CTAID.X ;  /* 0x0000000000217919 */ /* 0x000ee20000002500 */
[----:B------:R-:W-:Y:S02]  /*00d0*/  UIMAD.WIDE.U32 UR6, UR16, UR4, URZ ;  /* 0x00000004100672a5 */ /* 0x000fe4000f8e003f */
[----:B------:R-:W-:-:S02]  /*00e0*/  UIMAD UR13, UR16, UR5, UR13 ;  /* 0x00000005100d72a4 */ /* 0x000fc4000f8e020d */
[----:B------:R-:W-:Y:S02]  /*00f0*/  ULDC.64 UR18, c[0x0][0x118] ;  /* 0x0000460000127ab9 */ /* 0x000fe40000000a00 */
[----:B------:R-:W-:Y:S02]  /*0100*/  ULDC.64 UR4, c[0x0][0x290] ;  /* 0x0000a40000047ab9 */ /* 0x000fe40000000a00 */
[----:B------:R-:W-:Y:S02]  /*0110*/  UIMAD UR8, UR15, UR4, URZ ;  /* 0x000000040f0872a4 */ /* 0x000fe4000f8e023f */
[----:B------:R-:W-:Y:S02]  /*0120*/  UIMAD.WIDE.U32 UR10, UR16, UR4, URZ ;  /* 0x00000004100a72a5 */ /* 0x000fe4000f8e003f */
[----:B------:R-:W-:Y:S02]  /*0130*/  UIMAD UR5, UR16, UR5, UR8 ;  /* 0x00000005100572a4 */ /* 0x000fe4000f8e0208 */
[----:B------:R-:W-:Y:S01]  /*0140*/  UIADD3 UR13, UR7, UR13, URZ ;  /* 0x0000000d070d7290 */ /* 0x000fe2000fffe03f */
[----:B-1----:R-:W-:Y:S01]  /*0150*/  IMAD.SHL.U32 R196, R12, 0x4, RZ ;  /* 0x000000040cc47824 */ /* 0x002fe200078e00ff */
[----:B------:R-:W-:Y:S01]  /*0160*/  SHF.R.S32.HI R23, RZ, 0x1f, R12 ;  /* 0x0000001fff177819 */ /* 0x000fe2000001140c */
[----:B------:R-:W-:Y:S01]  /*0170*/  UIADD3 UR14, UR11, UR5, URZ ;  /* 0x000000050b0e7290 */ /* 0x000fe2000fffe03f */
[----:B--2---:R-:W-:Y:S01]  /*0180*/  @P0 IMAD.HI.U32 R0, R11, c[0x0][0x24c], RZ ;  /* 0x000093000b000a27 */ /* 0x004fe200078e00ff */
[--C-:B------:R-:W-:Y:S01]  /*0190*/  SHF.R.S32.HI R6, RZ, 0x1f, R11.reuse ;  /* 0x0000001fff067819 */ /* 0x100fe2000001140b */
[----:B------:R-:W-:Y:S01]  /*01a0*/  ULDC.64 UR4, c[0x0][0x1e8] ;  /* 0x00007a0000047ab9 */ /* 0x000fe20000000a00 */
[----:B------:R-:W-:Y:S01]  /*01b0*/  SHF.R.S32.HI R197, RZ, 0x1f, R196 ;  /* 0x0000001fffc57819 */ /* 0x000fe200000114c4 */
[----:B------:R-:W-:Y:S01]  /*01c0*/  IMAD.MOV.U32 R19, RZ, RZ, R11 ;  /* 0x000000ffff137224 */ /* 0x000fe200078e000b */
[----:B------:R-:W-:Y:S01]  /*01d0*/  @P0 SHF.R.U32.HI R19, RZ, c[0x0][0x250], R0 ;  /* 0x00009400ff130a19 */ /* 0x000fe20000011600 */
[----:B------:R-:W-:Y:S01]  /*01e0*/  IMAD R0, R6, c[0x0][0x288], RZ ;  /* 0x0000a20006007a24 */ /* 0x000fe200078e02ff */
[----:B------:R-:W-:Y:S01]  /*01f0*/  LEA.HI R21, R23, R12, RZ, 0x2 ;  /* 0x0000000c17157211 */ /* 0x000fe200078f10ff */
[----:B------:R-:W-:Y:S01]  /*0200*/  IMAD.WIDE.U32 R8, R11, c[0x0][0x288], R196 ;  /* 0x0000a2000b087a25 */ /* 0x000fe200078e00c4 */
[----:B------:R-:W-:-:S02]  /*0210*/  UIMAD UR4, UR15, UR4, URZ ;  /* 0x000000040f0472a4 */ /* 0x000fc4000f8e023f */
[----:B------:R-:W-:Y:S01]  /*0220*/  LOP3.LUT R7, R21, 0xfffffffc, RZ, 0xc0, !PT ;  /* 0xfffffffc15077812 */ /* 0x000fe200078ec0ff */
[C---:B------:R-:W-:Y:S01]  /*0230*/  IMAD R3, R11.reuse, c[0x0][0x28c], R0 ;  /* 0x0000a3000b037a24 */ /* 0x040fe200078e0200 */
[----:B------:R-:W-:Y:S01]  /*0240*/  IADD3 R4, P0, R8, UR10, RZ ;  /* 0x0000000a08047c10 */ /* 0x000fe2000ff1e0ff */
[----:B------:R-:W-:Y:S01]  /*0250*/  IMAD.WIDE.U32 R14, R11, c[0x0][0x270], R196 ;  /* 0x00009c000b0e7a25 */ /* 0x000fe200078e00c4 */
[----:B------:R-:W-:Y:S01]  /*0260*/  LEA.HI R0, R23, R12, RZ, 0x4 ;  /* 0x0000000c17007211 */ /* 0x000fe200078f20ff */
[----:B------:R-:W-:Y:S01]  /*0270*/  ULDC UR12, c[0x0][0x168] ;  /* 0x00005a00000c7ab9 */ /* 0x000fe20000000800 */
[----:B------:R-:W-:Y:S01]  /*0280*/  IADD3.X R3, R9, UR14, R3, P0, !PT ;  /* 0x0000000e09037c10 */ /* 0x000fe200087fe403 */
[----:B------:R-:W-:Y:S01]  /*0290*/  IMAD R2, R6, c[0x0][0x270], RZ ;  /* 0x00009c0006027a24 */ /* 0x000fe200078e02ff */
[----:B------:R-:W-:Y:S01]  /*02a0*/  IADD3 R5, P1, R14, UR6, RZ ;  /* 0x000000060e057c10 */ /* 0x000fe2000ff3e0ff */
[----:B------:R-:W-:Y:S01]  /*02b0*/  IMAD.MOV.U32 R8, RZ, RZ, -0x80 ;  /* 0xffffff80ff087424 */ /* 0x000fe200078e00ff */
[----:B------:R-:W-:Y:S01]  /*02c0*/  SHF.R.S32.HI R14, RZ, 0x4, R0 ;  /* 0x00000004ff0e7819 */ /* 0x000fe20000011400 */
[----:B------:R-:W-:Y:S01]  /*02d0*/  IMAD R2, R11, c[0x0][0x274], R2 ;  /* 0x00009d000b027a24 */ /* 0x000fe200078e0202 */
[----:B------:R-:W-:Y:S01]  /*02e0*/  SHF.R.S32.HI R194, RZ, 0x2, R21 ;  /* 0x00000002ffc27819 */ /* 0x000fe20000011415 */
[----:B---3--:R-:W-:Y:S01]  /*02f0*/  IMAD R9, R33, R8, c[0x0][0x198] ;  /* 0x0000660021097624 */ /* 0x008fe200078e0208 */
[----:B------:R-:W-:Y:S01]  /*0300*/  LEA.HI R8, R23, R12, RZ, 0x3 ;  /* 0x0000000c17087211 */ /* 0x000fe200078f18ff */
[----:B------:R-:W-:Y:S01]  /*0310*/  IMAD.IADD R10, R12, 0x1, -R7 ;  /* 0x000000010c0a7824 */ /* 0x000fe200078e0a07 */
[----:B------:R-:W-:Y:S01]  /*0320*/  IADD3.X R2, R15, UR13, R2, P1, !PT ;  /* 0x0000000d0f027c10 */ /* 0x000fe20008ffe402 */
[----:B------:R-:W-:Y:S01]  /*0330*/  UIMAD UR6, UR16, UR5, UR4 ;  /* 0x00000005100672a4 */ /* 0x000fe2000f8e0204 */
[----:B------:R-:W-:Y:S01]  /*0340*/  LEA.HI R183, R0, R14, RZ, 0x1 ;  /* 0x0000000e00b77211 */ /* 0x000fe200078f08ff */
[----:B------:R-:W-:Y:S01]  /*0350*/  IMAD.SHL.U32 R15, R8, 0x8, RZ ;  /* 0x00000008080f7824 */ /* 0x000fe200078e00ff */
[----:B------:R-:W-:Y:S01]  /*0360*/  SHF.R.S32.HI R195, RZ, 0x1f, R194 ;  /* 0x0000001fffc37819 */ /* 0x000fe200000114c2 */
[----:B------:R-:W-:Y:S01]  /*0370*/  IMAD.SHL.U32 R16, R10, 0x8, RZ ;  /* 0x000000080a107824 */ /* 0x000fe200078e00ff */
[----:B------:R-:W-:Y:S01]  /*0380*/  LOP3.LUT R183, R183, 0xfffffffe, RZ, 0xc0, !PT ;  /* 0xfffffffeb7b77812 */ /* 0x000fe200078ec0ff */
[----:B------:R-:W-:Y:S01]  /*0390*/  ULDC.64 UR4, c[0x0][0x1b8] ;  /* 0x00006e0000047ab9 */ /* 0x000fe20000000a00 */
[----:B------:R-:W-:Y:S01]  /*03a0*/  SHF.R.S32.HI R7, RZ, 0x1f, R19 ;  /* 0x0000001fff077819 */ /* 0x000fe20000011413 */
[----:B------:R-:W-:Y:S01]  /*03b0*/  IMAD R25, R195, c[0x0][0x178], RZ ;  /* 0x00005e00c3197a24 */ /* 0x000fe200078e02ff */
[----:B------:R-:W-:Y:S01]  /*03c0*/  LOP3.LUT R15, R15, 0xc0, RZ, 0xc0, !PT ;  /* 0x000000c00f0f7812 */ /* 0x000fe200078ec0ff */
[----:B------:R-:W-:Y:S01]  /*03d0*/  IMAD.IADD R183, R14, 0x1, -R183 ;  /* 0x000000010eb77824 */ /* 0x000fe200078e0ab7 */
[--C-:B------:R-:W-:Y:S01]  /*03e0*/  SHF.R.S32.HI R17, RZ, 0x1f, R16.reuse ;  /* 0x0000001fff117819 */ /* 0x100fe20000011410 */
[C---:B------:R-:W-:Y:S01]  /*03f0*/  IMAD R14, R7.reuse, c[0x0][0x1e0], RZ ;  /* 0x00007800070e7a24 */ /* 0x040fe200078e02ff */
[----:B------:R-:W-:Y:S01]  /*0400*/  SHF.R.U32.HI R20, RZ, 0x3, R15 ;  /* 0x00000003ff147819 */ /* 0x000fe2000001160f */
[----:B------:R-:W-:Y:S01]  /*0410*/  IMAD R7, R7, c[0x0][0x1b0], RZ ;  /* 0x00006c0007077a24 */ /* 0x000fe200078e02ff */
[----:B------:R-:W-:Y:S01]  /*0420*/  LOP3.LUT R15, R15, 0x18, R16, 0xf8, !PT ;  /* 0x000000180f0f7812 */ /* 0x000fe200078ef810 */
[C---:B------:R-:W-:Y:S01]  /*0430*/  IMAD R14, R19.reuse, c[0x0][0x1e4], R14 ;  /* 0x00007900130e7a24 */ /* 0x040fe200078e020e */
[----:B------:R-:W-:Y:S01]  /*0440*/  UIMAD UR4, UR15, UR4, URZ ;  /* 0x000000040f0472a4 */ /* 0x000fe2000f8e023f */
[----:B------:R-:W-:Y:S01]  /*0450*/  IMAD.WIDE.U32 R26, R19, c[0x0][0x1e0], R16 ;  /* 0x00007800131a7a25 */ /* 0x000fe200078e0010 */
[----:B------:R-:W-:Y:S01]  /*0460*/  LOP3.LUT R20, R15, R20, RZ, 0x3c, !PT ;  /* 0x000000140f147212 */ /* 0x000fe200078e3cff */
[----:B------:R-:W-:Y:S01]  /*0470*/  UISETP.GE.AND UP0, UPT, UR12, 0x41, UPT ;  /* 0x000000410c00788c */ /* 0x000fe2000bf06270 */
[----:B------:R-:W-:Y:S01]  /*0480*/  IADD3 R187, R16, 0x40, RZ ;  /* 0x0000004010bb7810 */ /* 0x000fe20007ffe0ff */
[C---:B------:R-:W-:Y:S01]  /*0490*/  IMAD R18, R194.reuse, c[0x0][0x17c], R25 ;  /* 0x00005f00c2127a24 */ /* 0x040fe200078e0219 */
[----:B------:R-:W-:Y:S01]  /*04a0*/  UIMAD UR4, UR16, UR5, UR4 ;  /* 0x00000005100472a4 */ /* 0x000fe2000f8e0204 */
[----:B------:R-:W-:Y:S01]  /*04b0*/  IMAD.WIDE.U32 R30, R194, c[0x0][0x178], R16 ;  /* 0x00005e00c21e7a25 */ /* 0x000fe200078e0010 */
[----:B------:R-:W-:-:S02]  /*04c0*/  ISETP.GE.AND P6, PT, R16, c[0x0][0x1cc], PT ;  /* 0x0000730010007a0c */ /* 0x000fc40003fc6270 */
[----:B------:R-:W-:Y:S01]  /*04d0*/  ISETP.GE.AND P4, PT, R187, c[0x0][0x1cc], PT ;  /* 0x00007300bb007a0c */ /* 0x000fe20003f86270 */
[C---:B------:R-:W-:Y:S02]  /*04e0*/  IMAD R7, R19.reuse, c[0x0][0x1b4], R7 ;  /* 0x00006d0013077a24 */ /* 0x040fe400078e0207 */
[----:B------:R-:W-:-:S04]  /*04f0*/  IMAD.WIDE.U32 R28, R19, c[0x0][0x1b0], R16 ;  /* 0x00006c00131c7a25 */ /* 0x000fc800078e0010 */
[----:B------:R-:W-:Y:S02]  /*0500*/  IMAD R15, R195, c[0x0][0x208], RZ ;  /* 0x00008200c30f7a24 */ /* 0x000fe400078e02ff */
[----:B------:R-:W-:Y:S02]  /*0510*/  IMAD.IADD R27, R27, 0x1, R14 ;  /* 0x000000011b1b7824 */ /* 0x000fe400078e020e */
[----:B------:R-:W-:Y:S02]  /*0520*/  IMAD.IADD R19, R31, 0x1, R18 ;  /* 0x000000011f137824 */ /* 0x000fe400078e0212 */
[----:B------:R-:W-:Y:S02]  /*0530*/  IMAD.IADD R31, R29, 0x1, R7 ;  /* 0x000000011d1f7824 */ /* 0x000fe400078e0207 */
[----:B------:R-:W-:Y:S02]  /*0540*/  IMAD.MOV.U32 R18, RZ, RZ, R30 ;  /* 0x000000ffff127224 */ /* 0x000fe400078e001e */
[----:B------:R-:W-:-:S02]  /*0550*/  IMAD.U32 R14, RZ, RZ, UR16 ;  /* 0x00000010ff0e7e24 */ /* 0x000fc4000f8e00ff */
[C---:B------:R-:W-:Y:S02]  /*0560*/  IMAD R15, R194.reuse, c[0x0][0x20c], R15 ;  /* 0x00008300c20f7a24 */ /* 0x040fe400078e020f */
[----:B------:R-:W-:-:S04]  /*0570*/  IMAD.WIDE.U32 R24, R194, c[0x0][0x208], R16 ;  /* 0x00008200c2187a25 */ /* 0x000fc800078e0010 */
[----:B------:R-:W-:Y:S02]  /*0580*/  IMAD.MOV.U32 R30, RZ, RZ, R28 ;  /* 0x000000ffff1e7224 */ /* 0x000fe400078e001c */
[----:B------:R-:W-:Y:S02]  /*0590*/  IMAD.U32 R7, RZ, RZ, UR16 ;  /* 0x00000010ff077e24 */ /* 0x000fe4000f8e00ff */
[----:B------:R-:W-:-:S04]  /*05a0*/  IMAD.WIDE.U32 R34, R14, c[0x0][0x1e8], R26 ;  /* 0x00007a000e227a25 */ /* 0x000fc800078e001a */
[C---:B------:R-:W-:Y:S02]  /*05b0*/  IMAD R28, R6.reuse, c[0x0][0x180], RZ ;  /* 0x00006000061c7a24 */ /* 0x040fe400078e02ff */
[----:B------:R-:W-:Y:S02]  /*05c0*/  IMAD.IADD R25, R25, 0x1, R15 ;  /* 0x0000000119197824 */ /* 0x000fe400078e020f */
[----:B------:R-:W-:Y:S02]  /*05d0*/  IMAD R14, R6, c[0x0][0x210], RZ ;  /* 0x00008400060e7a24 */ /* 0x000fe400078e02ff */
[----:B------:R-:W-:Y:S01]  /*05e0*/  IMAD.WIDE.U32 R26, R7, c[0x0][0x1b8], R30 ;  /* 0x00006e00071a7a25 */ /* 0x000fe200078e001e */
[----:B------:R-:W-:-:S03]  /*05f0*/  LEA R30, P0, R5, c[0x0][0x258], 0x2 ;  /* 0x00009600051e7a11 */ /* 0x000fc600078010ff */
[----:B------:R-:W-:Y:S01]  /*0600*/  IMAD.WIDE R32, R33, 0x80, R194 ;  /* 0x0000008021207825 */ /* 0x000fe200078e02c2 */
[----:B------:R-:W-:-:S03]  /*0610*/  LEA.HI.X R31, R5, c[0x0][0x25c], R2, 0x2, P0 ;  /* 0x00009700051f7a11 */ /* 0x000fc600000f1402 */
[C---:B------:R-:W-:Y:S02]  /*0620*/  IMAD R28, R11.reuse, c[0x0][0x184], R28 ;  /* 0x000061000b1c7a24 */ /* 0x040fe400078e021c */
[----:B------:R-:W-:Y:S01]  /*0630*/  IMAD.WIDE.U32 R38, R11, c[0x0][0x180], R18 ;  /* 0x000060000b267a25 */ /* 0x000fe200078e0012 */
[----:B------:R-:W-:Y:S01]  /*0640*/  IADD3 R19, R27, UR4, RZ ;  /* 0x000000041b137c10 */ /* 0x000fe2000fffe0ff */
[----:B------:R-:W-:Y:S02]  /*0650*/  ULDC.64 UR4, c[0x0][0x218] ;  /* 0x0000860000047ab9 */ /* 0x000fe40000000a00 */
[C---:B------:R-:W-:Y:S01]  /*0660*/  IMAD R14, R11.reuse, c[0x0][0x214], R14 ;  /* 0x000085000b0e7a24 */ /* 0x040fe200078e020e */
[----:B------:R-:W-:Y:S01]  /*0670*/  UIMAD UR4, UR15, UR4, URZ ;  /* 0x000000040f0472a4 */ /* 0x000fe2000f8e023f */
[----:B------:R-:W-:Y:S01]  /*0680*/  IMAD.WIDE.U32 R36, R11, c[0x0][0x210], R24 ;  /* 0x000084000b247a25 */ /* 0x000fe200078e0018 */
[----:B------:R-:W-:Y:S01]  /*0690*/  IADD3 R25, R35, UR6, RZ ;  /* 0x0000000623197c10 */ /* 0x000fe2000fffe0ff */
[----:B------:R-:W-:-:S02]  /*06a0*/  ULDC.64 UR6, c[0x0][0x188] ;  /* 0x0000620000067ab9 */ /* 0x000fc40000000a00 */
[----:B------:R-:W-:Y:S01]  /*06b0*/  IMAD.MOV.U32 R18, RZ, RZ, R26 ;  /* 0x000000ffff127224 */ /* 0x000fe200078e001a */
[----:B------:R-:W-:Y:S01]  /*06c0*/  UIMAD UR4, UR16, UR5, UR4 ;  /* 0x00000005100472a4 */ /* 0x000fe2000f8e0204 */
[----:B------:R-:W-:Y:S01]  /*06d0*/  IMAD R5, R33, c[0x0][0x1a8], RZ ;  /* 0x00006a0021057a24 */ /* 0x000fe200078e02ff */
[----:B------:R-:W-:Y:S01]  /*06e0*/  UIMAD UR6, UR15, UR6, URZ ;  /* 0x000000060f0672a4 */ /* 0x000fe2000f8e023f */
[----:B------:R-:W-:Y:S02]  /*06f0*/  IMAD.IADD R29, R39, 0x1, R28 ;  /* 0x00000001271d7824 */ /* 0x000fe400078e021c */
[----:B------:R-:W-:Y:S01]  /*0700*/  IMAD.IADD R15, R37, 0x1, R14 ;  /* 0x00000001250f7824 */ /* 0x000fe200078e020e */
[----:B------:R-:W-:Y:S01]  /*0710*/  UIMAD UR6, UR16, UR7, UR6 ;  /* 0x00000007100672a4 */ /* 0x000fe2000f8e0206 */
[----:B------:R-:W-:Y:S02]  /*0720*/  IMAD.MOV.U32 R28, RZ, RZ, R38 ;  /* 0x000000ffff1c7224 */ /* 0x000fe400078e0026 */
[----:B------:R-:W-:-:S02]  /*0730*/  IMAD.U32 R26, RZ, RZ, UR16 ;  /* 0x00000010ff1a7e24 */ /* 0x000fc4000f8e00ff */
[----:B------:R-:W-:Y:S02]  /*0740*/  IMAD.MOV.U32 R14, RZ, RZ, R36 ;  /* 0x000000ffff0e7224 */ /* 0x000fe400078e0024 */
[----:B------:R-:W-:Y:S02]  /*0750*/  IMAD.U32 R2, RZ, RZ, UR16 ;  /* 0x00000010ff027e24 */ /* 0x000fe4000f8e00ff */
[C---:B------:R-:W-:Y:S02]  /*0760*/  IMAD R5, R32.reuse, c[0x0][0x1ac], R5 ;  /* 0x00006b0020057a24 */ /* 0x040fe400078e0205 */
[----:B------:R-:W-:-:S04]  /*0770*/  IMAD.WIDE.U32 R18, R32, c[0x0][0x1a8], R18 ;  /* 0x00006a0020127a25 */ /* 0x000fc800078e0012 */
[----:B------:R-:W-:Y:S01]  /*0780*/  IMAD.MOV.U32 R24, RZ, RZ, R34 ;  /* 0x000000ffff187224 */ /* 0x000fe200078e0022 */
[----:B------:R-:W-:Y:S01]  /*0790*/  LEA R34, P0, R18, c[0x0][0x190], 0x1 ;  /* 0x0000640012227a11 */ /* 0x000fe200078008ff */
[----:B------:R-:W-:Y:S02]  /*07a0*/  IMAD R7, R33, c[0x0][0x1d8], RZ ;  /* 0x0000760021077a24 */ /* 0x000fe400078e02ff */
[----:B------:R-:W-:-:S04]  /*07b0*/  IMAD.WIDE.U32 R26, R26, c[0x0][0x188], R28 ;  /* 0x000062001a1a7a25 */ /* 0x000fc800078e001c */
[----:B------:R-:W-:Y:S01]  /*07c0*/  IMAD.WIDE.U32 R28, R2, c[0x0][0x218], R14 ;  /* 0x00008600021c7a25 */ /* 0x000fe200078e000e */
[----:B------:R-:W-:Y:S02]  /*07d0*/  IADD3 R2, R27, UR6, RZ ;  /* 0x000000061b027c10 */ /* 0x000fe4000fffe0ff */
[----:B------:R-:W-:Y:S01]  /*07e0*/  LEA R200, P3, R26, c[0x0][0x160], 0x1 ;  /* 0x000058001ac87a11 */ /* 0x000fe200078608ff */
[----:B------:R-:W-:Y:S01]  /*07f0*/  IMAD.IADD R14, R19, 0x1, R5 ;  /* 0x00000001130e7824 */ /* 0x000fe200078e0205 */
[----:B------:R-:W-:Y:S01]  /*0800*/  IADD3 R5, R29, UR4, RZ ;  /* 0x000000041d057c10 */ /* 0x000fe2000fffe0ff */
[----:B------:R-:W-:Y:S01]  /*0810*/  IMAD R7, R32, c[0x0][0x1dc], R7 ;  /* 0x0000770020077a24 */ /* 0x000fe200078e0207 */
[----:B------:R-:W-:Y:S01]  /*0820*/  LEA R192, P2, R28, c[0x0][0x1f0], 0x1 ;  /* 0x00007c001cc07a11 */ /* 0x000fe200078408ff */
[----:B------:R-:W-:Y:S01]  /*0830*/  IMAD.WIDE.U32 R24, R32, c[0x0][0x1d8], R24 ;  /* 0x0000760020187a25 */ /* 0x000fe200078e0018 */
[----:B------:R-:W-:Y:S02]  /*0840*/  LEA.HI.X R35, R18, c[0x0][0x194], R14, 0x1, P0 ;  /* 0x0000650012237a11 */ /* 0x000fe400000f0c0e */
[----:B------:R-:W-:Y:S01]  /*0850*/  LEA.HI.X R193, R28, c[0x0][0x1f4], R5, 0x1, P2 ;  /* 0x00007d001cc17a11 */ /* 0x000fe200010f0c05 */
[----:B------:R-:W-:Y:S01]  /*0860*/  IMAD.IADD R7, R25, 0x1, R7 ;  /* 0x0000000119077824 */ /* 0x000fe200078e0207 */
[C---:B------:R-:W-:Y:S01]  /*0870*/  LEA R36, P1, R24.reuse, c[0x0][0x1c0], 0x1 ;  /* 0x0000700018247a11 */ /* 0x040fe200078208ff */
[----:B------:R-:W-:Y:S01]  /*0880*/  IMAD.MOV.U32 R14, RZ, RZ, c[0x0][0x1d8] ;  /* 0x00007600ff0e7624 */ /* 0x000fe200078e00ff */
[----:B------:R-:W-:Y:S01]  /*0890*/  LEA.HI R18, R21, R194, RZ, 0x1 ;  /* 0x000000c215127211 */ /* 0x000fe200078f08ff */
[----:B------:R-:W-:Y:S01]  /*08a0*/  IMAD.MOV.U32 R5, RZ, RZ, c[0x0][0x1dc] ;  /* 0x00007700ff057624 */ /* 0x000fe200078e00ff */
[----:B------:R-:W-:Y:S01]  /*08b0*/  LEA.HI.X R37, R24, c[0x0][0x1c4], R7, 0x1, P1 ;  /* 0x0000710018257a11 */ /* 0x000fe200008f0c07 */
[----:B------:R-:W-:Y:S01]  /*08c0*/  IMAD.IADD R24, R9, 0x1, -R194 ;  /* 0x0000000109187824 */ /* 0x000fe200078e0ac2 */
[----:B------:R-:W-:Y:S01]  /*08d0*/  LEA R28, P1, R14, R36, 0x7 ;  /* 0x000000240e1c7211 */ /* 0x000fe200078238ff */
[----:B------:R-:W-:Y:S01]  /*08e0*/  IMAD.MOV.U32 R15, RZ, RZ, c[0x0][0x1a8] ;  /* 0x00006a00ff0f7624 */ /* 0x000fe200078e00ff */
[----:B------:R-:W-:Y:S01]  /*08f0*/  LEA.HI.X R201, R26, c[0x0][0x164], R2, 0x1, P3 ;  /* 0x000059001ac97a11 */ /* 0x000fe200018f0c02 */
[----:B------:R-:W-:Y:S01]  /*0900*/  IMAD.MOV.U32 R7, RZ, RZ, c[0x0][0x1ac] ;  /* 0x00006b00ff077624 */ /* 0x000fe200078e00ff */
[----:B------:R-:W-:Y:S01]  /*0910*/  LEA.HI.X R29, R14, R37, R5, 0x7, P1 ;  /* 0x000000250e1d7211 */ /* 0x000fe200008f3c05 */
[----:B------:R-:W-:Y:S01]  /*0920*/  IMAD.SHL.U32 R188, R183, 0x8, RZ ;  /* 0x00000008b7bc7824 */ /* 0x000fe200078e00ff */
[----:B------:R-:W-:-:S02]  /*0930*/  LEA.HI R2, R23, R12, RZ, 0x5 ;  /* 0x0000000c17027211 */ /* 0x000fc400078f28ff */
[----:B------:R-:W-:Y:S02]  /*0940*/  LOP3.LUT R5, R18, 0x7fffffe, RZ, 0xc0, !PT ;  /* 0x07fffffe12057812 */ /* 0x000fe400078ec0ff */
[----:B------:R-:W-:Y:S02]  /*0950*/  IADD3 R14, R16, 0x20, RZ ;  /* 0x00000020100e7810 */ /* 0x000fe40007ffe0ff */
[----:B------:R-:W-:Y:S01]  /*0960*/  SHF.R.S32.HI R25, RZ, 0x5, R2 ;  /* 0x00000005ff197819 */ /* 0x000fe20000011402 */
[----:B------:R-:W-:Y:S01]  /*0970*/  IMAD.IADD R22, R194, 0x1, -R5 ;  /* 0x00000001c2167824 */ /* 0x000fe200078e0a05 */
[----:B------:R-:W-:Y:S02]  /*0980*/  ISETP.GE.AND P5, PT, R14, c[0x0][0x1cc], PT ;  /* 0x000073000e007a0c */ /* 0x000fe40003fa6270 */
[C---:B------:R-:W-:Y:S01]  /*0990*/  ISETP.LT.OR P3, PT, R24.reuse, 0x1, P6 ;  /* 0x000000011800780c */ /* 0x040fe20003761670 */
[----:B------:R-:W-:Y:S01]  /*09a0*/  IMAD R5, R25, 0x8, R22 ;  /* 0x0000000819057824 */ /* 0x000fe200078e0216 */
[----:B------:R-:W-:-:S02]  /*09b0*/  ISETP.LT.OR P2, PT, R24, 0x1, P5 ;  /* 0x000000011800780c */ /* 0x000fc40002f41670 */
[C---:B------:R-:W-:Y:S01]  /*09c0*/  ISETP.LT.OR P1, PT, R24.reuse, 0x1, P4 ;  /* 0x000000011800780c */ /* 0x040fe20002721670 */
[----:B------:R-:W-:Y:S01]  /*09d0*/  IMAD.U32 R5, R5, 0x20, R20 ;  /* 0x0000002005057824 */ /* 0x000fe200078e0014 */
[C---:B------:R-:W-:Y:S02]  /*09e0*/  LEA R32, P0, R15.reuse, R34, 0x7 ;  /* 0x000000220f207211 */ /* 0x040fe400078038ff */
[C---:B------:R-:W-:Y:S02]  /*09f0*/  ISETP.LT.OR P6, PT, R24.reuse, 0x41, P6 ;  /* 0x000000411800780c */ /* 0x040fe400037c1670 */
[C---:B------:R-:W-:Y:S02]  /*0a00*/  ISETP.LT.OR P5, PT, R24.reuse, 0x41, P5 ;  /* 0x000000411800780c */ /* 0x040fe40002fa1670 */
[----:B------:R-:W-:Y:S01]  /*0a10*/  LEA.HI.X R33, R15, R35, R7, 0x7, P0 ;  /* 0x000000230f217211 */ /* 0x000fe200000f3c07 */
[----:B------:R-:W-:Y:S01]  /*0a20*/  IMAD.SHL.U32 R15, R5, 0x2, RZ ;  /* 0x00000002050f7824 */ /* 0x000fe200078e00ff */
[----:B------:R-:W-:-:S02]  /*0a30*/  ISETP.LT.OR P4, PT, R24, 0x41, P4 ;  /* 0x000000411800780c */ /* 0x000fc40002781670 */
[----:B------:R-:W-:Y:S02]  /*0a40*/  LEA R18, P0, R4, c[0x0][0x280], 0x2 ;  /* 0x0000a00004127a11 */ /* 0x000fe400078010ff */
[----:B------:R1:W-:Y:S01]  /*0a50*/  LDGSTS.E.BYPASS.LTC128B.128 [R15+0x6080], [R36.64], !P3 ;  /* 0x06080000240f7fae */ /* 0x0003e2000d901d52 */
[----:B------:R-:W-:Y:S02]  /*0a60*/  LOP3.LUT R27, R8, 0xfffffff8, RZ, 0xc0, !PT ;  /* 0xfffffff8081b7812 */ /* 0x000fe400078ec0ff */
[----:B------:R-:W-:Y:S01]  /*0a70*/  LEA.HI.X R19, R4, c[0x0][0x284], R3, 0x2, P0 ;  /* 0x0000a10004137a11 */ /* 0x000fe200000f1403 */
[----:B------:R1:W-:Y:S01]  /*0a80*/  LDGSTS.E.BYPASS.LTC128B.128 [R15+0x8080], [R36.64+0x40], !P2 ;  /* 0x08080040240f7fae */ /* 0x0003e2000d101d52 */
[----:B------:R-:W-:Y:S01]  /*0a90*/  LOP3.LUT R3, R0, 0xfffffff0, RZ, 0xc0, !PT ;  /* 0xfffffff000037812 */ /* 0x000fe200078ec0ff */
[----:B------:R-:W-:Y:S01]  /*0aa0*/  IMAD.IADD R27, R12, 0x1, -R27 ;  /* 0x000000010c1b7824 */ /* 0x000fe200078e0a1b */
[----:B------:R-:W-:Y:S01]  /*0ab0*/  LEA.HI R4, R23, R12, RZ, 0x6 ;  /* 0x0000000c17047211 */ /* 0x000fe200078f30ff */
[----:B------:R1:W-:Y:S01]  /*0ac0*/  LDGSTS.E.BYPASS.LTC128B.128 [R15+0xa080], [R36.64+0x80], !P1 ;  /* 0x0a080080240f7fae */ /* 0x0003e2000c901d52 */
[----:B------:R-:W-:Y:S01]  /*0ad0*/  ISETP.GE.AND P1, PT, R14, c[0x0][0x19c], PT ;  /* 0x000067000e007a0c */ /* 0x000fe20003f26270 */
[----:B------:R-:W-:Y:S01]  /*0ae0*/  IMAD.IADD R20, R12, 0x1, -R3 ;  /* 0x000000010c147824 */ /* 0x000fe200078e0a03 */
[----:B------:R-:W-:Y:S01]  /*0af0*/  LEA.HI R0, R27, R27, RZ, 0x1 ;  /* 0x0000001b1b007211 */ /* 0x000fe200078f08ff */
[----:B------:R2:W-:Y:S01]  /*0b00*/  LDGSTS.E.BYPASS.LTC128B.128 [R15+0x7080], [R28.64], !P6 ;  /* 0x070800001c0f7fae */ /* 0x0005e2000f101d52 */
[----:B------:R-:W-:-:S02]  /*0b10*/  ISETP.LT.OR P2, PT, R24, 0x1, P1 ;  /* 0x000000011800780c */ /* 0x000fc40000f41670 */
[----:B------:R-:W-:Y:S01]  /*0b20*/  SHF.R.S32.HI R3, RZ, 0x1f, R20 ;  /* 0x0000001fff037819 */ /* 0x000fe20000011414 */
[----:B------:R2:W-:Y:S01]  /*0b30*/  LDGSTS.E.BYPASS.LTC128B.128 [R15+0x9080], [R28.64+0x40], !P5 ;  /* 0x090800401c0f7fae */ /* 0x0005e2000e901d52 */
[----:B------:R-:W-:Y:S02]  /*0b40*/  ISETP.GE.AND P5, PT, R16, c[0x0][0x19c], PT ;  /* 0x0000670010007a0c */ /* 0x000fe40003fa6270 */
[----:B------:R-:W-:Y:S01]  /*0b50*/  LEA.HI R5, R20, R20, RZ, 0x1 ;  /* 0x0000001414057211 */ /* 0x000fe200078f08ff */
[----:B------:R2:W-:Y:S01]  /*0b60*/  LDGSTS.E.BYPASS.LTC128B.128 [R15+0xb080], [R28.64+0x80], !P4 ;  /* 0x0b0800801c0f7fae */ /* 0x0005e2000e101d52 */
[----:B------:R-:W-:Y:S02]  /*0b70*/  ISETP.GE.AND P4, PT, R187, c[0x0][0x19c], PT ;  /* 0x00006700bb007a0c */ /* 0x000fe40003f86270 */
[C---:B------:R-:W-:Y:S02]  /*0b80*/  ISETP.LT.OR P3, PT, R24.reuse, 0x1, P5 ;  /* 0x000000011800780c */ /* 0x040fe40002f61670 */
[----:B------:R-:W-:-:S02]  /*0b90*/  ISETP.LT.OR P0, PT, R24, 0x1, P4 ;  /* 0x000000011800780c */ /* 0x000fc40002701670 */
[----:B------:R-:W-:Y:S02]  /*0ba0*/  LEA.HI R22, R3, R20, RZ, 0x3 ;  /* 0x0000001403167211 */ /* 0x000fe400078f18ff */
[----:B------:R-:W-:Y:S02]  /*0bb0*/  LOP3.LUT R26, R0, 0x7fffffe, RZ, 0xc0, !PT ;  /* 0x07fffffe001a7812 */ /* 0x000fe400078ec0ff */
[----:B------:R-:W-:Y:S02]  /*0bc0*/  LOP3.LUT R7, R5, 0x7fffffe, RZ, 0xc0, !PT ;  /* 0x07fffffe05077812 */ /* 0x000fe400078ec0ff */
[----:B------:R-:W-:Y:S02]  /*0bd0*/  LOP3.LUT R3, R22, 0xfffffff8, RZ, 0xc0, !PT ;  /* 0xfffffff816037812 */ /* 0x000fe400078ec0ff */
[----:B------:R-:W-:Y:S01]  /*0be0*/  ISETP.LT.OR P5, PT, R24, 0x41, P5 ;  /* 0x000000411800780c */ /* 0x000fe20002fa1670 */
[----:B------:R1:W-:Y:S01]  /*0bf0*/  LDGSTS.E.BYPASS.LTC128B.128 [R15+0x80], [R34.64], !P3 ;  /* 0x00080000220f7fae */ /* 0x0003e2000d901d52 */
[----:B------:R-:W-:Y:S01]  /*0c00*/  ISETP.GE.AND P3, PT, R187, c[0x0][0x16c], PT ;  /* 0x00005b00bb007a0c */ /* 0x000fe20003f66270 */
[----:B------:R-:W-:Y:S01]  /*0c10*/  IMAD.IADD R182, R20, 0x1, -R7 ;  /* 0x0000000114b67824 */ /* 0x000fe200078e0a07 */
[----:B------:R-:W-:Y:S01]  /*0c20*/  SHF.R.S32.HI R4, RZ, 0x6, R4 ;  /* 0x00000006ff047819 */ /* 0x000fe20000011404 */
[----:B------:R1:W-:Y:S01]  /*0c30*/  LDGSTS.E.BYPASS.LTC128B.128 [R15+0x2080], [R34.64+0x40], !P2 ;  /* 0x02080040220f7fae */ /* 0x0003e2000d101d52 */
[----:B------:R-:W-:Y:S01]  /*0c40*/  ISETP.GE.AND P2, PT, R16, c[0x0][0x16c], PT ;  /* 0x00005b0010007a0c */ /* 0x000fe20003f46270 */
[----:B------:R-:W-:Y:S01]  /*0c50*/  IMAD.IADD R3, R20, 0x1, -R3 ;  /* 0x0000000114037824 */ /* 0x000fe200078e0a03 */
[----:B------:R-:W-:Y:S01]  /*0c60*/  ISETP.LT.OR P1, PT, R24, 0x41, P1 ;  /* 0x000000411800780c */ /* 0x000fe20000f21670 */
[----:B------:R1:W-:Y:S01]  /*0c70*/  LDGSTS.E.BYPASS.LTC128B.128 [R15+0x4080], [R34.64+0x80], !P0 ;  /* 0x04080080220f7fae */ /* 0x0003e2000c101d52 */
[C---:B------:R-:W-:Y:S01]  /*0c80*/  ISETP.GE.AND P0, PT, R14.reuse, c[0x0][0x16c], PT ;  /* 0x00005b000e007a0c */ /* 0x040fe20003f06270 */
[----:B------:R-:W-:Y:S01]  /*0c90*/  IMAD R184, R183, 0x4, R4 ;  /* 0x00000004b7b87824 */ /* 0x000fe200078e0204 */
[----:B------:R-:W-:Y:S01]  /*0ca0*/  SEL R189, RZ, 0x1, P2 ;  /* 0x00000001ffbd7807 */ /* 0x000fe20001000000 */
[C---:B--2---:R-:W-:Y:S01]  /*0cb0*/  IMAD.IADD R29, R27.reuse, 0x1, -R26 ;  /* 0x000000011b1d7824 */ /* 0x044fe200078e0a1a */
[----:B------:R-:W-:Y:S01]  /*0cc0*/  ISETP.GE.AND P2, PT, R14, c[0x0][0x1fc], PT ;  /* 0x00007f000e007a0c */ /* 0x000fe20003f46270 */
[----:B------:R1:W-:Y:S01]  /*0cd0*/  LDGSTS.E.BYPASS.LTC128B.128 [R15+0x1080], [R32.64], !P5 ;  /* 0x01080000200f7fae */ /* 0x0003e2000e901d52 */
[----:B------:R-:W-:Y:S01]  /*0ce0*/  SEL R26, RZ, 0x4, P3 ;  /* 0x00000004ff1a7807 */ /* 0x000fe20001800000 */
[----:B------:R-:W-:Y:S01]  /*0cf0*/  IMAD R184, R184, 0x8, R29 ;  /* 0x00000008b8b87824 */ /* 0x000fe200078e021d */
[----:B------:R-:W-:Y:S01]  /*0d00*/  SEL R20, RZ, 0x2, P0 ;  /* 0x00000002ff147807 */ /* 0x000fe20000000000 */
[----:B------:R-:W-:Y:S01]  /*0d10*/  IMAD.SHL.U32 R27, R27, 0x40, RZ ;  /* 0x000000401b1b7824 */ /* 0x000fe200078e00ff */
[----:B------:R-:W-:Y:S01]  /*0d20*/  ISETP.GE.AND P3, PT, R16, c[0x0][0x1fc], PT ;  /* 0x00007f0010007a0c */ /* 0x000fe20003f66270 */
[----:B------:R1:W-:Y:S01]  /*0d30*/  LDGSTS.E.BYPASS.LTC128B.128 [R15+0x3080], [R32.64+0x40], !P1 ;  /* 0x03080040200f7fae */ /* 0x0003e2000c901d52 */
[----:B------:R-:W-:-:S02]  /*0d40*/  SEL R7, RZ, 0xffffffff, P2 ;  /* 0xffffffffff077807 */ /* 0x000fc40001000000 */
[----:B------:R-:W-:Y:S02]  /*0d50*/  ISETP.GE.AND P2, PT, R187, c[0x0][0x1fc], PT ;  /* 0x00007f00bb007a0c */ /* 0x000fe40003f46270 */
[----:B------:R-:W-:Y:S01]  /*0d60*/  IADD3 R26, R26, R20, R189 ;  /* 0x000000141a1a7210 */ /* 0x000fe20007ffe0bd */
[----:B------:R-:W-:Y:S01]  /*0d70*/  IMAD.SHL.U32 R7, R7, 0x2, RZ ;  /* 0x0000000207077824 */ /* 0x000fe200078e00ff */
[----:B------:R-:W-:Y:S02]  /*0d80*/  ISETP.LT.OR P4, PT, R24, 0x41, P4 ;  /* 0x000000411800780c */ /* 0x000fe40002781670 */
[----:B------:R-:W-:Y:S02]  /*0d90*/  SEL R24, RZ, 0x1, P3 ;  /* 0x00000001ff187807 */ /* 0x000fe40001800000 */
[----:B------:R-:W-:Y:S02]  /*0da0*/  SEL R20, RZ, 0x4, P2 ;  /* 0x00000004ff147807 */ /* 0x000fe40001000000 */
[----:B------:R-:W-:-:S02]  /*0db0*/  LOP3.LUT P3, RZ, R26, 0x1, RZ, 0xc0, !PT ;  /* 0x000000011aff7812 */ /* 0x000fc4000786c0ff */
[C---:B------:R-:W-:Y:S02]  /*0dc0*/  LOP3.LUT P2, RZ, R26.reuse, 0x2, RZ, 0xc0, !PT ;  /* 0x000000021aff7812 */ /* 0x040fe4000784c0ff */
[----:B------:R-:W-:Y:S02]  /*0dd0*/  LOP3.LUT P5, RZ, R26, 0x4, RZ, 0xc0, !PT ;  /* 0x000000041aff7812 */ /* 0x000fe400078ac0ff */
[----:B------:R-:W-:Y:S01]  /*0de0*/  LEA.HI R28, R2, R25, RZ, 0x1 ;  /* 0x00000019021c7211 */ /* 0x000fe200078f08ff */
[----:B------:R1:W-:Y:S01]  /*0df0*/  LDGSTS.E.BYPASS.LTC128B.128 [R15+0x5080], [R32.64+0x80], !P4 ;  /* 0x05080080200f7fae */ /* 0x0003e2000e101d52 */
[C---:B------:R-:W-:Y:S02]  /*0e00*/  ISETP.GE.OR P3, PT, R194.reuse, c[0x0][0x168], !P3 ;  /* 0x00005a00c2007a0c */ /* 0x040fe40005f66670 */
[C---:B------:R-:W-:Y:S01]  /*0e10*/  ISETP.GE.OR P2, PT, R194.reuse, c[0x0][0x168], !P2 ;  /* 0x00005a00c2007a0c */ /* 0x040fe20005746670 */
[----:B------:R-:W0:Y:S01]  /*0e20*/  LDGDEPBAR ;  /* 0x00000000000079af */ /* 0x000e220000000000 */
[----:B------:R-:W-:-:S02]  /*0e30*/  ISETP.GE.OR P5, PT, R194, c[0x0][0x168], !P5 ;  /* 0x00005a00c2007a0c */ /* 0x000fc40006fa6670 */
[----:B------:R-:W-:Y:S02]  /*0e40*/  LOP3.LUT R28, R28, 0xfffffffe, RZ, 0xc0, !PT ;  /* 0xfffffffe1c1c7812 */ /* 0x000fe400078ec0ff */
[----:B------:R-:W-:Y:S02]  /*0e50*/  LOP3.LUT R29, R7, 0x2, R24, 0xe2, !PT ;  /* 0x00000002071d7812 */ /* 0x000fe400078ee218 */
[----:B------:R-:W-:Y:S01]  /*0e60*/  ISETP.GT.AND P1, PT, R12, 0xf, PT ;  /* 0x0000000f0c00780c */ /* 0x000fe20003f24270 */
[----:B------:R-:W-:Y:S01]  /*0e70*/  IMAD.IADD R7, R25, 0x1, -R28 ;  /* 0x0000000119077824 */ /* 0x000fe200078e0a1c */
[----:B------:R-:W-:Y:S01]  /*0e80*/  LOP3.LUT R24, R29, R20, RZ, 0xfc, !PT ;  /* 0x000000141d187212 */ /* 0x000fe200078efcff */
[----:B------:R1:W-:Y:S01]  /*0e90*/  LDGSTS.E.BYPASS.LTC128B.128 [R15+0xc080], [R200.64], !P3 ;  /* 0x0c080000c80f7fae */ /* 0x0003e2000d901d52 */
[----:B------:R-:W-:Y:S01]  /*0ea0*/  SHF.R.S32.HI R22, RZ, 0x3, R22 ;  /* 0x00000003ff167819 */ /* 0x000fe20000011416 */
[----:B------:R-:W-:Y:S01]  /*0eb0*/  IMAD.SHL.U32 R181, R7, 0x400, RZ ;  /* 0x0000040007b57824 */ /* 0x000fe200078e00ff */
[----:B------:R-:W-:Y:S01]  /*0ec0*/  LOP3.LUT P4, RZ, R24, 0x1, RZ, 0xc0, !PT ;  /* 0x0000000118ff7812 */ /* 0x000fe2000788c0ff */
[----:B------:R1:W-:Y:S01]  /*0ed0*/  LDGSTS.E.BYPASS.LTC128B.128 [R15+0xd080], [R200.64+0x40], !P2 ;  /* 0x0d080040c80f7fae */ /* 0x0003e2000d101d52 */
[----:B------:R-:W-:Y:S01]  /*0ee0*/  IMAD.SHL.U32 R25, R25, 0x10, RZ ;  /* 0x0000001019197824 */ /* 0x000fe200078e00ff */
[----:B------:R-:W-:Y:S01]  /*0ef0*/  LOP3.LUT R26, R27, 0x1c0, RZ, 0xc0, !PT ;  /* 0x000001c01b1a7812 */ /* 0x000fe200078ec0ff */
[----:B------:R-:W-:Y:S01]  /*0f00*/  IMAD R203, R10, 0x2, R181 ;  /* 0x000000020acb7824 */ /* 0x000fe200078e02b5 */
[----:B------:R1:W-:Y:S01]  /*0f10*/  LDGSTS.E.BYPASS.LTC128B.128 [R15+0xe080], [R200.64+0x80], !P5 ;  /* 0x0e080080c80f7fae */ /* 0x0003e2000e901d52 */
[----:B------:R-:W-:Y:S01]  /*0f20*/  ISETP.GE.OR P5, PT, R194, c[0x0][0x168], !P4 ;  /* 0x00005a00c2007a0c */ /* 0x000fe200067a6670 */
[----:B------:R-:W-:Y:S01]  /*0f30*/  IMAD R182, R22, 0x8, R182 ;  /* 0x0000000816b67824 */ /* 0x000fe200078e02b6 */
[----:B------:R-:W-:Y:S01]  /*0f40*/  LOP3.LUT R25, R26, 0x30, R25, 0xf8, !PT ;  /* 0x000000301a197812 */ /* 0x000fe200078ef819 */
[----:B------:R-:W-:Y:S01]  /*0f50*/  IMAD R181, R22, 0x200, R181 ;  /* 0x0000020016b57824 */ /* 0x000fe200078e02b5 */
[--C-:B------:R-:W-:Y:S01]  /*0f60*/  SHF.R.S32.HI R22, RZ, 0x1, R5.reuse ;  /* 0x00000001ff167819 */ /* 0x100fe20000011405 */
[----:B------:R-:W-:Y:S01]  /*0f70*/  IMAD.SHL.U32 R182, R182, 0x20, RZ ;  /* 0x00000020b6b67824 */ /* 0x000fe200078e00ff */
[----:B------:R-:W-:-:S02]  /*0f80*/  SHF.R.S32.HI R5, RZ, 0x1f, R5 ;  /* 0x0000001fff057819 */ /* 0x000fc40000011405 */
[----:B------:R-:W-:Y:S01]  /*0f90*/  LEA.HI R10, R23, R12, RZ, 0x7 ;  /* 0x0000000c170a7211 */ /* 0x000fe200078f38ff */
[----:B------:R-:W-:Y:S01]  /*0fa0*/  @!P1 IMAD.SHL.U32 R23, R12, 0x10, RZ ;  /* 0x000000100c179824 */ /* 0x000fe200078e00ff */
[----:B------:R-:W-:Y:S02]  /*0fb0*/  SHF.R.S32.HI R21, RZ, 0x1f, R21 ;  /* 0x0000001fff157819 */ /* 0x000fe40000011415 */
[----:B------:R-:W-:Y:S02]  /*0fc0*/  SHF.R.U32.HI R20, RZ, 0x3, R26 ;  /* 0x00000003ff147819 */ /* 0x000fe4000001161a */
[C---:B------:R-:W-:Y:S01]  /*0fd0*/  LOP3.LUT P3, RZ, R24.reuse, 0x2, RZ, 0xc0, !PT ;  /* 0x0000000218ff7812 */ /* 0x040fe2000786c0ff */
[----:B------:R2:W-:Y:S01]  /*0fe0*/  @!P1 LDGSTS.E.BYPASS.LTC128B.128 [R23+0x18080], [R30.64] ;  /* 0x180800001e179fae */ /* 0x0005e2000b901d52 */
[----:B------:R-:W-:Y:S01]  /*0ff0*/  LEA.HI R26, R5, R22, RZ, 0x2 ;  /* 0x00000016051a7211 */ /* 0x000fe200078f10ff */
[----:B------:R-:W-:Y:S01]  /*1000*/  IMAD.SHL.U32 R5, R183, 0x10, RZ ;  /* 0x00000010b7057824 */ /* 0x000fe200078e00ff */
[----:B------:R-:W-:Y:S01]  /*1010*/  LOP3.LUT R25, R25, 0x8, R8, 0xf8, !PT ;  /* 0x0000000819197812 */ /* 0x000fe200078ef808 */
[----:B------:R-:W0:Y:S01]  /*1020*/  LDGDEPBAR ;  /* 0x00000000000079af */ /* 0x000e220000000000 */
[----:B------:R-:W-:-:S02]  /*1030*/  LOP3.LUT P2, RZ, R24, 0x4, RZ, 0xc0, !PT ;  /* 0x0000000418ff7812 */ /* 0x000fc4000784c0ff */
[----:B------:R-:W-:Y:S01]  /*1040*/  LEA.HI R21, R21, R194, RZ, 0x3 ;  /* 0x000000c215157211 */ /* 0x000fe200078f18ff */
[----:B------:R1:W-:Y:S01]  /*1050*/  LDGSTS.E.BYPASS.LTC128B.128 [R15+0x12080], [R192.64], !P5 ;  /* 0x12080000c00f7fae */ /* 0x0003e2000e901d52 */
[----:B------:R-:W-:Y:S02]  /*1060*/  SEL R24, RZ, 0xffffffff, P0 ;  /* 0xffffffffff187807 */ /* 0x000fe40000000000 */
[----:B------:R-:W-:Y:S02]  /*1070*/  ISETP.GE.OR P0, PT, R194, c[0x0][0x168], !P3 ;  /* 0x00005a00c2007a0c */ /* 0x000fe40005f06670 */
[----:B------:R-:W-:Y:S01]  /*1080*/  LOP3.LUT R20, R25, R20, RZ, 0x3c, !PT ;  /* 0x0000001419147212 */ /* 0x000fe200078e3cff */
[----:B------:R-:W-:Y:S01]  /*1090*/  IMAD.SHL.U32 R24, R24, 0x2, RZ ;  /* 0x0000000218187824 */ /* 0x000fe200078e00ff */
[----:B------:R-:W-:Y:S02]  /*10a0*/  SHF.R.U32.HI R10, RZ, 0x4, R10 ;  /* 0x00000004ff0a7819 */ /* 0x000fe4000001160a */
[----:B------:R-:W-:Y:S01]  /*10b0*/  LOP3.LUT R25, R21, 0xfffffff8, RZ, 0xc0, !PT ;  /* 0xfffffff815197812 */ /* 0x000fe200078ec0ff */
[----:B------:R-:W-:Y:S01]  /*10c0*/  IMAD R183, R183, 0x200, R20 ;  /* 0x00000200b7b77824 */ /* 0x000fe200078e0214 */
[----:B------:R-:W-:-:S02]  /*10d0*/  LOP3.LUT R5, R5, 0x10, RZ, 0xc0, !PT ;  /* 0x0000001005057812 */ /* 0x000fc400078ec0ff */
[C---:B------:R-:W-:Y:S02]  /*10e0*/  ISETP.GE.OR P5, PT, R194.reuse, c[0x0][0x168], !P2 ;  /* 0x00005a00c2007a0c */ /* 0x040fe400057a6670 */
[----:B------:R-:W-:Y:S01]  /*10f0*/  SHF.R.S32.HI R0, RZ, 0x1, R0 ;  /* 0x00000001ff007819 */ /* 0x000fe20000011400 */
[----:B------:R1:W-:Y:S01]  /*1100*/  LDGSTS.E.BYPASS.LTC128B.128 [R15+0x13080], [R192.64+0x40], !P0 ;  /* 0x13080040c00f7fae */ /* 0x0003e2000c101d52 */
[----:B------:R-:W-:Y:S01]  /*1110*/  LOP3.LUT R5, R5, 0x8, R10, 0xf8, !PT ;  /* 0x0000000805057812 */ /* 0x000fe200078ef80a */
[----:B------:R-:W-:Y:S01]  /*1120*/  IMAD.IADD R10, R194, 0x1, -R25 ;  /* 0x00000001c20a7824 */ /* 0x000fe200078e0a19 */
[----:B------:R-:W-:Y:S01]  /*1130*/  LOP3.LUT R21, R26, 0xfffffffc, RZ, 0xc0, !PT ;  /* 0xfffffffc1a157812 */ /* 0x000fe200078ec0ff */
[C---:B--2---:R-:W-:Y:S01]  /*1140*/  IMAD.SHL.U32 R23, R0.reuse, 0x40, RZ ;  /* 0x0000004000177824 */ /* 0x044fe200078e00ff */
[----:B------:R-:W-:Y:S01]  /*1150*/  LOP3.LUT P0, RZ, R0, 0x2, RZ, 0xc0, !PT ;  /* 0x0000000200ff7812 */ /* 0x000fe2000780c0ff */
[----:B------:R-:W-:Y:S01]  /*1160*/  IMAD.SHL.U32 R25, R10, 0x40, RZ ;  /* 0x000000400a197824 */ /* 0x000fe200078e00ff */
[----:B------:R-:W-:Y:S01]  /*1170*/  LOP3.LUT P6, RZ, R3, 0x4, RZ, 0xc0, !PT ;  /* 0x0000000403ff7812 */ /* 0x000fe200078cc0ff */
[----:B------:R-:W-:Y:S01]  /*1180*/  IMAD.SHL.U32 R0, R4, 0x8, RZ ;  /* 0x0000000804007824 */ /* 0x000fe200078e00ff */
[----:B------:R-:W-:Y:S01]  /*1190*/  LOP3.LUT R23, R23, 0xc0, RZ, 0xc0, !PT ;  /* 0x000000c017177812 */ /* 0x000fe200078ec0ff */
[----:B------:R1:W-:Y:S01]  /*11a0*/  LDGSTS.E.BYPASS.LTC128B.128 [R15+0x14080], [R192.64+0x80], !P5 ;  /* 0x14080080c00f7fae */ /* 0x0003e2000e901d52 */
[----:B------:R-:W-:Y:S01]  /*11b0*/  LOP3.LUT R25, R25, 0x1c0, RZ, 0xc0, !PT ;  /* 0x000001c019197812 */ /* 0x000fe200078ec0ff */
[----:B------:R-:W-:Y:S01]  /*11c0*/  IMAD.IADD R21, R22, 0x1, -R21 ;  /* 0x0000000116157824 */ /* 0x000fe200078e0a15 */
[C---:B------:R-:W-:Y:S01]  /*11d0*/  LOP3.LUT P5, RZ, R3.reuse, 0x2, RZ, 0xc0, !PT ;  /* 0x0000000203ff7812 */ /* 0x040fe200078ac0ff */
[----:B------:R-:W-:Y:S01]  /*11e0*/  IMAD.SHL.U32 R3, R3, 0x40, RZ ;  /* 0x0000004003037824 */ /* 0x000fe200078e00ff */
[----:B------:R-:W-:-:S02]  /*11f0*/  LOP3.LUT R22, R23, 0x8, R8, 0xf8, !PT ;  /* 0x0000000817167812 */ /* 0x000fc400078ef808 */
[----:B------:R-:W-:Y:S02]  /*1200*/  LOP3.LUT R0, R0, 0x18, RZ, 0xc0, !PT ;  /* 0x0000001800007812 */ /* 0x000fe400078ec0ff */
[----:B------:R-:W-:Y:S02]  /*1210*/  SHF.R.U32.HI R8, RZ, 0x3, R25 ;  /* 0x00000003ff087819 */ /* 0x000fe40000011619 */
[----:B------:R-:W-:Y:S02]  /*1220*/  LOP3.LUT R3, R3, 0x1c0, RZ, 0xc0, !PT ;  /* 0x000001c003037812 */ /* 0x000fe400078ec0ff */
[----:B------:R-:W-:Y:S02]  /*1230*/  LOP3.LUT R8, R8, R25, R0, 0x1e, !PT ;  /* 0x0000001908087212 */ /* 0x000fe400078e1e00 */
[----:B------:R-:W-:Y:S02]  /*1240*/  LOP3.LUT R25, R2, 0xffffffe0, RZ, 0xc0, !PT ;  /* 0xffffffe002197812 */ /* 0x000fe400078ec0ff */
[----:B------:R-:W-:Y:S01]  /*1250*/  LOP3.LUT R188, R188, 0x8, RZ, 0xc0, !PT ;  /* 0x00000008bcbc7812 */ /* 0x000fe200078ec0ff */
[----:B------:R-:W-:Y:S01]  /*1260*/  IMAD.IADD R203, R203, 0x1, R8 ;  /* 0x00000001cbcb7824 */ /* 0x000fe200078e0208 */
[----:B------:R-:W-:Y:S01]  /*1270*/  SHF.R.U32.HI R20, RZ, 0x3, R3 ;  /* 0x00000003ff147819 */ /* 0x000fe20000011603 */
[----:B------:R-:W-:Y:S01]  /*1280*/  IMAD.IADD R2, R12, 0x1, -R25 ;  /* 0x000000010c027824 */ /* 0x000fe200078e0a19 */
[----:B------:R-:W-:Y:S01]  /*1290*/  SHF.R.U32.HI R23, RZ, 0x3, R23 ;  /* 0x00000003ff177819 */ /* 0x000fe20000011617 */
[----:B------:R-:W-:Y:S01]  /*12a0*/  IMAD.SHL.U32 R203, R203, 0x2, RZ ;  /* 0x00000002cbcb7824 */ /* 0x000fe200078e00ff */
[----:B------:R-:W-:-:S02]  /*12b0*/  LOP3.LUT R20, R20, R3, R188, 0x1e, !PT ;  /* 0x0000000314147212 */ /* 0x000fc400078e1ebc */
[----:B------:R-:W-:Y:S02]  /*12c0*/  SEL R3, R185, 0xfffffff0, !P0 ;  /* 0xfffffff0b9037807 */ /* 0x000fe40004000000 */
[C---:B------:R-:W-:Y:S01]  /*12d0*/  LOP3.LUT P0, RZ, R21.reuse, 0x2, RZ, 0xc0, !PT ;  /* 0x0000000215ff7812 */ /* 0x040fe2000780c0ff */
[----:B------:R-:W-:Y:S01]  /*12e0*/  IMAD.SHL.U32 R21, R21, 0x40, RZ ;  /* 0x0000004015157824 */ /* 0x000fe200078e00ff */
[----:B------:R-:W-:Y:S01]  /*12f0*/  SHF.R.S32.HI R25, RZ, 0x1f, R2 ;  /* 0x0000001fff197819 */ /* 0x000fe20000011402 */
[----:B------:R-:W-:Y:S01]  /*1300*/  IMAD.IADD R181, R181, 0x1, R20 ;  /* 0x00000001b5b57824 */ /* 0x000fe200078e0214 */
[----:B------:R-:W-:Y:S02]  /*1310*/  LOP3.LUT R23, R22, R23, RZ, 0x3c, !PT ;  /* 0x0000001716177212 */ /* 0x000fe400078e3cff */
[----:B------:R-:W-:Y:S02]  /*1320*/  SEL R178, R185, 0xfffffff0, !P5 ;  /* 0xfffffff0b9b27807 */ /* 0x000fe40006800000 */
[----:B------:R-:W-:Y:S01]  /*1330*/  LOP3.LUT R21, R21, 0xc0, RZ, 0xc0, !PT ;  /* 0x000000c015157812 */ /* 0x000fe200078ec0ff */
[----:B------:R-:W-:Y:S01]  /*1340*/  IMAD.U32 R184, R184, 0x20, R23 ;  /* 0x00000020b8b87824 */ /* 0x000fe200078e0017 */
[----:B------:R-:W-:Y:S01]  /*1350*/  PLOP3.LUT P5, PT, PT, PT, UP0, 0x80, 0x0 ;  /* 0x000000000000781c */ /* 0x000fe20003faf008 */
[----:B------:R-:W-:Y:S01]  /*1360*/  @!P1 IMAD.SHL.U32 R23, R12, 0x10, RZ ;  /* 0x000000100c179824 */ /* 0x000fe200078e00ff */
[----:B------:R-:W-:-:S02]  /*1370*/  LEA.HI R8, R25, R2, RZ, 0x2 ;  /* 0x0000000219087211 */ /* 0x000fc400078f10ff */
[--C-:B------:R-:W-:Y:S02]  /*1380*/  SHF.R.U32.HI R22, RZ, 0x3, R21.reuse ;  /* 0x00000003ff167819 */ /* 0x100fe40000011615 */
[----:B------:R-:W-:Y:S01]  /*1390*/  SHF.R.S32.HI R190, RZ, 0x2, R8 ;  /* 0x00000002ffbe7819 */ /* 0x000fe20000011408 */
[----:B------:R1:W-:Y:S01]  /*13a0*/  @!P1 LDGSTS.E.BYPASS.LTC128B.128 [R23+0x18280], [R18.64] ;  /* 0x1828000012179fae */ /* 0x0003e2000b901d52 */
[C---:B------:R-:W-:Y:S02]  /*13b0*/  LOP3.LUT R188, R22.reuse, R21, R188, 0x1e, !PT ;  /* 0x0000001516bc7212 */ /* 0x040fe400078e1ebc */
[C---:B------:R-:W-:Y:S01]  /*13c0*/  LOP3.LUT R5, R22.reuse, R5, R21, 0x1e, !PT ;  /* 0x0000000516057212 */ /* 0x040fe200078e1e15 */
[C---:B------:R-:W-:Y:S01]  /*13d0*/  IMAD R190, R7.reuse, 0x10, R190 ;  /* 0x0000001007be7824 */ /* 0x040fe200078e02be */
[----:B------:R-:W-:Y:S01]  /*13e0*/  LOP3.LUT R21, R22, R21, R0, 0x1e, !PT ;  /* 0x0000001516157212 */ /* 0x000fe200078e1e00 */
[----:B------:R-:W-:Y:S01]  /*13f0*/  IMAD.MOV.U32 R0, RZ, RZ, 0x20 ;  /* 0x00000020ff007424 */ /* 0x000fe200078e00ff */
[----:B------:R-:W0:Y:S01]  /*1400*/  LDGDEPBAR ;  /* 0x00000000000079af */ /* 0x000e220000000000 */
[----:B------:R-:W-:Y:S01]  /*1410*/  IMAD R7, R7, 0x200, R182 ;  /* 0x0000020007077824 */ /* 0x000fe200078e02b6 */
[----:B------:R-:W-:Y:S01]  /*1420*/  LOP3.LUT R189, R24, 0x2, R189, 0xe2, !PT ;  /* 0x0000000218bd7812 */ /* 0x000fe200078ee2bd */
[----:B------:R-:W-:Y:S01]  /*1430*/  IMAD.IADD R186, R182, 0x1, R5 ;  /* 0x00000001b6ba7824 */ /* 0x000fe200078e0205 */
[----:B------:R-:W0:Y:S01]  /*1440*/  LDGDEPBAR ;  /* 0x00000000000079af */ /* 0x000e220000000000 */
[----:B------:R-:W-:Y:S01]  /*1450*/  IMAD.IADD R188, R7, 0x1, R188 ;  /* 0x0000000107bc7824 */ /* 0x000fe200078e02bc */
[----:B------:R-:W-:Y:S01]  /*1460*/  SEL R0, R0, 0xffffffe0, !P6 ;  /* 0xffffffe000007807 */ /* 0x000fe20007000000 */
[----:B------:R-:W-:Y:S01]  /*1470*/  IMAD.IADD R182, R182, 0x1, R21 ;  /* 0x00000001b6b67824 */ /* 0x000fe200078e0215 */
[----:B------:R-:W-:-:S02]  /*1480*/  IADD3 R198, R15, 0xc080, RZ ;  /* 0x0000c0800fc67810 */ /* 0x000fc40007ffe0ff */
[----:B------:R-:W-:Y:S02]  /*1490*/  IADD3 R191, R15, 0x12080, RZ ;  /* 0x000120800fbf7810 */ /* 0x000fe40007ffe0ff */
[----:B------:R-:W-:Y:S01]  /*14a0*/  SEL R185, R185, 0xfffffff0, !P0 ;  /* 0xfffffff0b9b97807 */ /* 0x000fe20004000000 */
[----:B------:R-:W-:Y:S05]  /*14b0*/  @!P5 BRA `(.L_x_680) ;  /* 0x000001700000d947 */ /* 0x000fea0003800000 */
[----:B------:R-:W-:Y:S01]  /*14c0*/  IMAD.MOV.U32 R20, RZ, RZ, c[0x0][0x208] ;  /* 0x00008200ff147624 */ /* 0x000fe200078e00ff */
[----:B------:R-:W-:Y:S01]  /*14d0*/  UIADD3 UR4, UR12, -0x40, URZ ;  /* 0xffffffc00c047890 */ /* 0x000fe2000fffe03f */
[----:B------:R-:W-:Y:S01]  /*14e0*/  IMAD.MOV.U32 R5, RZ, RZ, 0x6 ;  /* 0x00000006ff057424 */ /* 0x000fe200078e00ff */
[----:B------:R-:W-:Y:S01]  /*14f0*/  BSSY B0, `(.L_x_680) ;  /* 0x0000013000007945 */ /* 0x000fe20003800000 */
[----:B------:R-:W-:-:S03]  /*1500*/  IMAD.SHL.U32 R7, R20, 0x40, RZ ;  /* 0x0000004014077824 */ /* 0x000fc600078e00ff */
[----:B------:R-:W-:Y:S01]  /*1510*/  SHF.L.U64.HI R20, R20, R5, c[0x0][0x20c] ;  /* 0x0000830014147619 */ /* 0x000fe20000010205 */
[C---:B------:R-:W-:Y:S01]  /*1520*/  IMAD.SHL.U32 R5, R7.reuse, 0x2, RZ ;  /* 0x0000000207057824 */ /* 0x040fe200078e00ff */
[----:B------:R-:W-:Y:S02]  /*1530*/  ISETP.LT.AND P6, PT, R194, UR4, PT ;  /* 0x00000004c2007c0c */ /* 0x000fe4000bfc1270 */
[----:B------:R-:W-:Y:S02]  /*1540*/  SHF.L.U64.HI R7, R7, 0x1, R20 ;  /* 0x0000000107077819 */ /* 0x000fe40000010214 */
[----:B------:R-:W-:-:S04]  /*1550*/  IADD3 R20, P5, P0, R5, 0x80, R192 ;  /* 0x0000008005147810 */ /* 0x000fc800078be0c0 */
[----:B------:R-:W-:Y:S02]  /*1560*/  IADD3.X R21, R7, RZ, R193, P5, P0 ;  /* 0x000000ff07157210 */ /* 0x000fe40002fe04c1 */
[----:B------:R-:W-:Y:S02]  /*1570*/  IADD3 R22, P0, R5, R192, RZ ;  /* 0x000000c005167210 */ /* 0x000fe40007f1e0ff */
[----:B------:R-:W-:-:S03]  /*1580*/  ISETP.GE.OR P5, PT, R16, c[0x0][0x1fc], !P6 ;  /* 0x00007f0010007a0c */ /* 0x000fc600077a6670 */
[----:B-1----:R-:W-:Y:S01]  /*1590*/  IMAD.X R23, R7, 0x1, R193, P0 ;  /* 0x0000000107177824 */ /* 0x002fe200000e06c1 */
[----:B------:R-:W-:Y:S02]  /*15a0*/  ISETP.GE.OR P0, PT, R14, c[0x0][0x1fc], !P6 ;  /* 0x00007f000e007a0c */ /* 0x000fe40007706670 */
[----:B------:R-:W-:-:S07]  /*15b0*/  ISETP.GE.OR P6, PT, R187, c[0x0][0x1fc], !P6 ;  /* 0x00007f00bb007a0c */ /* 0x000fce00077c6670 */
[----:B------:R1:W-:Y:S04]  /*15c0*/  LDGSTS.E.BYPASS.LTC128B.128 [R15+0x15080], [R22.64], !P5 ;  /* 0x15080000160f7fae */ /* 0x0003e8000e901d52 */
[----:B------:R1:W-:Y:S04]  /*15d0*/  LDGSTS.E.BYPASS.LTC128B.128 [R15+0x16080], [R22.64+0x40], !P0 ;  /* 0x16080040160f7fae */ /* 0x0003e8000c101d52 */
[----:B------:R1:W-:Y:S01]  /*15e0*/  LDGSTS.E.BYPASS.LTC128B.128 [R15+0x17080], [R20.64], !P6 ;  /* 0x17080000140f7fae */ /* 0x0003e2000f101d52 */
[----:B------:R-:W-:Y:S05]  /*15f0*/  @P1 BRA `(.L_x_681) ;  /* 0x0000002000001947 */ /* 0x000fea0003800000 */
[----:B------:R-:W-:-:S05]  /*1600*/  SHF.L.U32 R5, R12, 0x4, RZ ;  /* 0x000000040c057819 */ /* 0x000fca00000006ff */
[----:B------:R2:W-:Y:S02]  /*1610*/  LDGSTS.E.BYPASS.LTC128B.128 [R5+0x18380], [R18.64+0x100] ;  /* 0x1838010012057fae */ /* 0x0005e4000b901d52 */
.L_x_681:
[----:B------:R-:W-:Y:S05]  /*1620*/  BSYNC B0 ;  /* 0x0000000000007941 */ /* 0x000fea0003800000 */
.L_x_680:
[----:B------:R-:W-:Y:S01]  /*1630*/  UISETP.GE.AND UP0, UPT, UR12, 0x1, UPT ;  /* 0x000000010c00788c */ /* 0x000fe2000bf06270 */
        /* <DEDUP_REMOVED lines=49> */
[----:B-1----:R-:W-:Y:S01]  /*1950*/  CS2R R36, SRZ ;  /* 0x0000000000247805 */ /* 0x002fe2000001ff00 */
[----:B------:R-:W-:Y:S05]  /*1960*/  @!P0 BRA `(.L_x_682) ;  /* 0x00003e4000008947 */ /* 0x000fea0003800000 */
[----:B--2---:R-:W-:Y:S01]  /*1970*/  SHF.R.S32.HI R5, RZ, 0x1f, R4 ;  /* 0x0000001fff057819 */ /* 0x004fe20000011404 */
[----:B------:R-:W-:Y:S01]  /*1980*/  IMAD R6, R6, c[0x0][0x238], RZ ;  /* 0x00008e0006067a24 */ /* 0x000fe200078e02ff */
[----:B------:R-:W-:Y:S01]  /*1990*/  SHF.R.S32.HI R13, RZ, 0x1f, R12 ;  /* 0x0000001fff0d7819 */ /* 0x000fe2000001140c */
[----:B------:R-:W-:Y:S01]  /*19a0*/  ULDC.64 UR4, c[0x0][0x240] ;  /* 0x0000900000047ab9 */ /* 0x000fe20000000a00 */
[----:B------:R-:W-:Y:S01]  /*19b0*/  LEA.HI R5, R5, R4, RZ, 0x2 ;  /* 0x0000000405057211 */ /* 0x000fe200078f10ff */
[C---:B------:R-:W-:Y:S01]  /*19c0*/  IMAD R6, R11.reuse, c[0x0][0x23c], R6 ;  /* 0x00008f000b067a24 */ /* 0x040fe200078e0206 */
[----:B------:R-:W-:Y:S01]  /*19d0*/  LOP3.LUT P0, RZ, R10, 0x4, RZ, 0xc0, !PT ;  /* 0x000000040aff7812 */ /* 0x000fe2000780c0ff */
[----:B------:R-:W-:Y:S01]  /*19e0*/  IMAD.WIDE.U32 R12, R11, c[0x0][0x238], R12 ;  /* 0x00008e000b0c7a25 */ /* 0x000fe200078e000c */
[----:B------:R-:W-:Y:S01]  /*19f0*/  LOP3.LUT R11, R5, 0xfffffffc, RZ, 0xc0, !PT ;  /* 0xfffffffc050b7812 */ /* 0x000fe200078ec0ff */
[----:B------:R-:W-:Y:S01]  /*1a00*/  UIMAD UR4, UR15, UR4, URZ ;  /* 0x000000040f0472a4 */ /* 0x000fe2000f8e023f */
[----:B------:R-:W-:Y:S01]  /*1a10*/  MOV R204, UR16 ;  /* 0x0000001000cc7c02 */ /* 0x000fe20008000f00 */
[----:B------:R-:W-:Y:S01]  /*1a20*/  IMAD.IADD R13, R13, 0x1, R6 ;  /* 0x000000010d0d7824 */ /* 0x000fe200078e0206 */
[----:B------:R-:W-:Y:S01]  /*1a30*/  LEA R181, R181, 0x1c480, 0x1 ;  /* 0x0001c480b5b57811 */ /* 0x000fe200078e08ff */
[----:B------:R-:W-:Y:S01]  /*1a40*/  UIADD3 UR7, UR12, 0x3f, URZ ;  /* 0x0000003f0c077890 */ /* 0x000fe2000fffe03f */
[----:B------:R-:W-:Y:S01]  /*1a50*/  LOP3.LUT R7, R8, 0xfffffffc, RZ, 0xc0, !PT ;  /* 0xfffffffc08077812 */ /* 0x000fe200078ec0ff */
[----:B------:R-:W-:Y:S01]  /*1a60*/  IMAD.IADD R4, R4, 0x1, -R11 ;  /* 0x0000000104047824 */ /* 0x000fe200078e0a0b */
[----:B------:R-:W-:Y:S01]  /*1a70*/  UIMAD UR4, UR16, UR5, UR4 ;  /* 0x00000005100472a4 */ /* 0x000fe2000f8e0204 */
[----:B------:R-:W-:Y:S01]  /*1a80*/  IMAD.WIDE.U32 R204, R204, c[0x0][0x240], R12 ;  /* 0x00009000cccc7a25 */ /* 0x000fe200078e000c */
[----:B------:R-:W-:Y:S01]  /*1a90*/  USHF.R.S32.HI UR6, URZ, 0x1f, UR7 ;  /* 0x0000001f3f067899 */ /* 0x000fe20008011407 */
[----:B------:R-:W-:Y:S01]  /*1aa0*/  LEA R180, R178, R181, 0x1 ;  /* 0x000000b5b2b47211 */ /* 0x000fe200078e08ff */
[----:B------:R-:W-:Y:S01]  /*1ab0*/  CS2R R130, SRZ ;  /* 0x0000000000827805 */ /* 0x000fe2000001ff00 */
[----:B------:R-:W-:Y:S01]  /*1ac0*/  IMAD R179, R0, 0x2, R181 ;  /* 0x0000000200b37824 */ /* 0x000fe200078e02b5 */
[C---:B------:R-:W-:Y:S01]  /*1ad0*/  IADD3 R5, R203.reuse, 0x18480, RZ ;  /* 0x00018480cb057810 */ /* 0x040fe20007ffe0ff */
[----:B------:R-:W-:Y:S01]  /*1ae0*/  IMAD.IADD R7, R2, 0x1, -R7 ;  /* 0x0000000102077824 */ /* 0x000fe200078e0a07 */
[----:B------:R-:W-:Y:S01]  /*1af0*/  IADD3 R199, R203, 0x184c0, RZ ;  /* 0x000184c0cbc77810 */ /* 0x000fe20007ffe0ff */
[----:B------:R-:W-:Y:S01]  /*1b00*/  IMAD R4, R4, -0x8, R9 ;  /* 0xfffffff804047824 */ /* 0x000fe200078e0209 */
[----:B------:R-:W-:Y:S01]  /*1b10*/  ULEA.HI UR6, UR6, UR7, URZ, 0x6 ;  /* 0x0000000706067291 */ /* 0x000fe2000f8f303f */
[----:B------:R-:W-:Y:S01]  /*1b20*/  IMAD.SHL.U32 R184, R184, 0x2, RZ ;  /* 0x00000002b8b87824 */ /* 0x000fe200078e00ff */
[----:B------:R-:W-:Y:S01]  /*1b30*/  @P0 IADD3 R199, R5, -0x40, RZ ;  /* 0xffffffc005c70810 */ /* 0x000fe20007ffe0ff */
[----:B------:R-:W-:Y:S01]  /*1b40*/  IMAD R202, R7, -0x2, R4 ;  /* 0xfffffffe07ca7824 */ /* 0x000fe200078e0204 */
[----:B------:R-:W-:Y:S01]  /*1b50*/  LEA R182, R182, 0x80, 0x1 ;  /* 0x00000080b6b67811 */ /* 0x000fe200078e08ff */
        /* <DEDUP_REMOVED lines=51> */
[----:B------:R-:W-:Y:S01]  /*1e90*/  IADD3 R206, R205, UR4, RZ ;  /* 0x00000004cdce7c10 */ /* 0x000fe2000fffe0ff */
[----:B------:R-:W-:Y:S01]  /*1ea0*/  ULDC UR10, c[0x0][0x278] ;  /* 0x00009e00000a7ab9 */ /* 0x000fe20000000800 */
[----:B------:R-:W-:Y:S01]  /*1eb0*/  IADD3 R177, R188, R185, RZ ;  /* 0x000000b9bcb17210 */ /* 0x000fe20007ffe0ff */
[----:B------:R-:W-:-:S02]  /*1ec0*/  ULDC UR9, c[0x0][0x290] ;  /* 0x0000a40000097ab9 */ /* 0x000fc40000000800 */
[----:B------:R-:W-:Y:S02]  /*1ed0*/  UMOV UR5, URZ ;  /* 0x0000003f00057c82 */ /* 0x000fe40008000000 */
[----:B------:R-:W-:Y:S02]  /*1ee0*/  UMOV UR22, 0x1 ;  /* 0x0000000100167882 */ /* 0x000fe40000000000 */
[----:B------:R-:W-:Y:S02]  /*1ef0*/  UMOV UR17, URZ ;  /* 0x0000003f00117c82 */ /* 0x000fe40008000000 */
[----:B------:R-:W-:Y:S02]  /*1f00*/  UMOV UR21, URZ ;  /* 0x0000003f00157c82 */ /* 0x000fe40008000000 */
[----:B------:R-:W-:Y:S02]  /*1f10*/  ULDC UR11, c[0x0][0x168] ;  /* 0x00005a00000b7ab9 */ /* 0x000fe40000000800 */
[----:B------:R-:W-:-:S02]  /*1f20*/  UIMAD UR10, UR16, UR10, URZ ;  /* 0x0000000a100a72a4 */ /* 0x000fc4000f8e023f */
[----:B------:R-:W-:Y:S02]  /*1f30*/  UIMAD UR9, UR16, UR9, URZ ;  /* 0x00000009100972a4 */ /* 0x000fe4000f8e023f */
[----:B------:R-:W-:Y:S02]  /*1f40*/  USHF.R.S32.HI UR20, URZ, 0x6, UR6 ;  /* 0x000000063f147899 */ /* 0x000fe40008011406 */
[----:B------:R-:W-:Y:S02]  /*1f50*/  ULDC UR8, c[0x0][0x168] ;  /* 0x00005a0000087ab9 */ /* 0x000fe40000000800 */
.L_x_685:
        /* <DEDUP_REMOVED lines=169> */
[----:B--2345:R-:W2:Y:S01]  /*29f0*/  @!P1 S2R R3, SR_CTAID.Y ;  /* 0x0000000000039919 */ /* 0x03cea20000002600 */
[----:B------:R-:W-:Y:S02]  /*2a00*/  USHF.R.S32.HI UR4, URZ, 0x1f, UR23 ;  /* 0x0000001f3f047899 */ /* 0x000fe40008011417 */
[----:B------:R-:W-:Y:S02]  /*2a10*/  ULDC.64 UR6, c[0x0][0x178] ;  /* 0x00005e0000067ab9 */ /* 0x000fe40000000a00 */
[----:B------:R-:W-:Y:S02]  /*2a20*/  UIMAD UR4, UR4, UR6, URZ ;  /* 0x00000006040472a4 */ /* 0x000fe4000f8e023f */
[----:B------:R-:W-:Y:S02]  /*2a30*/  UIMAD.WIDE.U32 UR24, UR23, UR6, URZ ;  /* 0x00000006171872a5 */ /* 0x000fe4000f8e003f */
[----:B------:R-:W-:Y:S02]  /*2a40*/  UIMAD UR4, UR23, UR7, UR4 ;  /* 0x00000007170472a4 */ /* 0x000fe4000f8e0204 */
[----:B------:R-:W-:Y:S02]  /*2a50*/  UIMAD UR23, UR23, -0x40, UR11 ;  /* 0xffffffc0171778a4 */ /* 0x000fe4000f8e020b */
[----:B------:R-:W-:Y:S01]  /*2a60*/  IMAD.U32 R9, RZ, RZ, UR24 ;  /* 0x00000018ff097e24 */ /* 0x000fe2000f8e00ff */
[----:B------:R-:W-:Y:S01]  /*2a70*/  UIADD3 UR4, UR25, UR4, URZ ;  /* 0x0000000419047290 */ /* 0x000fe2000fffe03f */
[----:B------:R-:W-:Y:S02]  /*2a80*/  IMAD.U32 R2, RZ, RZ, UR24 ;  /* 0x00000018ff027e24 */ /* 0x000fe4000f8e00ff */
[----:B------:R-:W-:Y:S02]  /*2a90*/  ISETP.LT.AND P6, PT, R194, UR23, PT ;  /* 0x00000017c2007c0c */ /* 0x000fe4000bfc1270 */
[----:B------:R-:W-:Y:S02]  /*2aa0*/  LEA R8, P5, R9, R200, 0x7 ;  /* 0x000000c809087211 */ /* 0x000fe400078a38ff */
[----:B------:R-:W-:Y:S01]  /*2ab0*/  ISETP.GE.OR P6, PT, R187, c[0x0][0x16c], !P6 ;  /* 0x00005b00bb007a0c */ /* 0x000fe200077c6670 */
[C---:B--2---:R-:W-:Y:S01]  /*2ac0*/  @!P1 IMAD.WIDE.U32 R6, R3.reuse, c[0x0][0x270], R196 ;  /* 0x00009c0003069a25 */ /* 0x044fe200078e00c4 */
[----:B------:R-:W-:Y:S04]  /*2ad0*/  @!P1 SHF.R.S32.HI R4, RZ, 0x1f, R3 ;  /* 0x0000001fff049819 */ /* 0x000fe80000011403 */
[----:B------:R-:W-:Y:S01]  /*2ae0*/  @!P1 IADD3 R5, P0, R6, UR10, RZ ;  /* 0x0000000a06059c10 */ /* 0x000fe2000ff1e0ff */
[----:B------:R-:W-:Y:S04]  /*2af0*/  @!P1 IMAD R4, R4, c[0x0][0x270], RZ ;  /* 0x00009c0004049a24 */ /* 0x000fe800078e02ff */
[----:B------:R-:W-:Y:S02]  /*2b00*/  @!P1 IMAD R4, R3, c[0x0][0x274], R4 ;  /* 0x00009d0003049a24 */ /* 0x000fe400078e0204 */
[----:B------:R-:W-:Y:S03]  /*2b10*/  IMAD.U32 R3, RZ, RZ, UR4 ;  /* 0x00000004ff037e24 */ /* 0x000fe6000f8e00ff */
[----:B------:R-:W-:Y:S02]  /*2b20*/  @!P1 IADD3.X R4, R7, UR13, R4, P0, !PT ;  /* 0x0000000d07049c10 */ /* 0x000fe400087fe404 */
[----:B------:R-:W-:Y:S01]  /*2b30*/  LEA.HI.X R9, R2, R201, R3, 0x7, P5 ;  /* 0x000000c902097211 */ /* 0x000fe200028f3c03 */
[----:B------:R-:W-:Y:S01]  /*2b40*/  IMAD.U32 R2, RZ, RZ, UR17 ;  /* 0x00000011ff027e24 */ /* 0x000fe2000f8e00ff */
[----:B------:R-:W-:Y:S01]  /*2b50*/  LOP3.LUT P5, RZ, R189, 0x1, RZ, 0xc0, !PT ;  /* 0x00000001bdff7812 */ /* 0x000fe200078ac0ff */
[----:B------:R-:W-:Y:S01]  /*2b60*/  IMAD.U32 R3, RZ, RZ, UR22 ;  /* 0x00000016ff037e24 */ /* 0x000fe2000f8e00ff */
[----:B------:R-:W-:Y:S02]  /*2b70*/  @!P1 LEA R6, P0, R5, c[0x0][0x258], 0x2 ;  /* 0x0000960005069a11 */ /* 0x000fe400078010ff */
[----:B------:R-:W-:Y:S01]  /*2b80*/  ISETP.GE.OR P5, PT, R194, UR23, !P5 ;  /* 0x00000017c2007c0c */ /* 0x000fe2000efa6670 */
[----:B------:R-:W-:Y:S01]  /*2b90*/  @!P1 IMAD R3, R3, 0x40, R196 ;  /* 0x0000004003039824 */ /* 0x000fe200078e02c4 */
[----:B------:R-:W-:Y:S01]  /*2ba0*/  @!P1 LEA.HI.X R7, R5, c[0x0][0x25c], R4, 0x2, P0 ;  /* 0x0000970005079a11 */ /* 0x000fe200000f1404 */
[----:B------:R-:W-:Y:S01]  /*2bb0*/  IMAD.U32 R5, RZ, RZ, UR22 ;  /* 0x00000016ff057e24 */ /* 0x000fe2000f8e00ff */
[----:B------:R-:W-:Y:S01]  /*2bc0*/  LOP3.LUT P0, RZ, R189, 0x2, RZ, 0xc0, !PT ;  /* 0x00000002bdff7812 */ /* 0x000fe2000780c0ff */
[----:B------:R-:W-:Y:S01]  /*2bd0*/  @!P1 IMAD.SHL.U32 R11, R3, 0x4, RZ ;  /* 0x00000004030b9824 */ /* 0x000fe200078e00ff */
[----:B------:R-:W-:Y:S01]  /*2be0*/  @!P1 LEA R2, R2, 0x40, 0x6 ;  /* 0x0000004002029811 */ /* 0x000fe200078e30ff */
[----:B------:R-:W-:Y:S01]  /*2bf0*/  IMAD R4, R5, 0x3000, R198 ;  /* 0x0000300005047824 */ /* 0x000fe200078e02c6 */
[----:B------:R-:W-:Y:S03]  /*2c00*/  ISETP.GE.OR P0, PT, R194, UR23, !P0 ;  /* 0x00000017c2007c0c */ /* 0x000fe6000c706670 */
[----:B------:R-:W-:Y:S02]  /*2c10*/  @!P1 IMAD.WIDE R6, R2, 0x4, R6 ;  /* 0x0000000402069825 */ /* 0x000fe400078e0206 */
[----:B------:R-:W-:Y:S01]  /*2c20*/  @!PT LDS RZ, [RZ] ;  /* 0x00000000fffff984 */ /* 0x000fe20000000800 */
[----:B------:R-:W-:Y:S01]  /*2c30*/  @!PT LDS RZ, [RZ] ;  /* 0x00000000fffff984 */ /* 0x000fe20000000800 */
[----:B------:R-:W-:Y:S01]  /*2c40*/  @!PT LDS RZ, [RZ] ;  /* 0x00000000fffff984 */ /* 0x000fe20000000800 */
[----:B------:R2:W-:Y:S08]  /*2c50*/  LDGSTS.E.BYPASS.LTC128B.128 [R4], [R8.64], !P5 ;  /* 0x0000000008047fae */ /* 0x0005f0000e901d52 */
[----:B------:R2:W-:Y:S06]  /*2c60*/  LDGSTS.E.BYPASS.LTC128B.128 [R4+0x1000], [R8.64+0x40], !P0 ;  /* 0x0100004008047fae */ /* 0x0005ec000c101d52 */
[----:B------:R2:W-:Y:S06]  /*2c70*/  LDGSTS.E.BYPASS.LTC128B.128 [R4+0x2000], [R8.64+0x80], !P6 ;  /* 0x0200008008047fae */ /* 0x0005ec000f101d52 */
[----:B------:R2:W-:Y:S02]  /*2c80*/  @!P1 LDGSTS.E.BYPASS.LTC128B.128 [R11+0x18080], [R6.64] ;  /* 0x18080000060b9fae */ /* 0x0005e4000b901d52 */
.L_x_683:
[-C--:B-12345:R-:W-:Y:S01]  /*2c90*/  HMMA.16816.F32 R4, R132, R136.reuse, RZ ;  /* 0x000000888404723c */ /* 0x0befe200000018ff */
[----:B------:R-:W-:Y:S01]  /*2ca0*/  LDSM.16.M88.4 R168, [R176+0x8080] ;  /* 0x00808000b0a8783b */ /* 0x000fe20000000200 */
[----:B------:R-:W-:Y:S01]  /*2cb0*/  UIMAD UR4, UR5, 0x1800, URZ ;  /* 0x00001800050478a4 */ /* 0x000fe2000f8e023f */
[C---:B------:R-:W-:Y:S01]  /*2cc0*/  ISETP.GT.AND P5, PT, R202.reuse, RZ, PT ;  /* 0x000000ffca00720c */ /* 0x040fe20003fa4270 */
[----:B------:R-:W-:Y:S01]  /*2cd0*/  UIADD3 UR23, UR17, 0x2, URZ ;  /* 0x0000000211177890 */ /* 0x000fe2000fffe03f */
[C---:B------:R-:W-:Y:S02]  /*2ce0*/  ISETP.GT.AND P0, PT, R202.reuse, 0x1, PT ;  /* 0x00000001ca00780c */ /* 0x040fe40003f04270 */
[----:B------:R-:W-:Y:S01]  /*2cf0*/  ISETP.GT.AND P6, PT, R202, 0x20, PT ;  /* 0x00000020ca00780c */ /* 0x000fe20003fc4270 */
[C---:B------:R-:W-:Y:S01]  /*2d00*/  HMMA.16816.F32 R8, R140.reuse, R136, RZ ;  /* 0x000000888c08723c */ /* 0x040fe200000018ff */
[----:B------:R-:W0:Y:S01]  /*2d10*/  LDGDEPBAR ;  /* 0x00000000000079af */ /* 0x000e220000000000 */
[----:B------:R-:W-:Y:S02]  /*2d20*/  UISETP.GE.AND UP0, UPT, UR23, UR20, UPT ;  /* 0x000000141700728c */ /* 0x000fe4000bf06270 */
[----:B------:R-:W-:Y:S02]  /*2d30*/  MOV R33, UR4 ;  /* 0x0000000400217c02 */ /* 0x000fe40008000f00 */
[C---:B------:R-:W-:Y:S01]  /*2d40*/  FSEL R245, R207.reuse, -INF , P5 ;  /* 0xff800000cff57808 */ /* 0x040fe20002800000 */
[----:B------:R-:W-:Y:S01]  /*2d50*/  FFMA.FTZ R207, -R207, R207, 1 ;  /* 0x3f800000cfcf7423 */ /* 0x000fe200000101cf */
[-C--:B------:R-:W-:Y:S01]  /*2d60*/  HMMA.16816.F32 R12, R140, R138.reuse, RZ ;  /* 0x0000008a8c0c723c */ /* 0x080fe200000018ff */
[----:B------:R-:W-:Y:S03]  /*2d70*/  IADD3 R33, R188, 0x800, R33 ;  /* 0x00000800bc217810 */ /* 0x000fe60007ffe021 */
[C---:B------:R-:W-:Y:S01]  /*2d80*/  FSEL R247, R208.reuse, -INF , P0 ;  /* 0xff800000d0f77808 */ /* 0x040fe20000000000 */
[----:B------:R-:W-:Y:S01]  /*2d90*/  FFMA.FTZ R245, R245, c[0x0][0x29c], -R242 ;  /* 0x0000a700f5f57a23 */ /* 0x000fe200000108f2 */
[----:B------:R-:W-:Y:S01]  /*2da0*/  SHF.L.U32 R3, R33, 0x1, RZ ;  /* 0x0000000121037819 */ /* 0x000fe200000006ff */
[----:B------:R-:W-:Y:S01]  /*2db0*/  FFMA.FTZ R208, -R208, R208, 1 ;  /* 0x3f800000d0d07423 */ /* 0x000fe200000101d0 */
[C---:B------:R-:W-:Y:S01]  /*2dc0*/  HMMA.16816.F32 R16, R132.reuse, R138, RZ ;  /* 0x0000008a8410723c */ /* 0x040fe200000018ff */
[----:B------:R-:W-:Y:S02]  /*2dd0*/  LDSM.16.M88.4 R136, [R184+0x8080] ;  /* 0x00808000b888783b */ /* 0x000fe40000000200 */
[----:B------:R-:W-:Y:S01]  /*2de0*/  MUFU.EX2 R245, R245 ;  /* 0x000000f500f57308 */ /* 0x000fe20000000800 */
[----:B------:R-:W-:Y:S04]  /*2df0*/  FSEL R251, R221, -INF , P6 ;  /* 0xff800000ddfb7808 */ /* 0x000fe80003000000 */
[-C--:B------:R-:W-:Y:S08]  /*2e00*/  HMMA.16816.F32 R20, R132, R144.reuse, RZ ;  /* 0x000000908414723c */ /* 0x080ff000000018ff */
[C---:B------:R-:W-:Y:S07]  /*2e10*/  HMMA.16816.F32 R24, R140.reuse, R144, RZ ;  /* 0x000000908c18723c */ /* 0x040fee00000018ff */
[----:B------:R-:W-:Y:S01]  /*2e20*/  MOV R144, UR4 ;  /* 0x0000000400907c02 */ /* 0x000fe20008000f00 */
[-C--:B------:R-:W-:Y:S01]  /*2e30*/  HMMA.16816.F32 R28, R140, R146.reuse, RZ ;  /* 0x000000928c1c723c */ /* 0x080fe200000018ff */
[----:B------:R-:W-:Y:S03]  /*2e40*/  LDSM.16.M88.4 R140, [R3+0x12880] ;  /* 0x01288000038c783b */ /* 0x000fe60000000200 */
[----:B------:R-:W-:Y:S04]  /*2e50*/  IADD3 R145, R185, 0x800, R144 ;  /* 0x00000800b9917810 */ /* 0x000fe80007ffe090 */
[----:B------:R-:W-:Y:S01]  /*2e60*/  HMMA.16816.F32 R32, R132, R146, RZ ;  /* 0x000000928420723c */ /* 0x000fe200000018ff */
[----:B------:R-:W1:Y:S03]  /*2e70*/  LDSM.16.M88.4 R132, [R3+0x12080] ;  /* 0x012080000384783b */ /* 0x000e660000000200 */
[----:B------:R-:W-:Y:S04]  /*2e80*/  IADD3 R145, R188, R145, RZ ;  /* 0x00000091bc917210 */ /* 0x000fe80007ffe0ff */
[-C--:B------:R-:W-:Y:S05]  /*2e90*/  HMMA.16816.F32 R4, R148, R152.reuse, R4 ;  /* 0x000000989404723c */ /* 0x080fea0000001804 */
[----:B------:R-:W-:Y:S02]  /*2ea0*/  SHF.L.U32 R2, R145, 0x1, RZ ;  /* 0x0000000191027819 */ /* 0x000fe400000006ff */
[----:B------:R-:W2:Y:S01]  /*2eb0*/  LDSM.16.M88.4 R144, [R184+0x9080] ;  /* 0x00908000b890783b */ /* 0x000ea20000000200 */
[C---:B------:R-:W-:Y:S07]  /*2ec0*/  HMMA.16816.F32 R8, R156.reuse, R152, R8 ;  /* 0x000000989c08723c */ /* 0x040fee0000001808 */
[----:B------:R-:W3:Y:S01]  /*2ed0*/  LDSM.16.M88.4 R164, [R2+0x12080] ;  /* 0x0120800002a4783b */ /* 0x000ee20000000200 */
[-C--:B------:R-:W-:Y:S07]  /*2ee0*/  HMMA.16816.F32 R12, R156, R154.reuse, R12 ;  /* 0x0000009a9c0c723c */ /* 0x080fee000000180c */
[----:B------:R-:W4:Y:S01]  /*2ef0*/  LDSM.16.M88.4 R172, [R2+0x12880] ;  /* 0x0128800002ac783b */ /* 0x000f220000000200 */
[C---:B------:R-:W-:Y:S07]  /*2f00*/  HMMA.16816.F32 R16, R148.reuse, R154, R16 ;  /* 0x0000009a9410723c */ /* 0x040fee0000001810 */
[----:B------:R-:W-:Y:S01]  /*2f10*/  LDSM.16.M88.4 R152, [R176+0xa080] ;  /* 0x00a08000b098783b */ /* 0x000fe20000000200 */
[-C--:B------:R-:W-:Y:S08]  /*2f20*/  HMMA.16816.F32 R20, R148, R160.reuse, R20 ;  /* 0x000000a09414723c */ /* 0x080ff00000001814 */
[C---:B------:R-:W-:Y:S08]  /*2f30*/  HMMA.16816.F32 R24, R156.reuse, R160, R24 ;  /* 0x000000a09c18723c */ /* 0x040ff00000001818 */
[-C--:B------:R-:W-:Y:S01]  /*2f40*/  HMMA.16816.F32 R28, R156, R162.reuse, R28 ;  /* 0x000000a29c1c723c */ /* 0x080fe2000000181c */
[----:B------:R-:W-:Y:S07]  /*2f50*/  LDSM.16.M88.4 R156, [R2+0x13880] ;  /* 0x01388000029c783b */ /* 0x000fee0000000200 */
[----:B------:R-:W-:Y:S01]  /*2f60*/  HMMA.16816.F32 R32, R148, R162, R32 ;  /* 0x000000a29420723c */ /* 0x000fe20000001820 */
[----:B------:R-:W5:Y:S06]  /*2f70*/  LDSM.16.M88.4 R148, [R176+0x9080] ;  /* 0x00908000b094783b */ /* 0x000f6c0000000200 */
[----:B------:R-:W-:Y:S01]  /*2f80*/  FSEL R163, R213, -INF , P5 ;  /* 0xff800000d5a37808 */ /* 0x000fe20002800000 */
[-C--:B-1----:R-:W-:Y:S05]  /*2f90*/  HMMA.16816.F32 R4, R132, R136.reuse, R4 ;  /* 0x000000888404723c */ /* 0x082fea0000001804 */
[--C-:B------:R-:W-:Y:S02]  /*2fa0*/  FFMA.FTZ R163, R163, c[0x0][0x29c], -R236.reuse ;  /* 0x0000a700a3a37a23 */ /* 0x100fe400000108ec */
[----:B------:R-:W-:Y:S01]  /*2fb0*/  FFMA.FTZ R213, -R213, R213, 1 ;  /* 0x3f800000d5d57423 */ /* 0x000fe200000101d5 */
[C---:B------:R-:W-:Y:S03]  /*2fc0*/  HMMA.16816.F32 R8, R140.reuse, R136, R8 ;  /* 0x000000888c08723c */ /* 0x040fe60000001808 */
[----:B------:R-:W-:Y:S05]  /*2fd0*/  MUFU.EX2 R163, R163 ;  /* 0x000000a300a37308 */ /* 0x000fea0000000800 */
[-C--:B------:R-:W-:Y:S08]  /*2fe0*/  HMMA.16816.F32 R12, R140, R138.reuse, R12 ;  /* 0x0000008a8c0c723c */ /* 0x080ff0000000180c */
[C---:B------:R-:W-:Y:S07]  /*2ff0*/  HMMA.16816.F32 R16, R132.reuse, R138, R16 ;  /* 0x0000008a8410723c */ /* 0x040fee0000001810 */
[----:B------:R-:W-:Y:S01]  /*3000*/  FSEL R138, R210, -INF , P5 ;  /* 0xff800000d28a7808 */ /* 0x000fe20002800000 */
[-C--:B--2---:R-:W-:Y:S04]  /*3010*/  HMMA.16816.F32 R20, R132, R144.reuse, R20 ;  /* 0x000000908414723c */ /* 0x084fe80000001814 */
[--C-:B------:R-:W-:Y:S02]  /*3020*/  FFMA.FTZ R160, R138, c[0x0][0x29c], -R243.reuse ;  /* 0x0000a7008aa07a23 */ /* 0x100fe400000108f3 */
[----:B------:R-:W-:Y:S01]  /*3030*/  LDSM.16.M88.4 R136, [R184+0xa080] ;  /* 0x00a08000b888783b */ /* 0x000fe20000000200 */
[----:B------:R-:W-:Y:S01]  /*3040*/  FFMA.FTZ R210, -R210, R210, 1 ;  /* 0x3f800000d2d27423 */ /* 0x000fe200000101d2 */
[C---:B------:R-:W-:Y:S02]  /*3050*/  HMMA.16816.F32 R24, R140.reuse, R144, R24 ;  /* 0x000000908c18723c */ /* 0x040fe40000001818 */
[----:B------:R-:W1:Y:S05]  /*3060*/  MUFU.EX2 R160, R160 ;  /* 0x000000a000a07308 */ /* 0x000e6a0000000800 */
[----:B------:R-:W-:Y:S01]  /*3070*/  FSEL R144, R219, -INF , P6 ;  /* 0xff800000db907808 */ /* 0x000fe20003000000 */
[-C--:B------:R-:W-:Y:S04]  /*3080*/  HMMA.16816.F32 R28, R140, R146.reuse, R28 ;  /* 0x000000928c1c723c */ /* 0x080fe8000000181c */
[--C-:B------:R-:W-:Y:S03]  /*3090*/  FFMA.FTZ R162, R144, c[0x0][0x29c], -R243.reuse ;  /* 0x0000a70090a27a23 */ /* 0x100fe600000108f3 */
[C---:B------:R-:W-:Y:S01]  /*30a0*/  FSEL R140, R211.reuse, -INF , P0 ;  /* 0xff800000d38c7808 */ /* 0x040fe20000000000 */
[----:B------:R-:W-:Y:S01]  /*30b0*/  HMMA.16816.F32 R32, R132, R146, R32 ;  /* 0x000000928420723c */ /* 0x000fe20000001820 */
[----:B------:R-:W2:Y:S01]  /*30c0*/  LDSM.16.M88.4 R132, [R3+0x13080] ;  /* 0x013080000384783b */ /* 0x000ea20000000200 */
[----:B------:R-:W-:Y:S02]  /*30d0*/  MUFU.EX2 R162, R162 ;  /* 0x000000a200a27308 */ /* 0x000fe40000000800 */
[----:B------:R-:W-:Y:S02]  /*30e0*/  FFMA.FTZ R161, R140, c[0x0][0x29c], -R243 ;  /* 0x0000a7008ca17a23 */ /* 0x000fe400000108f3 */
[----:B------:R-:W-:Y:S02]  /*30f0*/  FFMA.FTZ R211, -R211, R211, 1 ;  /* 0x3f800000d3d37423 */ /* 0x000fe400000101d3 */
[-C--:B---3--:R-:W-:Y:S01]  /*3100*/  HMMA.16816.F32 R4, R164, R168.reuse, R4 ;  /* 0x000000a8a404723c */ /* 0x088fe20000001804 */
[----:B------:R3:W1:Y:S03]  /*3110*/  LDSM.16.M88.4 R140, [R3+0x13880] ;  /* 0x01388000038c783b */ /* 0x0006660000000200 */
[----:B------:R-:W1:Y:S04]  /*3120*/  MUFU.EX2 R161, R161 ;  /* 0x000000a100a17308 */ /* 0x000e680000000800 */
[C---:B----4-:R-:W-:Y:S07]  /*3130*/  HMMA.16816.F32 R8, R172.reuse, R168, R8 ;  /* 0x000000a8ac08723c */ /* 0x050fee0000001808 */
[----:B------:R-:W-:Y:S01]  /*3140*/  FSEL R168, R209, -INF , P5 ;  /* 0xff800000d1a87808 */ /* 0x000fe20002800000 */
[-C--:B------:R-:W-:Y:S03]  /*3150*/  HMMA.16816.F32 R12, R172, R170.reuse, R12 ;  /* 0x000000aaac0c723c */ /* 0x080fe6000000180c */
[----:B------:R-:W-:Y:S01]  /*3160*/  ISETP.GT.AND P5, PT, R202, 0x21, PT ;  /* 0x00000021ca00780c */ /* 0x000fe20003fa4270 */
[----:B------:R-:W-:Y:S03]  /*3170*/  FFMA.FTZ R168, R168, c[0x0][0x29c], -R239 ;  /* 0x0000a700a8a87a23 */ /* 0x000fe600000108ef */
[----:B------:R-:W-:Y:S01]  /*3180*/  FSEL R144, R220, -INF , P5 ;  /* 0xff800000dc907808 */ /* 0x000fe20002800000 */
[C---:B------:R-:W-:Y:S04]  /*3190*/  HMMA.16816.F32 R16, R164.reuse, R170, R16 ;  /* 0x000000aaa410723c */ /* 0x040fe80000001810 */
[----:B------:R-:W-:Y:S01]  /*31a0*/  FFMA.FTZ R169, R144, c[0x0][0x29c], -R243 ;  /* 0x0000a70090a97a23 */ /* 0x000fe200000108f3 */
[C---:B---3--:R-:W-:Y:S01]  /*31b0*/  FSEL R3, R214.reuse, -INF , P0 ;  /* 0xff800000d6037808 */ /* 0x048fe20000000000 */
[----:B------:R-:W3:Y:S01]  /*31c0*/  LDSM.16.M88.4 R144, [R184+0xb080] ;  /* 0x00b08000b890783b */ /* 0x000ee20000000200 */
[----:B------:R-:W-:Y:S01]  /*31d0*/  FFMA.FTZ R214, -R214, R214, 1 ;  /* 0x3f800000d6d67423 */ /* 0x000fe200000101d6 */
[-C--:B-----5:R-:W-:Y:S02]  /*31e0*/  HMMA.16816.F32 R20, R164, R148.reuse, R20 ;  /* 0x00000094a414723c */ /* 0x0a0fe40000001814 */
[----:B------:R-:W-:Y:S02]  /*31f0*/  MUFU.EX2 R169, R169 ;  /* 0x000000a900a97308 */ /* 0x000fe40000000800 */
[--C-:B------:R-:W-:Y:S01]  /*3200*/  FFMA.FTZ R3, R3, c[0x0][0x29c], -R236.reuse ;  /* 0x0000a70003037a23 */ /* 0x100fe200000108ec */
[----:B------:R-:W-:Y:S02]  /*3210*/  FSEL R249, R222, -INF , P5 ;  /* 0xff800000def97808 */ /* 0x000fe40002800000 */
[----:B------:R-:W-:Y:S01]  /*3220*/  FSEL R170, R212, -INF , P0 ;  /* 0xff800000d4aa7808 */ /* 0x000fe20000000000 */
[C---:B------:R-:W-:Y:S04]  /*3230*/  HMMA.16816.F32 R24, R172.reuse, R148, R24 ;  /* 0x00000094ac18723c */ /* 0x040fe80000001818 */
[----:B------:R-:W-:Y:S01]  /*3240*/  FFMA.FTZ R170, R170, c[0x0][0x29c], -R239 ;  /* 0x0000a700aaaa7a23 */ /* 0x000fe200000108ef */
[----:B------:R-:W-:Y:S03]  /*3250*/  ISETP.GT.AND P0, PT, R202, 0x40, PT ;  /* 0x00000040ca00780c */ /* 0x000fe60003f04270 */
[-C--:B------:R-:W-:Y:S04]  /*3260*/  HMMA.16816.F32 R28, R172, R150.reuse, R28 ;  /* 0x00000096ac1c723c */ /* 0x080fe8000000181c */
[----:B------:R-:W-:Y:S02]  /*3270*/  FSEL R148, R223, -INF , P0 ;  /* 0xff800000df947808 */ /* 0x000fe40000000000 */
[C---:B------:R-:W-:Y:S01]  /*3280*/  FSEL R171, R229.reuse, -INF , P0 ;  /* 0xff800000e5ab7808 */ /* 0x040fe20000000000 */
[----:B------:R-:W-:Y:S01]  /*3290*/  FFMA.FTZ R229, -R229, R229, 1 ;  /* 0x3f800000e5e57423 */ /* 0x000fe200000101e5 */
[----:B------:R-:W-:Y:S04]  /*32a0*/  HMMA.16816.F32 R32, R164, R150, R32 ;  /* 0x00000096a420723c */ /* 0x000fe80000001820 */
[----:B------:R-:W-:Y:S01]  /*32b0*/  FSEL R172, R216, -INF , P5 ;  /* 0xff800000d8ac7808 */ /* 0x000fe20002800000 */
[--C-:B------:R-:W-:Y:S01]  /*32c0*/  FFMA.FTZ R171, R171, c[0x0][0x29c], -R236.reuse ;  /* 0x0000a700abab7a23 */ /* 0x100fe200000108ec */
[----:B------:R-:W-:Y:S01]  /*32d0*/  FSEL R246, R225, -INF , P0 ;  /* 0xff800000e1f67808 */ /* 0x000fe20000000000 */
[----:B------:R-:W-:Y:S01]  /*32e0*/  FFMA.FTZ R164, R148, c[0x0][0x29c], -R243 ;  /* 0x0000a70094a47a23 */ /* 0x000fe200000108f3 */
[-C--:B--2---:R-:W-:Y:S03]  /*32f0*/  HMMA.16816.F32 R4, R132, R136.reuse, R4 ;  /* 0x000000888404723c */ /* 0x084fe60000001804 */
[----:B------:R-:W-:Y:S02]  /*3300*/  MUFU.EX2 R171, R171 ;  /* 0x000000ab00ab7308 */ /* 0x000fe40000000800 */
[C---:B------:R-:W-:Y:S01]  /*3310*/  FSEL R167, R218.reuse, -INF , P5 ;  /* 0xff800000daa77808 */ /* 0x040fe20002800000 */
[----:B------:R-:W-:Y:S01]  /*3320*/  FFMA.FTZ R218, -R218, R218, 1 ;  /* 0x3f800000dada7423 */ /* 0x000fe200000101da */
[C---:B------:R-:W-:Y:S01]  /*3330*/  ISETP.GT.AND P5, PT, R202.reuse, 0x60, PT ;  /* 0x00000060ca00780c */ /* 0x040fe20003fa4270 */
[C---:B-1----:R-:W-:Y:S04]  /*3340*/  HMMA.16816.F32 R8, R140.reuse, R136, R8 ;  /* 0x000000888c08723c */ /* 0x042fe80000001808 */
[----:B------:R-:W-:Y:S01]  /*3350*/  FSEL R166, R215, -INF , P6 ;  /* 0xff800000d7a67808 */ /* 0x000fe20003000000 */
[----:B------:R-:W-:Y:S01]  /*3360*/  MUFU.EX2 R164, R164 ;  /* 0x000000a400a47308 */ /* 0x000fe20000000800 */
[----:B------:R-:W-:Y:S01]  /*3370*/  FSEL R165, R217, -INF , P6 ;  /* 0xff800000d9a57808 */ /* 0x000fe20003000000 */
[--C-:B------:R-:W-:Y:S01]  /*3380*/  FFMA.FTZ R167, R167, c[0x0][0x29c], -R236.reuse ;  /* 0x0000a700a7a77a23 */ /* 0x100fe200000108ec */
[-C--:B------:R-:W-:Y:S03]  /*3390*/  HMMA.16816.F32 R12, R140, R138.reuse, R12 ;  /* 0x0000008a8c0c723c */ /* 0x080fe6000000180c */
[----:B------:R-:W-:Y:S01]  /*33a0*/  ISETP.GT.AND P6, PT, R202, 0x41, PT ;  /* 0x00000041ca00780c */ /* 0x000fe20003fc4270 */
[----:B------:R-:W-:Y:S01]  /*33b0*/  FFMA.FTZ R165, R165, c[0x0][0x29c], -R236 ;  /* 0x0000a700a5a57a23 */ /* 0x000fe200000108ec */
[----:B------:R-:W-:Y:S01]  /*33c0*/  FSEL R174, R227, -INF , P0 ;  /* 0xff800000e3ae7808 */ /* 0x000fe20000000000 */
[----:B------:R-:W-:Y:S01]  /*33d0*/  FFMA.FTZ R166, R166, c[0x0][0x29c], -R239 ;  /* 0x0000a700a6a67a23 */ /* 0x000fe200000108ef */
[----:B------:R-:W-:Y:S01]  /*33e0*/  FSEL R148, R224, -INF , P6 ;  /* 0xff800000e0947808 */ /* 0x000fe20003000000 */
[C---:B------:R-:W-:Y:S01]  /*33f0*/  HMMA.16816.F32 R16, R132.reuse, R138, R16 ;  /* 0x0000008a8410723c */ /* 0x040fe20000001810 */
[----:B------:R-:W-:Y:S01]  /*3400*/  LDSM.16.M88.4 R136, [R176+0xb080] ;  /* 0x00b08000b088783b */ /* 0x000fe20000000200 */
[----:B------:R-:W-:Y:S02]  /*3410*/  MUFU.EX2 R165, R165 ;  /* 0x000000a500a57308 */ /* 0x000fe40000000800 */
[----:B------:R-:W-:Y:S01]  /*3420*/  FFMA.FTZ R173, R148, c[0x0][0x29c], -R243 ;  /* 0x0000a70094ad7a23 */ /* 0x000fe200000108f3 */
[----:B------:R-:W-:Y:S01]  /*3430*/  FSEL R148, R237, -INF , P5 ;  /* 0xff800000ed947808 */ /* 0x000fe20002800000 */
[----:B------:R-:W-:Y:S01]  /*3440*/  FFMA.FTZ R172, R172, c[0x0][0x29c], -R239 ;  /* 0x0000a700acac7a23 */ /* 0x000fe200000108ef */
[----:B------:R-:W-:Y:S01]  /*3450*/  ISETP.GT.AND P0, PT, R202, 0x61, PT ;  /* 0x00000061ca00780c */ /* 0x000fe20003f04270 */
[-C--:B---3--:R-:W-:Y:S04]  /*3460*/  HMMA.16816.F32 R20, R132, R144.reuse, R20 ;  /* 0x000000908414723c */ /* 0x088fe80000001814 */
[----:B------:R-:W-:Y:S01]  /*3470*/  FFMA.FTZ R175, R148, c[0x0][0x29c], -R243 ;  /* 0x0000a70094af7a23 */ /* 0x000fe200000108f3 */
[----:B------:R-:W-:Y:S01]  /*3480*/  MUFU.EX2 R173, R173 ;  /* 0x000000ad00ad7308 */ /* 0x000fe20000000800 */
[----:B------:R1:W2:Y:S01]  /*3490*/  LDSM.16.M88.4 R148, [R2+0x13080] ;  /* 0x013080000294783b */ /* 0x0002a20000000200 */
[----:B------:R-:W-:Y:S01]  /*34a0*/  FFMA.FTZ R174, R174, c[0x0][0x29c], -R239 ;  /* 0x0000a700aeae7a23 */ /* 0x000fe200000108ef */
[C---:B------:R-:W-:Y:S04]  /*34b0*/  HMMA.16816.F32 R24, R140.reuse, R144, R24 ;  /* 0x000000908c18723c */ /* 0x040fe80000001818 */
[C---:B------:R-:W-:Y:S01]  /*34c0*/  FSEL R244, R238.reuse, -INF , P0 ;  /* 0xff800000eef47808 */ /* 0x040fe20000000000 */
[----:B------:R-:W-:Y:S02]  /*34d0*/  FFMA.FTZ R238, -R238, R238, 1 ;  /* 0x3f800000eeee7423 */ /* 0x000fe400000101ee */
[--C-:B------:R-:W-:Y:S01]  /*34e0*/  FFMA.FTZ R144, R247, c[0x0][0x29c], -R242.reuse ;  /* 0x0000a700f7907a23 */ /* 0x100fe200000108f2 */
[-C--:B------:R-:W-:Y:S01]  /*34f0*/  HMMA.16816.F32 R28, R140, R146.reuse, R28 ;  /* 0x000000928c1c723c */ /* 0x080fe2000000181c */
[----:B------:R-:W3:Y:S01]  /*3500*/  LDS R140, [R234+0x18280] ;  /* 0x01828000ea8c7984 */ /* 0x000ee20000000800 */
[----:B------:R-:W-:Y:S02]  /*3510*/  MUFU.EX2 R166, R166 ;  /* 0x000000a600a67308 */ /* 0x000fe40000000800 */
[----:B------:R-:W-:Y:S01]  /*3520*/  FSEL R145, R226, -INF , P6 ;  /* 0xff800000e2917808 */ /* 0x000fe20003000000 */
[----:B------:R-:W-:Y:S02]  /*3530*/  FFMA.FTZ R243, R244, c[0x0][0x29c], -R243 ;  /* 0x0000a700f4f37a23 */ /* 0x000fe400000108f3 */
[--C-:B------:R-:W-:Y:S01]  /*3540*/  FFMA.FTZ R141, R249, c[0x0][0x29c], -R242.reuse ;  /* 0x0000a700f98d7a23 */ /* 0x100fe200000108f2 */
[----:B------:R-:W-:Y:S04]  /*3550*/  HMMA.16816.F32 R32, R132, R146, R32 ;  /* 0x000000928420723c */ /* 0x000fe80000001820 */
[----:B------:R-:W4:Y:S01]  /*3560*/  MUFU.EX2 R144, R144 ;  /* 0x0000009000907308 */ /* 0x000f220000000800 */
[--C-:B------:R-:W-:Y:S01]  /*3570*/  FFMA.FTZ R143, R145, c[0x0][0x29c], -R242.reuse ;  /* 0x0000a700918f7a23 */ /* 0x100fe200000108f2 */
[----:B------:R-:W-:Y:S01]  /*3580*/  FSEL R145, R240, -INF , P5 ;  /* 0xff800000f0917808 */ /* 0x000fe20002800000 */
[--C-:B-1----:R-:W-:Y:S01]  /*3590*/  FFMA.FTZ R2, R251, c[0x0][0x29c], -R242.reuse ;  /* 0x0000a700fb027a23 */ /* 0x102fe200000108f2 */
[----:B------:R-:W-:Y:S01]  /*35a0*/  FSEL R147, R241, -INF , P0 ;  /* 0xff800000f1937808 */ /* 0x000fe20000000000 */
[--C-:B------:R-:W-:Y:S03]  /*35b0*/  FFMA.FTZ R142, R246, c[0x0][0x29c], -R242.reuse ;  /* 0x0000a700f68e7a23 */ /* 0x100fe600000108f2 */
[--C-:B------:R-:W-:Y:S02]  /*35c0*/  FFMA.FTZ R146, R145, c[0x0][0x29c], -R242.reuse ;  /* 0x0000a70091927a23 */ /* 0x100fe400000108f2 */
[----:B------:R-:W1:Y:S01]  /*35d0*/  MUFU.EX2 R141, R141 ;  /* 0x0000008d008d7308 */ /* 0x000e620000000800 */
[----:B------:R-:W-:Y:S02]  /*35e0*/  FFMA.FTZ R242, R147, c[0x0][0x29c], -R242 ;  /* 0x0000a70093f27a23 */ /* 0x000fe400000108f2 */
[----:B------:R-:W-:Y:S02]  /*35f0*/  FFMA.FTZ R217, -R217, R217, 1 ;  /* 0x3f800000d9d97423 */ /* 0x000fe400000101d9 */
[----:B------:R-:W-:Y:S02]  /*3600*/  FFMA.FTZ R225, -R225, R225, 1 ;  /* 0x3f800000e1e17423 */ /* 0x000fe400000101e1 */
[----:B------:R-:W-:Y:S01]  /*3610*/  FFMA.FTZ R237, -R237, R237, 1 ;  /* 0x3f800000eded7423 */ /* 0x000fe200000101ed */
[-C--:B--2---:R-:W-:Y:S02]  /*3620*/  HMMA.16816.F32 R4, R148, R152.reuse, R4 ;  /* 0x000000989404723c */ /* 0x084fe40000001804 */
[----:B------:R-:W2:Y:S06]  /*3630*/  MUFU.EX2 R145, R146 ;  /* 0x0000009200917308 */ /* 0x000eac0000000800 */
[C---:B------:R-:W-:Y:S04]  /*3640*/  HMMA.16816.F32 R8, R156.reuse, R152, R8 ;  /* 0x000000989c08723c */ /* 0x040fe80000001808 */
[----:B------:R-:W5:Y:S03]  /*3650*/  MUFU.EX2 R143, R143 ;  /* 0x0000008f008f7308 */ /* 0x000f660000000800 */
[C---:B------:R-:W-:Y:S01]  /*3660*/  FSEL R152, R232.reuse, -INF , P0 ;  /* 0xff800000e8987808 */ /* 0x040fe20000000000 */
[-C--:B------:R-:W-:Y:S04]  /*3670*/  HMMA.16816.F32 R12, R156, R154.reuse, R12 ;  /* 0x0000009a9c0c723c */ /* 0x080fe8000000180c */
[----:B------:R-:W-:Y:S02]  /*3680*/  FFMA.FTZ R232, -R232, R232, 1 ;  /* 0x3f800000e8e87423 */ /* 0x000fe400000101e8 */
[----:B------:R-:W1:Y:S02]  /*3690*/  MUFU.EX2 R142, R142 ;  /* 0x0000008e008e7308 */ /* 0x000e640000000800 */
[C---:B------:R-:W-:Y:S04]  /*36a0*/  HMMA.16816.F32 R16, R148.reuse, R154, R16 ;  /* 0x0000009a9410723c */ /* 0x040fe80000001810 */
[--C-:B---3--:R-:W-:Y:S03]  /*36b0*/  FADD.FTZ R147, R4, -R140.reuse ;  /* 0x8000008c04937221 */ /* 0x108fe60000010000 */
[----:B------:R-:W-:Y:S01]  /*36c0*/  FSEL R154, R231, -INF , P5 ;  /* 0xff800000e79a7808 */ /* 0x000fe20002800000 */
[-C--:B------:R-:W-:Y:S01]  /*36d0*/  HMMA.16816.F32 R20, R148, R136.reuse, R20 ;  /* 0x000000889414723c */ /* 0x080fe20000001814 */
[----:B------:R3:W1:Y:S03]  /*36e0*/  MUFU.EX2 R146, R168 ;  /* 0x000000a800927308 */ /* 0x0006660000000800 */
[--C-:B------:R-:W-:Y:S02]  /*36f0*/  FFMA.FTZ R153, R154, c[0x0][0x29c], -R239.reuse ;  /* 0x0000a7009a997a23 */ /* 0x100fe400000108ef */
[----:B------:R-:W-:Y:S01]  /*3700*/  FMUL.FTZ R147, R160, R147 ;  /* 0x00000093a0937220 */ /* 0x000fe20000410000 */
[----:B------:R-:W-:Y:S01]  /*3710*/  F2FP.PACK_AB R160, R161, R160 ;  /* 0x000000a0a1a0723e */ /* 0x000fe200000000ff */
[C---:B------:R-:W-:Y:S03]  /*3720*/  HMMA.16816.F32 R24, R156.reuse, R136, R24 ;  /* 0x000000889c18723c */ /* 0x040fe60000001818 */
[----:B------:R-:W-:Y:S01]  /*3730*/  MUFU.EX2 R153, R153 ;  /* 0x0000009900997308 */ /* 0x000fe20000000800 */
[----:B------:R-:W-:Y:S02]  /*3740*/  FMUL.FTZ R147, R147, R210 ;  /* 0x000000d293937220 */ /* 0x000fe40000410000 */
[----:B------:R-:W-:Y:S02]  /*3750*/  FFMA.FTZ R231, -R231, R231, 1 ;  /* 0x3f800000e7e77423 */ /* 0x000fe400000101e7 */
[-C--:B------:R-:W-:Y:S05]  /*3760*/  HMMA.16816.F32 R28, R156, R138.reuse, R28 ;  /* 0x0000008a9c1c723c */ /* 0x080fea000000181c */
[----:B------:R-:W1:Y:S02]  /*3770*/  MUFU.EX2 R155, R170 ;  /* 0x000000aa009b7308 */ /* 0x000e640000000800 */
[----:B------:R-:W-:Y:S01]  /*3780*/  FADD.FTZ R158, R5, -R140 ;  /* 0x8000008c059e7221 */ /* 0x000fe20000010000 */
[----:B------:R-:W-:Y:S01]  /*3790*/  HMMA.16816.F32 R32, R148, R138, R32 ;  /* 0x0000008a9420723c */ /* 0x000fe20000001820 */
[----:B------:R-:W1:Y:S03]  /*37a0*/  LDS R138, [R234+0x182a0] ;  /* 0x0182a000ea8a7984 */ /* 0x000e660000000800 */
[----:B------:R-:W-:Y:S01]  /*37b0*/  FMUL.FTZ R154, R161, R158 ;  /* 0x0000009ea19a7220 */ /* 0x000fe20000410000 */
[----:B------:R-:W-:Y:S01]  /*37c0*/  FSEL R156, R228, -INF , P6 ;  /* 0xff800000e49c7808 */ /* 0x000fe20003000000 */
[----:B---3--:R-:W-:Y:S01]  /*37d0*/  FFMA.FTZ R168, -R241, R241, 1 ;  /* 0x3f800000f1a87423 */ /* 0x008fe200000101f1 */
[----:B------:R-:W-:Y:S01]  /*37e0*/  FSEL R151, R230, -INF , P6 ;  /* 0xff800000e6977808 */ /* 0x000fe20003000000 */
[----:B------:R-:W-:Y:S01]  /*37f0*/  FMUL.FTZ R154, R154, R211 ;  /* 0x000000d39a9a7220 */ /* 0x000fe20000410000 */
[----:B------:R-:W-:Y:S01]  /*3800*/  FSEL R149, R233, -INF , P5 ;  /* 0xff800000e9957808 */ /* 0x000fe20002800000 */
[----:B------:R-:W-:Y:S02]  /*3810*/  MUFU.EX2 R2, R2 ;  /* 0x0000000200027308 */ /* 0x000fe40000000800 */
[----:B------:R-:W-:Y:S01]  /*3820*/  FSEL R139, R235, -INF , P0 ;  /* 0xff800000eb8b7808 */ /* 0x000fe20000000000 */
[--C-:B------:R-:W-:Y:S01]  /*3830*/  FFMA.FTZ R151, R151, c[0x0][0x29c], -R236.reuse ;  /* 0x0000a70097977a23 */ /* 0x100fe200000108ec */
[----:B----4-:R-:W-:Y:S01]  /*3840*/  F2FP.PACK_AB R150, R144, R245 ;  /* 0x000000f59096723e */ /* 0x010fe200000000ff */
[--C-:B------:R-:W-:Y:S01]  /*3850*/  FFMA.FTZ R149, R149, c[0x0][0x29c], -R236.reuse ;  /* 0x0000a70095957a23 */ /* 0x100fe200000108ec */
[----:B------:R-:W-:Y:S01]  /*3860*/  F2FP.PACK_AB R154, R154, R147 ;  /* 0x000000939a9a723e */ /* 0x000fe200000000ff */
[----:B------:R-:W-:Y:S01]  /*3870*/  FFMA.FTZ R236, R139, c[0x0][0x29c], -R236 ;  /* 0x0000a7008bec7a23 */ /* 0x000fe200000108ec */
[----:B------:R-:W-:Y:S01]  /*3880*/  PLOP3.LUT P0, PT, PT, PT, UP0, 0x80, 0x0 ;  /* 0x000000000000781c */ /* 0x000fe20003f0f008 */
[--C-:B------:R-:W-:Y:S01]  /*3890*/  FADD.FTZ R139, R16, -R140.reuse ;  /* 0x8000008c108b7221 */ /* 0x100fe20000010000 */
[----:B------:R-:W-:Y:S01]  /*38a0*/  MUFU.EX2 R174, R174 ;  /* 0x000000ae00ae7308 */ /* 0x000fe20000000800 */
[--C-:B------:R-:W-:Y:S02]  /*38b0*/  FADD.FTZ R16, R17, -R140.reuse ;  /* 0x8000008c11107221 */ /* 0x100fe40000010000 */
[----:B------:R-:W-:Y:S01]  /*38c0*/  FMUL.FTZ R139, R162, R139 ;  /* 0x0000008ba28b7220 */ /* 0x000fe20000410000 */
[----:B------:R-:W-:Y:S01]  /*38d0*/  F2FP.PACK_AB R162, R169, R162 ;  /* 0x000000a2a9a2723e */ /* 0x000fe200000000ff */
[--C-:B------:R-:W-:Y:S02]  /*38e0*/  FADD.FTZ R147, R20, -R140.reuse ;  /* 0x8000008c14937221 */ /* 0x100fe40000010000 */
[----:B------:R-:W-:Y:S02]  /*38f0*/  FADD.FTZ R148, R21, -R140 ;  /* 0x8000008c15947221 */ /* 0x000fe40000010000 */
[----:B------:R-:W-:Y:S01]  /*3900*/  FMUL.FTZ R16, R169, R16 ;  /* 0x00000010a9107220 */ /* 0x000fe20000410000 */
[----:B------:R-:W3:Y:S01]  /*3910*/  MUFU.EX2 R17, R172 ;  /* 0x000000ac00117308 */ /* 0x000ee20000000800 */
[----:B------:R-:W-:Y:S02]  /*3920*/  FFMA.FTZ R20, -R219, R219, 1 ;  /* 0x3f800000db147423 */ /* 0x000fe400000101db */
[----:B------:R-:W-:Y:S02]  /*3930*/  FFMA.FTZ R21, -R220, R220, 1 ;  /* 0x3f800000dc157423 */ /* 0x000fe400000101dc */
[----:B------:R-:W-:Y:S02]  /*3940*/  FMUL.FTZ R20, R139, R20 ;  /* 0x000000148b147220 */ /* 0x000fe40000410000 */
[----:B------:R-:W-:Y:S02]  /*3950*/  FMUL.FTZ R21, R16, R21 ;  /* 0x0000001510157220 */ /* 0x000fe40000410000 */
[----:B------:R-:W-:Y:S01]  /*3960*/  FMUL.FTZ R148, R173, R148 ;  /* 0x00000094ad947220 */ /* 0x000fe20000410000 */
[----:B------:R-:W-:Y:S01]  /*3970*/  MUFU.EX2 R175, R175 ;  /* 0x000000af00af7308 */ /* 0x000fe20000000800 */
[--C-:B-1----:R-:W-:Y:S01]  /*3980*/  FADD.FTZ R157, R7, -R138.reuse ;  /* 0x8000008a079d7221 */ /* 0x102fe20000010000 */
[----:B------:R-:W-:Y:S01]  /*3990*/  F2FP.PACK_AB R20, R21, R20 ;  /* 0x000000141514723e */ /* 0x000fe200000000ff */
[----:B------:R-:W-:Y:S02]  /*39a0*/  FFMA.FTZ R139, -R224, R224, 1 ;  /* 0x3f800000e08b7423 */ /* 0x000fe400000101e0 */
[----:B------:R-:W-:Y:S02]  /*39b0*/  FMUL.FTZ R157, R144, R157 ;  /* 0x0000009d909d7220 */ /* 0x000fe40000410000 */
[----:B------:R-:W1:Y:S01]  /*39c0*/  LDS R144, [R234+0x18300] ;  /* 0x01830000ea907984 */ /* 0x000e620000000800 */
[----:B------:R-:W-:Y:S02]  /*39d0*/  FMUL.FTZ R139, R148, R139 ;  /* 0x0000008b948b7220 */ /* 0x000fe40000410000 */
[--C-:B------:R-:W-:Y:S01]  /*39e0*/  FADD.FTZ R148, R6, -R138.reuse ;  /* 0x8000008a06947221 */ /* 0x100fe20000010000 */
[----:B------:R-:W4:Y:S01]  /*39f0*/  LDS R234, [R234+0x18320] ;  /* 0x01832000eaea7984 */ /* 0x000f220000000800 */
[--C-:B------:R-:W-:Y:S01]  /*3a00*/  FADD.FTZ R21, R18, -R138.reuse ;  /* 0x8000008a12157221 */ /* 0x100fe20000010000 */
[----:B------:R-:W-:Y:S01]  /*3a10*/  MUFU.EX2 R244, R243 ;  /* 0x000000f300f47308 */ /* 0x000fe20000000800 */
[--C-:B------:R-:W-:Y:S01]  /*3a20*/  FADD.FTZ R18, R19, -R138.reuse ;  /* 0x8000008a13127221 */ /* 0x100fe20000010000 */
[----:B------:R-:W-:Y:S01]  /*3a30*/  STS [R203+0x18480], R160 ;  /* 0x018480a0cb007388 */ /* 0x000fe20000000800 */
[--C-:B------:R-:W-:Y:S02]  /*3a40*/  FADD.FTZ R19, R22, -R138.reuse ;  /* 0x8000008a16137221 */ /* 0x100fe40000010000 */
[--C-:B------:R-:W-:Y:S01]  /*3a50*/  FADD.FTZ R22, R23, -R138.reuse ;  /* 0x8000008a17167221 */ /* 0x100fe20000010000 */
[----:B------:R1:W-:Y:S01]  /*3a60*/  STS [R203+0x18880], R150 ;  /* 0x01888096cb007388 */ /* 0x0003e20000000800 */
[--C-:B------:R-:W-:Y:S02]  /*3a70*/  FADD.FTZ R34, R34, -R138.reuse ;  /* 0x8000008a22227221 */ /* 0x100fe40000010000 */
[----:B------:R-:W-:Y:S01]  /*3a80*/  FADD.FTZ R35, R35, -R138 ;  /* 0x8000008a23237221 */ /* 0x000fe20000010000 */
[----:B------:R-:W-:Y:S01]  /*3a90*/  MUFU.EX2 R242, R242 ;  /* 0x000000f200f27308 */ /* 0x000fe20000000800 */
[----:B------:R-:W-:Y:S01]  /*3aa0*/  FMUL.FTZ R147, R164, R147 ;  /* 0x00000093a4937220 */ /* 0x000fe20000410000 */
[----:B------:R-:W-:Y:S01]  /*3ab0*/  STS [R199], R162 ;  /* 0x000000a2c7007388 */ /* 0x000fe20000000800 */
[----:B------:R-:W-:Y:S01]  /*3ac0*/  FFMA.FTZ R16, -R223, R223, 1 ;  /* 0x3f800000df107423 */ /* 0x000fe200000101df */
[----:B------:R-:W-:Y:S01]  /*3ad0*/  F2FP.PACK_AB R164, R173, R164 ;  /* 0x000000a4ada4723e */ /* 0x000fe200000000ff */
[--C-:B------:R-:W-:Y:S02]  /*3ae0*/  FFMA.FTZ R156, R156, c[0x0][0x29c], -R239.reuse ;  /* 0x0000a7009c9c7a23 */ /* 0x100fe400000108ef */
[----:B------:R-:W-:Y:S02]  /*3af0*/  FFMA.FTZ R239, R152, c[0x0][0x29c], -R239 ;  /* 0x0000a70098ef7a23 */ /* 0x000fe400000108ef */
[----:B------:R-:W-:Y:S01]  /*3b00*/  FMUL.FTZ R16, R147, R16 ;  /* 0x0000001093107220 */ /* 0x000fe20000410000 */
[----:B------:R3:W-:Y:S01]  /*3b10*/  MUFU.EX2 R138, R3 ;  /* 0x00000003008a7308 */ /* 0x0007e20000000800 */
[----:B------:R-:W-:Y:S02]  /*3b20*/  FMUL.FTZ R18, R141, R18 ;  /* 0x000000128d127220 */ /* 0x000fe40000410000 */
[----:B------:R-:W-:Y:S01]  /*3b30*/  FFMA.FTZ R23, -R222, R222, 1 ;  /* 0x3f800000de177423 */ /* 0x000fe200000101de */
[----:B------:R-:W-:Y:S01]  /*3b40*/  F2FP.PACK_AB R16, R139, R16 ;  /* 0x000000108b10723e */ /* 0x000fe200000000ff */
[----:B--2---:R-:W-:Y:S02]  /*3b50*/  FMUL.FTZ R34, R145, R34 ;  /* 0x0000002291227220 */ /* 0x004fe40000410000 */
[----:B------:R-:W-:Y:S02]  /*3b60*/  FMUL.FTZ R18, R18, R23 ;  /* 0x0000001712127220 */ /* 0x000fe40000410000 */
[----:B------:R-:W-:Y:S01]  /*3b70*/  FFMA.FTZ R23, -R240, R240, 1 ;  /* 0x3f800000f0177423 */ /* 0x000fe200000101f0 */
[----:B------:R-:W2:Y:S01]  /*3b80*/  MUFU.EX2 R147, R156 ;  /* 0x0000009c00937308 */ /* 0x000ea20000000800 */
[C---:B-----5:R-:W-:Y:S02]  /*3b90*/  FMUL.FTZ R22, R143.reuse, R22 ;  /* 0x000000168f167220 */ /* 0x060fe40000410000 */
[----:B------:R-:W-:Y:S02]  /*3ba0*/  FMUL.FTZ R23, R34, R23 ;  /* 0x0000001722177220 */ /* 0x000fe40000410000 */
[----:B------:R-:W-:Y:S01]  /*3bb0*/  FMUL.FTZ R158, R142, R19 ;  /* 0x000000138e9e7220 */ /* 0x000fe20000410000 */
[----:B------:R-:W-:Y:S01]  /*3bc0*/  F2FP.PACK_AB R142, R143, R142 ;  /* 0x0000008e8f8e723e */ /* 0x000fe200000000ff */
[----:B------:R-:W-:Y:S02]  /*3bd0*/  FFMA.FTZ R19, -R226, R226, 1 ;  /* 0x3f800000e2137423 */ /* 0x000fe400000101e2 */
[--C-:B-1----:R-:W-:Y:S01]  /*3be0*/  FADD.FTZ R29, R29, -R144.reuse ;  /* 0x800000901d1d7221 */ /* 0x102fe20000010000 */
[----:B------:R-:W1:Y:S01]  /*3bf0*/  MUFU.EX2 R152, R239 ;  /* 0x000000ef00987308 */ /* 0x000e620000000800 */
[----:B------:R-:W-:Y:S02]  /*3c00*/  FMUL.FTZ R19, R22, R19 ;  /* 0x0000001316137220 */ /* 0x000fe40000410000 */
[--C-:B------:R-:W-:Y:S02]  /*3c10*/  FADD.FTZ R22, R13, -R144.reuse ;  /* 0x800000900d167221 */ /* 0x100fe40000010000 */
[--C-:B---3--:R-:W-:Y:S02]  /*3c20*/  FADD.FTZ R3, R8, -R144.reuse ;  /* 0x8000009008037221 */ /* 0x108fe40000010000 */
[--C-:B------:R-:W-:Y:S02]  /*3c30*/  FADD.FTZ R8, R9, -R144.reuse ;  /* 0x8000009009087221 */ /* 0x100fe40000010000 */
[----:B------:R-:W-:Y:S01]  /*3c40*/  FMUL.FTZ R3, R146, R3 ;  /* 0x0000000392037220 */ /* 0x000fe20000410000 */
[----:B------:R-:W-:Y:S01]  /*3c50*/  MUFU.EX2 R34, R167 ;  /* 0x000000a700227308 */ /* 0x000fe20000000800 */
[--C-:B------:R-:W-:Y:S01]  /*3c60*/  FADD.FTZ R9, R12, -R144.reuse ;  /* 0x800000900c097221 */ /* 0x100fe20000010000 */
[----:B------:R-:W-:Y:S01]  /*3c70*/  F2FP.PACK_AB R146, R155, R146 ;  /* 0x000000929b92723e */ /* 0x000fe200000000ff */
[----:B------:R-:W-:Y:S02]  /*3c80*/  FFMA.FTZ R12, -R209, R209, 1 ;  /* 0x3f800000d10c7423 */ /* 0x000fe400000101d1 */
[----:B------:R-:W-:Y:S02]  /*3c90*/  FMUL.FTZ R8, R155, R8 ;  /* 0x000000089b087220 */ /* 0x000fe40000410000 */
[----:B------:R-:W-:Y:S02]  /*3ca0*/  FFMA.FTZ R13, -R212, R212, 1 ;  /* 0x3f800000d40d7423 */ /* 0x000fe400000101d4 */
[----:B------:R-:W-:Y:S01]  /*3cb0*/  FMUL.FTZ R9, R166, R9 ;  /* 0x00000009a6097220 */ /* 0x000fe20000410000 */
[----:B------:R-:W-:Y:S01]  /*3cc0*/  F2FP.PACK_AB R166, R17, R166 ;  /* 0x000000a611a6723e */ /* 0x000fe200000000ff */
[----:B------:R-:W-:Y:S01]  /*3cd0*/  FMUL.FTZ R3, R3, R12 ;  /* 0x0000000c03037220 */ /* 0x000fe20000410000 */
[----:B------:R-:W-:Y:S01]  /*3ce0*/  MUFU.EX2 R149, R149 ;  /* 0x0000009500957308 */ /* 0x000fe20000000800 */
[--C-:B------:R-:W-:Y:S02]  /*3cf0*/  FADD.FTZ R12, R25, -R144.reuse ;  /* 0x80000090190c7221 */ /* 0x100fe40000010000 */
[----:B------:R-:W-:Y:S02]  /*3d00*/  FMUL.FTZ R8, R8, R13 ;  /* 0x0000000d08087220 */ /* 0x000fe40000410000 */
[--C-:B------:R-:W-:Y:S02]  /*3d10*/  FADD.FTZ R13, R24, -R144.reuse ;  /* 0x80000090180d7221 */ /* 0x100fe40000010000 */
[----:B------:R-:W-:Y:S01]  /*3d20*/  FMUL.FTZ R22, R17, R22 ;  /* 0x0000001611167220 */ /* 0x000fe20000410000 */
[----:B------:R-:W-:Y:S01]  /*3d30*/  F2FP.PACK_AB R8, R8, R3 ;  /* 0x000000030808723e */ /* 0x000fe200000000ff */
[----:B------:R-:W-:Y:S01]  /*3d40*/  FFMA.FTZ R17, -R216, R216, 1 ;  /* 0x3f800000d8117423 */ /* 0x000fe200000101d8 */
[----:B------:R-:W3:Y:S01]  /*3d50*/  MUFU.EX2 R24, R151 ;  /* 0x0000009700187308 */ /* 0x000ee20000000800 */
[----:B------:R-:W-:Y:S01]  /*3d60*/  FMUL.FTZ R21, R2, R21 ;  /* 0x0000001502157220 */ /* 0x000fe20000410000 */
[----:B------:R-:W-:Y:S01]  /*3d70*/  F2FP.PACK_AB R2, R141, R2 ;  /* 0x000000028d02723e */ /* 0x000fe200000000ff */
[----:B--2---:R-:W-:Y:S01]  /*3d80*/  FMUL.FTZ R12, R147, R12 ;  /* 0x0000000c930c7220 */ /* 0x004fe20000410000 */
[----:B------:R-:W-:Y:S01]  /*3d90*/  MOV R3, UR5 ;  /* 0x0000000500037c02 */ /* 0x000fe20008000f00 */
[----:B------:R-:W-:Y:S02]  /*3da0*/  FMUL.FTZ R22, R22, R17 ;  /* 0x0000001116167220 */ /* 0x000fe40000410000 */
[----:B------:R-:W-:Y:S01]  /*3db0*/  FFMA.FTZ R17, -R228, R228, 1 ;  /* 0x3f800000e4117423 */ /* 0x000fe200000101e4 */
[----:B------:R2:W-:Y:S01]  /*3dc0*/  STS [R199+0x400], R2 ;  /* 0x00040002c7007388 */ /* 0x0005e20000000800 */
[----:B------:R-:W-:Y:S01]  /*3dd0*/  FADD.FTZ R28, R28, -R144 ;  /* 0x800000901c1c7221 */ /* 0x000fe20000010000 */
[----:B-1----:R-:W-:Y:S01]  /*3de0*/  F2FP.PACK_AB R144, R152, R153 ;  /* 0x000000999890723e */ /* 0x002fe200000000ff */
[----:B------:R-:W-:Y:S01]  /*3df0*/  FMUL.FTZ R13, R174, R13 ;  /* 0x0000000dae0d7220 */ /* 0x000fe20000410000 */
[----:B------:R-:W2:Y:S01]  /*3e00*/  MUFU.EX2 R236, R236 ;  /* 0x000000ec00ec7308 */ /* 0x000ea20000000800 */
[----:B------:R-:W-:Y:S01]  /*3e10*/  FMUL.FTZ R29, R152, R29 ;  /* 0x0000001d981d7220 */ /* 0x000fe20000410000 */
[----:B------:R-:W-:Y:S01]  /*3e20*/  STS [R203+0x19480], R146 ;  /* 0x01948092cb007388 */ /* 0x000fe20000000800 */
[----:B------:R-:W-:Y:S01]  /*3e30*/  FFMA.FTZ R152, -R227, R227, 1 ;  /* 0x3f800000e3987423 */ /* 0x000fe200000101e3 */
[----:B------:R-:W-:Y:S01]  /*3e40*/  F2FP.PACK_AB R174, R147, R174 ;  /* 0x000000ae93ae723e */ /* 0x000fe200000000ff */
[----:B------:R-:W-:Y:S02]  /*3e50*/  FMUL.FTZ R28, R153, R28 ;  /* 0x0000001c991c7220 */ /* 0x000fe40000410000 */
[----:B------:R-:W-:Y:S02]  /*3e60*/  FMUL.FTZ R13, R13, R152 ;  /* 0x000000980d0d7220 */ /* 0x000fe40000410000 */
[----:B------:R-:W-:Y:S02]  /*3e70*/  FMUL.FTZ R12, R12, R17 ;  /* 0x000000110c0c7220 */ /* 0x000fe40000410000 */
[----:B------:R-:W-:Y:S01]  /*3e80*/  FMUL.FTZ R29, R29, R232 ;  /* 0x000000e81d1d7220 */ /* 0x000fe20000410000 */
[----:B---3--:R-:W-:Y:S01]  /*3e90*/  F2FP.PACK_AB R150, R24, R171 ;  /* 0x000000ab1896723e */ /* 0x008fe200000000ff */
[----:B------:R-:W-:Y:S01]  /*3ea0*/  FMUL.FTZ R28, R28, R231 ;  /* 0x000000e71c1c7220 */ /* 0x000fe20000410000 */
[----:B------:R-:W-:Y:S01]  /*3eb0*/  F2FP.PACK_AB R152, R12, R13 ;  /* 0x0000000d0c98723e */ /* 0x000fe200000000ff */
[----:B------:R-:W-:Y:S01]  /*3ec0*/  FFMA.FTZ R170, -R215, R215, 1 ;  /* 0x3f800000d7aa7423 */ /* 0x000fe200000101d7 */
[----:B------:R-:W-:Y:S01]  /*3ed0*/  F2FP.PACK_AB R12, R138, R163 ;  /* 0x000000a38a0c723e */ /* 0x000fe200000000ff */
[----:B------:R-:W-:Y:S02]  /*3ee0*/  FFMA.FTZ R156, -R221, R221, 1 ;  /* 0x3f800000dd9c7423 */ /* 0x000fe400000101dd */
[----:B------:R-:W-:Y:S01]  /*3ef0*/  FMUL.FTZ R9, R9, R170 ;  /* 0x000000aa09097220 */ /* 0x000fe20000410000 */
[----:B------:R-:W-:Y:S01]  /*3f00*/  F2FP.PACK_AB R170, R29, R28 ;  /* 0x0000001c1daa723e */ /* 0x000fe200000000ff */
[----:B------:R-:W-:Y:S01]  /*3f10*/  STS [R203+0x19880], R12 ;  /* 0x0198800ccb007388 */ /* 0x000fe20000000800 */
[----:B------:R-:W-:Y:S01]  /*3f20*/  F2FP.PACK_AB R28, R34, R165 ;  /* 0x000000a5221c723e */ /* 0x000fe200000000ff */
[----:B------:R-:W-:Y:S01]  /*3f30*/  FMUL.FTZ R21, R21, R156 ;  /* 0x0000009c15157220 */ /* 0x000fe20000410000 */
[----:B------:R-:W-:Y:S01]  /*3f40*/  F2FP.PACK_AB R156, R242, R145 ;  /* 0x00000091f29c723e */ /* 0x000fe200000000ff */
[----:B------:R-:W-:Y:S01]  /*3f50*/  STS [R199+0x1000], R166 ;  /* 0x001000a6c7007388 */ /* 0x000fe20000000800 */
[--C-:B------:R-:W-:Y:S01]  /*3f60*/  FADD.FTZ R32, R32, -R140.reuse ;  /* 0x8000008c20207221 */ /* 0x100fe20000010000 */
[----:B--2---:R-:W-:Y:S01]  /*3f70*/  F2FP.PACK_AB R2, R236, R149 ;  /* 0x00000095ec02723e */ /* 0x004fe200000000ff */
[----:B------:R-:W-:Y:S01]  /*3f80*/  FADD.FTZ R33, R33, -R140 ;  /* 0x8000008c21217221 */ /* 0x000fe20000010000 */
[----:B------:R-:W-:Y:S01]  /*3f90*/  STS [R199+0x1400], R28 ;  /* 0x0014001cc7007388 */ /* 0x000fe20000000800 */
[----:B------:R-:W-:Y:S01]  /*3fa0*/  F2FP.PACK_AB R140, R244, R175 ;  /* 0x000000aff48c723e */ /* 0x000fe200000000ff */
[----:B------:R-:W-:Y:S01]  /*3fb0*/  FMUL.FTZ R148, R245, R148 ;  /* 0x00000094f5947220 */ /* 0x000fe20000410000 */
[----:B------:R-:W-:Y:S01]  /*3fc0*/  F2FP.PACK_AB R18, R18, R21 ;  /* 0x000000151212723e */ /* 0x000fe200000000ff */
[----:B------:R-:W-:Y:S01]  /*3fd0*/  STS [R203+0x1a480], R164 ;  /* 0x01a480a4cb007388 */ /* 0x000fe20000000800 */
[--C-:B----4-:R-:W-:Y:S01]  /*3fe0*/  FADD.FTZ R11, R11, -R234.reuse ;  /* 0x800000ea0b0b7221 */ /* 0x110fe20000010000 */
[----:B------:R-:W-:Y:S01]  /*3ff0*/  F2FP.PACK_AB R22, R22, R9 ;  /* 0x000000091616723e */ /* 0x000fe200000000ff */
[----:B------:R-:W-:Y:S01]  /*4000*/  FMUL.FTZ R148, R148, R207 ;  /* 0x000000cf94947220 */ /* 0x000fe20000410000 */
[----:B------:R-:W-:Y:S01]  /*4010*/  STS [R203+0x1a880], R142 ;  /* 0x01a8808ecb007388 */ /* 0x000fe20000000800 */
[----:B------:R-:W-:Y:S02]  /*4020*/  FMUL.FTZ R157, R157, R208 ;  /* 0x000000d09d9d7220 */ /* 0x000fe40000410000 */
[--C-:B------:R-:W-:Y:S01]  /*4030*/  FADD.FTZ R10, R10, -R234.reuse ;  /* 0x800000ea0a0a7221 */ /* 0x100fe20000010000 */
[----:B------:R-:W-:Y:S01]  /*4040*/  STS [R199+0x2000], R140 ;  /* 0x0020008cc7007388 */ /* 0x000fe20000000800 */
[----:B------:R-:W-:Y:S01]  /*4050*/  FMUL.FTZ R11, R138, R11 ;  /* 0x0000000b8a0b7220 */ /* 0x000fe20000410000 */
[----:B------:R-:W-:Y:S01]  /*4060*/  F2FP.PACK_AB R148, R157, R148 ;  /* 0x000000949d94723e */ /* 0x000fe200000000ff */
[--C-:B------:R-:W-:Y:S01]  /*4070*/  FADD.FTZ R15, R15, -R234.reuse ;  /* 0x800000ea0f0f7221 */ /* 0x100fe20000010000 */
[----:B------:R-:W-:Y:S01]  /*4080*/  STS [R199+0x2400], R156 ;  /* 0x0024009cc7007388 */ /* 0x000fe20000000800 */
[----:B------:R-:W-:Y:S02]  /*4090*/  FMUL.FTZ R10, R163, R10 ;  /* 0x0000000aa30a7220 */ /* 0x000fe40000410000 */
        /* <DEDUP_REMOVED lines=11> */
[----:B------:R1:W-:Y:S01]  /*4150*/  STS [R199+0x3400], R2 ;  /* 0x00340002c7007388 */ /* 0x0003e20000000800 */
[----:B------:R-:W-:Y:S02]  /*4160*/  FMUL.FTZ R35, R242, R35 ;  /* 0x00000023f2237220 */ /* 0x000fe40000410000 */
[----:B------:R-:W-:Y:S01]  /*4170*/  FMUL.FTZ R33, R244, R33 ;  /* 0x00000021f4217220 */ /* 0x000fe20000410000 */
[----:B------:R-:W-:Y:S01]  /*4180*/  BAR.SYNC.DEFER_BLOCKING 0x0 ;  /* 0x0000000000007b1d */ /* 0x000fe20000010000 */
[----:B------:R-:W-:Y:S01]  /*4190*/  FMUL.FTZ R158, R158, R225 ;  /* 0x000000e19e9e7220 */ /* 0x000fe20000410000 */
[----:B------:R-:W-:Y:S01]  /*41a0*/  F2FP.PACK_AB R14, R15, R14 ;  /* 0x0000000e0f0e723e */ /* 0x000fe200000000ff */
[--C-:B------:R-:W-:Y:S02]  /*41b0*/  FADD.FTZ R27, R27, -R234.reuse ;  /* 0x800000ea1b1b7221 */ /* 0x100fe40000010000 */
[----:B------:R-:W-:Y:S01]  /*41c0*/  FMUL.FTZ R32, R175, R32 ;  /* 0x00000020af207220 */ /* 0x000fe20000410000 */
[----:B------:R-:W-:Y:S01]  /*41d0*/  F2FP.PACK_AB R158, R19, R158 ;  /* 0x0000009e139e723e */ /* 0x000fe200000000ff */
[--C-:B------:R-:W-:Y:S02]  /*41e0*/  FADD.FTZ R26, R26, -R234.reuse ;  /* 0x800000ea1a1a7221 */ /* 0x100fe40000010000 */
[----:B------:R-:W-:Y:S02]  /*41f0*/  FMUL.FTZ R33, R33, R238 ;  /* 0x000000ee21217220 */ /* 0x000fe40000410000 */
[----:B------:R-:W-:Y:S02]  /*4200*/  FMUL.FTZ R168, R35, R168 ;  /* 0x000000a823a87220 */ /* 0x000fe40000410000 */
[----:B------:R-:W-:Y:S02]  /*4210*/  FMUL.FTZ R27, R24, R27 ;  /* 0x0000001b181b7220 */ /* 0x000fe40000410000 */
[----:B------:R-:W-:Y:S01]  /*4220*/  FMUL.FTZ R32, R32, R237 ;  /* 0x000000ed20207220 */ /* 0x000fe20000410000 */
[----:B------:R-:W-:Y:S01]  /*4230*/  F2FP.PACK_AB R168, R168, R23 ;  /* 0x00000017a8a8723e */ /* 0x000fe200000000ff */
[--C-:B------:R-:W-:Y:S02]  /*4240*/  FADD.FTZ R30, R30, -R234.reuse ;  /* 0x800000ea1e1e7221 */ /* 0x100fe40000010000 */
[----:B------:R-:W-:Y:S01]  /*4250*/  FMUL.FTZ R26, R171, R26 ;  /* 0x0000001aab1a7220 */ /* 0x000fe20000410000 */
[----:B------:R-:W-:Y:S01]  /*4260*/  F2FP.PACK_AB R32, R33, R32 ;  /* 0x000000202120723e */ /* 0x000fe200000000ff */
[----:B------:R-:W-:Y:S02]  /*4270*/  FFMA.FTZ R230, -R230, R230, 1 ;  /* 0x3f800000e6e67423 */ /* 0x000fe400000101e6 */
[----:B------:R-:W-:Y:S01]  /*4280*/  FADD.FTZ R31, R31, -R234 ;  /* 0x800000ea1f1f7221 */ /* 0x000fe20000010000 */
[----:B------:R-:W-:Y:S01]  /*4290*/  STS [R203+0x1c480], R154 ;  /* 0x01c4809acb007388 */ /* 0x000fe20000000800 */
[----:B------:R-:W-:Y:S02]  /*42a0*/  FMUL.FTZ R30, R149, R30 ;  /* 0x0000001e951e7220 */ /* 0x000fe40000410000 */
[----:B------:R-:W-:Y:S01]  /*42b0*/  FMUL.FTZ R26, R26, R229 ;  /* 0x000000e51a1a7220 */ /* 0x000fe20000410000 */
[----:B------:R-:W-:Y:S01]  /*42c0*/  STS [R203+0x1c880], R148 ;  /* 0x01c88094cb007388 */ /* 0x000fe20000000800 */
[----:B------:R-:W-:Y:S02]  /*42d0*/  FMUL.FTZ R27, R27, R230 ;  /* 0x000000e61b1b7220 */ /* 0x000fe40000410000 */
[----:B------:R-:W-:Y:S01]  /*42e0*/  FMUL.FTZ R31, R236, R31 ;  /* 0x0000001fec1f7220 */ /* 0x000fe20000410000 */
[----:B------:R-:W-:Y:S01]  /*42f0*/  STS [R199+0x4000], R20 ;  /* 0x00400014c7007388 */ /* 0x000fe20000000800 */
[----:B------:R-:W-:Y:S02]  /*4300*/  FFMA.FTZ R233, -R233, R233, 1 ;  /* 0x3f800000e9e97423 */ /* 0x000fe400000101e9 */
[----:B-1----:R-:W-:Y:S01]  /*4310*/  FFMA.FTZ R2, -R235, R235, 1 ;  /* 0x3f800000eb027423 */ /* 0x002fe200000101eb */
[----:B------:R-:W-:Y:S01]  /*4320*/  STS [R199+0x4400], R18 ;  /* 0x00440012c7007388 */ /* 0x000fe20000000800 */
[----:B------:R-:W-:Y:S02]  /*4330*/  FMUL.FTZ R30, R30, R233 ;  /* 0x000000e91e1e7220 */ /* 0x000fe40000410000 */
[----:B------:R-:W-:Y:S01]  /*4340*/  FMUL.FTZ R31, R31, R2 ;  /* 0x000000021f1f7220 */ /* 0x000fe20000410000 */
[----:B------:R-:W-:Y:S01]  /*4350*/  STS [R203+0x1d480], R8 ;  /* 0x01d48008cb007388 */ /* 0x000fe20000000800 */
[----:B------:R-:W-:Y:S01]  /*4360*/  F2FP.PACK_AB R2, R27, R26 ;  /* 0x0000001a1b02723e */ /* 0x000fe200000000ff */
[----:B------:R-:W-:Y:S02]  /*4370*/  IMAD R3, R3, 0x1800, R186 ;  /* 0x0000180003037824 */ /* 0x000fe400078e02ba */
[----:B------:R-:W-:Y:S01]  /*4380*/  STS [R203+0x1d880], R10 ;  /* 0x01d8800acb007388 */ /* 0x000fe20000000800 */
[----:B------:R-:W-:Y:S02]  /*4390*/  F2FP.PACK_AB R140, R31, R30 ;  /* 0x0000001e1f8c723e */ /* 0x000fe400000000ff */
[----:B------:R-:W-:Y:S01]  /*43a0*/  SHF.L.U32 R160, R3, 0x1, RZ ;  /* 0x0000000103a07819 */ /* 0x000fe200000006ff */
        /* <DEDUP_REMOVED lines=91> */
[----:B------:R-:W-:Y:S02]  /*4960*/  USHF.R.S32.HI UR4, URZ, 0x1f, UR23 ;  /* 0x0000001f3f047899 */ /* 0x000fe40008011417 */
[----:B------:R-:W-:Y:S02]  /*4970*/  ULDC.64 UR6, c[0x0][0x208] ;  /* 0x0000820000067ab9 */ /* 0x000fe40000000a00 */
[----:B------:R-:W-:Y:S02]  /*4980*/  UIMAD UR4, UR4, UR6, URZ ;  /* 0x00000006040472a4 */ /* 0x000fe4000f8e023f */
[----:B------:R-:W-:Y:S02]  /*4990*/  UIMAD.WIDE.U32 UR24, UR23, UR6, URZ ;  /* 0x00000006171872a5 */ /* 0x000fe4000f8e003f */
[----:B------:R-:W-:Y:S02]  /*49a0*/  UIMAD UR4, UR23, UR7, UR4 ;  /* 0x00000007170472a4 */ /* 0x000fe4000f8e0204 */
[----:B------:R-:W-:Y:S02]  /*49b0*/  USHF.L.U32 UR23, UR23, 0x6, URZ ;  /* 0x0000000617177899 */ /* 0x000fe4000800063f */
[----:B------:R-:W-:Y:S02]  /*49c0*/  UIADD3 UR4, UR25, UR4, URZ ;  /* 0x0000000419047290 */ /* 0x000fe4000fffe03f */
[----:B------:R-:W-:Y:S06]  /*49d0*/  UIADD3 UR6, -UR23, UR8, URZ ;  /* 0x0000000817067290 */ /* 0x000fec000fffe13f */
[----:B------:R-:W-:Y:S01]  /*49e0*/  ISETP.GE.OR P6, PT, R194, UR6, !P4 ;  /* 0x00000006c2007c0c */ /* 0x000fe2000e7c6670 */
[C---:B-1----:R-:W-:Y:S01]  /*49f0*/  IMAD.WIDE.U32 R6, R5.reuse, c[0x0][0x288], R196 ;  /* 0x0000a20005067a25 */ /* 0x042fe200078e00c4 */
[----:B------:R-:W-:Y:S05]  /*4a00*/  SHF.R.S32.HI R4, RZ, 0x1f, R5 ;  /* 0x0000001fff047819 */ /* 0x000fea0000011405 */
[----:B------:R-:W-:Y:S04]  /*4a10*/  IMAD R4, R4, c[0x0][0x288], RZ ;  /* 0x0000a20004047a24 */ /* 0x000fe800078e02ff */
[----:B------:R-:W-:Y:S01]  /*4a20*/  IMAD R4, R5, c[0x0][0x28c], R4 ;  /* 0x0000a30005047a24 */ /* 0x000fe200078e0204 */
[----:B------:R-:W-:Y:S01]  /*4a30*/  IADD3 R5, P0, R6, UR9, RZ ;  /* 0x0000000906057c10 */ /* 0x000fe2000ff1e0ff */
[----:B------:R-:W-:Y:S03]  /*4a40*/  IMAD.U32 R6, RZ, RZ, UR24 ;  /* 0x00000018ff067e24 */ /* 0x000fe6000f8e00ff */
[----:B------:R-:W-:Y:S01]  /*4a50*/  IADD3.X R4, R7, UR14, R4, P0, !PT ;  /* 0x0000000e07047c10 */ /* 0x000fe200087fe404 */
[----:B------:R-:W-:Y:S01]  /*4a60*/  IMAD.U32 R7, RZ, RZ, UR25 ;  /* 0x00000019ff077e24 */ /* 0x000fe2000f8e00ff */
[C---:B------:R-:W-:Y:S02]  /*4a70*/  LEA R8, P0, R5.reuse, c[0x0][0x280], 0x2 ;  /* 0x0000a00005087a11 */ /* 0x040fe400078010ff */
[----:B------:R-:W-:Y:S02]  /*4a80*/  LEA R10, P5, R6, R192, 0x7 ;  /* 0x000000c0060a7211 */ /* 0x000fe400078a38ff */
[----:B------:R-:W-:Y:S01]  /*4a90*/  LEA.HI.X R9, R5, c[0x0][0x284], R4, 0x2, P0 ;  /* 0x0000a10005097a11 */ /* 0x000fe200000f1404 */
[----:B------:R-:W-:Y:S02]  /*4aa0*/  IMAD.U32 R4, RZ, RZ, UR23 ;  /* 0x00000017ff047e24 */ /* 0x000fe4000f8e00ff */
[----:B------:R-:W-:Y:S03]  /*4ab0*/  IMAD.U32 R5, RZ, RZ, UR4 ;  /* 0x00000004ff057e24 */ /* 0x000fe6000f8e00ff */
[----:B------:R-:W-:Y:S02]  /*4ac0*/  LEA R8, P0, R4, R8, 0x2 ;  /* 0x0000000804087211 */ /* 0x000fe400078010ff */
[----:B------:R-:W-:Y:S01]  /*4ad0*/  LEA.HI.X R11, R6, R193, R5, 0x7, P5 ;  /* 0x000000c1060b7211 */ /* 0x000fe200028f3c05 */
[----:B------:R-:W-:Y:S01]  /*4ae0*/  IMAD.U32 R5, RZ, RZ, UR21 ;  /* 0x00000015ff057e24 */ /* 0x000fe2000f8e00ff */
[----:B------:R-:W-:Y:S01]  /*4af0*/  LEA.HI.X.SX32 R9, R4, R9, 0x2, P0 ;  /* 0x0000000904097211 */ /* 0x000fe200000f16ff */
[----:B------:R-:W-:Y:S01]  /*4b00*/  IMAD.U32 R4, RZ, RZ, UR21 ;  /* 0x00000015ff047e24 */ /* 0x000fe2000f8e00ff */
[C---:B------:R-:W-:Y:S01]  /*4b10*/  ISETP.GE.OR P5, PT, R194.reuse, UR6, !P3 ;  /* 0x00000006c2007c0c */ /* 0x040fe2000dfa6670 */
[----:B------:R-:W-:Y:S01]  /*4b20*/  @!P1 IMAD R5, R5, 0x40, R196 ;  /* 0x0000004005059824 */ /* 0x000fe200078e02c4 */
[----:B------:R-:W-:Y:S01]  /*4b30*/  ISETP.GE.OR P0, PT, R194, UR6, !P2 ;  /* 0x00000006c2007c0c */ /* 0x000fe2000d706670 */
[----:B------:R-:W-:Y:S02]  /*4b40*/  IMAD R6, R4, 0x3000, R191 ;  /* 0x0000300004067824 */ /* 0x000fe400078e02bf */
[----:B------:R-:W-:Y:S03]  /*4b50*/  @!P1 IMAD.SHL.U32 R7, R5, 0x4, RZ ;  /* 0x0000000405079824 */ /* 0x000fe600078e00ff */
[----:B------:R-:W-:Y:S01]  /*4b60*/  @!PT LDS RZ, [RZ] ;  /* 0x00000000fffff984 */ /* 0x000fe20000000800 */
[----:B------:R-:W-:Y:S01]  /*4b70*/  @!PT LDS RZ, [RZ] ;  /* 0x00000000fffff984 */ /* 0x000fe20000000800 */
[----:B------:R-:W-:Y:S01]  /*4b80*/  @!PT LDS RZ, [RZ] ;  /* 0x00000000fffff984 */ /* 0x000fe20000000800 */
[----:B------:R1:W-:Y:S05]  /*4b90*/  LDGSTS.E.BYPASS.LTC128B.128 [R6], [R10.64], !P6 ;  /* 0x000000000a067fae */ /* 0x0003ea000f101d52 */
[----:B------:R1:W-:Y:S05]  /*4ba0*/  LDGSTS.E.BYPASS.LTC128B.128 [R6+0x1000], [R10.64+0x40], !P5 ;  /* 0x010000400a067fae */ /* 0x0003ea000e901d52 */
[----:B------:R1:W-:Y:S05]  /*4bb0*/  LDGSTS.E.BYPASS.LTC128B.128 [R6+0x2000], [R10.64+0x80], !P0 ;  /* 0x020000800a067fae */ /* 0x0003ea000c101d52 */
[----:B------:R1:W-:Y:S02]  /*4bc0*/  @!P1 LDGSTS.E.BYPASS.LTC128B.128 [R7+0x18280], [R8.64] ;  /* 0x1828000008079fae */ /* 0x0003e4000b901d52 */
.L_x_684:
[-C--:B-12-45:R-:W-:Y:S01]  /*4bd0*/  HMMA.16816.F32 R4, R28, R2.reuse, RZ ;  /* 0x000000021c04723c */ /* 0x0b6fe200000018ff */
[----:B------:R-:W-:Y:S01]  /*4be0*/  LDSM.16.M88.4 R136, [R179] ;  /* 0x00000000b388783b */ /* 0x000fe20000000200 */
[----:B------:R-:W-:Y:S02]  /*4bf0*/  UIMAD UR4, UR17, 0x1800, URZ ;  /* 0x00001800110478a4 */ /* 0x000fe4000f8e023f */
[----:B------:R-:W-:Y:S01]  /*4c00*/  UIADD3 UR17, UR17, 0x1, URZ ;  /* 0x0000000111117890 */ /* 0x000fe2000fffe03f */
[----:B------:R-:W-:Y:S01]  /*4c10*/  LDSM.16.M88.4 R140, [R179+0x1000] ;  /* 0x00100000b38c783b */ /* 0x000fe20000000200 */
[----:B------:R-:W-:Y:S02]  /*4c20*/  UIADD3 UR7, UR5, 0x1, URZ ;  /* 0x0000000105077890 */ /* 0x000fe4000fffe03f */
[C---:B------:R-:W-:Y:S01]  /*4c30*/  HMMA.16816.F32 R8, R24.reuse, R2, RZ ;  /* 0x000000021808723c */ /* 0x040fe200000018ff */
[----:B------:R-:W1:Y:S01]  /*4c40*/  LDSM.16.MT88.2 R2, [R182+0x800] ;  /* 0x00080000b602783b */ /* 0x000e620000004100 */
[----:B------:R-:W-:Y:S02]  /*4c50*/  UISETP.GE.AND UP0, UPT, UR17, UR20, UPT ;  /* 0x000000141100728c */ /* 0x000fe4000bf06270 */
[----:B------:R-:W-:Y:S01]  /*4c60*/  UISETP.GE.AND UP3, UPT, UR5, 0x1, UPT ;  /* 0x000000010500788c */ /* 0x000fe2000bf66270 */
[----:B------:R-:W2:Y:S01]  /*4c70*/  LDSM.16.MT88.2 R146, [R182+0x2800] ;  /* 0x00280000b692783b */ /* 0x000ea20000004100 */
[----:B------:R-:W-:Y:S02]  /*4c80*/  UIADD3 UR6, UR22, 0x1, URZ ;  /* 0x0000000116067890 */ /* 0x000fe4000fffe03f */
[-C--:B------:R-:W-:Y:S01]  /*4c90*/  HMMA.16816.F32 R12, R24, R16.reuse, RZ ;  /* 0x00000010180c723c */ /* 0x080fe200000018ff */
[----:B------:R-:W-:Y:S01]  /*4ca0*/  LDSM.16.M88.4 R156, [R178+0x1000] ;  /* 0x00100000b29c783b */ /* 0x000fe20000000200 */
[----:B------:R-:W-:Y:S02]  /*4cb0*/  UISETP.GE.AND UP2, UPT, UR22, 0x1, UPT ;  /* 0x000000011600788c */ /* 0x000fe4000bf46270 */
[----:B------:R-:W-:Y:S01]  /*4cc0*/  UISETP.GE.AND UP1, UPT, UR21, 0x1, UPT ;  /* 0x000000011500788c */ /* 0x000fe2000bf26270 */
[----:B------:R-:W0:Y:S01]  /*4cd0*/  LDGDEPBAR ;  /* 0x00000000000079af */ /* 0x000e220000000000 */
[----:B------:R-:W-:Y:S02]  /*4ce0*/  USEL UR5, UR7, URZ, !UP3 ;  /* 0x0000003f07057287 */ /* 0x000fe4000d800000 */
[C---:B------:R-:W-:Y:S01]  /*4cf0*/  HMMA.16816.F32 R16, R28.reuse, R16, RZ ;  /* 0x000000101c10723c */ /* 0x040fe200000018ff */
[----:B------:R-:W-:Y:S07]  /*4d00*/  USEL UR22, UR6, URZ, !UP2 ;  /* 0x0000003f06167287 */ /* 0x000fee000d000000 */
        /* <DEDUP_REMOVED lines=66> */
[----:B------:R-:W-:Y:S03]  /*5130*/  UIADD3 UR4, UR21, 0x1, URZ ;  /* 0x0000000115047890 */ /* 0x000fe6000fffe03f */
[-C--:B----4-:R-:W-:Y:S01]  /*5140*/  HMMA.16816.F32 R4, R132, R30.reuse, R4 ;  /* 0x0000001e8404723c */ /* 0x090fe20000001804 */
[----:B------:R-:W-:Y:S04]  /*5150*/  USEL UR21, UR4, URZ, !UP1 ;  /* 0x0000003f04157287 */ /* 0x000fe8000c800000 */
        /* <DEDUP_REMOVED lines=101> */
.L_x_682:
[----:B------:R-:W1:Y:S01]  /*57b0*/  S2R R2, SR_CTAID.Y ;  /* 0x0000000000027919 */ /* 0x000e620000002600 */
[----:B------:R-:W3:Y:S01]  /*57c0*/  S2UR UR5, SR_CTAID.X ;  /* 0x00000000000579c3 */ /* 0x000ee20000002500 */
[----:B------:R-:W-:Y:S01]  /*57d0*/  MOV R3, 0x1 ;  /* 0x0000000100037802 */ /* 0x000fe20000000f00 */
[----:B------:R-:W-:Y:S01]  /*57e0*/  USHF.R.S32.HI UR17, URZ, 0x1f, UR16 ;  /* 0x0000001f3f117899 */ /* 0x000fe20008011410 */
[----:B------:R-:W4:Y:S01]  /*57f0*/  S2R R0, SR_TID.X ;  /* 0x0000000000007919 */ /* 0x000f220000002100 */
[----:B------:R-:W-:Y:S01]  /*5800*/  ULDC.64 UR6, c[0x0][0x330] ;  /* 0x0000cc0000067ab9 */ /* 0x000fe20000000a00 */
[----:B------:R-:W-:Y:S01]  /*5810*/  ISETP.NE.AND P1, PT, R3, c[0x0][0x338], PT ;  /* 0x0000ce0003007a0c */ /* 0x000fe20003f25270 */
[----:B------:R-:W-:-:S04]  /*5820*/  UIMAD UR6, UR17, UR6, URZ ;  /* 0x00000006110672a4 */ /* 0x000fc8000f8e023f */
[----:B------:R-:W-:-:S08]  /*5830*/  UIMAD UR6, UR16, UR7, UR6 ;  /* 0x00000007100672a4 */ /* 0x000fd0000f8e0206 */
[----:B-1----:R-:W-:Y:S01]  /*5840*/  @P1 IMAD.HI.U32 R4, R2, c[0x0][0x33c], RZ ;  /* 0x0000cf0002041a27 */ /* 0x002fe200078e00ff */
[----:B---3--:R-:W-:Y:S01]  /*5850*/  UIMAD UR5, UR5, 0x3000, URZ ;  /* 0x00003000050578a4 */ /* 0x008fe2000f8e023f */
[----:B------:R-:W-:Y:S02]  /*5860*/  SHF.R.S32.HI R9, RZ, 0x1f, R2 ;  /* 0x0000001fff097819 */ /* 0x000fe40000011402 */
[----:B------:R-:W-:Y:S01]  /*5870*/  MOV R8, R2 ;  /* 0x0000000200087202 */ /* 0x000fe20000000f00 */
[----:B------:R-:W-:Y:S01]  /*5880*/  USHF.R.S32.HI UR4, URZ, 0x1f, UR5 ;  /* 0x0000001f3f047899 */ /* 0x000fe20008011405 */
[----:B------:R-:W-:Y:S02]  /*5890*/  @P1 SHF.R.U32.HI R4, RZ, c[0x0][0x340], R4 ;  /* 0x0000d000ff041a19 */ /* 0x000fe40000011604 */
[----:B----4-:R-:W-:Y:S02]  /*58a0*/  IADD3 R6, P0, R0, UR5, RZ ;  /* 0x0000000500067c10 */ /* 0x010fe4000ff1e0ff */
[----:B------:R-:W-:-:S02]  /*58b0*/  @P1 SHF.R.S32.HI R3, RZ, 0x1f, R4 ;  /* 0x0000001fff031819 */ /* 0x000fc40000011404 */
[----:B------:R-:W-:Y:S01]  /*58c0*/  LEA.HI.X.SX32 R7, R0, UR4, 0x1, P0 ;  /* 0x0000000400077c11 */ /* 0x000fe200080f0eff */
[----:B------:R-:W-:Y:S01]  /*58d0*/  ULDC.64 UR4, c[0x0][0x308] ;  /* 0x0000c20000047ab9 */ /* 0x000fe20000000a00 */
[----:B------:R-:W-:Y:S01]  /*58e0*/  @P1 MOV R9, R3 ;  /* 0x0000000300091202 */ /* 0x000fe20000000f00 */
[----:B------:R-:W-:Y:S01]  /*58f0*/  UIMAD UR4, UR17, UR4, URZ ;  /* 0x00000004110472a4 */ /* 0x000fe2000f8e023f */
[----:B------:R-:W-:Y:S02]  /*5900*/  @P1 MOV R8, R4 ;  /* 0x0000000400081202 */ /* 0x000fe40000000f00 */
[----:B------:R-:W-:Y:S01]  /*5910*/  MOV R2, UR16 ;  /* 0x0000001000027c02 */ /* 0x000fe20008000f00 */
[----:B------:R-:W-:Y:S01]  /*5920*/  IMAD R3, R9, c[0x0][0x328], RZ ;  /* 0x0000ca0009037a24 */ /* 0x000fe200078e02ff */
[----:B------:R-:W-:Y:S01]  /*5930*/  UIMAD UR4, UR16, UR5, UR4 ;  /* 0x00000005100472a4 */ /* 0x000fe2000f8e0204 */
[----:B--2---:R-:W-:-:S04]  /*5940*/  IMAD.WIDE.U32 R4, R8, c[0x0][0x328], R6 ;  /* 0x0000ca0008047a25 */ /* 0x004fc800078e0006 */
[C---:B------:R-:W-:Y:S02]  /*5950*/  IMAD R0, R8.reuse, c[0x0][0x32c], R3 ;  /* 0x0000cb0008007a24 */ /* 0x040fe400078e0203 */
[----:B------:R-:W-:Y:S02]  /*5960*/  IMAD R3, R9, c[0x0][0x300], RZ ;  /* 0x0000c00009037a24 */ /* 0x000fe400078e02ff */
[C---:B------:R-:W-:Y:S01]  /*5970*/  IMAD.WIDE.U32 R6, R8.reuse, c[0x0][0x300], R6 ;  /* 0x0000c00008067a25 */ /* 0x040fe200078e0006 */
[----:B------:R-:W-:Y:S02]  /*5980*/  IADD3 R5, R5, R0, RZ ;  /* 0x0000000005057210 */ /* 0x000fe40007ffe0ff */
[----:B------:R-:W-:Y:S01]  /*5990*/  MOV R0, UR16 ;  /* 0x0000001000007c02 */ /* 0x000fe20008000f00 */
[----:B------:R-:W-:-:S04]  /*59a0*/  IMAD R3, R8, c[0x0][0x304], R3 ;  /* 0x0000c10008037a24 */ /* 0x000fc800078e0203 */
[----:B------:R-:W-:Y:S01]  /*59b0*/  IMAD.WIDE.U32 R4, R0, c[0x0][0x330], R4 ;  /* 0x0000cc0000047a25 */ /* 0x000fe200078e0004 */
[----:B------:R-:W-:-:S04]  /*59c0*/  IADD3 R7, R7, R3, RZ ;  /* 0x0000000307077210 */ /* 0x000fc80007ffe0ff */
[----:B------:R-:W-:Y:S01]  /*59d0*/  IADD3 R3, R5, UR6, RZ ;  /* 0x0000000605037c10 */ /* 0x000fe2000fffe0ff */
[----:B------:R-:W-:Y:S01]  /*59e0*/  IMAD.WIDE.U32 R6, R2, c[0x0][0x308], R6 ;  /* 0x0000c20002067a25 */ /* 0x000fe200078e0006 */
[----:B------:R-:W-:-:S03]  /*59f0*/  LEA R8, P1, R4, c[0x0][0x310], 0x2 ;  /* 0x0000c40004087a11 */ /* 0x000fc600078210ff */
[----:B------:R-:W-:Y:S01]  /*5a00*/  FMUL.FTZ R5, R84, c[0x0][0x298] ;  /* 0x0000a60054057a20 */ /* 0x000fe20000410000 */
[----:B------:R-:W-:Y:S01]  /*5a10*/  LEA.HI.X R9, R4, c[0x0][0x314], R3, 0x2, P1 ;  /* 0x0000c50004097a11 */ /* 0x000fe200008f1403 */
[----:B------:R-:W-:Y:S01]  /*5a20*/  BAR.SYNC.DEFER_BLOCKING 0x1, 0x100 ;  /* 0x0044000000007b1d */ /* 0x000fe20000010000 */
[----:B------:R-:W-:Y:S02]  /*5a30*/  IADD3 R0, R7, UR4, RZ ;  /* 0x0000000407007c10 */ /* 0x000fe4000fffe0ff */
[----:B------:R-:W-:-:S03]  /*5a40*/  LEA R2, P0, R6, c[0x0][0x2e8], 0x2 ;  /* 0x0000ba0006027a11 */ /* 0x000fc600078010ff */
        /* <DEDUP_REMOVED lines=55> */
[----:B------:R1:W-:Y:S01]  /*5dc0*/  RED.E.ADD.F32.FTZ.RN.STRONG.GPU [R8.64+0xbc00], R79 ;  /* 0x00bc004f0800798e */ /* 0x0003e2000c10e792 */
[----:B------:R-:W-:-:S03]  /*5dd0*/  FMUL.FTZ R15, R96, c[0x0][0x298] ;  /* 0x0000a600600f7a20 */ /* 0x000fc60000410000 */
[----:B------:R-:W-:Y:S01]  /*5de0*/  RED.E.ADD.F32.FTZ.RN.STRONG.GPU [R2.64], R5 ;  /* 0x000000050200798e */ /* 0x000fe2000c10e792 */
[----:B------:R-:W-:-:S03]  /*5df0*/  FMUL.FTZ R97, R97, c[0x0][0x298] ;  /* 0x0000a60061617a20 */ /* 0x000fc60000410000 */
[----:B------:R-:W-:Y:S01]  /*5e00*/  RED.E.ADD.F32.FTZ.RN.STRONG.GPU [R2.64+0x400], R85 ;  /* 0x000400550200798e */ /* 0x000fe2000c10e792 */
[----:B------:R-:W-:-:S03]  /*5e10*/  FMUL.FTZ R17, R98, c[0x0][0x298] ;  /* 0x0000a60062117a20 */ /* 0x000fc60000410000 */
[----:B------:R-:W-:Y:S01]  /*5e20*/  RED.E.ADD.F32.FTZ.RN.STRONG.GPU [R2.64+0x800], R7 ;  /* 0x000800070200798e */ /* 0x000fe2000c10e792 */
[----:B------:R-:W-:-:S03]  /*5e30*/  FMUL.FTZ R99, R99, c[0x0][0x298] ;  /* 0x0000a60063637a20 */ /* 0x000fc60000410000 */
[----:B------:R-:W-:Y:S04]  /*5e40*/  RED.E.ADD.F32.FTZ.RN.STRONG.GPU [R2.64+0xc00], R87 ;  /* 0x000c00570200798e */ /* 0x000fe8000c10e792 */
[----:B------:R-:W-:Y:S01]  /*5e50*/  RED.E.ADD.F32.FTZ.RN.STRONG.GPU [R2.64+0x1000], R11 ;  /* 0x0010000b0200798e */ /* 0x000fe2000c10e792 */
[----:B------:R-:W-:-:S03]  /*5e60*/  FMUL.FTZ R93, R93, c[0x0][0x298] ;  /* 0x0000a6005d5d7a20 */ /* 0x000fc60000410000 */
[----:B------:R-:W-:Y:S01]  /*5e70*/  RED.E.ADD.F32.FTZ.RN.STRONG.GPU [R2.64+0x1400], R89 ;  /* 0x001400590200798e */ /* 0x000fe2000c10e792 */
[----:B------:R-:W-:Y:S02]  /*5e80*/  FMUL.FTZ R19, R94, c[0x0][0x298] ;  /* 0x0000a6005e137a20 */ /* 0x000fe40000410000 */
[----:B-1----:R-:W-:Y:S01]  /*5e90*/  FMUL.FTZ R9, R92, c[0x0][0x298] ;  /* 0x0000a6005c097a20 */ /* 0x002fe20000410000 */
        /* <DEDUP_REMOVED lines=76> */
.L_x_686:
        /* <DEDUP_REMOVED lines=10> */
.L_x_1413:


//--------------------- .text._ZN7cutlass13device_kernelIN5flash19enable_sm80_to_sm89INS1_16FlashAttnBwdSm80INS1_25CollectiveMainloopBwdSm80ILi2ELi2EN4cute5tupleIJNS5_1CILi64EEENS7_ILi128EEENS7_ILi96EEEEEENS_6half_tEfNS_4arch4Sm80ELb0ELb0ELb1ELb0ELb1ELb0ELb0ELb0ELi2ELi2ELi4ELi2ELb0EEENS1_24CollectiveEpilogueBwdGQAISB_fSE_Li256ELb0ELb1EEENS1_19SingleTileSchedulerILb0ELb0ELb0ELi128EEEEEEEEEvNT_6ParamsE --------------------------
	.section	.text._ZN7cutlass13device_kernelIN5flash19enable_sm80_to_sm89INS1_16FlashAttnBwdSm80INS1_25CollectiveMainloopBwdSm80ILi2ELi2EN4cute5tupleIJNS5_1CILi64EEENS7_ILi128EEENS7_ILi96EEEEEENS_6half_tEfNS_4arch4Sm80ELb0ELb0ELb1ELb0ELb1ELb0ELb0ELb0ELi2ELi2ELi4ELi2ELb0EEENS1_24CollectiveEpilogueBwdGQAISB_fSE_Li256ELb0ELb1EEENS1_19SingleTileSchedulerILb0ELb0ELb0ELi128EEEEEEEEEvNT_6ParamsE,"ax",@progbits
	.sectioninfo	@"SHI_REGISTERS=254"
	.align	128
.text._ZN7cutlass13device_kernelIN5flash19enable_sm80_to_sm89INS1_16FlashAttnBwdSm80INS1_25CollectiveMainloopBwdSm80ILi2ELi2EN4cute5tupleIJNS5_1CILi64EEENS7_ILi128EEENS7_ILi96EEEEEENS_6half_tEfNS_4arch4Sm80ELb0ELb0ELb1ELb0ELb1ELb0ELb0ELb0ELi2ELi2ELi4ELi2ELb0EEENS1_24CollectiveEpilogueBwdGQAISB_fSE_Li256ELb0ELb1EEENS1_19SingleTileSchedulerILb0ELb0ELb0ELi128EEEEEEEEEvNT_6ParamsE:
        .type           _ZN7cutlass13device_kernelIN5flash19enable_sm80_to_sm89INS1_16FlashAttnBwdSm80INS1_25CollectiveMainloopBwdSm80ILi2ELi2EN4cute5tupleIJNS5_1CILi64EEENS7_ILi128EEENS7_ILi96EEEEEENS_6half_tEfNS_4arch4Sm80ELb0ELb0ELb1ELb0ELb1ELb0ELb0ELb0ELi2ELi2ELi4ELi2ELb0EEENS1_24CollectiveEpilogueBwdGQAISB_fSE_Li256ELb0ELb1EEENS1_19SingleTileSchedulerILb0ELb0ELb0ELi128EEEEEEEEEvNT_6ParamsE,@function
        .size           _ZN7cutlass13device_kernelIN5flash19enable_sm80_to_sm89INS1_16FlashAttnBwdSm80INS1_25CollectiveMainloopBwdSm80ILi2ELi2EN4cute5tupleIJNS5_1CILi64EEENS7_ILi128EEENS7_ILi96EEEEEENS_6half_tEfNS_4arch4Sm80ELb0ELb0ELb1ELb0ELb1ELb0ELb0ELb0ELi2ELi2ELi4ELi2ELb0EEENS1_24CollectiveEpilogueBwdGQAISB_fSE_Li256ELb0ELb1EEENS1_19SingleTileSchedulerILb0ELb0ELb0ELi128EEEEEEEEEvNT_6ParamsE,(.L_x_1414 - _ZN7cutlass13device_kernelIN5flash19enable_sm80_to_sm89INS1_16FlashAttnBwdSm80INS1_25CollectiveMainloopBwdSm80ILi2ELi2EN4cute5tupleIJNS5_1CILi64EEENS7_ILi128EEENS7_ILi96EEEEEENS_6half_tEfNS_4arch4Sm80ELb0ELb0ELb1ELb0ELb1ELb0ELb0ELb0ELi2ELi2ELi4ELi2ELb0EEENS1_24CollectiveEpilogueBwdGQAISB_fSE_Li256ELb0ELb1EEENS1_19SingleTileSchedulerILb0ELb0ELb0ELi128EEEEEEEEEvNT_6ParamsE)
        .other          _ZN7cutlass13device_kernelIN5flash19enable_sm80_to_sm89INS1_16FlashAttnBwdSm80INS1_25CollectiveMainloopBwdSm80ILi2ELi2EN4cute5tupleIJNS5_1CILi64EEENS7_ILi128EEENS7_ILi96EEEEEENS_6half_tEfNS_4arch4Sm80ELb0ELb0ELb1ELb0ELb1ELb0ELb0ELb0ELi2ELi2ELi4ELi2ELb0EEENS1_24CollectiveEpilogueBwdGQAISB_fSE_Li256ELb0ELb1EEENS1_19SingleTileSchedulerILb0ELb0ELb0ELi128EEEEEEEEEvNT_6ParamsE,@"STO_CUDA_ENTRY STV_DEFAULT"
_ZN7cutlass13device_kernelIN5flash19enable_sm80_to_sm89INS1_16FlashAttnBwdSm80INS1_25CollectiveMainloopBwdSm80ILi2ELi2EN4cute5tupleIJNS5_1CILi64EEENS7_ILi128EEENS7_ILi96EEEEEENS_6half_tEfNS_4arch4Sm80ELb0ELb0ELb1ELb0ELb1ELb0ELb0ELb0ELi2ELi2ELi4ELi2ELb0EEENS1_24CollectiveEpilogueBwdGQAISB_fSE_Li256ELb0ELb1EEENS1_19SingleTileSchedulerILb0ELb0ELb0ELi128EEEEEEEEEvNT_6ParamsE:
        /* <DEDUP_REMOVED lines=15> */
[----:B------:R-:W-:Y:S02]  /*00f0*/  ULDC UR10, c[0x0][0x168] ;  /* 0x00005a00000a7ab9 */ /* 0x000fe40000000800 */
        /* <DEDUP_REMOVED lines=23> */
[----:B------:R-:W-:Y:S01]  /*0270*/  UIMAD UR7, UR11, UR5, UR4 ;  /* 0x000000050b0772a4 */ /* 0x000fe2000f8e0204 */
        /* <DEDUP_REMOVED lines=11> */
[----:B------:R-:W-:Y:S01]  /*0330*/  ULDC.64 UR4, c[0x0][0x1b8] ;  /* 0x00006e0000047ab9 */ /* 0x000fe20000000a00 */
[----:B------:R-:W-:Y:S01]  /*0340*/  LEA.HI R183, R0, R14, RZ, 0x1 ;  /* 0x0000000e00b77211 */ /* 0x000fe200078f08ff */
[----:B------:R-:W-:Y:S01]  /*0350*/  IMAD.SHL.U32 R15, R8, 0x8, RZ ;  /* 0x00000008080f7824 */ /* 0x000fe200078e00ff */
[----:B------:R-:W-:Y:S01]  /*0360*/  SHF.R.S32.HI R195, RZ, 0x1f, R194 ;  /* 0x0000001fffc37819 */ /* 0x000fe200000114c2 */
[----:B------:R-:W-:Y:S01]  /*0370*/  IMAD.SHL.U32 R16, R10, 0x8, RZ ;  /* 0x000000080a107824 */ /* 0x000fe200078e00ff */
[----:B------:R-:W-:Y:S01]  /*0380*/  LOP3.LUT R183, R183, 0xfffffffe, RZ, 0xc0, !PT ;  /* 0xfffffffeb7b77812 */ /* 0x000fe200078ec0ff */
[----:B------:R-:W-:Y:S01]  /*0390*/  UIMAD UR4, UR6, UR4, URZ ;  /* 0x00000004060472a4 */ /* 0x000fe2000f8e023f */
        /* <DEDUP_REMOVED lines=10> */
[----:B------:R-:W-:Y:S01]  /*0440*/  UIMAD UR4, UR11, UR5, UR4 ;  /* 0x000000050b0472a4 */ /* 0x000fe2000f8e0204 */
[----:B------:R-:W-:Y:S01]  /*0450*/  IMAD.WIDE.U32 R26, R19, c[0x0][0x1e0], R16 ;  /* 0x00007800131a7a25 */ /* 0x000fe200078e0010 */
[----:B------:R-:W-:Y:S01]  /*0460*/  LOP3.LUT R20, R15, R20, RZ, 0x3c, !PT ;  /* 0x000000140f147212 */ /* 0x000fe200078e3cff */
[----:B------:R-:W-:Y:S01]  /*0470*/  ULDC.64 UR8, c[0x0][0x188] ;  /* 0x0000620000087ab9 */ /* 0x000fe20000000a00 */
[----:B------:R-:W-:Y:S01]  /*0480*/  IADD3 R187, R16, 0x40, RZ ;  /* 0x0000004010bb7810 */ /* 0x000fe20007ffe0ff */
[C---:B------:R-:W-:Y:S01]  /*0490*/  IMAD R18, R194.reuse, c[0x0][0x17c], R25 ;  /* 0x00005f00c2127a24 */ /* 0x040fe200078e0219 */
[----:B------:R-:W-:Y:S01]  /*04a0*/  UIMAD UR8, UR6, UR8, URZ ;  /* 0x00000008060872a4 */ /* 0x000fe2000f8e023f */
[----:B------:R-:W-:Y:S01]  /*04b0*/  IMAD.WIDE.U32 R30, R194, c[0x0][0x178], R16 ;  /* 0x00005e00c21e7a25 */ /* 0x000fe200078e0010 */
[----:B------:R-:W-:Y:S01]  /*04c0*/  ISETP.GE.AND P6, PT, R16, c[0x0][0x1cc], PT ;  /* 0x0000730010007a0c */ /* 0x000fe20003fc6270 */
[----:B------:R-:W-:Y:S01]  /*04d0*/  UISETP.GE.AND UP0, UPT, UR10, 0x41, UPT ;  /* 0x000000410a00788c */ /* 0x000fe2000bf06270 */
[----:B------:R-:W-:Y:S01]  /*04e0*/  ISETP.GE.AND P4, PT, R187, c[0x0][0x1cc], PT ;  /* 0x00007300bb007a0c */ /* 0x000fe20003f86270 */
[C---:B------:R-:W-:Y:S01]  /*04f0*/  IMAD R7, R19.reuse, c[0x0][0x1b4], R7 ;  /* 0x00006d0013077a24 */ /* 0x040fe200078e0207 */
[----:B------:R-:W-:Y:S01]  /*0500*/  UIMAD UR8, UR11, UR9, UR8 ;  /* 0x000000090b0872a4 */ /* 0x000fe2000f8e0208 */
        /* <DEDUP_REMOVED lines=26> */
[----:B------:R-:W-:Y:S02]  /*06b0*/  IADD3 R25, R35, UR7, RZ ;  /* 0x0000000723197c10 */ /* 0x000fe4000fffe0ff */
[----:B------:R-:W-:Y:S01]  /*06c0*/  UIMAD UR4, UR11, UR5, UR4 ;  /* 0x000000050b0472a4 */ /* 0x000fe2000f8e0204 */
[----:B------:R-:W-:-:S02]  /*06d0*/  IMAD.MOV.U32 R18, RZ, RZ, R26 ;  /* 0x000000ffff127224 */ /* 0x000fc400078e001a */
[----:B------:R-:W-:Y:S02]  /*06e0*/  IMAD R5, R33, c[0x0][0x1a8], RZ ;  /* 0x00006a0021057a24 */ /* 0x000fe400078e02ff */
[----:B------:R-:W-:Y:S02]  /*06f0*/  IMAD.IADD R29, R39, 0x1, R28 ;  /* 0x00000001271d7824 */ /* 0x000fe400078e021c */
[----:B------:R-:W-:Y:S02]  /*0700*/  IMAD.IADD R15, R37, 0x1, R14 ;  /* 0x00000001250f7824 */ /* 0x000fe400078e020e */
[----:B------:R-:W-:Y:S02]  /*0710*/  IMAD.MOV.U32 R28, RZ, RZ, R38 ;  /* 0x000000ffff1c7224 */ /* 0x000fe400078e0026 */
[----:B------:R-:W-:Y:S02]  /*0720*/  IMAD.U32 R26, RZ, RZ, UR11 ;  /* 0x0000000bff1a7e24 */ /* 0x000fe4000f8e00ff */
[----:B------:R-:W-:-:S02]  /*0730*/  IMAD.MOV.U32 R14, RZ, RZ, R36 ;  /* 0x000000ffff0e7224 */ /* 0x000fc400078e0024 */
        /* <DEDUP_REMOVED lines=8> */
[----:B------:R-:W-:Y:S01]  /*07c0*/  IADD3 R2, R27, UR8, RZ ;  /* 0x000000081b027c10 */ /* 0x000fe2000fffe0ff */
[----:B------:R-:W-:Y:S01]  /*07d0*/  ULDC.64 UR8, c[0x0][0x118] ;  /* 0x0000460000087ab9 */ /* 0x000fe20000000a00 */
        /* <DEDUP_REMOVED lines=228> */
.L_x_688:
[----:B------:R-:W-:Y:S05]  /*1620*/  BSYNC B0 ;  /* 0x0000000000007941 */ /* 0x000fea0003800000 */
.L_x_687:
        /* <DEDUP_REMOVED lines=61> */
[----:B------:R-:W-:Y:S01]  /*1a00*/  UIADD3 UR10, UR10, 0x3f, URZ ;  /* 0x0000003f0a0a7890 */ /* 0x000fe2000fffe03f */
[----:B------:R-:W-:Y:S01]  /*1a10*/  MOV R204, UR11 ;  /* 0x0000000b00cc7c02 */ /* 0x000fe20008000f00 */
[----:B------:R-:W-:Y:S01]  /*1a20*/  UIMAD UR4, UR6, UR4, URZ ;  /* 0x00000004060472a4 */ /* 0x000fe2000f8e023f */
[----:B------:R-:W-:Y:S01]  /*1a30*/  LEA R181, R181, 0x1c480, 0x1 ;  /* 0x0001c480b5b57811 */ /* 0x000fe200078e08ff */
[----:B------:R-:W-:Y:S01]  /*1a40*/  IMAD.IADD R13, R13, 0x1, R6 ;  /* 0x000000010d0d7824 */ /* 0x000fe200078e0206 */
[----:B------:R-:W-:Y:S01]  /*1a50*/  LOP3.LUT R7, R8, 0xfffffffc, RZ, 0xc0, !PT ;  /* 0xfffffffc08077812 */ /* 0x000fe200078ec0ff */
[----:B------:R-:W-:Y:S01]  /*1a60*/  IMAD.IADD R4, R4, 0x1, -R11 ;  /* 0x0000000104047824 */ /* 0x000fe200078e0a0b */
[----:B------:R-:W-:Y:S01]  /*1a70*/  USHF.R.S32.HI UR7, URZ, 0x1f, UR10 ;  /* 0x0000001f3f077899 */ /* 0x000fe2000801140a */
[----:B------:R-:W-:Y:S01]  /*1a80*/  IMAD.WIDE.U32 R204, R204, c[0x0][0x240], R12 ;  /* 0x00009000cccc7a25 */ /* 0x000fe200078e000c */
[----:B------:R-:W-:Y:S01]  /*1a90*/  UIMAD UR4, UR11, UR5, UR4 ;  /* 0x000000050b0472a4 */ /* 0x000fe2000f8e0204 */
[----:B------:R-:W-:Y:S01]  /*1aa0*/  LEA R180, R178, R181, 0x1 ;  /* 0x000000b5b2b47211 */ /* 0x000fe200078e08ff */
[----:B------:R-:W-:Y:S01]  /*1ab0*/  ULEA.HI UR7, UR7, UR10, URZ, 0x6 ;  /* 0x0000000a07077291 */ /* 0x000fe2000f8f303f */
[----:B------:R-:W-:Y:S01]  /*1ac0*/  IMAD R179, R0, 0x2, R181 ;  /* 0x0000000200b37824 */ /* 0x000fe200078e02b5 */
[C---:B------:R-:W-:Y:S01]  /*1ad0*/  IADD3 R5, R203.reuse, 0x18480, RZ ;  /* 0x00018480cb057810 */ /* 0x040fe20007ffe0ff */
[----:B------:R-:W-:Y:S01]  /*1ae0*/  IMAD.IADD R7, R2, 0x1, -R7 ;  /* 0x0000000102077824 */ /* 0x000fe200078e0a07 */
[----:B------:R-:W-:Y:S01]  /*1af0*/  IADD3 R199, R203, 0x184c0, RZ ;  /* 0x000184c0cbc77810 */ /* 0x000fe20007ffe0ff */
[----:B------:R-:W-:Y:S01]  /*1b00*/  IMAD R4, R4, -0x8, R9 ;  /* 0xfffffff804047824 */ /* 0x000fe200078e0209 */
[----:B------:R-:W-:Y:S01]  /*1b10*/  @P0 IADD3 R199, R5, -0x40, RZ ;  /* 0xffffffc005c70810 */ /* 0x000fe20007ffe0ff */
[----:B------:R-:W-:Y:S01]  /*1b20*/  IMAD.SHL.U32 R184, R184, 0x2, RZ ;  /* 0x00000002b8b87824 */ /* 0x000fe200078e00ff */
[----:B------:R-:W-:Y:S01]  /*1b30*/  LEA R182, R182, 0x80, 0x1 ;  /* 0x00000080b6b67811 */ /* 0x000fe200078e08ff */
        /* <DEDUP_REMOVED lines=57> */
[----:B------:R-:W-:Y:S02]  /*1ed0*/  USHF.R.S32.HI UR18, URZ, 0x6, UR7 ;  /* 0x000000063f127899 */ /* 0x000fe40008011407 */
[----:B------:R-:W-:Y:S02]  /*1ee0*/  UMOV UR5, URZ ;  /* 0x0000003f00057c82 */ /* 0x000fe40008000000 */
[----:B------:R-:W-:Y:S02]  /*1ef0*/  UMOV UR20, 0x1 ;  /* 0x0000000100147882 */ /* 0x000fe40000000000 */
[----:B------:R-:W-:Y:S02]  /*1f00*/  UMOV UR15, URZ ;  /* 0x0000003f000f7c82 */ /* 0x000fe40008000000 */
[----:B------:R-:W-:Y:S02]  /*1f10*/  UMOV UR19, URZ ;  /* 0x0000003f00137c82 */ /* 0x000fe40008000000 */
[----:B------:R-:W-:-:S02]  /*1f20*/  ULDC UR14, c[0x0][0x168] ;  /* 0x00005a00000e7ab9 */ /* 0x000fc40000000800 */
[----:B------:R-:W-:Y:S02]  /*1f30*/  UIMAD UR13, UR11, UR13, URZ ;  /* 0x0000000d0b0d72a4 */ /* 0x000fe4000f8e023f */
[----:B------:R-:W-:Y:S02]  /*1f40*/  UIMAD UR12, UR11, UR12, URZ ;  /* 0x0000000c0b0c72a4 */ /* 0x000fe4000f8e023f */
[----:B------:R-:W-:Y:S02]  /*1f50*/  ULDC UR7, c[0x0][0x168] ;  /* 0x00005a0000077ab9 */ /* 0x000fe40000000800 */
.L_x_692:
        /* <DEDUP_REMOVED lines=101> */
[----:B------:R-:W1:Y:S01]  /*25b0*/  MUFU.TANH R211, R211 ;  /* 0x000000d300d37308 */ /* 0x000e620000002400 */
        /* <DEDUP_REMOVED lines=67> */
[----:B--234-:R-:W2:Y:S01]  /*29f0*/  @!P1 S2R R3, SR_CTAID.Y ;  /* 0x0000000000039919 */ /* 0x01cea20000002600 */
        /* <DEDUP_REMOVED lines=41> */
.L_x_690:
[-C--:B-1234-:R-:W-:Y:S01]  /*2c90*/  HMMA.16816.F32 R4, R132, R136.reuse, RZ ;  /* 0x000000888404723c */ /* 0x09efe200000018ff */
        /* <DEDUP_REMOVED lines=459> */
[----:B-12-4-:R-:W1:Y:S01]  /*4950*/  S2R R5, SR_CTAID.Y ;  /* 0x0000000000057919 */ /* 0x016e620000002600 */
        /* <DEDUP_REMOVED lines=39> */
.L_x_691:
[-C--:B-12-4-:R-:W-:Y:S01]  /*4bd0*/  HMMA.16816.F32 R4, R28, R2.reuse, RZ ;  /* 0x000000021c04723c */ /* 0x096fe200000018ff */
        /* <DEDUP_REMOVED lines=189> */
.L_x_689:
[----:B------:R-:W1:Y:S01]  /*57b0*/  S2UR UR13, SR_CTAID.Y ;  /* 0x00000000000d79c3 */ /* 0x000e620000002600 */
[----:B------:R-:W-:Y:S01]  /*57c0*/  UMOV UR4, 0x1 ;  /* 0x0000000100047882 */ /* 0x000fe20000000000 */
[----:B------:R-:W3:Y:S01]  /*57d0*/  S2R R0, SR_TID.X ;  /* 0x0000000000007919 */ /* 0x000ee20000002100 */
[----:B------:R-:W-:Y:S01]  /*57e0*/  ULDC.64 UR16, c[0x0][0x338] ;  /* 0x0000ce0000107ab9 */ /* 0x000fe20000000a00 */
[----:B------:R-:W-:Y:S01]  /*57f0*/  BSSY B0, `(.L_x_693) ;  /* 0x0000057000007945 */ /* 0x000fe20003800000 */
[----:B------:R-:W-:Y:S01]  /*5800*/  UISETP.NE.AND UP0, UPT, UR4, UR16, UPT ;  /* 0x000000100400728c */ /* 0x000fe2000bf05270 */
[----:B------:R-:W-:Y:S01]  /*5810*/  FMUL.FTZ R84, R84, c[0x0][0x298] ;  /* 0x0000a60054547a20 */ /* 0x000fe20000410000 */
[----:B------:R-:W-:Y:S01]  /*5820*/  ULDC UR11, c[0x0][0x340] ;  /* 0x0000d000000b7ab9 */ /* 0x000fe20000000800 */
[----:B------:R-:W4:Y:S01]  /*5830*/  S2UR UR10, SR_CTAID.X ;  /* 0x00000000000a79c3 */ /* 0x000f220000002500 */
[----:B------:R-:W-:Y:S01]  /*5840*/  ULDC UR4, c[0x0][0x358] ;  /* 0x0000d60000047ab9 */ /* 0x000fe20000000800 */
[----:B------:R-:W-:Y:S01]  /*5850*/  FMUL.FTZ R85, R85, c[0x0][0x298] ;  /* 0x0000a60055557a20 */ /* 0x000fe20000410000 */
[----:B------:R-:W-:Y:S01]  /*5860*/  ULDC UR5, c[0x0][0x2f4] ;  /* 0x0000bd0000057ab9 */ /* 0x000fe20000000800 */
[----:B------:R-:W-:-:S02]  /*5870*/  FMUL.FTZ R86, R86, c[0x0][0x298] ;  /* 0x0000a60056567a20 */ /* 0x000fc40000410000 */
[----:B------:R-:W-:Y:S02]  /*5880*/  FMUL.FTZ R87, R87, c[0x0][0x298] ;  /* 0x0000a60057577a20 */ /* 0x000fe40000410000 */
[----:B------:R-:W5:Y:S01]  /*5890*/  S2UR UR7, SR_CTAID.Z ;  /* 0x00000000000779c3 */ /* 0x000f620000002700 */
[----:B------:R-:W-:Y:S02]  /*58a0*/  FMUL.FTZ R88, R88, c[0x0][0x298] ;  /* 0x0000a60058587a20 */ /* 0x000fe40000410000 */
[----:B------:R-:W-:Y:S02]  /*58b0*/  FMUL.FTZ R89, R89, c[0x0][0x298] ;  /* 0x0000a60059597a20 */ /* 0x000fe40000410000 */
[----:B------:R-:W-:Y:S02]  /*58c0*/  FMUL.FTZ R90, R90, c[0x0][0x298] ;  /* 0x0000a6005a5a7a20 */ /* 0x000fe40000410000 */
[----:B------:R-:W-:Y:S01]  /*58d0*/  FMUL.FTZ R91, R91, c[0x0][0x298] ;  /* 0x0000a6005b5b7a20 */ /* 0x000fe20000410000 */
[----:B-1----:R-:W-:Y:S01]  /*58e0*/  UIMAD.WIDE.U32 UR18, UR13, UR17, URZ ;  /* 0x000000110d1272a5 */ /* 0x002fe2000f8e003f */
[----:B------:R-:W-:Y:S01]  /*58f0*/  FMUL.FTZ R96, R96, c[0x0][0x298] ;  /* 0x0000a60060607a20 */ /* 0x000fe20000410000 */
[----:B------:R-:W-:Y:S01]  /*5900*/  USHF.R.S32.HI UR15, URZ, 0x1f, UR13 ;  /* 0x0000001f3f0f7899 */ /* 0x000fe2000801140d */
[----:B---3--:R-:W-:Y:S01]  /*5910*/  ISETP.NE.AND P1, PT, R0, RZ, PT ;  /* 0x000000ff0000720c */ /* 0x008fe20003f25270 */
[----:B------:R-:W-:Y:S01]  /*5920*/  UMOV UR17, UR13 ;  /* 0x0000000d00117c82 */ /* 0x000fe20008000000 */
[----:B------:R-:W-:Y:S01]  /*5930*/  FMUL.FTZ R97, R97, c[0x0][0x298] ;  /* 0x0000a60061617a20 */ /* 0x000fe20000410000 */
[----:B------:R-:W-:Y:S01]  /*5940*/  @UP0 USHF.R.U32.HI UR17, URZ, UR11, UR19 ;  /* 0x0000000b3f110299 */ /* 0x000fe20008011613 */
[----:B------:R-:W-:Y:S01]  /*5950*/  FMUL.FTZ R98, R98, c[0x0][0x298] ;  /* 0x0000a60062627a20 */ /* 0x000fe20000410000 */
[----:B----4-:R-:W-:Y:S01]  /*5960*/  UIMAD UR11, UR10, UR4, URZ ;  /* 0x000000040a0b72a4 */ /* 0x010fe2000f8e023f */
[----:B------:R-:W-:Y:S01]  /*5970*/  FMUL.FTZ R99, R99, c[0x0][0x298] ;  /* 0x0000a60063637a20 */ /* 0x000fe20000410000 */
[----:B------:R-:W-:Y:S01]  /*5980*/  @UP0 USHF.R.S32.HI UR4, URZ, 0x1f, UR17 ;  /* 0x0000001f3f040899 */ /* 0x000fe20008011411 */
[----:B------:R-:W-:Y:S01]  /*5990*/  FMUL.FTZ R92, R92, c[0x0][0x298] ;  /* 0x0000a6005c5c7a20 */ /* 0x000fe20000410000 */
[----:B------:R-:W-:Y:S01]  /*59a0*/  UMOV UR14, UR13 ;  /* 0x0000000d000e7c82 */ /* 0x000fe20008000000 */
[----:B------:R-:W-:Y:S01]  /*59b0*/  FMUL.FTZ R93, R93, c[0x0][0x298] ;  /* 0x0000a6005d5d7a20 */ /* 0x000fe20000410000 */
[----:B------:R-:W-:Y:S01]  /*59c0*/  @UP0 UMOV UR14, UR17 ;  /* 0x00000011000e0c82 */ /* 0x000fe20008000000 */
[----:B------:R-:W-:Y:S01]  /*59d0*/  FMUL.FTZ R94, R94, c[0x0][0x298] ;  /* 0x0000a6005e5e7a20 */ /* 0x000fe20000410000 */
[----:B-----5:R-:W-:Y:S01]  /*59e0*/  UIMAD UR12, UR7, UR5, URZ ;  /* 0x00000005070c72a4 */ /* 0x020fe2000f8e023f */
        /* <DEDUP_REMOVED lines=47> */
[----:B------:R-:W-:Y:S01]  /*5ce0*/  FMUL.FTZ R127, R127, c[0x0][0x298] ;  /* 0x0000a6007f7f7a20 */ /* 0x000fe20000410000 */
[----:B------:R-:W-:Y:S06]  /*5cf0*/  BAR.SYNC.DEFER_BLOCKING 0x1, 0x100 ;  /* 0x0044000000007b1d */ /* 0x000fec0000010000 */
[----:B------:R-:W-:Y:S05]  /*5d00*/  @P1 BRA `(.L_x_694) ;  /* 0x0000005000001947 */ /* 0x000fea0003800000 */
.L_x_695:
[----:B------:R-:W3:Y:S01]  /*5d10*/  LDG.E.STRONG.GPU R4, [R2.64] ;  /* 0x0000000802047981 */ /* 0x000ee2000c1ef900 */
[----:B------:R-:W-:Y:S01]  /*5d20*/  YIELD ;  /* 0x0000000000007946 */ /* 0x000fe20003800000 */
[----:B---3--:R-:W-:Y:S01]  /*5d30*/  ISETP.NE.AND P0, PT, R4, UR13, PT ;  /* 0x0000000d04007c0c */ /* 0x008fe2000bf05270 */
[----:B------:R-:W-:-:S12]  /*5d40*/  CCTL.IVALL ;  /* 0x00000000ff00798f */ /* 0x000fd80002000000 */
[----:B------:R-:W-:Y:S05]  /*5d50*/  @P0 BRA `(.L_x_695) ;  /* 0xffffffb000000947 */ /* 0x000fea000383ffff */
.L_x_694:
[----:B------:R-:W-:Y:S05]  /*5d60*/  BSYNC B0 ;  /* 0x0000000000007941 */ /* 0x000fea0003800000 */
.L_x_693:
[----:B--2---:R-:W-:Y:S01]  /*5d70*/  MOV R5, 0xffffffff ;  /* 0xffffffff00057802 */ /* 0x004fe20000000f00 */
[----:B------:R-:W-:Y:S05]  /*5d80*/  BRA.CONV ~URZ, `(.L_x_696) ;  /* 0x000000237f007947 */ /* 0x000fea000b800000 */
[----:B------:R-:W-:Y:S02]  /*5d90*/  MOV R6, 0x5db0 ;  /* 0x00005db000067802 */ /* 0x000fe40000000f00 */
[----:B------:R-:W-:Y:S05]  /*5da0*/  CALL.REL.NOINC `($__internal_6_$__cuda_sm70_warpsync) ;  /* 0x00000b2000007944 */ /* 0x000fea0003c00000 */
.L_x_696:
[----:B------:R-:W-:Y:S01]  /*5db0*/  UIMAD UR4, UR10, 0x3000, URZ ;  /* 0x000030000a0478a4 */ /* 0x000fe2000f8e023f */
[----:B------:R-:W1:Y:S01]  /*5dc0*/  S2R R4, SR_CTAID.Z ;  /* 0x0000000000047919 */ /* 0x000e620000002700 */
[----:B------:R-:W-:Y:S01]  /*5dd0*/  IMAD.U32 R6, RZ, RZ, UR14 ;  /* 0x0000000eff067e24 */ /* 0x000fe2000f8e00ff */
[----:B------:R-:W-:-:S06]  /*5de0*/  NOP ;  /* 0x0000000000007918 */ /* 0x000fcc0000000000 */
[----:B------:R-:W-:Y:S01]  /*5df0*/  USHF.R.S32.HI UR16, URZ, 0x1f, UR4 ;  /* 0x0000001f3f107899 */ /* 0x000fe20008011404 */
[C---:B------:R-:W-:Y:S01]  /*5e00*/  IADD3 R8, P0, R0.reuse, UR4, RZ ;  /* 0x0000000400087c10 */ /* 0x040fe2000ff1e0ff */
[----:B------:R-:W-:Y:S01]  /*5e10*/  IMAD.U32 R7, RZ, RZ, UR15 ;  /* 0x0000000fff077e24 */ /* 0x000fe2000f8e00ff */
[----:B------:R-:W-:Y:S02]  /*5e20*/  ULDC.64 UR4, c[0x0][0x328] ;  /* 0x0000ca0000047ab9 */ /* 0x000fe40000000a00 */
[----:B------:R-:W-:Y:S01]  /*5e30*/  UIMAD UR4, UR15, UR4, URZ ;  /* 0x000000040f0472a4 */ /* 0x000fe2000f8e023f */
[----:B------:R-:W-:-:S03]  /*5e40*/  LEA.HI.X.SX32 R9, R0, UR16, 0x1, P0 ;  /* 0x0000001000097c11 */ /* 0x000fc600080f0eff */
[----:B------:R-:W-:Y:S02]  /*5e50*/  UIMAD UR16, UR14, UR5, UR4 ;  /* 0x000000050e1072a4 */ /* 0x000fe4000f8e0204 */
[----:B------:R-:W-:Y:S01]  /*5e60*/  IMAD.WIDE.U32 R6, R6, c[0x0][0x328], R8 ;  /* 0x0000ca0006067a25 */ /* 0x000fe200078e0008 */
[----:B------:R-:W-:Y:S02]  /*5e70*/  ULDC.64 UR4, c[0x0][0x330] ;  /* 0x0000cc0000047ab9 */ /* 0x000fe40000000a00 */
        /* <DEDUP_REMOVED lines=57> */
[----:B-1----:R-:W-:Y:S05]  /*6210*/  CALL.REL.NOINC `($__internal_6_$__cuda_sm70_warpsync) ;  /* 0x000006b000007944 */ /* 0x002fea0003c00000 */
.L_x_697:
        /* <DEDUP_REMOVED lines=12> */
.L_x_699:
[----:B------:R-:W-:Y:S05]  /*62e0*/  BSYNC B0 ;  /* 0x0000000000007941 */ /* 0x000fea0003800000 */
.L_x_698:
[----:B------:R-:W-:Y:S01]  /*62f0*/  ULDC.64 UR4, c[0x0][0x348] ;  /* 0x0000d20000047ab9 */ /* 0x000fe20000000a00 */
[----:B------:R-:W-:Y:S01]  /*6300*/  BSSY B0, `(.L_x_700) ;  /* 0x000000b000007945 */ /* 0x000fe20003800000 */
[----:B------:R-:W-:-:S04]  /*6310*/  UIADD3 UR4, UP0, UR11, UR4, URZ ;  /* 0x000000040b047290 */ /* 0x000fc8000ff1e03f */
[----:B------:R-:W-:Y:S02]  /*6320*/  UIADD3.X UR5, UR12, UR5, URZ, UP0, !UPT ;  /* 0x000000050c057290 */ /* 0x000fe400087fe43f */
[----:B--2---:R-:W-:-:S04]  /*6330*/  MOV R2, UR4 ;  /* 0x0000000400027c02 */ /* 0x004fc80008000f00 */
[----:B------:R-:W-:Y:S01]  /*6340*/  MOV R3, UR5 ;  /* 0x0000000500037c02 */ /* 0x000fe20008000f00 */
[----:B------:R-:W-:Y:S05]  /*6350*/  @P1 BRA `(.L_x_701) ;  /* 0x0000005000001947 */ /* 0x000fea0003800000 */
.L_x_702:
[----:B------:R-:W2:Y:S01]  /*6360*/  LDG.E.STRONG.GPU R0, [R2.64] ;  /* 0x0000000802007981 */ /* 0x000ea2000c1ef900 */
[----:B------:R-:W-:Y:S01]  /*6370*/  YIELD ;  /* 0x0000000000007946 */ /* 0x000fe20003800000 */
[----:B--2---:R-:W-:Y:S01]  /*6380*/  ISETP.NE.AND P0, PT, R0, UR13, PT ;  /* 0x0000000d00007c0c */ /* 0x004fe2000bf05270 */
[----:B------:R-:W-:-:S12]  /*6390*/  CCTL.IVALL ;  /* 0x00000000ff00798f */ /* 0x000fd80002000000 */
[----:B------:R-:W-:Y:S05]  /*63a0*/  @P0 BRA `(.L_x_702) ;  /* 0xffffffb000000947 */ /* 0x000fea000383ffff */
.L_x_701:
[----:B------:R-:W-:Y:S05]  /*63b0*/  BSYNC B0 ;  /* 0x0000000000007941 */ /* 0x000fea0003800000 */
.L_x_700:
[----:B------:R-:W-:Y:S05]  /*63c0*/  BRA.CONV ~URZ, `(.L_x_703) ;  /* 0x000000237f007947 */ /* 0x000fea000b800000 */
[----:B------:R-:W-:Y:S02]  /*63d0*/  MOV R6, 0x63f0 ;  /* 0x000063f000067802 */ /* 0x000fe40000000f00 */
[----:B-1----:R-:W-:Y:S05]  /*63e0*/  CALL.REL.NOINC `($__internal_6_$__cuda_sm70_warpsync) ;  /* 0x000004e000007944 */ /* 0x002fea0003c00000 */
.L_x_703:
[----:B------:R-:W-:Y:S01]  /*63f0*/  ULDC.64 UR4, c[0x0][0x300] ;  /* 0x0000c00000047ab9 */ /* 0x000fe20000000a00 */
[----:B------:R-:W-:Y:S01]  /*6400*/  IMAD.U32 R6, RZ, RZ, UR14 ;  /* 0x0000000eff067e24 */ /* 0x000fe2000f8e00ff */
        /* <DEDUP_REMOVED lines=63> */
[----:B-12---:R-:W-:Y:S05]  /*6800*/  CALL.REL.NOINC `($__internal_6_$__cuda_sm70_warpsync) ;  /* 0x000000c000007944 */ /* 0x006fea0003c00000 */
.L_x_704:
        /* <DEDUP_REMOVED lines=12> */
        .weak           $__internal_6_$__cuda_sm70_warpsync
        .type           $__internal_6_$__cuda_sm70_warpsync,@function
        .size           $__internal_6_$__cuda_sm70_warpsync,(.L_x_1414 - $__internal_6_$__cuda_sm70_warpsync)
$__internal_6_$__cuda_sm70_warpsync:
[----:B------:R-:W-:Y:S01]  /*68d0*/  MOV R7, 0x0 ;  /* 0x0000000000077802 */ /* 0x000fe20000000f00 */
[----:B------:R-:W-:Y:S04]  /*68e0*/  WARPSYNC R5 ;  /* 0x0000000500007348 */ /* 0x000fe80003800000 */
[----:B------:R-:W-:Y:S05]  /*68f0*/  RET.REL.NODEC R6 `(_ZN7cutlass13device_kernelIN5flash19enable_sm80_to_sm89INS1_16FlashAttnBwdSm80INS1_25CollectiveMainloopBwdSm80ILi2ELi2EN4cute5tupleIJNS5_1CILi64EEENS7_ILi128EEENS7_ILi96EEEEEENS_6half_tEfNS_4arch4Sm80ELb0ELb0ELb1ELb0ELb1ELb0ELb0ELb0ELi2ELi2ELi4ELi2ELb0EEENS1_24CollectiveEpilogueBwdGQAISB_fSE_Li256ELb0ELb1EEENS1_19SingleTileSchedulerILb0ELb0ELb0ELi128EEEEEEEEEvNT_6ParamsE) ;  /* 0xffff970006007950 */ /* 0x000fea0003c3ffff */
.L_x_705:
        /* <DEDUP_REMOVED lines=16> */
.L_x_1414:


//--------------------- .text._ZN7cutlass13device_kernelIN5flash19enable_sm80_to_sm89INS1_16FlashAttnBwdSm80INS1_25CollectiveMainloopBwdSm80ILi2ELi2EN4cute5tupleIJNS5_1CILi64EEENS7_ILi128EEENS7_ILi96EEEEEENS_6half_tEfNS_4arch4Sm80ELb0ELb0ELb1ELb1ELb0ELb0ELb0ELb0ELi2ELi2ELi4ELi2ELb0EEENS1_21CollectiveEpilogueBwdISB_SC_SE_Li256ELb1ELb0ELi2EEENS1_19SingleTileSchedulerILb1ELb0ELb0ELi128EEEEEEEEEvNT_6ParamsE --------------------------
	.section	.text._ZN7cutlass13device_kernelIN5flash19enable_sm80_to_sm89INS1_16FlashAttnBwdSm80INS1_25CollectiveMainloopBwdSm80ILi2ELi2EN4cute5tupleIJNS5_1CILi64EEENS7_ILi128EEENS7_ILi96EEEEEENS_6half_tEfNS_4arch4Sm80ELb0ELb0ELb1ELb1ELb0ELb0ELb0ELb0ELi2ELi2ELi4ELi2ELb0EEENS1_21CollectiveEpilogueBwdISB_SC_SE_Li256ELb1ELb0ELi2EEENS1_19SingleTileSchedulerILb1ELb0ELb0ELi128EEEEEEEEEvNT_6ParamsE,"ax",@progbits
	.sectioninfo	@"SHI_REGISTERS=255"
	.align	128
.text._ZN7cutlass13device_kernelIN5flash19enable_sm80_to_sm89INS1_16FlashAttnBwdSm80INS1_25CollectiveMainloopBwdSm80ILi2ELi2EN4cute5tupleIJNS5_1CILi64EEENS7_ILi128EEENS7_ILi96EEEEEENS_6half_tEfNS_4arch4Sm80ELb0ELb0ELb1ELb1ELb0ELb0ELb0ELb0ELi2ELi2ELi4ELi2ELb0EEENS1_21CollectiveEpilogueBwdISB_SC_SE_Li256ELb1ELb0ELi2EEENS1_19SingleTileSchedulerILb1ELb0ELb0ELi128EEEEEEEEEvNT_6ParamsE:
        .type           _ZN7cutlass13device_kernelIN5flash19enable_sm80_to_sm89INS1_16FlashAttnBwdSm80INS1_25CollectiveMainloopBwdSm80ILi2ELi2EN4cute5tupleIJNS5_1CILi64EEENS7_ILi128EEENS7_ILi96EEEEEENS_6half_tEfNS_4arch4Sm80ELb0ELb0ELb1ELb1ELb0ELb0ELb0ELb0ELi2ELi2ELi4ELi2ELb0EEENS1_21CollectiveEpilogueBwdISB_SC_SE_Li256ELb1ELb0ELi2EEENS1_19SingleTileSchedulerILb1ELb0ELb0ELi128EEEEEEEEEvNT_6ParamsE,@function
        .size           _ZN7cutlass13device_kernelIN5flash19enable_sm80_to_sm89INS1_16FlashAttnBwdSm80INS1_25CollectiveMainloopBwdSm80ILi2ELi2EN4cute5tupleIJNS5_1CILi64EEENS7_ILi128EEENS7_ILi96EEEEEENS_6half_tEfNS_4arch4Sm80ELb0ELb0ELb1ELb1ELb0ELb0ELb0ELb0ELi2ELi2ELi4ELi2ELb0EEENS1_21CollectiveEpilogueBwdISB_SC_SE_Li256ELb1ELb0ELi2EEENS1_19SingleTileSchedulerILb1ELb0ELb0ELi128EEEEEEEEEvNT_6ParamsE,(.L_x_1416 - _ZN7cutlass13device_kernelIN5flash19enable_sm80_to_sm89INS1_16FlashAttnBwdSm80INS1_25CollectiveMainloopBwdSm80ILi2ELi2EN4cute5tupleIJNS5_1CILi64EEENS7_ILi128EEENS7_ILi96EEEEEENS_6half_tEfNS_4arch4Sm80ELb0ELb0ELb1ELb1ELb0ELb0ELb0ELb0ELi2ELi2ELi4ELi2ELb0EEENS1_21CollectiveEpilogueBwdISB_SC_SE_Li256ELb1ELb0ELi2EEENS1_19SingleTileSchedulerILb1ELb0ELb0ELi128EEEEEEEEEvNT_6ParamsE)
        .other          _ZN7cutlass13device_kernelIN5flash19enable_sm80_to_sm89INS1_16FlashAttnBwdSm80INS1_25CollectiveMainloopBwdSm80ILi2ELi2EN4cute5tupleIJNS5_1CILi64EEENS7_ILi128EEENS7_ILi96EEEEEENS_6half_tEfNS_4arch4Sm80ELb0ELb0ELb1ELb1ELb0ELb0ELb0ELb0ELi2ELi2ELi4ELi2ELb0EEENS1_21CollectiveEpilogueBwdISB_SC_SE_Li256ELb1ELb0ELi2EEENS1_19SingleTileSchedulerILb1ELb0ELb0ELi128EEEEEEEEEvNT_6ParamsE,@"STO_CUDA_ENTRY STV_DEFAULT"
_ZN7cutlass13device_kernelIN5flash19enable_sm80_to_sm89INS1_16FlashAttnBwdSm80INS1_25CollectiveMainloopBwdSm80ILi2ELi2EN4cute5tupleIJNS5_1CILi64EEENS7_ILi128EEENS7_ILi96EEEEEENS_6half_tEfNS_4arch4Sm80ELb0ELb0ELb1ELb1ELb0ELb0ELb0ELb0ELi2ELi2ELi4ELi2ELb0EEENS1_21CollectiveEpilogueBwdISB_SC_SE_Li256ELb1ELb0ELi2EEENS1_19SingleTileSchedulerILb1ELb0ELb0ELi128EEEEEEEEEvNT_6ParamsE:
[----:B------:R-:W-:Y:S02]  /*0000*/  MOV R1, c[0x0][0x28] ;  /* 0x00000a0000017a02 */ /* 0x000fe40000000f00 */
[----:B------:R-:W1:Y:S01]  /*0010*/  S2R R2, SR_TID.X ;  /* 0x0000000000027919 */ /* 0x000e620000002100 */
[----:B------:R-:W-:Y:S01]  /*0020*/  MOV R10, 0x4 ;  /* 0x00000004000a7802 */ /* 0x000fe20000000f00 */
[----:B------:R-:W-:Y:S02]  /*0030*/  ULDC.64 UR14, c[0x0][0x118] ;  /* 0x00004600000e7ab9 */ /* 0x000fe40000000a00 */
[----:B------:R-:W2:Y:S04]  /*0040*/  S2R R193, SR_CTAID.Z ;  /* 0x0000000000c17919 */ /* 0x000ea80000002700 */
[----:B------:R-:W3:Y:S04]  /*0050*/  S2R R3, SR_CTAID.X ;  /* 0x0000000000037919 */ /* 0x000ee80000002500 */
[----:B------:R-:W4:Y:S01]  /*0060*/  S2R R0, SR_CTAID.Y ;  /* 0x0000000000007919 */ /* 0x000f220000002600 */
[----:B-1----:R-:W-:-:S05]  /*0070*/  SHF.R.U32.HI R6, RZ, 0x5, R2 ;  /* 0x00000005ff067819 */ /* 0x002fca0000011602 */
[----:B------:R-:W1:Y:S02]  /*0080*/  SHFL.IDX PT, R4, R6, RZ, 0x1f ;  /* 0x00001fff06047589 */ /* 0x000e6400000e0000 */
[----:B-1----:R-:W-:Y:S01]  /*0090*/  ISETP.NE.AND P0, PT, R4, RZ, PT ;  /* 0x000000ff0400720c */ /* 0x002fe20003f05270 */
[----:B--2---:R-:W-:-:S12]  /*00a0*/  IMAD.WIDE R4, R193, R10, c[0x0][0x3c0] ;  /* 0x0000f000c1047625 */ /* 0x004fd800078e020a */
[----:B------:R-:W-:Y:S05]  /*00b0*/  @!P0 BRA `(.L_x_706) ;  /* 0x0000012000008947 */ /* 0x000fea0003800000 */
[----:B---34-:R-:W-:-:S04]  /*00c0*/  ISETP.NE.U32.AND P0, PT, RZ, c[0x0][0x3c0], PT ;  /* 0x0000f000ff007a0c */ /* 0x018fc80003f05070 */
[----:B------:R-:W-:-:S13]  /*00d0*/  ISETP.NE.AND.EX P0, PT, RZ, c[0x0][0x3c4], PT, P0 ;  /* 0x0000f100ff007a0c */ /* 0x000fda0003f05300 */
[----:B------:R-:W-:Y:S05]  /*00e0*/  @!P0 BRA `(.L_x_707) ;  /* 0x0000002000008947 */ /* 0x000fea0003800000 */
[----:B------:R1:W5:Y:S01]  /*00f0*/  LDG.E R5, [R4.64] ;  /* 0x0000000e04057981 */ /* 0x000362000c1e1900 */
[----:B------:R-:W-:Y:S05]  /*0100*/  BRA `(.L_x_708) ;  /* 0x0000009000007947 */ /* 0x000fea0003800000 */
.L_x_707:
        /* <DEDUP_REMOVED lines=8> */
.L_x_709:
[----:B------:R-:W-:Y:S02]  /*0190*/  MOV R5, c[0x0][0x3a4] ;  /* 0x0000e90000057a02 */ /* 0x000fe40000000f00 */
.L_x_708:
[----:B-1----:R-:W-:-:S05]  /*01a0*/  IMAD.SHL.U32 R4, R3, 0x80, RZ ;  /* 0x0000008003047824 */ /* 0x002fca00078e00ff */
[----:B-----5:R-:W-:-:S04]  /*01b0*/  ISETP.GE.AND P0, PT, R4, R5, PT ;  /* 0x000000050400720c */ /* 0x020fc80003f06270 */
[----:B------:R-:W-:Y:S01]  /*01c0*/  SEL R193, R193, 0xffffffff, !P0 ;  /* 0xffffffffc1c17807 */ /* 0x000fe20004000000 */
[----:B------:R-:W-:Y:S05]  /*01d0*/  BRA `(.L_x_710) ;  /* 0x0000011000007947 */ /* 0x000fea0003800000 */
.L_x_706:
[----:B---34-:R-:W-:-:S04]  /*01e0*/  ISETP.NE.U32.AND P0, PT, RZ, c[0x0][0x3c0], PT ;  /* 0x0000f000ff007a0c */ /* 0x018fc80003f05070 */
[----:B------:R-:W-:-:S13]  /*01f0*/  ISETP.NE.AND.EX P0, PT, RZ, c[0x0][0x3c4], PT, P0 ;  /* 0x0000f100ff007a0c */ /* 0x000fda0003f05300 */
[----:B------:R-:W-:Y:S05]  /*0200*/  @!P0 BRA `(.L_x_711) ;  /* 0x0000002000008947 */ /* 0x000fea0003800000 */
[----:B------:R1:W5:Y:S01]  /*0210*/  LDG.E R5, [R4.64] ;  /* 0x0000000e04057981 */ /* 0x000362000c1e1900 */
[----:B------:R-:W-:Y:S05]  /*0220*/  BRA `(.L_x_712) ;  /* 0x0000009000007947 */ /* 0x000fea0003800000 */
.L_x_711:
        /* <DEDUP_REMOVED lines=8> */
.L_x_713:
[----:B------:R-:W-:Y:S02]  /*02b0*/  MOV R5, c[0x0][0x3a4] ;  /* 0x0000e90000057a02 */ /* 0x000fe40000000f00 */
.L_x_712:
[----:B-1----:R-:W-:-:S05]  /*02c0*/  IMAD.SHL.U32 R4, R3, 0x80, RZ ;  /* 0x0000008003047824 */ /* 0x002fca00078e00ff */
[----:B-----5:R-:W-:-:S04]  /*02d0*/  ISETP.GE.AND P0, PT, R4, R5, PT ;  /* 0x000000050400720c */ /* 0x020fc80003f06270 */
[----:B------:R-:W-:-:S04]  /*02e0*/  SEL R193, R193, 0xffffffff, !P0 ;  /* 0xffffffffc1c17807 */ /* 0x000fc80004000000 */
.L_x_710:
[----:B------:R-:W-:-:S13]  /*02f0*/  ISETP.GE.AND P0, PT, R193, RZ, PT ;  /* 0x000000ffc100720c */ /* 0x000fda0003f06270 */
        /* <DEDUP_REMOVED lines=8> */
[----:B------:R-:W2:Y:S02]  /*0380*/  @P4 LDG.E R4, [R14.64] ;  /* 0x0000000e0e044981 */ /* 0x000ea4000c1e1900 */
[----:B------:R-:W-:Y:S01]  /*0390*/  @P0 IMAD.WIDE R8, R193, R10, c[0x0][0x2d8] ;  /* 0x0000b600c1080625 */ /* 0x000fe200078e020a */
[----:B------:R-:W-:-:S03]  /*03a0*/  CS2R R6, SRZ ;  /* 0x0000000000067805 */ /* 0x000fc6000001ff00 */
[----:B------:R-:W-:Y:S02]  /*03b0*/  IMAD.MOV.U32 R5, RZ, RZ, RZ ;  /* 0x000000ffff057224 */ /* 0x000fe400078e00ff */
[----:B------:R2:W3:Y:S01]  /*03c0*/  @P0 LDG.E R8, [R8.64] ;  /* 0x0000000e08080981 */ /* 0x0004e2000c1e1900 */
[----:B------:R-:W-:-:S03]  /*03d0*/  IMAD.WIDE R12, R193, R10, c[0x0][0x2d0] ;  /* 0x0000b400c10c7625 */ /* 0x000fc600078e020a */
[----:B------:R1:W5:Y:S04]  /*03e0*/  @P4 LDG.E R5, [R14.64] ;  /* 0x0000000e0e054981 */ /* 0x000368000c1e1900 */
[----:B------:R1:W5:Y:S01]  /*03f0*/  @P3 LDG.E R7, [R12.64] ;  /* 0x0000000e0c073981 */ /* 0x000362000c1e1900 */
[----:B------:R-:W-:Y:S01]  /*0400*/  ULDC UR12, c[0x0][0x168] ;  /* 0x00005a00000c7ab9 */ /* 0x000fe20000000800 */
[----:B--2---:R-:W-:-:S05]  /*0410*/  @P4 IMAD R9, R193, 0x40, R4 ;  /* 0x00000040c1094824 */ /* 0x004fca00078e0204 */
[----:B------:R-:W-:-:S04]  /*0420*/  @P4 SHF.R.S32.HI R4, RZ, 0x1f, R9 ;  /* 0x0000001fff044819 */ /* 0x000fc80000011409 */
[----:B------:R-:W-:Y:S01]  /*0430*/  @P4 LEA.HI R4, R4, R9, RZ, 0x6 ;  /* 0x0000000904044211 */ /* 0x000fe200078f30ff */
[----:B---3--:R1:W2:Y:S03]  /*0440*/  @P0 R2UR UR12, R8 ;  /* 0x00000000080c03c2 */ /* 0x0082a600000e0000 */
[----:B------:R-:W-:Y:S01]  /*0450*/  @P4 LOP3.LUT R6, R4, 0xffffffc0, RZ, 0xc0, !PT ;  /* 0xffffffc004064812 */ /* 0x000fe200078ec0ff */
[----:B------:R-:W-:Y:S01]  /*0460*/  IMAD.MOV.U32 R4, RZ, RZ, c[0x0][0x198] ;  /* 0x00006600ff047624 */ /* 0x000fe200078e00ff */
[----:B------:R-:W-:Y:S05]  /*0470*/  @P0 BRA `(.L_x_714) ;  /* 0x0000006000000947 */ /* 0x000fea0003800000 */
[----:B------:R-:W-:Y:S05]  /*0480*/  @!P4 BRA `(.L_x_714) ;  /* 0x000000500000c947 */ /* 0x000fea0003800000 */
[----:B------:R-:W3:Y:S04]  /*0490*/  LDG.E R9, [R14.64] ;  /* 0x0000000e0e097981 */ /* 0x000ee8000c1e1900 */
[----:B-1----:R-:W4:Y:S01]  /*04a0*/  LDG.E R8, [R14.64+0x4] ;  /* 0x0000040e0e087981 */ /* 0x002f22000c1e1900 */
[----:B--23--:R-:W1:Y:S08]  /*04b0*/  R2UR UR12, R9 ;  /* 0x00000000090c73c2 */ /* 0x00ce7000000e0000 */
[----:B----4-:R-:W1:Y:S02]  /*04c0*/  R2UR UR4, R8 ;  /* 0x00000000080473c2 */ /* 0x010e6400000e0000 */
[----:B-1----:R-:W-:-:S06]  /*04d0*/  UIADD3 UR12, -UR12, UR4, URZ ;  /* 0x000000040c0c7290 */ /* 0x002fcc000fffe13f */
.L_x_714:
[----:B------:R-:W-:-:S04]  /*04e0*/  ISETP.NE.U32.AND P0, PT, RZ, c[0x0][0x2e0], PT ;  /* 0x0000b800ff007a0c */ /* 0x000fc80003f05070 */
[----:B------:R-:W-:-:S13]  /*04f0*/  ISETP.NE.AND.EX P0, PT, RZ, c[0x0][0x2e4], PT, P0 ;  /* 0x0000b900ff007a0c */ /* 0x000fda0003f05300 */
[----:B------:R-:W-:Y:S05]  /*0500*/  @!P0 BRA `(.L_x_715) ;  /* 0x0000003000008947 */ /* 0x000fea0003800000 */
[----:B------:R-:W-:-:S05]  /*0510*/  IMAD.WIDE R10, R193, R10, c[0x0][0x2e0] ;  /* 0x0000b800c10a7625 */ /* 0x000fca00078e020a */
[----:B------:R3:W5:Y:S01]  /*0520*/  LDG.E R4, [R10.64] ;  /* 0x0000000e0a047981 */ /* 0x000762000c1e1900 */
[----:B------:R-:W-:Y:S05]  /*0530*/  BRA `(.L_x_716) ;  /* 0x0000004000007947 */ /* 0x000fea0003800000 */
.L_x_715:
[----:B------:R-:W-:Y:S05]  /*0540*/  @!P3 BRA `(.L_x_716) ;  /* 0x000000300000b947 */ /* 0x000fea0003800000 */
[----:B------:R-:W3:Y:S04]  /*0550*/  LDG.E R4, [R12.64] ;  /* 0x0000000e0c047981 */ /* 0x000ee8000c1e1900 */
[----:B------:R-:W3:Y:S02]  /*0560*/  LDG.E R9, [R12.64+0x4] ;  /* 0x0000040e0c097981 */ /* 0x000ee4000c1e1900 */
[----:B---3--:R-:W-:Y:S02]  /*0570*/  IADD3 R4, -R4, R9, RZ ;  /* 0x0000000904047210 */ /* 0x008fe40007ffe1ff */
.L_x_716:
[----:B--2---:R-:W-:Y:S01]  /*0580*/  UISETP.GE.AND UP0, UPT, UR12, 0x1, UPT ;  /* 0x000000010c00788c */ /* 0x004fe2000bf06270 */
        /* <DEDUP_REMOVED lines=51> */
[----:B---3--:R-:W-:Y:S01]  /*08c0*/  IMAD R10, R6, 0x60, RZ ;  /* 0x00000060060a7824 */ /* 0x008fe200078e02ff */
[----:B-1----:R-:W-:Y:S01]  /*08d0*/  SHF.R.S32.HI R15, RZ, 0x1f, R0 ;  /* 0x0000001fff0f7819 */ /* 0x002fe20000011400 */
[----:B------:R-:W-:Y:S01]  /*08e0*/  IMAD.SHL.U32 R191, R2, 0x4, RZ ;  /* 0x0000000402bf7824 */ /* 0x000fe200078e00ff */
[--C-:B------:R-:W-:Y:S01]  /*08f0*/  SHF.R.S32.HI R9, RZ, 0x1f, R2.reuse ;  /* 0x0000001fff097819 */ /* 0x100fe20000011402 */
[----:B------:R-:W-:Y:S01]  /*0900*/  IMAD.MOV.U32 R11, RZ, RZ, c[0x0][0x248] ;  /* 0x00009200ff0b7624 */ /* 0x000fe200078e00ff */
[CC--:B------:R-:W-:Y:S01]  /*0910*/  IADD3 R8, P0, R10.reuse, R2.reuse, RZ ;  /* 0x000000020a087210 */ /* 0x0c0fe20007f1e0ff */
[----:B------:R-:W-:Y:S01]  /*0920*/  IMAD R13, R15, c[0x0][0x270], RZ ;  /* 0x00009c000f0d7a24 */ /* 0x000fe200078e02ff */
[----:B------:R-:W-:Y:S01]  /*0930*/  SHF.R.S32.HI R17, RZ, 0x1f, R2 ;  /* 0x0000001fff117819 */ /* 0x000fe20000011402 */
[----:B------:R-:W-:Y:S01]  /*0940*/  IMAD.MOV.U32 R185, RZ, RZ, 0x10 ;  /* 0x00000010ffb97424 */ /* 0x000fe200078e00ff */
[----:B------:R-:W-:Y:S01]  /*0950*/  LEA.HI.X.SX32 R9, R10, R9, 0x1, P0 ;  /* 0x000000090a097211 */ /* 0x000fe200000f0eff */
[C---:B------:R-:W-:Y:S01]  /*0960*/  IMAD R32, R0.reuse, c[0x0][0x274], R13 ;  /* 0x00009d0000207a24 */ /* 0x040fe200078e020d */
[----:B------:R-:W-:Y:S01]  /*0970*/  LEA.HI R10, R17, R2, RZ, 0x4 ;  /* 0x00000002110a7211 */ /* 0x000fe200078f20ff */
[----:B------:R-:W-:Y:S01]  /*0980*/  UISETP.GE.AND UP0, UPT, UR12, 0x41, UPT ;  /* 0x000000410c00788c */ /* 0x000fe2000bf06270 */
[----:B------:R-:W-:Y:S01]  /*0990*/  SHF.R.S32.HI R12, RZ, 0x1f, R6 ;  /* 0x0000001fff0c7819 */ /* 0x000fe20000011406 */
[----:B------:R-:W-:Y:S01]  /*09a0*/  IMAD.WIDE.U32 R8, R0, c[0x0][0x238], R8 ;  /* 0x00008e0000087a25 */ /* 0x000fe200078e0008 */
[----:B------:R-:W-:-:S02]  /*09b0*/  IADD3 R22, P0, R191, R6, RZ ;  /* 0x00000006bf167210 */ /* 0x000fc40007f1e0ff */
[----:B------:R-:W-:Y:S02]  /*09c0*/  LEA.HI R19, R17, R2, RZ, 0x2 ;  /* 0x0000000211137211 */ /* 0x000fe400078f10ff */
[----:B------:R-:W-:Y:S02]  /*09d0*/  SHF.R.S32.HI R13, RZ, 0x4, R10 ;  /* 0x00000004ff0d7819 */ /* 0x000fe4000001140a */
[----:B------:R-:W-:Y:S01]  /*09e0*/  ISETP.NE.AND P2, PT, R11, 0x1, PT ;  /* 0x000000010b00780c */ /* 0x000fe20003f45270 */
[----:B------:R-:W-:Y:S01]  /*09f0*/  IMAD.MOV.U32 R11, RZ, RZ, R0 ;  /* 0x000000ffff0b7224 */ /* 0x000fe200078e0000 */
[----:B------:R-:W-:Y:S02]  /*0a00*/  LEA.HI.X.SX32 R23, R191, R12, 0x1, P0 ;  /* 0x0000000cbf177211 */ /* 0x000fe400000f0eff */
[----:B------:R-:W-:Y:S02]  /*0a10*/  SHF.R.S32.HI R192, RZ, 0x2, R19 ;  /* 0x00000002ffc07819 */ /* 0x000fe40000011413 */
[----:B------:R-:W-:Y:S01]  /*0a20*/  LEA.HI R12, R10, R13, RZ, 0x1 ;  /* 0x0000000d0a0c7211 */ /* 0x000fe200078f08ff */
[----:B------:R-:W-:Y:S01]  /*0a30*/  IMAD.WIDE.U32 R20, R0, c[0x0][0x270], R22 ;  /* 0x00009c0000147a25 */ /* 0x000fe200078e0016 */
[----:B------:R-:W-:-:S02]  /*0a40*/  SHF.R.S32.HI R6, RZ, 0x1f, R192 ;  /* 0x0000001fff067819 */ /* 0x000fc400000114c0 */
[----:B-----5:R-:W-:Y:S01]  /*0a50*/  IADD3 R43, P1, R192, R5, RZ ;  /* 0x00000005c02b7210 */ /* 0x020fe20007f3e0ff */
[----:B------:R-:W-:Y:S01]  /*0a60*/  IMAD.IADD R33, R21, 0x1, R32 ;  /* 0x0000000115217824 */ /* 0x000fe200078e0220 */
[----:B------:R-:W-:Y:S01]  /*0a70*/  LOP3.LUT R12, R12, 0xfffffffe, RZ, 0xc0, !PT ;  /* 0xfffffffe0c0c7812 */ /* 0x000fe200078ec0ff */
[----:B------:R-:W-:Y:S01]  /*0a80*/  @P2 IMAD.HI.U32 R14, R0, c[0x0][0x24c], RZ ;  /* 0x00009300000e2a27 */ /* 0x000fe200078e00ff */
[-C--:B------:R-:W-:Y:S02]  /*0a90*/  LEA.HI.X.SX32 R38, R5, R6.reuse, 0x1, P1 ;  /* 0x0000000605267211 */ /* 0x080fe400008f0eff */
[----:B------:R-:W-:Y:S01]  /*0aa0*/  IADD3 R28, P0, R192, R7, RZ ;  /* 0x00000007c01c7210 */ /* 0x000fe20007f1e0ff */
[----:B------:R-:W-:Y:S01]  /*0ab0*/  IMAD.IADD R5, R13, 0x1, -R12 ;  /* 0x000000010d057824 */ /* 0x000fe200078e0a0c */
[----:B------:R-:W-:Y:S01]  /*0ac0*/  LOP3.LUT R13, R19, 0xfffffffc, RZ, 0xc0, !PT ;  /* 0xfffffffc130d7812 */ /* 0x000fe200078ec0ff */
[----:B------:R-:W-:Y:S01]  /*0ad0*/  IMAD.MOV.U32 R32, RZ, RZ, R20 ;  /* 0x000000ffff207224 */ /* 0x000fe200078e0014 */
[----:B------:R-:W-:Y:S01]  /*0ae0*/  LEA.HI.X.SX32 R29, R7, R6, 0x1, P0 ;  /* 0x00000006071d7211 */ /* 0x000fe200000f0eff */
[----:B------:R-:W-:Y:S01]  /*0af0*/  IMAD R7, R15, c[0x0][0x238], RZ ;  /* 0x00008e000f077a24 */ /* 0x000fe200078e02ff */
[----:B------:R-:W-:Y:S01]  /*0b00*/  @P2 SHF.R.U32.HI R11, RZ, c[0x0][0x250], R14 ;  /* 0x00009400ff0b2a19 */ /* 0x000fe2000001160e */
[----:B------:R-:W-:Y:S01]  /*0b10*/  IMAD.IADD R6, R2, 0x1, -R13 ;  /* 0x0000000102067824 */ /* 0x000fe200078e0a0d */
[-C--:B------:R-:W-:Y:S01]  /*0b20*/  LEA.HI R18, R17, R2.reuse, RZ, 0x3 ;  /* 0x0000000211127211 */ /* 0x080fe200078f18ff */
[----:B------:R-:W-:Y:S01]  /*0b30*/  IMAD R21, R15, c[0x0][0x288], RZ ;  /* 0x0000a2000f157a24 */ /* 0x000fe200078e02ff */
[----:B------:R-:W-:Y:S01]  /*0b40*/  SHF.R.S32.HI R20, RZ, 0x1f, R11 ;  /* 0x0000001fff147819 */ /* 0x000fe2000001140b */
[----:B------:R-:W-:Y:S01]  /*0b50*/  IMAD R194, R0, c[0x0][0x23c], R7 ;  /* 0x00008f0000c27a24 */ /* 0x000fe200078e0207 */
[----:B------:R-:W-:Y:S01]  /*0b60*/  LEA.HI R16, R17, R2, RZ, 0x5 ;  /* 0x0000000211107211 */ /* 0x000fe200078f28ff */
[----:B------:R-:W-:-:S02]  /*0b70*/  IMAD.SHL.U32 R12, R6, 0x8, RZ ;  /* 0x00000008060c7824 */ /* 0x000fc400078e00ff */
[C---:B------:R-:W-:Y:S01]  /*0b80*/  IMAD R24, R0.reuse, c[0x0][0x28c], R21 ;  /* 0x0000a30000187a24 */ /* 0x040fe200078e0215 */
[----:B------:R-:W-:Y:S01]  /*0b90*/  SHF.R.S32.HI R37, RZ, 0x5, R16 ;  /* 0x00000005ff257819 */ /* 0x000fe20000011410 */
[----:B------:R-:W-:Y:S01]  /*0ba0*/  IMAD.WIDE.U32 R22, R0, c[0x0][0x288], R22 ;  /* 0x0000a20000167a25 */ /* 0x000fe200078e0016 */
[----:B------:R-:W-:Y:S02]  /*0bb0*/  SHF.R.S32.HI R13, RZ, 0x1f, R12 ;  /* 0x0000001fff0d7819 */ /* 0x000fe4000001140c */
[----:B------:R-:W-:Y:S01]  /*0bc0*/  SEL R21, R193, RZ, !P4 ;  /* 0x000000ffc1157207 */ /* 0x000fe20006000000 */
[----:B------:R-:W-:Y:S01]  /*0bd0*/  IMAD.SHL.U32 R7, R18, 0x8, RZ ;  /* 0x0000000812077824 */ /* 0x000fe200078e00ff */
[----:B------:R-:W-:Y:S01]  /*0be0*/  IADD3 R187, R12, 0x40, RZ ;  /* 0x000000400cbb7810 */ /* 0x000fe20007ffe0ff */
[----:B------:R-:W-:Y:S02]  /*0bf0*/  IMAD.IADD R195, R9, 0x1, R194 ;  /* 0x0000000109c37824 */ /* 0x000fe400078e02c2 */
[----:B------:R-:W-:Y:S01]  /*0c00*/  IMAD R9, R3, -0x80, R4 ;  /* 0xffffff8003097824 */ /* 0x000fe200078e0204 */
[----:B------:R-:W-:Y:S01]  /*0c10*/  LOP3.LUT R7, R7, 0xc0, RZ, 0xc0, !PT ;  /* 0x000000c007077812 */ /* 0x000fe200078ec0ff */
[----:B------:R-:W-:Y:S01]  /*0c20*/  IMAD.WIDE R28, R3, 0x80, R28 ;  /* 0x00000080031c7825 */ /* 0x000fe200078e021c */
[----:B------:R-:W-:-:S02]  /*0c30*/  LEA.HI R3, R19, R192, RZ, 0x1 ;  /* 0x000000c013037211 */ /* 0x000fc400078f08ff */
[----:B------:R-:W-:Y:S01]  /*0c40*/  SHF.R.U32.HI R14, RZ, 0x3, R7 ;  /* 0x00000003ff0e7819 */ /* 0x000fe20000011607 */
[----:B------:R-:W-:Y:S01]  /*0c50*/  IMAD R26, R20, c[0x0][0x1e0], RZ ;  /* 0x00007800141a7a24 */ /* 0x000fe200078e02ff */
[----:B------:R-:W-:Y:S01]  /*0c60*/  LOP3.LUT R3, R3, 0x7fffffe, RZ, 0xc0, !PT ;  /* 0x07fffffe03037812 */ /* 0x000fe200078ec0ff */
[----:B------:R-:W-:Y:S01]  /*0c70*/  IMAD.IADD R25, R23, 0x1, R24 ;  /* 0x0000000117197824 */ /* 0x000fe200078e0218 */
[----:B------:R-:W-:Y:S01]  /*0c80*/  LOP3.LUT R7, R7, 0x18, R12, 0xf8, !PT ;  /* 0x0000001807077812 */ /* 0x000fe200078ef80c */
[----:B------:R-:W-:Y:S01]  /*0c90*/  IMAD.MOV.U32 R24, RZ, RZ, R22 ;  /* 0x000000ffff187224 */ /* 0x000fe200078e0016 */
[----:B------:R-:W-:Y:S01]  /*0ca0*/  SHF.R.S32.HI R19, RZ, 0x1f, R19 ;  /* 0x0000001fff137819 */ /* 0x000fe20000011413 */
[----:B------:R-:W-:Y:S01]  /*0cb0*/  IMAD R26, R11, c[0x0][0x1e4], R26 ;  /* 0x000079000b1a7a24 */ /* 0x000fe200078e021a */
[----:B------:R-:W-:Y:S01]  /*0cc0*/  LOP3.LUT R14, R7, R14, RZ, 0x3c, !PT ;  /* 0x0000000e070e7212 */ /* 0x000fe200078e3cff */
[----:B------:R-:W-:Y:S01]  /*0cd0*/  IMAD.WIDE.U32 R22, R11, c[0x0][0x1e0], R12 ;  /* 0x000078000b167a25 */ /* 0x000fe200078e000c */
[----:B------:R-:W-:-:S03]  /*0ce0*/  LEA.HI R19, R19, R192, RZ, 0x3 ;  /* 0x000000c013137211 */ /* 0x000fc600078f18ff */
[----:B------:R-:W-:Y:S01]  /*0cf0*/  IMAD.MOV.U32 R194, RZ, RZ, R8 ;  /* 0x000000ffffc27224 */ /* 0x000fe200078e0008 */
[----:B------:R-:W-:Y:S01]  /*0d00*/  SHF.R.S32.HI R8, RZ, 0x1f, R193 ;  /* 0x0000001fff087819 */ /* 0x000fe200000114c1 */
[----:B------:R-:W-:Y:S01]  /*0d10*/  IMAD.IADD R27, R23, 0x1, R26 ;  /* 0x00000001171b7824 */ /* 0x000fe200078e021a */
[----:B------:R-:W-:Y:S01]  /*0d20*/  LOP3.LUT R19, R19, 0xfffffff8, RZ, 0xc0, !PT ;  /* 0xfffffff813137812 */ /* 0x000fe200078ec0ff */
[----:B------:R-:W-:Y:S02]  /*0d30*/  IMAD R20, R20, c[0x0][0x1b0], RZ ;  /* 0x00006c0014147a24 */ /* 0x000fe400078e02ff */
[----:B------:R-:W-:Y:S01]  /*0d40*/  IMAD.MOV.U32 R26, RZ, RZ, R22 ;  /* 0x000000ffff1a7224 */ /* 0x000fe200078e0016 */
[----:B------:R-:W-:Y:S01]  /*0d50*/  SEL R22, R8, RZ, !P4 ;  /* 0x000000ff08167207 */ /* 0x000fe20006000000 */
[----:B------:R-:W-:Y:S01]  /*0d60*/  IMAD.IADD R30, R192, 0x1, -R3 ;  /* 0x00000001c01e7824 */ /* 0x000fe200078e0a03 */
[----:B------:R-:W-:Y:S01]  /*0d70*/  SEL R8, R8, RZ, !P3 ;  /* 0x000000ff08087207 */ /* 0x000fe20005800000 */
[----:B------:R-:W-:Y:S01]  /*0d80*/  IMAD R20, R11, c[0x0][0x1b4], R20 ;  /* 0x00006d000b147a24 */ /* 0x000fe200078e0214 */
[----:B------:R-:W-:Y:S01]  /*0d90*/  SEL R3, R193, RZ, !P3 ;  /* 0x000000ffc1037207 */ /* 0x000fe20005800000 */
[----:B------:R-:W-:Y:S01]  /*0da0*/  IMAD.WIDE.U32 R34, R11, c[0x0][0x1b0], R12 ;  /* 0x00006c000b227a25 */ /* 0x000fe200078e000c */
[----:B------:R-:W-:-:S03]  /*0db0*/  ISETP.GE.AND P3, PT, R12, c[0x0][0x1cc], PT ;  /* 0x000073000c007a0c */ /* 0x000fc60003f66270 */
[----:B------:R-:W-:Y:S02]  /*0dc0*/  IMAD R11, R37, 0x8, R30 ;  /* 0x00000008250b7824 */ /* 0x000fe400078e021e */
[C---:B------:R-:W-:Y:S02]  /*0dd0*/  IMAD R4, R22.reuse, c[0x0][0x278], RZ ;  /* 0x00009e0016047a24 */ /* 0x040fe400078e02ff */
[----:B------:R-:W-:Y:S02]  /*0de0*/  IMAD.U32 R11, R11, 0x20, R14 ;  /* 0x000000200b0b7824 */ /* 0x000fe400078e000e */
[----:B------:R-:W-:Y:S02]  /*0df0*/  IMAD R14, R22, c[0x0][0x290], RZ ;  /* 0x0000a400160e7a24 */ /* 0x000fe400078e02ff */
[C---:B------:R-:W-:Y:S02]  /*0e00*/  IMAD R7, R21.reuse, c[0x0][0x27c], R4 ;  /* 0x00009f0015077a24 */ /* 0x040fe400078e0204 */
[----:B------:R-:W-:-:S04]  /*0e10*/  IMAD.WIDE.U32 R32, R21, c[0x0][0x278], R32 ;  /* 0x00009e0015207a25 */ /* 0x000fc800078e0020 */
[----:B------:R-:W-:Y:S01]  /*0e20*/  IMAD R4, R8, c[0x0][0x1e8], RZ ;  /* 0x00007a0008047a24 */ /* 0x000fe200078e02ff */
[----:B------:R-:W-:Y:S01]  /*0e30*/  LEA R198, P0, R32, c[0x0][0x258], 0x2 ;  /* 0x0000960020c67a11 */ /* 0x000fe200078010ff */
[C---:B------:R-:W-:Y:S02]  /*0e40*/  IMAD R14, R21.reuse, c[0x0][0x294], R14 ;  /* 0x0000a500150e7a24 */ /* 0x040fe400078e020e */
[----:B------:R-:W-:-:S04]  /*0e50*/  IMAD.WIDE.U32 R24, R21, c[0x0][0x290], R24 ;  /* 0x0000a40015187a25 */ /* 0x000fc800078e0018 */
[----:B------:R-:W-:Y:S01]  /*0e60*/  IMAD.IADD R7, R33, 0x1, R7 ;  /* 0x0000000121077824 */ /* 0x000fe200078e0207 */
[----:B------:R-:W-:Y:S01]  /*0e70*/  LEA R196, P1, R24, c[0x0][0x280], 0x2 ;  /* 0x0000a00018c47a11 */ /* 0x000fe200078210ff */
[C---:B------:R-:W-:Y:S02]  /*0e80*/  IMAD R4, R3.reuse, c[0x0][0x1ec], R4 ;  /* 0x00007b0003047a24 */ /* 0x040fe400078e0204 */
[----:B------:R-:W-:Y:S01]  /*0e90*/  IMAD.WIDE.U32 R26, R3, c[0x0][0x1e8], R26 ;  /* 0x00007a00031a7a25 */ /* 0x000fe200078e001a */
[----:B------:R-:W-:-:S03]  /*0ea0*/  LEA.HI.X R199, R32, c[0x0][0x25c], R7, 0x2, P0 ;  /* 0x0000970020c77a11 */ /* 0x000fc600000f1407 */
[----:B------:R-:W-:Y:S02]  /*0eb0*/  IMAD.IADD R14, R25, 0x1, R14 ;  /* 0x00000001190e7824 */ /* 0x000fe400078e020e */
[----:B------:R-:W-:Y:S02]  /*0ec0*/  IMAD.IADD R35, R35, 0x1, R20 ;  /* 0x0000000123237824 */ /* 0x000fe400078e0214 */
[----:B------:R-:W-:Y:S01]  /*0ed0*/  IMAD R8, R8, c[0x0][0x1b8], RZ ;  /* 0x00006e0008087a24 */ /* 0x000fe200078e02ff */
[----:B------:R-:W-:Y:S01]  /*0ee0*/  LEA.HI.X R197, R24, c[0x0][0x284], R14, 0x2, P1 ;  /* 0x0000a10018c57a11 */ /* 0x000fe200008f140e */
[----:B------:R-:W-:Y:S01]  /*0ef0*/  IMAD.IADD R27, R27, 0x1, R4 ;  /* 0x000000011b1b7824 */ /* 0x000fe200078e0204 */
[----:B------:R-:W-:Y:S01]  /*0f00*/  IADD3 R4, R12, 0x20, RZ ;  /* 0x000000200c047810 */ /* 0x000fe20007ffe0ff */
[----:B------:R-:W-:Y:S01]  /*0f10*/  IMAD R7, R29, c[0x0][0x1d8], RZ ;  /* 0x000076001d077a24 */ /* 0x000fe200078e02ff */
[----:B------:R-:W-:Y:S01]  /*0f20*/  ISETP.GE.AND P1, PT, R187, c[0x0][0x1cc], PT ;  /* 0x00007300bb007a0c */ /* 0x000fe20003f26270 */
[C---:B------:R-:W-:Y:S01]  /*0f30*/  IMAD R8, R3.reuse, c[0x0][0x1bc], R8 ;  /* 0x00006f0003087a24 */ /* 0x040fe200078e0208 */
[----:B------:R-:W-:Y:S01]  /*0f40*/  ISETP.GE.AND P2, PT, R4, c[0x0][0x1cc], PT ;  /* 0x0000730004007a0c */ /* 0x000fe20003f46270 */
[----:B------:R-:W-:-:S04]  /*0f50*/  IMAD.WIDE.U32 R34, R3, c[0x0][0x1b8], R34 ;  /* 0x00006e0003227a25 */ /* 0x000fc800078e0022 */
[----:B------:R-:W-:Y:S02]  /*0f60*/  IMAD.IADD R14, R9, 0x1, -R192 ;  /* 0x00000001090e7824 */ /* 0x000fe400078e0ac0 */
[C---:B------:R-:W-:Y:S02]  /*0f70*/  IMAD R7, R28.reuse, c[0x0][0x1dc], R7 ;  /* 0x000077001c077a24 */ /* 0x040fe400078e0207 */
[----:B------:R-:W-:Y:S01]  /*0f80*/  IMAD.WIDE.U32 R30, R28, c[0x0][0x1d8], R26 ;  /* 0x000076001c1e7a25 */ /* 0x000fe200078e001a */
[C---:B------:R-:W-:Y:S02]  /*0f90*/  ISETP.LT.OR P6, PT, R14.reuse, 0x1, P3 ;  /* 0x000000010e00780c */ /* 0x040fe40001fc1670 */
[----:B------:R-:W-:Y:S01]  /*0fa0*/  ISETP.LT.OR P5, PT, R14, 0x1, P2 ;  /* 0x000000010e00780c */ /* 0x000fe200017a1670 */
[----:B------:R-:W-:Y:S01]  /*0fb0*/  IMAD R3, R29, c[0x0][0x1a8], RZ ;  /* 0x00006a001d037a24 */ /* 0x000fe200078e02ff */
[----:B------:R-:W-:Y:S01]  /*0fc0*/  LEA R26, P0, R30, c[0x0][0x1c0], 0x1 ;  /* 0x000070001e1a7a11 */ /* 0x000fe200078008ff */
[----:B------:R-:W-:Y:S01]  /*0fd0*/  IMAD.IADD R35, R35, 0x1, R8 ;  /* 0x0000000123237824 */ /* 0x000fe200078e0208 */
[C---:B------:R-:W-:Y:S01]  /*0fe0*/  ISETP.LT.OR P4, PT, R14.reuse, 0x1, P1 ;  /* 0x000000010e00780c */ /* 0x040fe20000f81670 */
[----:B------:R-:W-:Y:S01]  /*0ff0*/  IMAD.IADD R7, R31, 0x1, R7 ;  /* 0x000000011f077824 */ /* 0x000fe200078e0207 */
[C---:B------:R-:W-:Y:S01]  /*1000*/  ISETP.LT.OR P3, PT, R14.reuse, 0x41, P3 ;  /* 0x000000410e00780c */ /* 0x040fe20001f61670 */
[----:B------:R-:W-:Y:S01]  /*1010*/  IMAD.MOV.U32 R23, RZ, RZ, c[0x0][0x1d8] ;  /* 0x00007600ff177624 */ /* 0x000fe200078e00ff */
[----:B------:R-:W-:Y:S01]  /*1020*/  ISETP.LT.OR P2, PT, R14, 0x41, P2 ;  /* 0x000000410e00780c */ /* 0x000fe20001741670 */
[----:B------:R-:W-:Y:S01]  /*1030*/  IMAD R3, R28, c[0x0][0x1ac], R3 ;  /* 0x00006b001c037a24 */ /* 0x000fe200078e0203 */
[----:B------:R-:W-:Y:S01]  /*1040*/  LEA.HI.X R27, R30, c[0x0][0x1c4], R7, 0x1, P0 ;  /* 0x000071001e1b7a11 */ /* 0x000fe200000f0c07 */
[----:B------:R-:W-:Y:S01]  /*1050*/  IMAD.WIDE.U32 R28, R28, c[0x0][0x1a8], R34 ;  /* 0x00006a001c1c7a25 */ /* 0x000fe200078e0022 */
[----:B------:R-:W-:-:S02]  /*1060*/  ISETP.LT.OR P1, PT, R14, 0x41, P1 ;  /* 0x000000410e00780c */ /* 0x000fc40000f21670 */
[----:B------:R-:W-:Y:S01]  /*1070*/  LEA R24, P0, R23, R26, 0x7 ;  /* 0x0000001a17187211 */ /* 0x000fe200078038ff */
[----:B------:R-:W-:Y:S01]  /*1080*/  IMAD.MOV.U32 R7, RZ, RZ, c[0x0][0x1dc] ;  /* 0x00007700ff077624 */ /* 0x000fe200078e00ff */
[----:B------:R-:W-:Y:S01]  /*1090*/  LEA.HI R8, R17, R2, RZ, 0x6 ;  /* 0x0000000211087211 */ /* 0x000fe200078f30ff */
[----:B------:R-:W-:Y:S01]  /*10a0*/  IMAD.IADD R3, R29, 0x1, R3 ;  /* 0x000000011d037824 */ /* 0x000fe200078e0203 */
[----:B------:R-:W-:Y:S01]  /*10b0*/  LOP3.LUT R29, R18, 0xfffffff8, RZ, 0xc0, !PT ;  /* 0xfffffff8121d7812 */ /* 0x000fe200078ec0ff */
[----:B------:R-:W-:Y:S01]  /*10c0*/  IMAD.SHL.U32 R11, R11, 0x2, RZ ;  /* 0x000000020b0b7824 */ /* 0x000fe200078e00ff */
[----:B------:R-:W-:Y:S01]  /*10d0*/  LEA.HI.X R25, R23, R27, R7, 0x7, P0 ;  /* 0x0000001b17197211 */ /* 0x000fe200000f3c07 */
[----:B------:R-:W-:Y:S01]  /*10e0*/  IMAD.MOV.U32 R7, RZ, RZ, c[0x0][0x1a8] ;  /* 0x00006a00ff077624 */ /* 0x000fe200078e00ff */
[----:B------:R-:W-:Y:S01]  /*10f0*/  LEA R34, P0, R28, c[0x0][0x190], 0x1 ;  /* 0x000064001c227a11 */ /* 0x000fe200078008ff */
[----:B------:R-:W-:Y:S01]  /*1100*/  IMAD.IADD R29, R2, 0x1, -R29 ;  /* 0x00000001021d7824 */ /* 0x000fe200078e0a1d */
[----:B------:R-:W-:Y:S01]  /*1110*/  @!PT LDS RZ, [RZ] ;  /* 0x00000000fffff984 */ /* 0x000fe20000000800 */
[----:B------:R-:W-:Y:S01]  /*1120*/  @!PT LDS RZ, [RZ] ;  /* 0x00000000fffff984 */ /* 0x000fe20000000800 */
[----:B------:R-:W-:Y:S01]  /*1130*/  @!PT LDS RZ, [RZ] ;  /* 0x00000000fffff984 */ /* 0x000fe20000000800 */
[----:B------:R1:W-:Y:S01]  /*1140*/  LDGSTS.E.BYPASS.LTC128B.128 [R11+0x6080], [R26.64], !P6 ;  /* 0x060800001a0b7fae */ /* 0x0003e2000f101d4e */
[----:B------:R-:W-:Y:S01]  /*1150*/  SHF.R.S32.HI R8, RZ, 0x6, R8 ;  /* 0x00000006ff087819 */ /* 0x000fe20000011408 */
[----:B------:R-:W-:Y:S01]  /*1160*/  IMAD R40, R38, c[0x0][0x178], RZ ;  /* 0x00005e0026287a24 */ /* 0x000fe200078e02ff */
[----:B------:R-:W-:Y:S01]  /*1170*/  LEA.HI.X R35, R28, c[0x0][0x194], R3, 0x1, P0 ;  /* 0x000065001c237a11 */ /* 0x000fe200000f0c03 */
[----:B------:R1:W-:Y:S01]  /*1180*/  LDGSTS.E.BYPASS.LTC128B.128 [R11+0x8080], [R26.64+0x40], !P5 ;  /* 0x080800401a0b7fae */ /* 0x0003e2000e901d4e */
[----:B------:R-:W-:Y:S01]  /*1190*/  LEA.HI R20, R29, R29, RZ, 0x1 ;  /* 0x0000001d1d147211 */ /* 0x000fe200078f08ff */
[----:B------:R-:W-:Y:S01]  /*11a0*/  IMAD.MOV.U32 R3, RZ, RZ, c[0x0][0x1ac] ;  /* 0x00006b00ff037624 */ /* 0x000fe200078e00ff */
[----:B------:R-:W-:Y:S01]  /*11b0*/  ISETP.GE.AND P0, PT, R12, c[0x0][0x19c], PT ;  /* 0x000067000c007a0c */ /* 0x000fe20003f06270 */
[----:B------:R1:W-:Y:S01]  /*11c0*/  LDGSTS.E.BYPASS.LTC128B.128 [R11+0xa080], [R26.64+0x80], !P4 ;  /* 0x0a0800801a0b7fae */ /* 0x0003e2000e101d4e */
[----:B------:R-:W-:Y:S01]  /*11d0*/  ISETP.GE.AND P5, PT, R4, c[0x0][0x19c], PT ;  /* 0x0000670004007a0c */ /* 0x000fe20003fa6270 */
[----:B------:R-:W-:Y:S01]  /*11e0*/  IMAD R184, R5, 0x4, R8 ;  /* 0x0000000405b87824 */ /* 0x000fe200078e0208 */
[----:B------:R-:W-:Y:S01]  /*11f0*/  ISETP.GE.AND P4, PT, R187, c[0x0][0x19c], PT ;  /* 0x00006700bb007a0c */ /* 0x000fe20003f86270 */
[----:B------:R2:W-:Y:S01]  /*1200*/  LDGSTS.E.BYPASS.LTC128B.128 [R11+0x7080], [R24.64], !P3 ;  /* 0x07080000180b7fae */ /* 0x0005e2000d901d4e */
[----:B------:R-:W-:Y:S01]  /*1210*/  ISETP.LT.OR P6, PT, R14, 0x1, P0 ;  /* 0x000000010e00780c */ /* 0x000fe200007c1670 */
[----:B------:R-:W-:Y:S01]  /*1220*/  IMAD R38, R38, c[0x0][0x208], RZ ;  /* 0x0000820026267a24 */ /* 0x000fe200078e02ff */
[C---:B------:R-:W-:Y:S01]  /*1230*/  ISETP.LT.OR P3, PT, R14.reuse, 0x1, P5 ;  /* 0x000000010e00780c */ /* 0x040fe20002f61670 */
[----:B------:R2:W-:Y:S01]  /*1240*/  LDGSTS.E.BYPASS.LTC128B.128 [R11+0x9080], [R24.64+0x40], !P2 ;  /* 0x09080040180b7fae */ /* 0x0005e2000d101d4e */
[C---:B------:R-:W-:Y:S01]  /*1250*/  ISETP.LT.OR P2, PT, R14.reuse, 0x1, P4 ;  /* 0x000000010e00780c */ /* 0x040fe20002741670 */
[C---:B------:R-:W-:Y:S01]  /*1260*/  IMAD R40, R43.reuse, c[0x0][0x17c], R40 ;  /* 0x00005f002b287a24 */ /* 0x040fe200078e0228 */
[C---:B------:R-:W-:Y:S01]  /*1270*/  ISETP.LT.OR P0, PT, R14.reuse, 0x41, P0 ;  /* 0x000000410e00780c */ /* 0x040fe20000701670 */
[----:B------:R2:W-:Y:S01]  /*1280*/  LDGSTS.E.BYPASS.LTC128B.128 [R11+0xb080], [R24.64+0x80], !P1 ;  /* 0x0b080080180b7fae */ /* 0x0005e2000c901d4e */
[C---:B------:R-:W-:Y:S01]  /*1290*/  ISETP.LT.OR P5, PT, R14.reuse, 0x41, P5 ;  /* 0x000000410e00780c */ /* 0x040fe20002fa1670 */
[C---:B------:R-:W-:Y:S01]  /*12a0*/  IMAD R38, R43.reuse, c[0x0][0x20c], R38 ;  /* 0x000083002b267a24 */ /* 0x040fe200078e0226 */
[----:B------:R-:W-:Y:S01]  /*12b0*/  ISETP.LT.OR P4, PT, R14, 0x41, P4 ;  /* 0x000000410e00780c */ /* 0x000fe20002781670 */
[--C-:B------:R-:W-:Y:S01]  /*12c0*/  IMAD.WIDE.U32 R44, R43, c[0x0][0x178], R12.reuse ;  /* 0x00005e002b2c7a25 */ /* 0x100fe200078e000c */
[----:B------:R-:W-:Y:S01]  /*12d0*/  IADD3 R204, R11, 0xc080, RZ ;  /* 0x0000c0800bcc7810 */ /* 0x000fe20007ffe0ff */
[----:B------:R3:W-:Y:S01]  /*12e0*/  LDGSTS.E.BYPASS.LTC128B.128 [R11+0x80], [R34.64], !P6 ;  /* 0x00080000220b7fae */ /* 0x0007e2000f101d4e */
[----:B------:R-:W-:Y:S01]  /*12f0*/  ISETP.GE.AND P6, PT, R187, c[0x0][0x1fc], PT ;  /* 0x00007f00bb007a0c */ /* 0x000fe20003fc6270 */
[----:B------:R-:W-:Y:S01]  /*1300*/  IMAD.WIDE.U32 R42, R43, c[0x0][0x208], R12 ;  /* 0x000082002b2a7a25 */ /* 0x000fe200078e000c */
[----:B------:R-:W-:Y:S01]  /*1310*/  IADD3 R201, R11, 0x12080, RZ ;  /* 0x000120800bc97810 */ /* 0x000fe20007ffe0ff */
[----:B------:R3:W-:Y:S02]  /*1320*/  LDGSTS.E.BYPASS.LTC128B.128 [R11+0x2080], [R34.64+0x40], !P3 ;  /* 0x02080040220b7fae */ /* 0x0007e4000d901d4e */
[----:B------:R-:W-:-:S02]  /*1330*/  IMAD.SHL.U32 R28, R37, 0x10, RZ ;  /* 0x00000010251c7824 */ /* 0x000fc400078e00ff */
[----:B------:R-:W-:Y:S01]  /*1340*/  IMAD.IADD R41, R45, 0x1, R40 ;  /* 0x000000012d297824 */ /* 0x000fe200078e0228 */
[----:B-1----:R-:W-:Y:S01]  /*1350*/  LOP3.LUT R26, R20, 0x7fffffe, RZ, 0xc0, !PT ;  /* 0x07fffffe141a7812 */ /* 0x002fe200078ec0ff */
[----:B------:R-:W-:Y:S01]  /*1360*/  IMAD.IADD R39, R43, 0x1, R38 ;  /* 0x000000012b277824 */ /* 0x000fe200078e0226 */
[----:B------:R3:W-:Y:S01]  /*1370*/  LDGSTS.E.BYPASS.LTC128B.128 [R11+0x4080], [R34.64+0x80], !P2 ;  /* 0x04080080220b7fae */ /* 0x0007e2000d101d4e */
[----:B------:R-:W-:Y:S01]  /*1380*/  IMAD.MOV.U32 R40, RZ, RZ, R44 ;  /* 0x000000ffff287224 */ /* 0x000fe200078e002c */
[----:B------:R-:W-:Y:S01]  /*1390*/  SHF.R.S32.HI R20, RZ, 0x1, R20 ;  /* 0x00000001ff147819 */ /* 0x000fe20000011414 */
[C---:B------:R-:W-:Y:S01]  /*13a0*/  IMAD.IADD R23, R29.reuse, 0x1, -R26 ;  /* 0x000000011d177824 */ /* 0x040fe200078e0a1a */
[----:B------:R-:W-:Y:S01]  /*13b0*/  LEA.HI R26, R16, R37, RZ, 0x1 ;  /* 0x00000025101a7211 */ /* 0x000fe200078f08ff */
[----:B------:R-:W-:Y:S02]  /*13c0*/  IMAD.SHL.U32 R29, R29, 0x40, RZ ;  /* 0x000000401d1d7824 */ /* 0x000fe400078e00ff */
[----:B------:R-:W-:Y:S01]  /*13d0*/  IMAD R184, R184, 0x8, R23 ;  /* 0x00000008b8b87824 */ /* 0x000fe200078e0217 */
[----:B------:R-:W-:Y:S01]  /*13e0*/  LOP3.LUT R26, R26, 0xfffffffe, RZ, 0xc0, !PT ;  /* 0xfffffffe1a1a7812 */ /* 0x000fe200078ec0ff */
[----:B------:R-:W-:Y:S01]  /*13f0*/  IMAD.MOV.U32 R38, RZ, RZ, R42 ;  /* 0x000000ffff267224 */ /* 0x000fe200078e002a */
[----:B--2---:R-:W-:Y:S01]  /*1400*/  LEA R24, P1, R7, R34, 0x7 ;  /* 0x0000002207187211 */ /* 0x004fe200078238ff */
[----:B------:R-:W-:Y:S01]  /*1410*/  IMAD.WIDE.U32 R40, R0, c[0x0][0x180], R40 ;  /* 0x0000600000287a25 */ /* 0x000fe200078e0028 */
[----:B------:R-:W-:-:S02]  /*1420*/  LOP3.LUT R29, R29, 0x1c0, RZ, 0xc0, !PT ;  /* 0x000001c01d1d7812 */ /* 0x000fc400078ec0ff */
[----:B------:R-:W-:Y:S01]  /*1430*/  LEA.HI.X R25, R7, R35, R3, 0x7, P1 ;  /* 0x0000002307197211 */ /* 0x000fe200008f3c03 */
[----:B------:R-:W-:Y:S01]  /*1440*/  IMAD.IADD R7, R37, 0x1, -R26 ;  /* 0x0000000125077824 */ /* 0x000fe200078e0a1a */
[----:B------:R-:W-:Y:S01]  /*1450*/  LOP3.LUT R3, R10, 0xfffffff0, RZ, 0xc0, !PT ;  /* 0xfffffff00a037812 */ /* 0x000fe200078ec0ff */
[----:B------:R-:W-:Y:S01]  /*1460*/  IMAD.WIDE.U32 R38, R0, c[0x0][0x210], R38 ;  /* 0x0000840000267a25 */ /* 0x000fe200078e0026 */
[----:B------:R-:W-:Y:S01]  /*1470*/  ISETP.GE.AND P1, PT, R12, c[0x0][0x16c], PT ;  /* 0x00005b000c007a0c */ /* 0x000fe20003f26270 */
[----:B------:R1:W-:Y:S02]  /*1480*/  LDGSTS.E.BYPASS.LTC128B.128 [R11+0x1080], [R24.64], !P0 ;  /* 0x01080000180b7fae */ /* 0x0003e4000c101d4e */
[----:B------:R-:W-:Y:S01]  /*1490*/  IMAD.IADD R14, R2, 0x1, -R3 ;  /* 0x00000001020e7824 */ /* 0x000fe200078e0a03 */
[----:B------:R-:W-:Y:S01]  /*14a0*/  SEL R189, RZ, 0x1, P1 ;  /* 0x00000001ffbd7807 */ /* 0x000fe20000800000 */
[----:B------:R-:W-:Y:S01]  /*14b0*/  IMAD.SHL.U32 R181, R7, 0x400, RZ ;  /* 0x0000040007b57824 */ /* 0x000fe200078e00ff */
[----:B------:R-:W-:Y:S01]  /*14c0*/  ISETP.GE.AND P1, PT, R187, c[0x0][0x16c], PT ;  /* 0x00005b00bb007a0c */ /* 0x000fe20003f26270 */
[----:B------:R-:W-:Y:S01]  /*14d0*/  IMAD R30, R22, c[0x0][0x218], RZ ;  /* 0x00008600161e7a24 */ /* 0x000fe200078e02ff */
[----:B------:R-:W-:Y:S01]  /*14e0*/  SHF.R.S32.HI R3, RZ, 0x1f, R14 ;  /* 0x0000001fff037819 */ /* 0x000fe2000001140e */
[----:B------:R-:W-:Y:S01]  /*14f0*/  IMAD R6, R6, 0x2, R181 ;  /* 0x0000000206067824 */ /* 0x000fe200078e02b5 */
[----:B------:R-:W-:Y:S01]  /*1500*/  SEL R10, RZ, 0x4, P1 ;  /* 0x00000004ff0a7807 */ /* 0x000fe20000800000 */
[----:B------:R1:W-:Y:S01]  /*1510*/  LDGSTS.E.BYPASS.LTC128B.128 [R11+0x3080], [R24.64+0x40], !P5 ;  /* 0x03080040180b7fae */ /* 0x0003e2000e901d4e */
[----:B------:R-:W-:Y:S01]  /*1520*/  ISETP.GE.AND P1, PT, R12, c[0x0][0x1fc], PT ;  /* 0x00007f000c007a0c */ /* 0x000fe20003f26270 */
[----:B------:R-:W-:Y:S01]  /*1530*/  IMAD.WIDE.U32 R194, R21, c[0x0][0x240], R194 ;  /* 0x0000900015c27a25 */ /* 0x000fe200078e00c2 */
[-C--:B------:R-:W-:Y:S01]  /*1540*/  LEA.HI R31, R14, R14.reuse, RZ, 0x1 ;  /* 0x0000000e0e1f7211 */ /* 0x080fe200078f08ff */
[----:B------:R1:W-:Y:S01]  /*1550*/  LDGSTS.E.BYPASS.LTC128B.128 [R11+0x5080], [R24.64+0x80], !P4 ;  /* 0x05080080180b7fae */ /* 0x0003e2000e101d4e */
[----:B------:R-:W-:Y:S01]  /*1560*/  LEA.HI R26, R3, R14, RZ, 0x3 ;  /* 0x0000000e031a7211 */ /* 0x000fe200078f18ff */
[----:B------:R-:W-:Y:S01]  /*1570*/  IMAD.SHL.U32 R188, R5, 0x8, RZ ;  /* 0x0000000805bc7824 */ /* 0x000fe200078e00ff */
[----:B------:R-:W-:Y:S01]  /*1580*/  SEL R23, RZ, 0x1, P1 ;  /* 0x00000001ff177807 */ /* 0x000fe20000800000 */
[----:B------:R-:W0:Y:S01]  /*1590*/  LDGDEPBAR ;  /* 0x00000000000079af */ /* 0x000e220000000000 */
[----:B------:R-:W-:-:S02]  /*15a0*/  LOP3.LUT R33, R31, 0x7fffffe, RZ, 0xc0, !PT ;  /* 0x07fffffe1f217812 */ /* 0x000fc400078ec0ff */
[----:B------:R-:W-:Y:S02]  /*15b0*/  ISETP.GE.AND P1, PT, R4, c[0x0][0x1fc], PT ;  /* 0x00007f0004007a0c */ /* 0x000fe40003f26270 */
[----:B------:R-:W-:Y:S01]  /*15c0*/  LOP3.LUT R3, R26, 0xfffffff8, RZ, 0xc0, !PT ;  /* 0xfffffff81a037812 */ /* 0x000fe200078ec0ff */
[C---:B------:R-:W-:Y:S01]  /*15d0*/  IMAD.IADD R33, R14.reuse, 0x1, -R33 ;  /* 0x000000010e217824 */ /* 0x040fe200078e0a21 */
[----:B------:R-:W-:Y:S02]  /*15e0*/  SHF.R.S32.HI R26, RZ, 0x3, R26 ;  /* 0x00000003ff1a7819 */ /* 0x000fe4000001141a */
[----:B------:R-:W-:Y:S01]  /*15f0*/  SEL R27, RZ, 0xffffffff, P1 ;  /* 0xffffffffff1b7807 */ /* 0x000fe20000800000 */
[----:B------:R-:W-:Y:S01]  /*1600*/  IMAD.IADD R3, R14, 0x1, -R3 ;  /* 0x000000010e037824 */ /* 0x000fe200078e0a03 */
[----:B------:R-:W-:Y:S01]  /*1610*/  ISETP.GE.AND P1, PT, R4, c[0x0][0x16c], PT ;  /* 0x00005b0004007a0c */ /* 0x000fe20003f26270 */
[----:B------:R-:W-:Y:S01]  /*1620*/  IMAD R182, R26, 0x8, R33 ;  /* 0x000000081ab67824 */ /* 0x000fe200078e0221 */
[----:B------:R-:W-:Y:S01]  /*1630*/  LOP3.LUT R188, R188, 0x8, RZ, 0xc0, !PT ;  /* 0x00000008bcbc7812 */ /* 0x000fe200078ec0ff */
[----:B------:R-:W-:Y:S01]  /*1640*/  IMAD R181, R26, 0x200, R181 ;  /* 0x000002001ab57824 */ /* 0x000fe200078e02b5 */
[----:B------:R-:W-:Y:S01]  /*1650*/  SEL R14, RZ, 0x2, P1 ;  /* 0x00000002ff0e7807 */ /* 0x000fe20000800000 */
[C---:B------:R-:W-:Y:S01]  /*1660*/  IMAD R33, R15.reuse, c[0x0][0x180], RZ ;  /* 0x000060000f217a24 */ /* 0x040fe200078e02ff */
[--C-:B------:R-:W-:Y:S01]  /*1670*/  SHF.R.S32.HI R26, RZ, 0x1, R31.reuse ;  /* 0x00000001ff1a7819 */ /* 0x100fe2000001141f */
[----:B------:R-:W-:Y:S01]  /*1680*/  IMAD R15, R15, c[0x0][0x210], RZ ;  /* 0x000084000f0f7a24 */ /* 0x000fe200078e02ff */
[----:B------:R-:W-:Y:S01]  /*1690*/  SHF.R.S32.HI R31, RZ, 0x1f, R31 ;  /* 0x0000001fff1f7819 */ /* 0x000fe2000001141f */
[----:B------:R-:W-:Y:S01]  /*16a0*/  IMAD.SHL.U32 R182, R182, 0x20, RZ ;  /* 0x00000020b6b67824 */ /* 0x000fe200078e00ff */
[----:B------:R-:W-:Y:S01]  /*16b0*/  IADD3 R10, R10, R14, R189 ;  /* 0x0000000e0a0a7210 */ /* 0x000fe20007ffe0bd */
[C---:B------:R-:W-:Y:S01]  /*16c0*/  IMAD R14, R0.reuse, c[0x0][0x184], R33 ;  /* 0x00006100000e7a24 */ /* 0x040fe200078e0221 */
[----:B------:R-:W-:Y:S01]  /*16d0*/  LOP3.LUT R33, R29, 0x30, R28, 0xf8, !PT ;  /* 0x000000301d217812 */ /* 0x000fe200078ef81c */
[----:B------:R-:W-:Y:S01]  /*16e0*/  IMAD R15, R0, c[0x0][0x214], R15 ;  /* 0x00008500000f7a24 */ /* 0x000fe200078e020f */
[----:B------:R-:W-:Y:S01]  /*16f0*/  LEA.HI R31, R31, R26, RZ, 0x2 ;  /* 0x0000001a1f1f7211 */ /* 0x000fe200078f10ff */
[----:B------:R-:W-:Y:S01]  /*1700*/  IMAD.SHL.U32 R28, R27, 0x2, RZ ;  /* 0x000000021b1c7824 */ /* 0x000fe200078e00ff */
[----:B------:R-:W-:Y:S01]  /*1710*/  SHF.R.U32.HI R29, RZ, 0x3, R29 ;  /* 0x00000003ff1d7819 */ /* 0x000fe2000001161d */
[----:B------:R-:W-:Y:S01]  /*1720*/  IMAD.IADD R41, R41, 0x1, R14 ;  /* 0x0000000129297824 */ /* 0x000fe200078e020e */
[----:B------:R-:W-:Y:S01]  /*1730*/  LOP3.LUT R0, R33, 0x8, R18, 0xf8, !PT ;  /* 0x0000000821007812 */ /* 0x000fe200078ef812 */
[----:B------:R-:W-:Y:S01]  /*1740*/  IMAD.IADD R39, R39, 0x1, R15 ;  /* 0x0000000127277824 */ /* 0x000fe200078e020f */
[----:B------:R-:W-:Y:S01]  /*1750*/  LOP3.LUT R31, R31, 0xfffffffc, RZ, 0xc0, !PT ;  /* 0xfffffffc1f1f7812 */ /* 0x000fe200078ec0ff */
[----:B------:R-:W-:Y:S01]  /*1760*/  IMAD.WIDE.U32 R40, R21, c[0x0][0x188], R40 ;  /* 0x0000620015287a25 */ /* 0x000fe200078e0028 */
[----:B------:R-:W-:-:S02]  /*1770*/  LOP3.LUT R14, R0, R29, RZ, 0x3c, !PT ;  /* 0x0000001d000e7212 */ /* 0x000fc400078e3cff */
[----:B------:R-:W-:Y:S01]  /*1780*/  LOP3.LUT R23, R28, 0x2, R23, 0xe2, !PT ;  /* 0x000000021c177812 */ /* 0x000fe200078ee217 */
[----:B------:R-:W-:Y:S01]  /*1790*/  IMAD.IADD R0, R26, 0x1, -R31 ;  /* 0x000000011a007824 */ /* 0x000fe200078e0a1f */
[----:B------:R-:W-:Y:S01]  /*17a0*/  LEA R208, P3, R40, c[0x0][0x160], 0x1 ;  /* 0x0000580028d07a11 */ /* 0x000fe200078608ff */
[----:B------:R-:W-:Y:S01]  /*17b0*/  IMAD R26, R22, c[0x0][0x188], RZ ;  /* 0x00006200161a7a24 */ /* 0x000fe200078e02ff */
[----:B------:R-:W-:Y:S01]  /*17c0*/  LOP3.LUT P0, RZ, R10, 0x4, RZ, 0xc0, !PT ;  /* 0x000000040aff7812 */ /* 0x000fe2000780c0ff */
[----:B------:R-:W-:Y:S02]  /*17d0*/  IMAD R28, R22, c[0x0][0x240], RZ ;  /* 0x00009000161c7a24 */ /* 0x000fe400078e02ff */
[C---:B------:R-:W-:Y:S01]  /*17e0*/  IMAD R26, R21.reuse, c[0x0][0x18c], R26 ;  /* 0x00006300151a7a24 */ /* 0x040fe200078e021a */
[----:B------:R-:W-:Y:S01]  /*17f0*/  ISETP.GE.OR P0, PT, R192, UR12, !P0 ;  /* 0x0000000cc0007c0c */ /* 0x000fe2000c706670 */
[C---:B------:R-:W-:Y:S02]  /*1800*/  IMAD R22, R21.reuse, c[0x0][0x21c], R30 ;  /* 0x0000870015167a24 */ /* 0x040fe400078e021e */
[----:B------:R-:W-:-:S04]  /*1810*/  IMAD.WIDE.U32 R38, R21, c[0x0][0x218], R38 ;  /* 0x0000860015267a25 */ /* 0x000fc800078e0026 */
[----:B------:R-:W-:Y:S01]  /*1820*/  IMAD.IADD R26, R41, 0x1, R26 ;  /* 0x00000001291a7824 */ /* 0x000fe200078e021a */
[----:B------:R-:W-:Y:S01]  /*1830*/  LEA R202, P2, R38, c[0x0][0x1f0], 0x1 ;  /* 0x00007c0026ca7a11 */ /* 0x000fe200078408ff */
[----:B------:R-:W-:Y:S02]  /*1840*/  IMAD.IADD R22, R39, 0x1, R22 ;  /* 0x0000000127167824 */ /* 0x000fe400078e0216 */
[----:B------:R-:W-:Y:S01]  /*1850*/  IMAD R15, R21, c[0x0][0x244], R28 ;  /* 0x00009100150f7a24 */ /* 0x000fe200078e021c */
[----:B------:R-:W-:Y:S01]  /*1860*/  LEA.HI.X R209, R40, c[0x0][0x164], R26, 0x1, P3 ;  /* 0x0000590028d17a11 */ /* 0x000fe200018f0c1a */
[----:B------:R-:W-:Y:S01]  /*1870*/  IMAD R183, R5, 0x200, R14 ;  /* 0x0000020005b77824 */ /* 0x000fe200078e020e */
[----:B------:R-:W-:Y:S01]  /*1880*/  LEA.HI.X R203, R38, c[0x0][0x1f4], R22, 0x1, P2 ;  /* 0x00007d0026cb7a11 */ /* 0x000fe200010f0c16 */
[----:B------:R-:W-:Y:S01]  /*1890*/  IMAD.IADD R200, R195, 0x1, R15 ;  /* 0x00000001c3c87824 */ /* 0x000fe200078e020f */
[----:B------:R-:W-:Y:S02]  /*18a0*/  LOP3.LUT P3, RZ, R10, 0x1, RZ, 0xc0, !PT ;  /* 0x000000010aff7812 */ /* 0x000fe4000786c0ff */
[----:B------:R-:W-:-:S02]  /*18b0*/  SEL R22, RZ, 0x4, P6 ;  /* 0x00000004ff167807 */ /* 0x000fc40003000000 */
[----:B------:R-:W-:Y:S01]  /*18c0*/  LOP3.LUT P6, RZ, R10, 0x2, RZ, 0xc0, !PT ;  /* 0x000000020aff7812 */ /* 0x000fe200078cc0ff */
[C---:B------:R-:W-:Y:S01]  /*18d0*/  IMAD.IADD R10, R192.reuse, 0x1, -R19 ;  /* 0x00000001c00a7824 */ /* 0x040fe200078e0a13 */
[----:B------:R-:W-:Y:S01]  /*18e0*/  ISETP.GE.OR P3, PT, R192, UR12, !P3 ;  /* 0x0000000cc0007c0c */ /* 0x000fe2000df66670 */
[----:B------:R-:W-:Y:S01]  /*18f0*/  IMAD.SHL.U32 R19, R20, 0x40, RZ ;  /* 0x0000004014137824 */ /* 0x000fe200078e00ff */
[----:B------:R-:W-:Y:S02]  /*1900*/  ISETP.GT.AND P2, PT, R2, 0xf, PT ;  /* 0x0000000f0200780c */ /* 0x000fe40003f44270 */
[----:B------:R-:W-:Y:S02]  /*1910*/  ISETP.GE.OR P6, PT, R192, UR12, !P6 ;  /* 0x0000000cc0007c0c */ /* 0x000fe4000f7c6670 */
[----:B------:R-:W-:Y:S02]  /*1920*/  LOP3.LUT R22, R23, R22, RZ, 0xfc, !PT ;  /* 0x0000001617167212 */ /* 0x000fe400078efcff */
[----:B------:R-:W-:-:S02]  /*1930*/  LOP3.LUT R19, R19, 0xc0, RZ, 0xc0, !PT ;  /* 0x000000c013137812 */ /* 0x000fc400078ec0ff */
[----:B------:R-:W-:Y:S02]  /*1940*/  LOP3.LUT P5, RZ, R22, 0x1, RZ, 0xc0, !PT ;  /* 0x0000000116ff7812 */ /* 0x000fe400078ac0ff */
[----:B------:R-:W-:Y:S01]  /*1950*/  LEA.HI R21, R17, R2, RZ, 0x7 ;  /* 0x0000000211157211 */ /* 0x000fe200078f38ff */
[----:B------:R3:W-:Y:S01]  /*1960*/  LDGSTS.E.BYPASS.LTC128B.128 [R11+0xc080], [R208.64], !P3 ;  /* 0x0c080000d00b7fae */ /* 0x0007e2000d901d4e */
[----:B-1----:R-:W-:Y:S01]  /*1970*/  LOP3.LUT R24, R19, 0x8, R18, 0xf8, !PT ;  /* 0x0000000813187812 */ /* 0x002fe200078ef812 */
[----:B------:R-:W-:Y:S01]  /*1980*/  @!P2 IMAD.SHL.U32 R23, R2, 0x10, RZ ;  /* 0x000000100217a824 */ /* 0x000fe200078e00ff */
[----:B------:R-:W-:Y:S01]  /*1990*/  LOP3.LUT P4, RZ, R22, 0x2, RZ, 0xc0, !PT ;  /* 0x0000000216ff7812 */ /* 0x000fe2000788c0ff */
[----:B------:R3:W-:Y:S01]  /*19a0*/  LDGSTS.E.BYPASS.LTC128B.128 [R11+0xd080], [R208.64+0x40], !P6 ;  /* 0x0d080040d00b7fae */ /* 0x0007e2000f101d4e */
[----:B------:R-:W-:Y:S01]  /*19b0*/  ISETP.GE.OR P6, PT, R192, UR12, !P5 ;  /* 0x0000000cc0007c0c */ /* 0x000fe2000efc6670 */
[----:B------:R-:W-:Y:S01]  /*19c0*/  IMAD.SHL.U32 R17, R8, 0x8, RZ ;  /* 0x0000000808117824 */ /* 0x000fe200078e00ff */
[----:B------:R-:W-:Y:S01]  /*19d0*/  SHF.R.U32.HI R19, RZ, 0x3, R19 ;  /* 0x00000003ff137819 */ /* 0x000fe20000011613 */
[----:B------:R3:W-:Y:S01]  /*19e0*/  LDGSTS.E.BYPASS.LTC128B.128 [R11+0xe080], [R208.64+0x80], !P0 ;  /* 0x0e080080d00b7fae */ /* 0x0007e2000c101d4e */
[----:B------:R-:W-:Y:S01]  /*19f0*/  LOP3.LUT P0, RZ, R20, 0x2, RZ, 0xc0, !PT ;  /* 0x0000000214ff7812 */ /* 0x000fe2000780c0ff */
[----:B------:R-:W-:Y:S01]  /*1a00*/  IMAD.SHL.U32 R20, R10, 0x40, RZ ;  /* 0x000000400a147824 */ /* 0x000fe200078e00ff */
[----:B------:R-:W-:Y:S01]  /*1a10*/  LOP3.LUT P3, RZ, R22, 0x4, RZ, 0xc0, !PT ;  /* 0x0000000416ff7812 */ /* 0x000fe2000786c0ff */
[----:B------:R1:W-:Y:S01]  /*1a20*/  @!P2 LDGSTS.E.BYPASS.LTC128B.128 [R23+0x18080], [R198.64] ;  /* 0x18080000c617afae */ /* 0x0003e2000b901d4e */
[----:B------:R-:W-:-:S02]  /*1a30*/  SEL R22, RZ, 0xffffffff, P1 ;  /* 0xffffffffff167807 */ /* 0x000fc40000800000 */
[----:B------:R-:W-:Y:S01]  /*1a40*/  LOP3.LUT R20, R20, 0x1c0, RZ, 0xc0, !PT ;  /* 0x000001c014147812 */ /* 0x000fe200078ec0ff */
[----:B------:R-:W0:Y:S01]  /*1a50*/  LDGDEPBAR ;  /* 0x00000000000079af */ /* 0x000e220000000000 */
[----:B------:R-:W-:Y:S01]  /*1a60*/  ISETP.GE.OR P1, PT, R192, UR12, !P4 ;  /* 0x0000000cc0007c0c */ /* 0x000fe2000e726670 */
[----:B------:R-:W-:Y:S01]  /*1a70*/  IMAD.SHL.U32 R22, R22, 0x2, RZ ;  /* 0x0000000216167824 */ /* 0x000fe200078e00ff */
[----:B------:R-:W-:Y:S01]  /*1a80*/  LOP3.LUT R19, R24, R19, RZ, 0x3c, !PT ;  /* 0x0000001318137212 */ /* 0x000fe200078e3cff */
[----:B------:R3:W-:Y:S01]  /*1a90*/  LDGSTS.E.BYPASS.LTC128B.128 [R11+0x12080], [R202.64], !P6 ;  /* 0x12080000ca0b7fae */ /* 0x0007e2000f101d4e */
[----:B------:R-:W-:Y:S02]  /*1aa0*/  LOP3.LUT R17, R17, 0x18, RZ, 0xc0, !PT ;  /* 0x0000001811117812 */ /* 0x000fe400078ec0ff */
[----:B------:R-:W-:Y:S01]  /*1ab0*/  ISETP.GE.OR P6, PT, R192, UR12, !P3 ;  /* 0x0000000cc0007c0c */ /* 0x000fe2000dfc6670 */
[----:B------:R-:W-:Y:S01]  /*1ac0*/  IMAD.U32 R184, R184, 0x20, R19 ;  /* 0x00000020b8b87824 */ /* 0x000fe200078e0013 */
[----:B------:R-:W-:Y:S01]  /*1ad0*/  LOP3.LUT R19, R16, 0xffffffe0, RZ, 0xc0, !PT ;  /* 0xffffffe010137812 */ /* 0x000fe200078ec0ff */
[----:B------:R-:W-:Y:S01]  /*1ae0*/  IMAD.SHL.U32 R16, R3, 0x40, RZ ;  /* 0x0000004003107824 */ /* 0x000fe200078e00ff */
[----:B------:R-:W-:-:S02]  /*1af0*/  SHF.R.U32.HI R21, RZ, 0x4, R21 ;  /* 0x00000004ff157819 */ /* 0x000fc40000011615 */
[----:B------:R-:W-:Y:S01]  /*1b00*/  LOP3.LUT R189, R22, 0x2, R189, 0xe2, !PT ;  /* 0x0000000216bd7812 */ /* 0x000fe200078ee2bd */
[----:B------:R3:W-:Y:S01]  /*1b10*/  LDGSTS.E.BYPASS.LTC128B.128 [R11+0x13080], [R202.64+0x40], !P1 ;  /* 0x13080040ca0b7fae */ /* 0x0007e2000c901d4e */
[----:B------:R-:W-:Y:S02]  /*1b20*/  LOP3.LUT P1, RZ, R3, 0x2, RZ, 0xc0, !PT ;  /* 0x0000000203ff7812 */ /* 0x000fe4000782c0ff */
[----:B------:R-:W-:Y:S02]  /*1b30*/  LOP3.LUT R16, R16, 0x1c0, RZ, 0xc0, !PT ;  /* 0x000001c010107812 */ /* 0x000fe400078ec0ff */
[----:B------:R-:W-:Y:S01]  /*1b40*/  SEL R178, R185, 0xfffffff0, !P1 ;  /* 0xfffffff0b9b27807 */ /* 0x000fe20004800000 */
[----:B------:R3:W-:Y:S01]  /*1b50*/  LDGSTS.E.BYPASS.LTC128B.128 [R11+0x14080], [R202.64+0x80], !P6 ;  /* 0x14080080ca0b7fae */ /* 0x0007e2000f101d4e */
[----:B------:R-:W-:Y:S01]  /*1b60*/  PLOP3.LUT P1, PT, PT, PT, UP0, 0x80, 0x0 ;  /* 0x000000000000781c */ /* 0x000fe20003f2f008 */
[----:B-1----:R-:W-:Y:S01]  /*1b70*/  IMAD.SHL.U32 R23, R5, 0x10, RZ ;  /* 0x0000001005177824 */ /* 0x002fe200078e00ff */
[----:B------:R-:W-:-:S02]  /*1b80*/  SHF.R.U32.HI R5, RZ, 0x3, R16 ;  /* 0x00000003ff057819 */ /* 0x000fc40000011610 */
[----:B------:R-:W-:Y:S02]  /*1b90*/  LOP3.LUT P6, RZ, R3, 0x4, RZ, 0xc0, !PT ;  /* 0x0000000403ff7812 */ /* 0x000fe400078cc0ff */
[----:B------:R-:W-:Y:S02]  /*1ba0*/  LOP3.LUT R18, R23, 0x10, RZ, 0xc0, !PT ;  /* 0x0000001017127812 */ /* 0x000fe400078ec0ff */
[----:B------:R-:W-:Y:S02]  /*1bb0*/  SHF.R.U32.HI R23, RZ, 0x3, R20 ;  /* 0x00000003ff177819 */ /* 0x000fe40000011614 */
[----:B------:R-:W-:Y:S02]  /*1bc0*/  LOP3.LUT R18, R18, 0x8, R21, 0xf8, !PT ;  /* 0x0000000812127812 */ /* 0x000fe400078ef815 */
[----:B------:R-:W-:Y:S02]  /*1bd0*/  LOP3.LUT R23, R23, R20, R17, 0x1e, !PT ;  /* 0x0000001417177212 */ /* 0x000fe400078e1e11 */
[----:B------:R-:W-:-:S02]  /*1be0*/  SEL R3, R185, 0xfffffff0, !P0 ;  /* 0xfffffff0b9037807 */ /* 0x000fc40004000000 */
[----:B------:R-:W-:Y:S01]  /*1bf0*/  LOP3.LUT P0, RZ, R0, 0x2, RZ, 0xc0, !PT ;  /* 0x0000000200ff7812 */ /* 0x000fe2000780c0ff */
[----:B------:R-:W-:Y:S02]  /*1c00*/  IMAD.IADD R205, R6, 0x1, R23 ;  /* 0x0000000106cd7824 */ /* 0x000fe400078e0217 */
[----:B------:R-:W-:Y:S01]  /*1c10*/  IMAD.IADD R6, R2, 0x1, -R19 ;  /* 0x0000000102067824 */ /* 0x000fe200078e0a13 */
[----:B------:R-:W-:Y:S01]  /*1c20*/  SEL R185, R185, 0xfffffff0, !P0 ;  /* 0xfffffff0b9b97807 */ /* 0x000fe20004000000 */
[----:B------:R-:W-:Y:S01]  /*1c30*/  IMAD.SHL.U32 R19, R0, 0x40, RZ ;  /* 0x0000004000137824 */ /* 0x000fe200078e00ff */
[----:B------:R-:W-:Y:S01]  /*1c40*/  LOP3.LUT R0, R5, R16, R188, 0x1e, !PT ;  /* 0x0000001005007212 */ /* 0x000fe200078e1ebc */
[----:B------:R-:W-:Y:S01]  /*1c50*/  IMAD.SHL.U32 R205, R205, 0x2, RZ ;  /* 0x00000002cdcd7824 */ /* 0x000fe200078e00ff */
[----:B------:R-:W-:Y:S02]  /*1c60*/  SHF.R.S32.HI R21, RZ, 0x1f, R6 ;  /* 0x0000001fff157819 */ /* 0x000fe40000011406 */
[----:B------:R-:W-:Y:S01]  /*1c70*/  LOP3.LUT R19, R19, 0xc0, RZ, 0xc0, !PT ;  /* 0x000000c013137812 */ /* 0x000fe200078ec0ff */
[----:B------:R-:W-:Y:S01]  /*1c80*/  IMAD.IADD R181, R181, 0x1, R0 ;  /* 0x00000001b5b57824 */ /* 0x000fe200078e0200 */
[----:B------:R-:W-:Y:S01]  /*1c90*/  LEA.HI R14, R21, R6, RZ, 0x2 ;  /* 0x00000006150e7211 */ /* 0x000fe200078f10ff */
[----:B------:R-:W-:Y:S01]  /*1ca0*/  @!P2 IMAD.SHL.U32 R21, R2, 0x10, RZ ;  /* 0x000000100215a824 */ /* 0x000fe200078e00ff */
[----:B------:R-:W-:Y:S01]  /*1cb0*/  SHF.R.U32.HI R16, RZ, 0x3, R19 ;  /* 0x00000003ff107819 */ /* 0x000fe20000011613 */
[----:B------:R-:W-:Y:S01]  /*1cc0*/  IMAD.MOV.U32 R0, RZ, RZ, 0x20 ;  /* 0x00000020ff007424 */ /* 0x000fe200078e00ff */
[----:B------:R-:W-:-:S02]  /*1cd0*/  SHF.R.S32.HI R190, RZ, 0x2, R14 ;  /* 0x00000002ffbe7819 */ /* 0x000fc4000001140e */
[C---:B------:R-:W-:Y:S01]  /*1ce0*/  LOP3.LUT R5, R16.reuse, R18, R19, 0x1e, !PT ;  /* 0x0000001210057212 */ /* 0x040fe200078e1e13 */
[----:B------:R3:W-:Y:S01]  /*1cf0*/  @!P2 LDGSTS.E.BYPASS.LTC128B.128 [R21+0x18280], [R196.64] ;  /* 0x18280000c415afae */ /* 0x0007e2000b901d4e */
[CC--:B------:R-:W-:Y:S01]  /*1d00*/  LOP3.LUT R188, R16.reuse, R19.reuse, R188, 0x1e, !PT ;  /* 0x0000001310bc7212 */ /* 0x0c0fe200078e1ebc */
[C---:B------:R-:W-:Y:S01]  /*1d10*/  IMAD R190, R7.reuse, 0x10, R190 ;  /* 0x0000001007be7824 */ /* 0x040fe200078e02be */
[----:B------:R-:W-:Y:S01]  /*1d20*/  LOP3.LUT R17, R16, R19, R17, 0x1e, !PT ;  /* 0x0000001310117212 */ /* 0x000fe200078e1e11 */
[----:B------:R-:W-:Y:S01]  /*1d30*/  IMAD R7, R7, 0x200, R182 ;  /* 0x0000020007077824 */ /* 0x000fe200078e02b6 */
[----:B------:R-:W0:Y:S01]  /*1d40*/  LDGDEPBAR ;  /* 0x00000000000079af */ /* 0x000e220000000000 */
[----:B------:R-:W-:Y:S01]  /*1d50*/  IMAD.IADD R186, R182, 0x1, R5 ;  /* 0x00000001b6ba7824 */ /* 0x000fe200078e0205 */
[----:B------:R-:W-:Y:S01]  /*1d60*/  SEL R0, R0, 0xffffffe0, !P6 ;  /* 0xffffffe000007807 */ /* 0x000fe20007000000 */
[----:B------:R-:W-:Y:S01]  /*1d70*/  IMAD.IADD R188, R7, 0x1, R188 ;  /* 0x0000000107bc7824 */ /* 0x000fe200078e02bc */
[----:B------:R-:W0:Y:S01]  /*1d80*/  LDGDEPBAR ;  /* 0x00000000000079af */ /* 0x000e220000000000 */
[----:B------:R-:W-:Y:S01]  /*1d90*/  IMAD.IADD R182, R182, 0x1, R17 ;  /* 0x00000001b6b67824 */ /* 0x000fe200078e0211 */
[----:B------:R-:W-:Y:S01]  /*1da0*/  IADD3 R5, R205, 0x18480, RZ ;  /* 0x00018480cd057810 */ /* 0x000fe20007ffe0ff */
        /* <DEDUP_REMOVED lines=14> */
[----:B------:R-:W-:Y:S01]  /*1e90*/  IMAD.X R19, R13, 0x1, R203, P0 ;  /* 0x000000010d137824 */ /* 0x000fe200000e06cb */
        /* <DEDUP_REMOVED lines=8> */
.L_x_719:
[----:B------:R-:W-:Y:S05]  /*1f20*/  BSYNC B0 ;  /* 0x0000000000007941 */ /* 0x000fea0003800000 */
.L_x_718:
[----:B--2---:R-:W-:Y:S01]  /*1f30*/  SHF.R.S32.HI R7, RZ, 0x1f, R8 ;  /* 0x0000001fff077819 */ /* 0x004fe20000011408 */
[----:B------:R-:W0:Y:S01]  /*1f40*/  LDGDEPBAR ;  /* 0x00000000000079af */ /* 0x000e220000000000 */
[----:B------:R-:W-:Y:S01]  /*1f50*/  LOP3.LUT P0, RZ, R10, 0x4, RZ, 0xc0, !PT ;  /* 0x000000040aff7812 */ /* 0x000fe2000780c0ff */
[----:B------:R-:W-:Y:S01]  /*1f60*/  UIADD3 UR6, UR12, 0x3f, URZ ;  /* 0x0000003f0c067890 */ /* 0x000fe2000fffe03f */
[----:B------:R-:W-:Y:S01]  /*1f70*/  LEA.HI R2, R7, R8, RZ, 0x2 ;  /* 0x0000000807027211 */ /* 0x000fe200078f10ff */
[----:B------:R-:W-:Y:S01]  /*1f80*/  IMAD.SHL.U32 R184, R184, 0x2, RZ ;  /* 0x00000002b8b87824 */ /* 0x000fe200078e00ff */
[----:B-1-3--:R-:W-:Y:S01]  /*1f90*/  LOP3.LUT R11, R14, 0xfffffffc, RZ, 0xc0, !PT ;  /* 0xfffffffc0e0b7812 */ /* 0x00afe200078ec0ff */
[----:B------:R-:W-:Y:S01]  /*1fa0*/  USHF.R.S32.HI UR4, URZ, 0x1f, UR6 ;  /* 0x0000001f3f047899 */ /* 0x000fe20008011406 */
[----:B------:R-:W-:Y:S01]  /*1fb0*/  LOP3.LUT R7, R2, 0xfffffffc, RZ, 0xc0, !PT ;  /* 0xfffffffc02077812 */ /* 0x000fe200078ec0ff */
[----:B------:R-:W-:Y:S01]  /*1fc0*/  CS2R R130, SRZ ;  /* 0x0000000000827805 */ /* 0x000fe2000001ff00 */
[----:B------:R-:W-:Y:S01]  /*1fd0*/  LEA R181, R181, 0x1c480, 0x1 ;  /* 0x0001c480b5b57811 */ /* 0x000fe200078e08ff */
[----:B------:R-:W-:Y:S01]  /*1fe0*/  IMAD.IADD R11, R6, 0x1, -R11 ;  /* 0x00000001060b7824 */ /* 0x000fe200078e0a0b */
[----:B------:R-:W-:Y:S01]  /*1ff0*/  IADD3 R207, R205, 0x184c0, RZ ;  /* 0x000184c0cdcf7810 */ /* 0x000fe20007ffe0ff */
[----:B------:R-:W-:Y:S01]  /*2000*/  IMAD.IADD R8, R8, 0x1, -R7 ;  /* 0x0000000108087824 */ /* 0x000fe200078e0a07 */
[----:B------:R-:W-:Y:S01]  /*2010*/  ULEA.HI UR4, UR4, UR6, URZ, 0x6 ;  /* 0x0000000604047291 */ /* 0x000fe2000f8f303f */
[----:B------:R-:W-:Y:S01]  /*2020*/  IMAD R179, R0, 0x2, R181 ;  /* 0x0000000200b37824 */ /* 0x000fe200078e02b5 */
[----:B------:R-:W-:Y:S01]  /*2030*/  @P0 IADD3 R207, R5, -0x40, RZ ;  /* 0xffffffc005cf0810 */ /* 0x000fe20007ffe0ff */
[----:B------:R-:W-:Y:S01]  /*2040*/  IMAD R8, R8, -0x8, R9 ;  /* 0xfffffff808087824 */ /* 0x000fe200078e0209 */
[----:B------:R-:W-:Y:S01]  /*2050*/  SHF.L.U32 R183, R183, 0x1, RZ ;  /* 0x00000001b7b77819 */ /* 0x000fe200000006ff */
[----:B------:R-:W-:Y:S01]  /*2060*/  IMAD R180, R178, 0x2, R181 ;  /* 0x00000002b2b47824 */ /* 0x000fe200078e02b5 */
[----:B------:R-:W-:Y:S01]  /*2070*/  LEA R182, R182, 0x80, 0x1 ;  /* 0x00000080b6b67811 */ /* 0x000fe200078e08ff */
[----:B------:R-:W-:Y:S01]  /*2080*/  IMAD R206, R11, -0x2, R8 ;  /* 0xfffffffe0bce7824 */ /* 0x000fe200078e0208 */
        /* <DEDUP_REMOVED lines=49> */
[----:B------:R-:W-:Y:S01]  /*23a0*/  IADD3 R177, R188, R185, RZ ;  /* 0x000000b9bcb17210 */ /* 0x000fe20007ffe0ff */
[----:B------:R-:W-:Y:S01]  /*23b0*/  IMAD R0, R0, 0x2, R180 ;  /* 0x0000000200007824 */ /* 0x000fe200078e02b4 */
[----:B------:R-:W-:-:S02]  /*23c0*/  UMOV UR5, URZ ;  /* 0x0000003f00057c82 */ /* 0x000fc40008000000 */
[----:B------:R-:W-:Y:S02]  /*23d0*/  UMOV UR11, 0x1 ;  /* 0x00000001000b7882 */ /* 0x000fe40000000000 */
[----:B------:R-:W-:Y:S02]  /*23e0*/  UMOV UR8, URZ ;  /* 0x0000003f00087c82 */ /* 0x000fe40008000000 */
[----:B------:R-:W-:Y:S02]  /*23f0*/  USHF.R.S32.HI UR9, URZ, 0x6, UR4 ;  /* 0x000000063f097899 */ /* 0x000fe40008011404 */
[----:B------:R-:W-:Y:S02]  /*2400*/  UMOV UR10, URZ ;  /* 0x0000003f000a7c82 */ /* 0x000fe40008000000 */
.L_x_722:
        /* <DEDUP_REMOVED lines=169> */
[----:B--234-:R-:W-:Y:S01]  /*2ea0*/  LOP3.LUT P1, RZ, R189, 0x1, RZ, 0xc0, !PT ;  /* 0x00000001bdff7812 */ /* 0x01cfe2000782c0ff */
[----:B------:R-:W-:Y:S01]  /*2eb0*/  USHF.R.S32.HI UR4, URZ, 0x1f, UR13 ;  /* 0x0000001f3f047899 */ /* 0x000fe2000801140d */
[----:B------:R-:W-:Y:S01]  /*2ec0*/  IMAD.U32 R5, RZ, RZ, UR11 ;  /* 0x0000000bff057e24 */ /* 0x000fe2000f8e00ff */
[----:B------:R-:W-:Y:S02]  /*2ed0*/  ULDC.64 UR6, c[0x0][0x178] ;  /* 0x00005e0000067ab9 */ /* 0x000fe40000000a00 */
[----:B------:R-:W-:Y:S01]  /*2ee0*/  UIMAD UR4, UR4, UR6, URZ ;  /* 0x00000006040472a4 */ /* 0x000fe2000f8e023f */
[----:B------:R-:W-:Y:S01]  /*2ef0*/  IMAD R4, R5, 0x3000, R204 ;  /* 0x0000300005047824 */ /* 0x000fe200078e02cc */
[----:B------:R-:W-:Y:S02]  /*2f00*/  UIMAD.WIDE.U32 UR16, UR13, UR6, URZ ;  /* 0x000000060d1072a5 */ /* 0x000fe4000f8e003f */
[----:B------:R-:W-:Y:S02]  /*2f10*/  UIMAD UR4, UR13, UR7, UR4 ;  /* 0x000000070d0472a4 */ /* 0x000fe4000f8e0204 */
[----:B------:R-:W-:Y:S02]  /*2f20*/  UIMAD UR13, UR13, -0x40, UR12 ;  /* 0xffffffc00d0d78a4 */ /* 0x000fe4000f8e020c */
[----:B------:R-:W-:Y:S01]  /*2f30*/  UIADD3 UR4, UR17, UR4, URZ ;  /* 0x0000000411047290 */ /* 0x000fe2000fffe03f */
[----:B------:R-:W-:Y:S02]  /*2f40*/  IMAD.U32 R9, RZ, RZ, UR16 ;  /* 0x00000010ff097e24 */ /* 0x000fe4000f8e00ff */
[----:B------:R-:W-:Y:S01]  /*2f50*/  IMAD.U32 R2, RZ, RZ, UR16 ;  /* 0x00000010ff027e24 */ /* 0x000fe2000f8e00ff */
[C---:B------:R-:W-:Y:S02]  /*2f60*/  ISETP.GE.OR P1, PT, R192.reuse, UR13, !P1 ;  /* 0x0000000dc0007c0c */ /* 0x040fe4000cf26670 */
[----:B------:R-:W-:Y:S01]  /*2f70*/  IMAD.U32 R3, RZ, RZ, UR4 ;  /* 0x00000004ff037e24 */ /* 0x000fe2000f8e00ff */
[----:B------:R-:W-:Y:S02]  /*2f80*/  LEA R8, P0, R9, R208, 0x7 ;  /* 0x000000d009087211 */ /* 0x000fe400078038ff */
[----:B------:R-:W-:Y:S02]  /*2f90*/  ISETP.LT.AND P6, PT, R192, UR13, PT ;  /* 0x0000000dc0007c0c */ /* 0x000fe4000bfc1270 */
[----:B------:R-:W-:Y:S01]  /*2fa0*/  LEA.HI.X R9, R2, R209, R3, 0x7, P0 ;  /* 0x000000d102097211 */ /* 0x000fe200000f3c03 */
[----:B------:R-:W-:Y:S01]  /*2fb0*/  IMAD.U32 R2, RZ, RZ, UR11 ;  /* 0x0000000bff027e24 */ /* 0x000fe2000f8e00ff */
[----:B------:R-:W-:Y:S02]  /*2fc0*/  LOP3.LUT P0, RZ, R189, 0x2, RZ, 0xc0, !PT ;  /* 0x00000002bdff7812 */ /* 0x000fe4000780c0ff */
[----:B------:R-:W-:Y:S01]  /*2fd0*/  ISETP.GE.OR P6, PT, R187, c[0x0][0x16c], !P6 ;  /* 0x00005b00bb007a0c */ /* 0x000fe200077c6670 */
[----:B------:R-:W-:Y:S01]  /*2fe0*/  @!P2 IMAD R2, R2, 0x40, R191 ;  /* 0x000000400202a824 */ /* 0x000fe200078e02bf */
[----:B------:R-:W-:Y:S01]  /*2ff0*/  @!PT LDS RZ, [RZ] ;  /* 0x00000000fffff984 */ /* 0x000fe20000000800 */
[----:B------:R-:W-:Y:S01]  /*3000*/  @!PT LDS RZ, [RZ] ;  /* 0x00000000fffff984 */ /* 0x000fe20000000800 */
[----:B------:R-:W-:Y:S01]  /*3010*/  @!PT LDS RZ, [RZ] ;  /* 0x00000000fffff984 */ /* 0x000fe20000000800 */
[----:B------:R2:W-:Y:S01]  /*3020*/  LDGSTS.E.BYPASS.LTC128B.128 [R4], [R8.64], !P1 ;  /* 0x0000000008047fae */ /* 0x0005e2000c901d4e */
[----:B------:R-:W-:Y:S02]  /*3030*/  ISETP.GE.OR P0, PT, R192, UR13, !P0 ;  /* 0x0000000dc0007c0c */ /* 0x000fe4000c706670 */
[----:B------:R-:W-:Y:S02]  /*3040*/  MOV R3, UR8 ;  /* 0x0000000800037c02 */ /* 0x000fe40008000f00 */
[----:B------:R-:W-:Y:S02]  /*3050*/  @!P2 SHF.L.U32 R6, R2, 0x2, RZ ;  /* 0x000000020206a819 */ /* 0x000fe400000006ff */
[----:B------:R-:W-:Y:S05]  /*3060*/  @!P2 LEA R3, R3, 0x40, 0x6 ;  /* 0x000000400303a811 */ /* 0x000fea00078e30ff */
[----:B------:R-:W-:Y:S02]  /*3070*/  @!P2 IMAD.WIDE R10, R3, 0x4, R198 ;  /* 0x00000004030aa825 */ /* 0x000fe400078e02c6 */
[----:B------:R2:W-:Y:S05]  /*3080*/  LDGSTS.E.BYPASS.LTC128B.128 [R4+0x1000], [R8.64+0x40], !P0 ;  /* 0x0100004008047fae */ /* 0x0005ea000c101d4e */
[----:B------:R2:W-:Y:S05]  /*3090*/  LDGSTS.E.BYPASS.LTC128B.128 [R4+0x2000], [R8.64+0x80], !P6 ;  /* 0x0200008008047fae */ /* 0x0005ea000f101d4e */
[----:B------:R2:W-:Y:S02]  /*30a0*/  @!P2 LDGSTS.E.BYPASS.LTC128B.128 [R6+0x18080], [R10.64] ;  /* 0x180800000a06afae */ /* 0x0005e4000b901d4e */
.L_x_720:
[-C--:B-1234-:R-:W-:Y:S01]  /*30b0*/  HMMA.16816.F32 R4, R132, R136.reuse, RZ ;  /* 0x000000888404723c */ /* 0x09efe200000018ff */
[----:B------:R-:W-:Y:S01]  /*30c0*/  LDSM.16.M88.4 R164, [R184+0x8080] ;  /* 0x00808000b8a4783b */ /* 0x000fe20000000200 */
[----:B------:R-:W-:Y:S01]  /*30d0*/  UMOV UR4, 0x1800 ;  /* 0x0000180000047882 */ /* 0x000fe20000000000 */
[C---:B------:R-:W-:Y:S01]  /*30e0*/  ISETP.GT.AND P1, PT, R206.reuse, RZ, PT ;  /* 0x000000ffce00720c */ /* 0x040fe20003f24270 */
[----:B------:R-:W-:Y:S01]  /*30f0*/  UIMAD UR4, UR5, UR4, 0x800 ;  /* 0x00000800050474a4 */ /* 0x000fe2000f8e0204 */
[C---:B------:R-:W-:Y:S01]  /*3100*/  ISETP.GT.AND P0, PT, R206.reuse, 0x1, PT ;  /* 0x00000001ce00780c */ /* 0x040fe20003f04270 */
[----:B------:R-:W-:Y:S01]  /*3110*/  UIADD3 UR13, UR8, 0x2, URZ ;  /* 0x00000002080d7890 */ /* 0x000fe2000fffe03f */
[----:B------:R-:W-:Y:S01]  /*3120*/  ISETP.GT.AND P6, PT, R206, 0x20, PT ;  /* 0x00000020ce00780c */ /* 0x000fe20003fc4270 */
[C---:B------:R-:W-:Y:S01]  /*3130*/  HMMA.16816.F32 R8, R140.reuse, R136, RZ ;  /* 0x000000888c08723c */ /* 0x040fe200000018ff */
[----:B------:R-:W0:Y:S01]  /*3140*/  LDGDEPBAR ;  /* 0x00000000000079af */ /* 0x000e220000000000 */
[----:B------:R-:W-:Y:S02]  /*3150*/  UISETP.GE.AND UP0, UPT, UR13, UR9, UPT ;  /* 0x000000090d00728c */ /* 0x000fe4000bf06270 */
[----:B------:R-:W-:Y:S02]  /*3160*/  IADD3 R2, R188, UR4, RZ ;  /* 0x00000004bc027c10 */ /* 0x000fe4000fffe0ff */
[----:B------:R-:W-:Y:S02]  /*3170*/  FSEL R248, R211, -INF , P0 ;  /* 0xff800000d3f87808 */ /* 0x000fe40000000000 */
[-C--:B------:R-:W-:Y:S01]  /*3180*/  HMMA.16816.F32 R12, R140, R138.reuse, RZ ;  /* 0x0000008a8c0c723c */ /* 0x080fe200000018ff */
[----:B------:R-:W-:Y:S03]  /*3190*/  SHF.L.U32 R3, R2, 0x1, RZ ;  /* 0x0000000102037819 */ /* 0x000fe600000006ff */
[C---:B------:R-:W-:Y:S01]  /*31a0*/  FSEL R249, R224.reuse, -INF , P6 ;  /* 0xff800000e0f97808 */ /* 0x040fe20003000000 */
[----:B------:R-:W-:Y:S01]  /*31b0*/  FFMA.FTZ R224, -R224, R224, 1 ;  /* 0x3f800000e0e07423 */ /* 0x000fe200000101e0 */
[----:B------:R-:W-:Y:S01]  /*31c0*/  LDSM.16.M88.4 R168, [R3+0x12880] ;  /* 0x0128800003a8783b */ /* 0x000fe20000000200 */
[----:B------:R-:W-:Y:S01]  /*31d0*/  FSEL R250, R210, -INF , P1 ;  /* 0xff800000d2fa7808 */ /* 0x000fe20000800000 */
[C---:B------:R-:W-:Y:S04]  /*31e0*/  HMMA.16816.F32 R16, R132.reuse, R138, RZ ;  /* 0x0000008a8410723c */ /* 0x040fe800000018ff */
[----:B------:R-:W-:Y:S02]  /*31f0*/  FFMA.FTZ R250, R250, c[0x0][0x29c], -R245 ;  /* 0x0000a700fafa7a23 */ /* 0x000fe400000108f5 */
[----:B------:R-:W1:Y:S02]  /*3200*/  LDSM.16.M88.4 R136, [R3+0x12080] ;  /* 0x012080000388783b */ /* 0x000e640000000200 */
[-C--:B------:R-:W-:Y:S08]  /*3210*/  HMMA.16816.F32 R20, R132, R144.reuse, RZ ;  /* 0x000000908414723c */ /* 0x080ff000000018ff */
[C---:B------:R-:W-:Y:S08]  /*3220*/  HMMA.16816.F32 R24, R140.reuse, R144, RZ ;  /* 0x000000908c18723c */ /* 0x040ff000000018ff */
[-C--:B------:R-:W-:Y:S08]  /*3230*/  HMMA.16816.F32 R28, R140, R146.reuse, RZ ;  /* 0x000000928c1c723c */ /* 0x080ff000000018ff */
[----:B------:R-:W-:Y:S01]  /*3240*/  HMMA.16816.F32 R32, R132, R146, RZ ;  /* 0x000000928420723c */ /* 0x000fe200000018ff */
[----:B------:R-:W-:Y:S06]  /*3250*/  LDSM.16.M88.4 R144, [R176+0x8080] ;  /* 0x00808000b090783b */ /* 0x000fec0000000200 */
[----:B------:R-:W-:Y:S01]  /*3260*/  IADD3 R132, R188, UR4, R185 ;  /* 0x00000004bc847c10 */ /* 0x000fe2000fffe0b9 */
[-C--:B------:R-:W-:Y:S05]  /*3270*/  HMMA.16816.F32 R4, R148, R152.reuse, R4 ;  /* 0x000000989404723c */ /* 0x080fea0000001804 */
[----:B------:R-:W-:Y:S02]  /*3280*/  SHF.L.U32 R2, R132, 0x1, RZ ;  /* 0x0000000184027819 */ /* 0x000fe400000006ff */
[----:B------:R-:W2:Y:S01]  /*3290*/  LDSM.16.M88.4 R132, [R184+0x9080] ;  /* 0x00908000b884783b */ /* 0x000ea20000000200 */
[C---:B------:R-:W-:Y:S07]  /*32a0*/  HMMA.16816.F32 R8, R156.reuse, R152, R8 ;  /* 0x000000989c08723c */ /* 0x040fee0000001808 */
[----:B------:R-:W3:Y:S01]  /*32b0*/  LDSM.16.M88.4 R140, [R2+0x12080] ;  /* 0x01208000028c783b */ /* 0x000ee20000000200 */
[-C--:B------:R-:W-:Y:S04]  /*32c0*/  HMMA.16816.F32 R12, R156, R154.reuse, R12 ;  /* 0x0000009a9c0c723c */ /* 0x080fe8000000180c */
[----:B------:R-:W-:Y:S03]  /*32d0*/  FSEL R153, R222, -INF , P6 ;  /* 0xff800000de997808 */ /* 0x000fe60003000000 */
[----:B------:R-:W4:Y:S01]  /*32e0*/  LDSM.16.M88.4 R172, [R2+0x12880] ;  /* 0x0128800002ac783b */ /* 0x000f220000000200 */
[C---:B------:R-:W-:Y:S08]  /*32f0*/  HMMA.16816.F32 R16, R148.reuse, R154, R16 ;  /* 0x0000009a9410723c */ /* 0x040ff00000001810 */
[-C--:B------:R-:W-:Y:S08]  /*3300*/  HMMA.16816.F32 R20, R148, R160.reuse, R20 ;  /* 0x000000a09414723c */ /* 0x080ff00000001814 */
[C---:B------:R-:W-:Y:S08]  /*3310*/  HMMA.16816.F32 R24, R156.reuse, R160, R24 ;  /* 0x000000a09c18723c */ /* 0x040ff00000001818 */
[-C--:B------:R-:W-:Y:S01]  /*3320*/  HMMA.16816.F32 R28, R156, R162.reuse, R28 ;  /* 0x000000a29c1c723c */ /* 0x080fe2000000181c */
[----:B------:R-:W-:Y:S07]  /*3330*/  LDSM.16.M88.4 R156, [R2+0x13880] ;  /* 0x01388000029c783b */ /* 0x000fee0000000200 */
[----:B------:R-:W-:Y:S01]  /*3340*/  HMMA.16816.F32 R32, R148, R162, R32 ;  /* 0x000000a29420723c */ /* 0x000fe20000001820 */
[----:B------:R-:W5:Y:S06]  /*3350*/  LDSM.16.M88.4 R148, [R176+0x9080] ;  /* 0x00908000b094783b */ /* 0x000f6c0000000200 */
[----:B------:R-:W-:Y:S01]  /*3360*/  FFMA.FTZ R163, R153, c[0x0][0x29c], -R246 ;  /* 0x0000a70099a37a23 */ /* 0x000fe200000108f6 */
[-C--:B-1----:R-:W-:Y:S01]  /*3370*/  HMMA.16816.F32 R4, R136, R164.reuse, R4 ;  /* 0x000000a48804723c */ /* 0x082fe20000001804 */
[----:B------:R-:W-:Y:S04]  /*3380*/  LDSM.16.M88.4 R152, [R184+0xb080] ;  /* 0x00b08000b898783b */ /* 0x000fe80000000200 */
[----:B------:R-:W1:Y:S01]  /*3390*/  MUFU.EX2 R163, R163 ;  /* 0x000000a300a37308 */ /* 0x000e620000000800 */
[C---:B------:R-:W-:Y:S01]  /*33a0*/  FSEL R162, R216.reuse, -INF , P1 ;  /* 0xff800000d8a27808 */ /* 0x040fe20000800000 */
[----:B------:R-:W-:Y:S01]  /*33b0*/  FFMA.FTZ R216, -R216, R216, 1 ;  /* 0x3f800000d8d87423 */ /* 0x000fe200000101d8 */
[C---:B------:R-:W-:Y:S04]  /*33c0*/  HMMA.16816.F32 R8, R168.reuse, R164, R8 ;  /* 0x000000a4a808723c */ /* 0x040fe80000001808 */
[--C-:B------:R-:W-:Y:S03]  /*33d0*/  FFMA.FTZ R162, R162, c[0x0][0x29c], -R239.reuse ;  /* 0x0000a700a2a27a23 */ /* 0x100fe600000108ef */
[----:B------:R-:W-:Y:S01]  /*33e0*/  FSEL R165, R212, -INF , P1 ;  /* 0xff800000d4a57808 */ /* 0x000fe20000800000 */
[-C--:B------:R-:W-:Y:S02]  /*33f0*/  HMMA.16816.F32 R12, R168, R166.reuse, R12 ;  /* 0x000000a6a80c723c */ /* 0x080fe4000000180c */
[----:B------:R-:W-:Y:S02]  /*3400*/  MUFU.EX2 R162, R162 ;  /* 0x000000a200a27308 */ /* 0x000fe40000000800 */
[--C-:B------:R-:W-:Y:S01]  /*3410*/  FFMA.FTZ R165, R165, c[0x0][0x29c], -R242.reuse ;  /* 0x0000a700a5a57a23 */ /* 0x100fe200000108f2 */
[C---:B------:R-:W-:Y:S01]  /*3420*/  FSEL R164, R217.reuse, -INF , P0 ;  /* 0xff800000d9a47808 */ /* 0x040fe20000000000 */
[----:B------:R-:W-:Y:S02]  /*3430*/  FFMA.FTZ R217, -R217, R217, 1 ;  /* 0x3f800000d9d97423 */ /* 0x000fe400000101d9 */
[C---:B------:R-:W-:Y:S04]  /*3440*/  HMMA.16816.F32 R16, R136.reuse, R166, R16 ;  /* 0x000000a68810723c */ /* 0x040fe80000001810 */
[--C-:B------:R-:W-:Y:S04]  /*3450*/  FFMA.FTZ R164, R164, c[0x0][0x29c], -R239.reuse ;  /* 0x0000a700a4a47a23 */ /* 0x100fe800000108ef */
[-C--:B--2---:R-:W-:Y:S08]  /*3460*/  HMMA.16816.F32 R20, R136, R132.reuse, R20 ;  /* 0x000000848814723c */ /* 0x084ff00000001814 */
[C---:B------:R-:W-:Y:S08]  /*3470*/  HMMA.16816.F32 R24, R168.reuse, R132, R24 ;  /* 0x00000084a818723c */ /* 0x040ff00000001818 */
[-C--:B------:R-:W-:Y:S07]  /*3480*/  HMMA.16816.F32 R28, R168, R134.reuse, R28 ;  /* 0x00000086a81c723c */ /* 0x080fee000000181c */
[----:B------:R-:W-:Y:S01]  /*3490*/  FSEL R169, R218, -INF , P6 ;  /* 0xff800000daa97808 */ /* 0x000fe20003000000 */
[----:B------:R-:W-:Y:S01]  /*34a0*/  HMMA.16816.F32 R32, R136, R134, R32 ;  /* 0x000000868820723c */ /* 0x000fe20000001820 */
[----:B------:R-:W-:Y:S03]  /*34b0*/  LDSM.16.M88.4 R132, [R3+0x13080] ;  /* 0x013080000384783b */ /* 0x000fe60000000200 */
[----:B------:R-:W-:Y:S01]  /*34c0*/  FFMA.FTZ R169, R169, c[0x0][0x29c], -R242 ;  /* 0x0000a700a9a97a23 */ /* 0x000fe200000108f2 */
[C---:B------:R-:W-:Y:S01]  /*34d0*/  FSEL R168, R220.reuse, -INF , P6 ;  /* 0xff800000dca87808 */ /* 0x040fe20003000000 */
[----:B------:R-:W-:Y:S01]  /*34e0*/  FFMA.FTZ R220, -R220, R220, 1 ;  /* 0x3f800000dcdc7423 */ /* 0x000fe200000101dc */
[----:B------:R-:W-:Y:S01]  /*34f0*/  FSEL R139, R213, -INF , P1 ;  /* 0xff800000d58b7808 */ /* 0x000fe20000800000 */
[-C--:B---3--:R-:W-:Y:S02]  /*3500*/  HMMA.16816.F32 R4, R140, R144.reuse, R4 ;  /* 0x000000908c04723c */ /* 0x088fe40000001804 */
[----:B------:R-:W-:Y:S03]  /*3510*/  MUFU.EX2 R169, R169 ;  /* 0x000000a900a97308 */ /* 0x000fe60000000800 */
[--C-:B------:R-:W-:Y:S01]  /*3520*/  FFMA.FTZ R160, R139, c[0x0][0x29c], -R246.reuse ;  /* 0x0000a7008ba07a23 */ /* 0x100fe200000108f6 */
[C---:B------:R-:W-:Y:S01]  /*3530*/  ISETP.GT.AND P6, PT, R206.reuse, 0x41, PT ;  /* 0x00000041ce00780c */ /* 0x040fe20003fc4270 */
[----:B------:R-:W2:Y:S01]  /*3540*/  LDSM.16.M88.4 R136, [R184+0xa080] ;  /* 0x00a08000b888783b */ /* 0x000ea20000000200 */
[C---:B----4-:R-:W-:Y:S04]  /*3550*/  HMMA.16816.F32 R8, R172.reuse, R144, R8 ;  /* 0x00000090ac08723c */ /* 0x050fe80000001808 */
[----:B------:R-:W-:Y:S01]  /*3560*/  MUFU.EX2 R160, R160 ;  /* 0x000000a000a07308 */ /* 0x000fe20000000800 */
[----:B------:R-:W-:Y:S01]  /*3570*/  ISETP.GT.AND P1, PT, R206, 0x21, PT ;  /* 0x00000021ce00780c */ /* 0x000fe20003f24270 */
[--C-:B------:R-:W-:Y:S01]  /*3580*/  FFMA.FTZ R168, R168, c[0x0][0x29c], -R239.reuse ;  /* 0x0000a700a8a87a23 */ /* 0x100fe200000108ef */
[C---:B------:R-:W-:Y:S01]  /*3590*/  FSEL R145, R214.reuse, -INF , P0 ;  /* 0xff800000d6917808 */ /* 0x040fe20000000000 */
[-C--:B------:R-:W-:Y:S04]  /*35a0*/  HMMA.16816.F32 R12, R172, R146.reuse, R12 ;  /* 0x00000092ac0c723c */ /* 0x080fe8000000180c */
[----:B------:R-:W-:Y:S01]  /*35b0*/  FFMA.FTZ R161, R145, c[0x0][0x29c], -R246 ;  /* 0x0000a70091a17a23 */ /* 0x000fe200000108f6 */
[----:B------:R-:W-:Y:S01]  /*35c0*/  FSEL R252, R225, -INF , P1 ;  /* 0xff800000e1fc7808 */ /* 0x000fe20000800000 */
[----:B------:R-:W-:Y:S01]  /*35d0*/  FFMA.FTZ R214, -R214, R214, 1 ;  /* 0x3f800000d6d67423 */ /* 0x000fe200000101d6 */
[----:B------:R-:W-:Y:S01]  /*35e0*/  MUFU.EX2 R168, R168 ;  /* 0x000000a800a87308 */ /* 0x000fe20000000800 */
[C---:B------:R-:W-:Y:S01]  /*35f0*/  HMMA.16816.F32 R16, R140.reuse, R146, R16 ;  /* 0x000000928c10723c */ /* 0x040fe20000001810 */
[----:B------:R3:W4:Y:S03]  /*3600*/  LDSM.16.M88.4 R144, [R3+0x13880] ;  /* 0x013880000390783b */ /* 0x0007260000000200 */
[----:B------:R-:W-:Y:S01]  /*3610*/  FSEL R171, R219, -INF , P1 ;  /* 0xff800000dbab7808 */ /* 0x000fe20000800000 */
[----:B------:R-:W-:Y:S01]  /*3620*/  FFMA.FTZ R225, -R225, R225, 1 ;  /* 0x3f800000e1e17423 */ /* 0x000fe200000101e1 */
[C---:B------:R-:W-:Y:S01]  /*3630*/  FSEL R170, R221.reuse, -INF , P1 ;  /* 0xff800000ddaa7808 */ /* 0x040fe20000800000 */
[----:B------:R-:W-:Y:S01]  /*3640*/  FFMA.FTZ R221, -R221, R221, 1 ;  /* 0x3f800000dddd7423 */ /* 0x000fe200000101dd */
[-C--:B-----5:R-:W-:Y:S01]  /*3650*/  HMMA.16816.F32 R20, R140, R148.reuse, R20 ;  /* 0x000000948c14723c */ /* 0x0a0fe20000001814 */
[----:B------:R-:W5:Y:S03]  /*3660*/  MUFU.EX2 R161, R161 ;  /* 0x000000a100a17308 */ /* 0x000f660000000800 */
[----:B------:R-:W-:Y:S02]  /*3670*/  FFMA.FTZ R171, R171, c[0x0][0x29c], -R242 ;  /* 0x0000a700abab7a23 */ /* 0x000fe400000108f2 */
[--C-:B------:R-:W-:Y:S02]  /*3680*/  FFMA.FTZ R170, R170, c[0x0][0x29c], -R239.reuse ;  /* 0x0000a700aaaa7a23 */ /* 0x100fe400000108ef */
[C---:B------:R-:W-:Y:S04]  /*3690*/  HMMA.16816.F32 R24, R172.reuse, R148, R24 ;  /* 0x00000094ac18723c */ /* 0x040fe80000001818 */
[----:B------:R-:W-:Y:S03]  /*36a0*/  FFMA.FTZ R213, -R213, R213, 1 ;  /* 0x3f800000d5d57423 */ /* 0x000fe600000101d5 */
[----:B------:R-:W-:Y:S01]  /*36b0*/  FSEL R149, R223, -INF , P1 ;  /* 0xff800000df957808 */ /* 0x000fe20000800000 */
[-C--:B------:R-:W-:Y:S03]  /*36c0*/  HMMA.16816.F32 R28, R172, R150.reuse, R28 ;  /* 0x00000096ac1c723c */ /* 0x080fe6000000181c */
[C---:B------:R-:W-:Y:S01]  /*36d0*/  ISETP.GT.AND P1, PT, R206.reuse, 0x60, PT ;  /* 0x00000060ce00780c */ /* 0x040fe20003f24270 */
[----:B------:R-:W-:Y:S01]  /*36e0*/  FFMA.FTZ R166, R149, c[0x0][0x29c], -R246 ;  /* 0x0000a70095a67a23 */ /* 0x000fe200000108f6 */
[----:B---3--:R-:W-:Y:S02]  /*36f0*/  FSEL R3, R215, -INF , P0 ;  /* 0xff800000d7037808 */ /* 0x008fe40000000000 */
[----:B------:R-:W-:Y:S01]  /*3700*/  ISETP.GT.AND P0, PT, R206, 0x40, PT ;  /* 0x00000040ce00780c */ /* 0x000fe20003f04270 */
[----:B------:R-:W-:Y:S02]  /*3710*/  HMMA.16816.F32 R32, R140, R150, R32 ;  /* 0x000000968c20723c */ /* 0x000fe40000001820 */
[----:B------:R-:W3:Y:S02]  /*3720*/  MUFU.EX2 R166, R166 ;  /* 0x000000a600a67308 */ /* 0x000ee40000000800 */
[----:B------:R-:W-:Y:S01]  /*3730*/  FSEL R149, R226, -INF , P0 ;  /* 0xff800000e2957808 */ /* 0x000fe20000000000 */
[----:B------:R-:W-:Y:S01]  /*3740*/  FFMA.FTZ R3, R3, c[0x0][0x29c], -R242 ;  /* 0x0000a70003037a23 */ /* 0x000fe200000108f2 */
[C---:B------:R-:W-:Y:S01]  /*3750*/  FSEL R251, R228.reuse, -INF , P0 ;  /* 0xff800000e4fb7808 */ /* 0x040fe20000000000 */
[----:B------:R-:W-:Y:S01]  /*3760*/  FFMA.FTZ R228, -R228, R228, 1 ;  /* 0x3f800000e4e47423 */ /* 0x000fe200000101e4 */
[-C--:B--2---:R-:W-:Y:S05]  /*3770*/  HMMA.16816.F32 R4, R132, R136.reuse, R4 ;  /* 0x000000888404723c */ /* 0x084fea0000001804 */
[----:B------:R-:W-:Y:S01]  /*3780*/  FSEL R141, R227, -INF , P6 ;  /* 0xff800000e38d7808 */ /* 0x000fe20003000000 */
[--C-:B------:R-:W-:Y:S01]  /*3790*/  FFMA.FTZ R167, R149, c[0x0][0x29c], -R246.reuse ;  /* 0x0000a70095a77a23 */ /* 0x100fe200000108f6 */
[----:B------:R-:W-:Y:S01]  /*37a0*/  FSEL R173, R230, -INF , P0 ;  /* 0xff800000e6ad7808 */ /* 0x000fe20000000000 */
[C---:B----4-:R-:W-:Y:S01]  /*37b0*/  HMMA.16816.F32 R8, R144.reuse, R136, R8 ;  /* 0x000000889008723c */ /* 0x050fe20000001808 */
[----:B------:R-:W-:Y:S03]  /*37c0*/  LDSM.16.M88.4 R148, [R176+0xa080] ;  /* 0x00a08000b094783b */ /* 0x000fe60000000200 */
[----:B------:R-:W-:Y:S01]  /*37d0*/  FFMA.FTZ R174, R141, c[0x0][0x29c], -R246 ;  /* 0x0000a7008dae7a23 */ /* 0x000fe200000108f6 */
[----:B------:R-:W-:Y:S01]  /*37e0*/  MUFU.EX2 R167, R167 ;  /* 0x000000a700a77308 */ /* 0x000fe20000000800 */
[----:B------:R-:W-:Y:S01]  /*37f0*/  FFMA.FTZ R173, R173, c[0x0][0x29c], -R242 ;  /* 0x0000a700adad7a23 */ /* 0x000fe200000108f2 */
[----:B------:R-:W-:Y:S01]  /*3800*/  FSEL R172, R232, -INF , P0 ;  /* 0xff800000e8ac7808 */ /* 0x000fe20000000000 */
[-C--:B------:R-:W-:Y:S01]  /*3810*/  HMMA.16816.F32 R12, R144, R138.reuse, R12 ;  /* 0x0000008a900c723c */ /* 0x080fe2000000180c */
[----:B------:R2:W4:Y:S02]  /*3820*/  LDSM.16.M88.4 R140, [R2+0x13080] ;  /* 0x01308000028c783b */ /* 0x0005240000000200 */
[----:B------:R-:W-:Y:S01]  /*3830*/  ISETP.GT.AND P0, PT, R206, 0x61, PT ;  /* 0x00000061ce00780c */ /* 0x000fe20003f04270 */
[----:B------:R-:W-:Y:S01]  /*3840*/  FFMA.FTZ R172, R172, c[0x0][0x29c], -R239 ;  /* 0x0000a700acac7a23 */ /* 0x000fe200000108ef */
[----:B------:R-:W-:Y:S01]  /*3850*/  FSEL R175, R240, -INF , P1 ;  /* 0xff800000f0af7808 */ /* 0x000fe20000800000 */
[----:B------:R-:W-:Y:S01]  /*3860*/  FFMA.FTZ R232, -R232, R232, 1 ;  /* 0x3f800000e8e87423 */ /* 0x000fe200000101e8 */
[----:B------:R-:W1:Y:S01]  /*3870*/  MUFU.EX2 R174, R174 ;  /* 0x000000ae00ae7308 */ /* 0x000e620000000800 */
[C---:B------:R-:W-:Y:S01]  /*3880*/  HMMA.16816.F32 R16, R132.reuse, R138, R16 ;  /* 0x0000008a8410723c */ /* 0x040fe20000001810 */
[----:B------:R-:W1:Y:S03]  /*3890*/  LDSM.16.M88.4 R136, [R176+0xb080] ;  /* 0x00b08000b088783b */ /* 0x000e660000000200 */
[----:B------:R-:W-:Y:S01]  /*38a0*/  FSEL R247, R241, -INF , P0 ;  /* 0xff800000f1f77808 */ /* 0x000fe20000000000 */
[--C-:B------:R-:W-:Y:S03]  /*38b0*/  FFMA.FTZ R175, R175, c[0x0][0x29c], -R246.reuse ;  /* 0x0000a700afaf7a23 */ /* 0x100fe600000108f6 */
[-C--:B------:R-:W-:Y:S01]  /*38c0*/  HMMA.16816.F32 R20, R132, R152.reuse, R20 ;  /* 0x000000988414723c */ /* 0x080fe20000001814 */
[----:B------:R-:W-:Y:S03]  /*38d0*/  MUFU.EX2 R173, R173 ;  /* 0x000000ad00ad7308 */ /* 0x000fe60000000800 */
[----:B------:R-:W-:Y:S04]  /*38e0*/  FFMA.FTZ R246, R247, c[0x0][0x29c], -R246 ;  /* 0x0000a700f7f67a23 */ /* 0x000fe800000108f6 */
[C---:B------:R-:W-:Y:S03]  /*38f0*/  HMMA.16816.F32 R24, R144.reuse, R152, R24 ;  /* 0x000000989018723c */ /* 0x040fe60000001818 */
[----:B------:R-:W1:Y:S01]  /*3900*/  MUFU.EX2 R175, R175 ;  /* 0x000000af00af7308 */ /* 0x000e620000000800 */
[--C-:B--2---:R-:W-:Y:S03]  /*3910*/  FFMA.FTZ R2, R249, c[0x0][0x29c], -R245.reuse ;  /* 0x0000a700f9027a23 */ /* 0x104fe600000108f5 */
[--C-:B------:R-:W-:Y:S01]  /*3920*/  FFMA.FTZ R152, R248, c[0x0][0x29c], -R245.reuse ;  /* 0x0000a700f8987a23 */ /* 0x100fe200000108f5 */
[-C--:B------:R-:W-:Y:S01]  /*3930*/  HMMA.16816.F32 R28, R144, R154.reuse, R28 ;  /* 0x0000009a901c723c */ /* 0x080fe2000000181c */
[----:B------:R-:W2:Y:S03]  /*3940*/  LDS R144, [R237+0x18280] ;  /* 0x01828000ed907984 */ /* 0x000ea60000000800 */
[C---:B------:R-:W-:Y:S01]  /*3950*/  FSEL R153, R234.reuse, -INF , P1 ;  /* 0xff800000ea997808 */ /* 0x040fe20000800000 */
[----:B------:R-:W1:Y:S01]  /*3960*/  MUFU.EX2 R246, R246 ;  /* 0x000000f600f67308 */ /* 0x000e620000000800 */
[----:B------:R-:W-:Y:S02]  /*3970*/  FFMA.FTZ R234, -R234, R234, 1 ;  /* 0x3f800000eaea7423 */ /* 0x000fe400000101ea */
[----:B------:R-:W-:Y:S04]  /*3980*/  HMMA.16816.F32 R32, R132, R154, R32 ;  /* 0x0000009a8420723c */ /* 0x000fe80000001820 */
[--C-:B------:R-:W-:Y:S02]  /*3990*/  FFMA.FTZ R145, R252, c[0x0][0x29c], -R245.reuse ;  /* 0x0000a700fc917a23 */ /* 0x100fe400000108f5 */
[--C-:B------:R-:W-:Y:S01]  /*39a0*/  FFMA.FTZ R146, R251, c[0x0][0x29c], -R245.reuse ;  /* 0x0000a700fb927a23 */ /* 0x100fe200000108f5 */
[----:B------:R-:W-:Y:S01]  /*39b0*/  MUFU.EX2 R247, R250 ;  /* 0x000000fa00f77308 */ /* 0x000fe20000000800 */
[-C--:B----4-:R-:W-:Y:S05]  /*39c0*/  HMMA.16816.F32 R4, R140, R148.reuse, R4 ;  /* 0x000000948c04723c */ /* 0x090fea0000001804 */
[--C-:B------:R-:W-:Y:S01]  /*39d0*/  FFMA.FTZ R154, R153, c[0x0][0x29c], -R242.reuse ;  /* 0x0000a700999a7a23 */ /* 0x100fe200000108f2 */
[----:B------:R-:W-:Y:S02]  /*39e0*/  FSEL R155, R231, -INF , P6 ;  /* 0xff800000e79b7808 */ /* 0x000fe40003000000 */
[C---:B------:R-:W-:Y:S01]  /*39f0*/  HMMA.16816.F32 R8, R156.reuse, R148, R8 ;  /* 0x000000949c08723c */ /* 0x040fe20000001808 */
[----:B------:R-:W-:Y:S03]  /*3a00*/  MUFU.EX2 R145, R145 ;  /* 0x0000009100917308 */ /* 0x000fe60000000800 */
[--C-:B------:R-:W-:Y:S03]  /*3a10*/  FFMA.FTZ R155, R155, c[0x0][0x29c], -R242.reuse ;  /* 0x0000a7009b9b7a23 */ /* 0x100fe600000108f2 */
[----:B------:R-:W-:Y:S01]  /*3a20*/  FSEL R148, R229, -INF , P6 ;  /* 0xff800000e5947808 */ /* 0x000fe20003000000 */
[-C--:B------:R-:W-:Y:S03]  /*3a30*/  HMMA.16816.F32 R12, R156, R150.reuse, R12 ;  /* 0x000000969c0c723c */ /* 0x080fe6000000180c */
[----:B------:R-:W4:Y:S01]  /*3a40*/  MUFU.EX2 R152, R152 ;  /* 0x0000009800987308 */ /* 0x000f220000000800 */
[--C-:B------:R-:W-:Y:S01]  /*3a50*/  FFMA.FTZ R147, R148, c[0x0][0x29c], -R245.reuse ;  /* 0x0000a70094937a23 */ /* 0x100fe200000108f5 */
[----:B------:R-:W-:Y:S01]  /*3a60*/  FSEL R148, R243, -INF , P1 ;  /* 0xff800000f3947808 */ /* 0x000fe20000800000 */
[----:B------:R-:W-:Y:S02]  /*3a70*/  FFMA.FTZ R229, -R229, R229, 1 ;  /* 0x3f800000e5e57423 */ /* 0x000fe400000101e5 */
[C---:B------:R-:W-:Y:S04]  /*3a80*/  HMMA.16816.F32 R16, R140.reuse, R150, R16 ;  /* 0x000000968c10723c */ /* 0x040fe80000001810 */
[--C-:B------:R-:W-:Y:S01]  /*3a90*/  FFMA.FTZ R149, R148, c[0x0][0x29c], -R245.reuse ;  /* 0x0000a70094957a23 */ /* 0x100fe200000108f5 */
[----:B------:R-:W-:Y:S02]  /*3aa0*/  MUFU.EX2 R147, R147 ;  /* 0x0000009300937308 */ /* 0x000fe40000000800 */
[----:B------:R-:W-:Y:S01]  /*3ab0*/  FSEL R151, R235, -INF , P0 ;  /* 0xff800000eb977808 */ /* 0x000fe20000000000 */
[-C--:B-1----:R-:W-:Y:S04]  /*3ac0*/  HMMA.16816.F32 R20, R140, R136.reuse, R20 ;  /* 0x000000888c14723c */ /* 0x082fe80000001814 */
[----:B------:R-:W-:Y:S01]  /*3ad0*/  FFMA.FTZ R242, R151, c[0x0][0x29c], -R242 ;  /* 0x0000a70097f27a23 */ /* 0x000fe200000108f2 */
[----:B------:R-:W-:Y:S01]  /*3ae0*/  FSEL R150, R244, -INF , P0 ;  /* 0xff800000f4967808 */ /* 0x000fe20000000000 */
[----:B------:R-:W-:Y:S01]  /*3af0*/  FFMA.FTZ R235, -R235, R235, 1 ;  /* 0x3f800000ebeb7423 */ /* 0x000fe200000101eb */
[----:B------:R-:W1:Y:S01]  /*3b00*/  MUFU.EX2 R148, R149 ;  /* 0x0000009500947308 */ /* 0x000e620000000800 */
[C---:B------:R-:W-:Y:S04]  /*3b10*/  HMMA.16816.F32 R24, R156.reuse, R136, R24 ;  /* 0x000000889c18723c */ /* 0x040fe80000001818 */
[----:B------:R-:W-:Y:S04]  /*3b20*/  FFMA.FTZ R245, R150, c[0x0][0x29c], -R245 ;  /* 0x0000a70096f57a23 */ /* 0x000fe800000108f5 */
[-C--:B------:R-:W-:Y:S01]  /*3b30*/  HMMA.16816.F32 R28, R156, R138.reuse, R28 ;  /* 0x0000008a9c1c723c */ /* 0x080fe2000000181c */
[----:B------:R-:W-:Y:S03]  /*3b40*/  MUFU.EX2 R149, R165 ;  /* 0x000000a500957308 */ /* 0x000fe60000000800 */
[--C-:B--2---:R-:W-:Y:S02]  /*3b50*/  FADD.FTZ R16, R16, -R144.reuse ;  /* 0x8000009010107221 */ /* 0x104fe40000010000 */
[--C-:B------:R-:W-:Y:S02]  /*3b60*/  FADD.FTZ R17, R17, -R144.reuse ;  /* 0x8000009011117221 */ /* 0x100fe40000010000 */
[----:B------:R-:W-:Y:S01]  /*3b70*/  HMMA.16816.F32 R32, R140, R138, R32 ;  /* 0x0000008a8c20723c */ /* 0x000fe20000001820 */
[----:B------:R-:W2:Y:S02]  /*3b80*/  LDS R138, [R237+0x182a0] ;  /* 0x0182a000ed8a7984 */ /* 0x000ea40000000800 */
[----:B------:R1:W-:Y:S01]  /*3b90*/  MUFU.EX2 R158, R3 ;  /* 0x00000003009e7308 */ /* 0x0003e20000000800 */
[--C-:B------:R-:W-:Y:S01]  /*3ba0*/  FADD.FTZ R156, R5, -R144.reuse ;  /* 0x80000090059c7221 */ /* 0x100fe20000010000 */
[----:B------:R-:W4:Y:S01]  /*3bb0*/  LDS R141, [R237+0x18300] ;  /* 0x01830000ed8d7984 */ /* 0x000f220000000800 */
[----:B------:R-:W-:Y:S01]  /*3bc0*/  FMUL.FTZ R16, R163, R16 ;  /* 0x00000010a3107220 */ /* 0x000fe20000410000 */
[----:B------:R-:W-:Y:S01]  /*3bd0*/  FSEL R140, R238, -INF , P0 ;  /* 0xff800000ee8c7808 */ /* 0x000fe20000000000 */
[----:B-----5:R-:W-:Y:S01]  /*3be0*/  FMUL.FTZ R153, R161, R156 ;  /* 0x0000009ca1997220 */ /* 0x020fe20000410000 */
[----:B------:R-:W-:Y:S01]  /*3bf0*/  FSEL R156, R233, -INF , P6 ;  /* 0xff800000e99c7808 */ /* 0x000fe20003000000 */
[----:B------:R-:W5:Y:S01]  /*3c00*/  LDS R237, [R237+0x18320] ;  /* 0x01832000eded7984 */ /* 0x000f620000000800 */
[----:B------:R-:W-:Y:S01]  /*3c10*/  PLOP3.LUT P0, PT, PT, PT, UP0, 0x80, 0x0 ;  /* 0x000000000000781c */ /* 0x000fe20003f0f008 */
[--C-:B------:R-:W-:Y:S01]  /*3c20*/  FADD.FTZ R21, R21, -R144.reuse ;  /* 0x8000009015157221 */ /* 0x100fe20000010000 */
[----:B------:R-:W2:Y:S01]  /*3c30*/  MUFU.EX2 R245, R245 ;  /* 0x000000f500f57308 */ /* 0x000ea20000000800 */
[----:B------:R-:W-:Y:S01]  /*3c40*/  FMUL.FTZ R153, R153, R214 ;  /* 0x000000d699997220 */ /* 0x000fe20000410000 */
[----:B------:R-:W-:Y:S01]  /*3c50*/  FSEL R142, R236, -INF , P1 ;  /* 0xff800000ec8e7808 */ /* 0x000fe20000800000 */
[----:B---3--:R-:W-:Y:S02]  /*3c60*/  FMUL.FTZ R17, R166, R17 ;  /* 0x00000011a6117220 */ /* 0x008fe40000410000 */
[----:B------:R-:W-:Y:S02]  /*3c70*/  FFMA.FTZ R214, -R223, R223, 1 ;  /* 0x3f800000dfd67423 */ /* 0x000fe400000101df */
[----:B------:R-:W-:Y:S02]  /*3c80*/  FMUL.FTZ R21, R174, R21 ;  /* 0x00000015ae157220 */ /* 0x000fe40000410000 */
[----:B------:R-:W-:Y:S01]  /*3c90*/  FMUL.FTZ R214, R17, R214 ;  /* 0x000000d611d67220 */ /* 0x000fe20000410000 */
[----:B------:R-:W3:Y:S01]  /*3ca0*/  MUFU.EX2 R146, R146 ;  /* 0x0000009200927308 */ /* 0x000ee20000000800 */
[--C-:B------:R-:W-:Y:S02]  /*3cb0*/  FADD.FTZ R32, R32, -R144.reuse ;  /* 0x8000009020207221 */ /* 0x100fe40000010000 */
[----:B------:R-:W-:Y:S02]  /*3cc0*/  FADD.FTZ R33, R33, -R144 ;  /* 0x8000009021217221 */ /* 0x000fe40000010000 */
[----:B-1----:R-:W-:Y:S01]  /*3cd0*/  FFMA.FTZ R3, -R222, R222, 1 ;  /* 0x3f800000de037423 */ /* 0x002fe200000101de */
[----:B------:R-:W-:Y:S01]  /*3ce0*/  F2FP.PACK_AB R222, R174, R167 ;  /* 0x000000a7aede723e */ /* 0x000fe200000000ff */
[----:B------:R-:W-:Y:S02]  /*3cf0*/  FMUL.FTZ R32, R175, R32 ;  /* 0x00000020af207220 */ /* 0x000fe40000410000 */
[----:B------:R-:W-:Y:S01]  /*3d00*/  FMUL.FTZ R3, R16, R3 ;  /* 0x0000000310037220 */ /* 0x000fe20000410000 */
[----:B------:R-:W1:Y:S01]  /*3d10*/  MUFU.EX2 R2, R2 ;  /* 0x0000000200027308 */ /* 0x000e620000000800 */
[----:B------:R-:W-:Y:S02]  /*3d20*/  FFMA.FTZ R16, -R227, R227, 1 ;  /* 0x3f800000e3107423 */ /* 0x000fe400000101e3 */
[----:B------:R-:W-:Y:S01]  /*3d30*/  FFMA.FTZ R17, -R226, R226, 1 ;  /* 0x3f800000e2117423 */ /* 0x000fe200000101e2 */
[----:B------:R-:W-:Y:S01]  /*3d40*/  F2FP.PACK_AB R214, R214, R3 ;  /* 0x00000003d6d6723e */ /* 0x000fe200000000ff */
[----:B------:R-:W-:Y:S02]  /*3d50*/  FMUL.FTZ R16, R21, R16 ;  /* 0x0000001015107220 */ /* 0x000fe40000410000 */
[----:B------:R-:W-:Y:S02]  /*3d60*/  FMUL.FTZ R33, R246, R33 ;  /* 0x00000021f6217220 */ /* 0x000fe40000410000 */
[--C-:B--2---:R-:W-:Y:S01]  /*3d70*/  FADD.FTZ R226, R6, -R138.reuse ;  /* 0x8000008a06e27221 */ /* 0x104fe20000010000 */
[----:B------:R-:W-:Y:S01]  /*3d80*/  MUFU.EX2 R154, R154 ;  /* 0x0000009a009a7308 */ /* 0x000fe20000000800 */
[----:B------:R-:W-:Y:S02]  /*3d90*/  FADD.FTZ R139, R7, -R138 ;  /* 0x8000008a078b7221 */ /* 0x000fe40000010000 */
[----:B------:R-:W-:Y:S02]  /*3da0*/  FFMA.FTZ R21, -R240, R240, 1 ;  /* 0x3f800000f0157423 */ /* 0x000fe400000101f0 */
[----:B------:R-:W-:Y:S02]  /*3db0*/  FFMA.FTZ R174, -R241, R241, 1 ;  /* 0x3f800000f1ae7423 */ /* 0x000fe400000101f1 */
[----:B----4-:R-:W-:Y:S02]  /*3dc0*/  FMUL.FTZ R139, R152, R139 ;  /* 0x0000008b988b7220 */ /* 0x010fe40000410000 */
[----:B------:R-:W-:Y:S01]  /*3dd0*/  FMUL.FTZ R21, R32, R21 ;  /* 0x0000001520157220 */ /* 0x000fe20000410000 */
[----:B------:R-:W-:Y:S01]  /*3de0*/  F2FP.PACK_AB R32, R152, R247 ;  /* 0x000000f79820723e */ /* 0x000fe200000000ff */
[----:B------:R-:W-:Y:S01]  /*3df0*/  FMUL.FTZ R174, R33, R174 ;  /* 0x000000ae21ae7220 */ /* 0x000fe20000410000 */
[----:B------:R-:W-:Y:S01]  /*3e00*/  MUFU.EX2 R172, R172 ;  /* 0x000000ac00ac7308 */ /* 0x000fe20000000800 */
[----:B------:R-:W-:Y:S02]  /*3e10*/  FFMA.FTZ R152, -R211, R211, 1 ;  /* 0x3f800000d3987423 */ /* 0x000fe400000101d3 */
[----:B------:R-:W-:Y:S01]  /*3e20*/  FADD.FTZ R20, R20, -R144 ;  /* 0x8000009014147221 */ /* 0x000fe20000010000 */
[----:B------:R-:W-:Y:S01]  /*3e30*/  F2FP.PACK_AB R174, R174, R21 ;  /* 0x00000015aeae723e */ /* 0x000fe200000000ff */
[----:B------:R-:W-:Y:S01]  /*3e40*/  FMUL.FTZ R226, R247, R226 ;  /* 0x000000e2f7e27220 */ /* 0x000fe20000410000 */
[----:B------:R2:W-:Y:S01]  /*3e50*/  STS [R205+0x18880], R32 ;  /* 0x01888020cd007388 */ /* 0x0005e20000000800 */
[----:B------:R-:W-:Y:S02]  /*3e60*/  FFMA.FTZ R33, -R210, R210, 1 ;  /* 0x3f800000d2217423 */ /* 0x000fe400000101d2 */
[----:B------:R-:W-:Y:S02]  /*3e70*/  FMUL.FTZ R152, R139, R152 ;  /* 0x000000988b987220 */ /* 0x000fe40000410000 */
[----:B------:R-:W-:Y:S02]  /*3e80*/  FMUL.FTZ R20, R167, R20 ;  /* 0x00000014a7147220 */ /* 0x000fe40000410000 */
[----:B------:R-:W-:Y:S02]  /*3e90*/  FMUL.FTZ R33, R226, R33 ;  /* 0x00000021e2217220 */ /* 0x000fe40000410000 */
[--C-:B------:R-:W-:Y:S02]  /*3ea0*/  FFMA.FTZ R156, R156, c[0x0][0x29c], -R239.reuse ;  /* 0x0000a7009c9c7a23 */ /* 0x100fe400000108ef */
[--C-:B------:R-:W-:Y:S01]  /*3eb0*/  FADD.FTZ R3, R18, -R138.reuse ;  /* 0x8000008a12037221 */ /* 0x100fe20000010000 */
[----:B------:R-:W-:Y:S01]  /*3ec0*/  F2FP.PACK_AB R152, R152, R33 ;  /* 0x000000219898723e */ /* 0x000fe200000000ff */
[--C-:B------:R-:W-:Y:S02]  /*3ed0*/  FADD.FTZ R18, R19, -R138.reuse ;  /* 0x8000008a13127221 */ /* 0x100fe40000010000 */
[--C-:B------:R-:W-:Y:S02]  /*3ee0*/  FADD.FTZ R19, R22, -R138.reuse ;  /* 0x8000008a16137221 */ /* 0x100fe40000010000 */
[--C-:B------:R-:W-:Y:S02]  /*3ef0*/  FADD.FTZ R22, R23, -R138.reuse ;  /* 0x8000008a17167221 */ /* 0x100fe40000010000 */
[--C-:B------:R-:W-:Y:S01]  /*3f00*/  FADD.FTZ R21, R34, -R138.reuse ;  /* 0x8000008a22157221 */ /* 0x100fe20000010000 */
[----:B------:R-:W-:Y:S01]  /*3f10*/  MUFU.EX2 R23, R164 ;  /* 0x000000a400177308 */ /* 0x000fe20000000800 */
[----:B------:R-:W-:Y:S02]  /*3f20*/  FADD.FTZ R138, R35, -R138 ;  /* 0x8000008a238a7221 */ /* 0x000fe40000010000 */
[--C-:B------:R-:W-:Y:S02]  /*3f30*/  FFMA.FTZ R142, R142, c[0x0][0x29c], -R239.reuse ;  /* 0x0000a7008e8e7a23 */ /* 0x100fe400000108ef */
[----:B------:R-:W-:Y:S01]  /*3f40*/  FFMA.FTZ R239, R140, c[0x0][0x29c], -R239 ;  /* 0x0000a7008cef7a23 */ /* 0x000fe200000108ef */
[----:B------:R-:W-:Y:S01]  /*3f50*/  F2FP.PACK_AB R140, R166, R163 ;  /* 0x000000a3a68c723e */ /* 0x000fe200000000ff */
[----:B------:R-:W-:Y:S01]  /*3f60*/  FMUL.FTZ R17, R20, R17 ;  /* 0x0000001114117220 */ /* 0x000fe20000410000 */
[----:B------:R-:W-:Y:S01]  /*3f70*/  F2FP.PACK_AB R20, R246, R175 ;  /* 0x000000aff614723e */ /* 0x000fe200000000ff */
[----:B------:R-:W-:Y:S01]  /*3f80*/  FFMA.FTZ R33, -R244, R244, 1 ;  /* 0x3f800000f4217423 */ /* 0x000fe200000101f4 */
[----:B------:R-:W4:Y:S01]  /*3f90*/  MUFU.EX2 R166, R171 ;  /* 0x000000ab00a67308 */ /* 0x000f220000000800 */
[----:B------:R-:W-:Y:S01]  /*3fa0*/  FMUL.FTZ R21, R148, R21 ;  /* 0x0000001594157220 */ /* 0x000fe20000410000 */
[----:B------:R-:W-:Y:S01]  /*3fb0*/  F2FP.PACK_AB R16, R16, R17 ;  /* 0x000000111010723e */ /* 0x000fe200000000ff */
[C---:B------:R-:W-:Y:S01]  /*3fc0*/  FMUL.FTZ R138, R245.reuse, R138 ;  /* 0x0000008af58a7220 */ /* 0x040fe20000410000 */
[----:B------:R-:W-:Y:S01]  /*3fd0*/  F2FP.PACK_AB R148, R245, R148 ;  /* 0x00000094f594723e */ /* 0x000fe200000000ff */
[----:B------:R-:W-:Y:S02]  /*3fe0*/  FFMA.FTZ R34, -R243, R243, 1 ;  /* 0x3f800000f3227423 */ /* 0x000fe400000101f3 */
[----:B------:R-:W-:Y:S02]  /*3ff0*/  FMUL.FTZ R138, R138, R33 ;  /* 0x000000218a8a7220 */ /* 0x000fe40000410000 */
[----:B------:R-:W-:Y:S01]  /*4000*/  FMUL.FTZ R21, R21, R34 ;  /* 0x0000002215157220 */ /* 0x000fe20000410000 */
[----:B------:R-:W2:Y:S01]  /*4010*/  MUFU.EX2 R17, R242 ;  /* 0x000000f200117308 */ /* 0x000ea20000000800 */
[--C-:B------:R-:W-:Y:S01]  /*4020*/  FADD.FTZ R12, R12, -R141.reuse ;  /* 0x8000008d0c0c7221 */ /* 0x100fe20000010000 */
[----:B------:R-:W-:Y:S01]  /*4030*/  F2FP.PACK_AB R34, R158, R149 ;  /* 0x000000959e22723e */ /* 0x000fe200000000ff */
[C---:B------:R-:W-:Y:S01]  /*4040*/  FMUL.FTZ R22, R147.reuse, R22 ;  /* 0x0000001693167220 */ /* 0x040fe20000410000 */
[----:B------:R-:W-:Y:S01]  /*4050*/  F2FP.PACK_AB R138, R138, R21 ;  /* 0x000000158a8a723e */ /* 0x000fe200000000ff */
[----:B---3--:R-:W-:Y:S01]  /*4060*/  FMUL.FTZ R19, R146, R19 ;  /* 0x0000001392137220 */ /* 0x008fe20000410000 */
[----:B------:R-:W-:Y:S01]  /*4070*/  F2FP.PACK_AB R146, R147, R146 ;  /* 0x000000929392723e */ /* 0x000fe200000000ff */
[C---:B------:R-:W-:Y:S02]  /*4080*/  FMUL.FTZ R18, R145.reuse, R18 ;  /* 0x0000001291127220 */ /* 0x040fe40000410000 */
[----:B-1----:R-:W-:Y:S01]  /*4090*/  FMUL.FTZ R3, R2, R3 ;  /* 0x0000000302037220 */ /* 0x002fe20000410000 */
[----:B------:R-:W-:Y:S01]  /*40a0*/  F2FP.PACK_AB R2, R145, R2 ;  /* 0x000000029102723e */ /* 0x000fe200000000ff */
[----:B------:R-:W-:Y:S01]  /*40b0*/  FFMA.FTZ R21, -R218, R218, 1 ;  /* 0x3f800000da157423 */ /* 0x000fe200000101da */
[----:B------:R-:W-:Y:S01]  /*40c0*/  MUFU.EX2 R142, R142 ;  /* 0x0000008e008e7308 */ /* 0x000fe20000000800 */
[----:B------:R-:W-:Y:S02]  /*40d0*/  FMUL.FTZ R12, R169, R12 ;  /* 0x0000000ca90c7220 */ /* 0x000fe40000410000 */
[----:B------:R-:W-:Y:S02]  /*40e0*/  FMUL.FTZ R19, R19, R228 ;  /* 0x000000e413137220 */ /* 0x000fe40000410000 */
[----:B------:R-:W-:Y:S02]  /*40f0*/  FMUL.FTZ R22, R22, R229 ;  /* 0x000000e516167220 */ /* 0x000fe40000410000 */
[----:B------:R-:W-:Y:S02]  /*4100*/  FMUL.FTZ R3, R3, R224 ;  /* 0x000000e003037220 */ /* 0x000fe40000410000 */
[----:B------:R-:W-:Y:S01]  /*4110*/  FMUL.FTZ R18, R18, R225 ;  /* 0x000000e112127220 */ /* 0x000fe20000410000 */
[----:B------:R-:W-:Y:S01]  /*4120*/  F2FP.PACK_AB R22, R22, R19 ;  /* 0x000000131616723e */ /* 0x000fe200000000ff */
[----:B------:R-:W-:Y:S01]  /*4130*/  FMUL.FTZ R12, R12, R21 ;  /* 0x000000150c0c7220 */ /* 0x000fe20000410000 */
[----:B------:R-:W-:Y:S01]  /*4140*/  MUFU.EX2 R19, R170 ;  /* 0x000000aa00137308 */ /* 0x000fe20000000800 */
[--C-:B------:R-:W-:Y:S01]  /*4150*/  FADD.FTZ R8, R8, -R141.reuse ;  /* 0x8000008d08087221 */ /* 0x100fe20000010000 */
[----:B------:R-:W-:Y:S01]  /*4160*/  F2FP.PACK_AB R18, R18, R3 ;  /* 0x000000031212723e */ /* 0x000fe200000000ff */
[--C-:B------:R-:W-:Y:S02]  /*4170*/  FADD.FTZ R9, R9, -R141.reuse ;  /* 0x8000008d09097221 */ /* 0x100fe40000010000 */
[----:B------:R-:W-:Y:S02]  /*4180*/  FMUL.FTZ R8, R149, R8 ;  /* 0x0000000895087220 */ /* 0x000fe40000410000 */
[--C-:B------:R-:W-:Y:S02]  /*4190*/  FADD.FTZ R13, R13, -R141.reuse ;  /* 0x8000008d0d0d7221 */ /* 0x100fe40000010000 */
[----:B------:R-:W-:Y:S01]  /*41a0*/  FFMA.FTZ R3, -R212, R212, 1 ;  /* 0x3f800000d4037423 */ /* 0x000fe200000101d4 */
[----:B------:R-:W1:Y:S01]  /*41b0*/  MUFU.EX2 R21, R156 ;  /* 0x0000009c00157308 */ /* 0x000e620000000800 */
[----:B------:R-:W-:Y:S01]  /*41c0*/  FMUL.FTZ R9, R158, R9 ;  /* 0x000000099e097220 */ /* 0x000fe20000410000 */
[C---:B----4-:R-:W-:Y:S01]  /*41d0*/  F2FP.PACK_AB R158, R166.reuse, R169 ;  /* 0x000000a9a69e723e */ /* 0x050fe200000000ff */
[----:B------:R-:W-:Y:S02]  /*41e0*/  FMUL.FTZ R13, R166, R13 ;  /* 0x0000000da60d7220 */ /* 0x000fe40000410000 */
[----:B------:R-:W-:Y:S02]  /*41f0*/  FMUL.FTZ R3, R8, R3 ;  /* 0x0000000308037220 */ /* 0x000fe40000410000 */
[----:B------:R-:W-:Y:S02]  /*4200*/  FFMA.FTZ R8, -R219, R219, 1 ;  /* 0x3f800000db087423 */ /* 0x000fe400000101db */
[----:B------:R-:W-:Y:S01]  /*4210*/  FFMA.FTZ R164, -R215, R215, 1 ;  /* 0x3f800000d7a47423 */ /* 0x000fe200000101d7 */
[----:B------:R-:W3:Y:S01]  /*4220*/  MUFU.EX2 R239, R239 ;  /* 0x000000ef00ef7308 */ /* 0x000ee20000000800 */
[----:B------:R-:W-:Y:S02]  /*4230*/  FMUL.FTZ R13, R13, R8 ;  /* 0x000000080d0d7220 */ /* 0x000fe40000410000 */
[--C-:B------:R-:W-:Y:S02]  /*4240*/  FADD.FTZ R8, R29, -R141.reuse ;  /* 0x8000008d1d087221 */ /* 0x100fe40000010000 */
[----:B------:R-:W-:Y:S01]  /*4250*/  FMUL.FTZ R164, R9, R164 ;  /* 0x000000a409a47220 */ /* 0x000fe20000410000 */
[----:B------:R-:W-:Y:S01]  /*4260*/  F2FP.PACK_AB R12, R13, R12 ;  /* 0x0000000c0d0c723e */ /* 0x000fe200000000ff */
[--C-:B------:R-:W-:Y:S02]  /*4270*/  FADD.FTZ R9, R28, -R141.reuse ;  /* 0x8000008d1c097221 */ /* 0x100fe40000010000 */
[----:B------:R-:W-:Y:S01]  /*4280*/  FADD.FTZ R157, R4, -R144 ;  /* 0x80000090049d7221 */ /* 0x000fe20000010000 */
[----:B------:R-:W-:Y:S01]  /*4290*/  F2FP.PACK_AB R164, R164, R3 ;  /* 0x00000003a4a4723e */ /* 0x000fe200000000ff */
[----:B------:R-:W-:Y:S01]  /*42a0*/  FMUL.FTZ R9, R154, R9 ;  /* 0x000000099a097220 */ /* 0x000fe20000410000 */
[----:B------:R-:W4:Y:S01]  /*42b0*/  MUFU.EX2 R144, R155 ;  /* 0x0000009b00907308 */ /* 0x000f220000000800 */
[C---:B--2---:R-:W-:Y:S01]  /*42c0*/  FMUL.FTZ R8, R17.reuse, R8 ;  /* 0x0000000811087220 */ /* 0x044fe20000410000 */
[----:B------:R-:W-:Y:S01]  /*42d0*/  F2FP.PACK_AB R154, R17, R154 ;  /* 0x0000009a119a723e */ /* 0x000fe200000000ff */
[----:B------:R-:W-:Y:S01]  /*42e0*/  FMUL.FTZ R150, R160, R157 ;  /* 0x0000009da0967220 */ /* 0x000fe20000410000 */
[----:B------:R-:W-:Y:S01]  /*42f0*/  F2FP.PACK_AB R160, R161, R160 ;  /* 0x000000a0a1a0723e */ /* 0x000fe200000000ff */
[----:B------:R-:W-:Y:S01]  /*4300*/  FMUL.FTZ R9, R9, R234 ;  /* 0x000000ea09097220 */ /* 0x000fe20000410000 */
[----:B-1----:R-:W-:Y:S01]  /*4310*/  F2FP.PACK_AB R32, R21, R172 ;  /* 0x000000ac1520723e */ /* 0x002fe200000000ff */
[----:B------:R-:W-:Y:S02]  /*4320*/  FMUL.FTZ R8, R8, R235 ;  /* 0x000000eb08087220 */ /* 0x000fe40000410000 */
[----:B------:R-:W-:Y:S01]  /*4330*/  FADD.FTZ R24, R24, -R141 ;  /* 0x8000008d18187221 */ /* 0x000fe20000010000 */
[----:B------:R-:W-:Y:S01]  /*4340*/  STS [R205+0x18480], R160 ;  /* 0x018480a0cd007388 */ /* 0x000fe20000000800 */
[----:B------:R-:W-:Y:S01]  /*4350*/  FFMA.FTZ R17, -R230, R230, 1 ;  /* 0x3f800000e6117423 */ /* 0x000fe200000101e6 */
[----:B------:R-:W-:Y:S01]  /*4360*/  F2FP.PACK_AB R156, R8, R9 ;  /* 0x00000009089c723e */ /* 0x000fe200000000ff */
[----:B------:R-:W-:Y:S01]  /*4370*/  FMUL.FTZ R24, R173, R24 ;  /* 0x00000018ad187220 */ /* 0x000fe20000410000 */
[----:B------:R-:W-:Y:S01]  /*4380*/  F2FP.PACK_AB R8, R23, R162 ;  /* 0x000000a21708723e */ /* 0x000fe200000000ff */
[----:B------:R-:W-:Y:S01]  /*4390*/  STS [R207], R140 ;  /* 0x0000008ccf007388 */ /* 0x000fe20000000800 */
[--C-:B-----5:R-:W-:Y:S01]  /*43a0*/  FADD.FTZ R3, R10, -R237.reuse ;  /* 0x800000ed0a037221 */ /* 0x120fe20000010000 */
[----:B---3--:R-:W-:Y:S01]  /*43b0*/  F2FP.PACK_AB R10, R239, R142 ;  /* 0x0000008eef0a723e */ /* 0x008fe200000000ff */
[----:B------:R-:W-:Y:S01]  /*43c0*/  FMUL.FTZ R17, R24, R17 ;  /* 0x0000001118117220 */ /* 0x000fe20000410000 */
[----:B------:R1:W-:Y:S01]  /*43d0*/  STS [R207+0x400], R2 ;  /* 0x00040002cf007388 */ /* 0x0003e20000000800 */
[----:B------:R-:W-:Y:S01]  /*43e0*/  F2FP.PACK_AB R24, R19, R168 ;  /* 0x000000a81318723e */ /* 0x000fe200000000ff */
[----:B------:R-:W-:Y:S02]  /*43f0*/  FMUL.FTZ R150, R150, R213 ;  /* 0x000000d596967220 */ /* 0x000fe40000410000 */
[----:B------:R-:W-:Y:S01]  /*4400*/  STS [R205+0x19480], R34 ;  /* 0x01948022cd007388 */ /* 0x000fe20000000800 */
[----:B----4-:R-:W-:Y:S01]  /*4410*/  F2FP.PACK_AB R28, R144, R173 ;  /* 0x000000ad901c723e */ /* 0x010fe200000000ff */
[--C-:B------:R-:W-:Y:S01]  /*4420*/  FADD.FTZ R9, R14, -R237.reuse ;  /* 0x800000ed0e097221 */ /* 0x100fe20000010000 */
[----:B------:R-:W-:Y:S01]  /*4430*/  F2FP.PACK_AB R150, R153, R150 ;  /* 0x000000969996723e */ /* 0x000fe200000000ff */
[----:B------:R2:W-:Y:S01]  /*4440*/  STS [R205+0x19880], R8 ;  /* 0x01988008cd007388 */ /* 0x0005e20000000800 */
[----:B------:R-:W-:Y:S02]  /*4450*/  FMUL.FTZ R3, R162, R3 ;  /* 0x00000003a2037220 */ /* 0x000fe40000410000 */
[----:B------:R-:W-:Y:S01]  /*4460*/  FMUL.FTZ R9, R168, R9 ;  /* 0x00000009a8097220 */ /* 0x000fe20000410000 */
[----:B------:R-:W-:Y:S01]  /*4470*/  STS [R207+0x1000], R158 ;  /* 0x0010009ecf007388 */ /* 0x000fe20000000800 */
[----:B------:R-:W-:Y:S02]  /*4480*/  FMUL.FTZ R3, R3, R216 ;  /* 0x000000d803037220 */ /* 0x000fe40000410000 */
[----:B------:R-:W-:Y:S01]  /*4490*/  FMUL.FTZ R9, R9, R220 ;  /* 0x000000dc09097220 */ /* 0x000fe20000410000 */
[----:B------:R-:W-:Y:S01]  /*44a0*/  STS [R207+0x1400], R24 ;  /* 0x00140018cf007388 */ /* 0x000fe20000000800 */
[----:B------:R-:W-:Y:S02]  /*44b0*/  FADD.FTZ R14, R27, -R237 ;  /* 0x800000ed1b0e7221 */ /* 0x000fe40000010000 */
[----:B------:R-:W-:Y:S01]  /*44c0*/  FADD.FTZ R25, R25, -R141 ;  /* 0x8000008d19197221 */ /* 0x000fe20000010000 */
[----:B------:R-:W-:Y:S01]  /*44d0*/  STS [R205+0x1a480], R222 ;  /* 0x01a480decd007388 */ /* 0x000fe20000000800 */
[----:B------:R-:W-:Y:S02]  /*44e0*/  FMUL.FTZ R14, R21, R14 ;  /* 0x0000000e150e7220 */ /* 0x000fe40000410000 */
[----:B------:R-:W-:Y:S01]  /*44f0*/  FFMA.FTZ R233, -R233, R233, 1 ;  /* 0x3f800000e9e97423 */ /* 0x000fe200000101e9 */
[----:B------:R-:W-:Y:S01]  /*4500*/  STS [R205+0x1a880], R146 ;  /* 0x01a88092cd007388 */ /* 0x000fe20000000800 */
[--C-:B-1----:R-:W-:Y:S02]  /*4510*/  FADD.FTZ R2, R11, -R237.reuse ;  /* 0x800000ed0b027221 */ /* 0x102fe40000010000 */
[----:B------:R-:W-:Y:S01]  /*4520*/  FMUL.FTZ R25, R144, R25 ;  /* 0x0000001990197220 */ /* 0x000fe20000410000 */
[----:B------:R-:W-:Y:S01]  /*4530*/  STS [R207+0x2000], R20 ;  /* 0x00200014cf007388 */ /* 0x000fe20000000800 */
[----:B------:R-:W-:Y:S02]  /*4540*/  FMUL.FTZ R2, R23, R2 ;  /* 0x0000000217027220 */ /* 0x000fe40000410000 */
[----:B------:R-:W-:Y:S01]  /*4550*/  FFMA.FTZ R144, -R231, R231, 1 ;  /* 0x3f800000e7907423 */ /* 0x000fe200000101e7 */
[----:B------:R-:W-:Y:S01]  /*4560*/  STS [R207+0x2400], R148 ;  /* 0x00240094cf007388 */ /* 0x000fe20000000800 */
[--C-:B--2---:R-:W-:Y:S02]  /*4570*/  FADD.FTZ R8, R15, -R237.reuse ;  /* 0x800000ed0f087221 */ /* 0x104fe40000010000 */
[----:B------:R-:W-:Y:S01]  /*4580*/  FMUL.FTZ R2, R2, R217 ;  /* 0x000000d902027220 */ /* 0x000fe20000410000 */
[----:B------:R-:W-:Y:S01]  /*4590*/  STS [R205+0x1b480], R28 ;  /* 0x01b4801ccd007388 */ /* 0x000fe20000000800 */
[----:B------:R-:W-:Y:S02]  /*45a0*/  FMUL.FTZ R8, R19, R8 ;  /* 0x0000000813087220 */ /* 0x000fe40000410000 */
[----:B------:R-:W-:Y:S01]  /*45b0*/  FMUL.FTZ R14, R14, R233 ;  /* 0x000000e90e0e7220 */ /* 0x000fe20000410000 */
[----:B------:R-:W-:Y:S01]  /*45c0*/  STS [R205+0x1b880], R32 ;  /* 0x01b88020cd007388 */ /* 0x000fe20000000800 */
[----:B------:R-:W-:Y:S01]  /*45d0*/  FMUL.FTZ R8, R8, R221 ;  /* 0x000000dd08087220 */ /* 0x000fe20000410000 */
[----:B------:R-:W-:Y:S01]  /*45e0*/  F2FP.PACK_AB R2, R2, R3 ;  /* 0x000000030202723e */ /* 0x000fe200000000ff */
[--C-:B------:R-:W-:Y:S01]  /*45f0*/  FADD.FTZ R3, R26, -R237.reuse ;  /* 0x800000ed1a037221 */ /* 0x100fe20000010000 */
[----:B------:R-:W-:Y:S01]  /*4600*/  STS [R207+0x3000], R154 ;  /* 0x0030009acf007388 */ /* 0x000fe20000000800 */
[----:B------:R-:W-:Y:S01]  /*4610*/  FMUL.FTZ R144, R25, R144 ;  /* 0x0000009019907220 */ /* 0x000fe20000410000 */
[----:B------:R-:W-:Y:S01]  /*4620*/  F2FP.PACK_AB R8, R8, R9 ;  /* 0x000000090808723e */ /* 0x000fe200000000ff */
[----:B------:R-:W-:Y:S01]  /*4630*/  FMUL.FTZ R3, R172, R3 ;  /* 0x00000003ac037220 */ /* 0x000fe20000410000 */
[----:B------:R1:W-:Y:S01]  /*4640*/  STS [R207+0x3400], R10 ;  /* 0x0034000acf007388 */ /* 0x0003e20000000800 */
[--C-:B------:R-:W-:Y:S01]  /*4650*/  FADD.FTZ R9, R30, -R237.reuse ;  /* 0x800000ed1e097221 */ /* 0x100fe20000010000 */
[----:B------:R-:W-:Y:S01]  /*4660*/  F2FP.PACK_AB R144, R144, R17 ;  /* 0x000000119090723e */ /* 0x000fe200000000ff */
[----:B------:R-:W-:Y:S01]  /*4670*/  FMUL.FTZ R3, R3, R232 ;  /* 0x000000e803037220 */ /* 0x000fe20000410000 */
[----:B------:R-:W-:Y:S01]  /*4680*/  BAR.SYNC.DEFER_BLOCKING 0x0 ;  /* 0x0000000000007b1d */ /* 0x000fe20000010000 */
[----:B------:R-:W-:Y:S02]  /*4690*/  FFMA.FTZ R11, -R238, R238, 1 ;  /* 0x3f800000ee0b7423 */ /* 0x000fe400000101ee */
[----:B------:R-:W-:Y:S01]  /*46a0*/  FMUL.FTZ R9, R142, R9 ;  /* 0x000000098e097220 */ /* 0x000fe20000410000 */
[----:B------:R-:W-:Y:S01]  /*46b0*/  F2FP.PACK_AB R140, R14, R3 ;  /* 0x000000030e8c723e */ /* 0x000fe200000000ff */
[----:B------:R-:W-:Y:S01]  /*46c0*/  FFMA.FTZ R236, -R236, R236, 1 ;  /* 0x3f800000ecec7423 */ /* 0x000fe200000101ec */
[----:B------:R-:W-:Y:S03]  /*46d0*/  MOV R3, UR5 ;  /* 0x0000000500037c02 */ /* 0x000fe60008000f00 */
[----:B------:R-:W-:Y:S02]  /*46e0*/  FMUL.FTZ R9, R9, R236 ;  /* 0x000000ec09097220 */ /* 0x000fe40000410000 */
[----:B------:R-:W-:Y:S05]  /*46f0*/  IMAD R3, R3, 0x1800, R186 ;  /* 0x0000180003037824 */ /* 0x000fea00078e02ba */
[----:B------:R-:W-:Y:S01]  /*4700*/  SHF.L.U32 R160, R3, 0x1, RZ ;  /* 0x0000000103a07819 */ /* 0x000fe200000006ff */
[----:B-1----:R-:W-:Y:S01]  /*4710*/  FADD.FTZ R10, R31, -R237 ;  /* 0x800000ed1f0a7221 */ /* 0x002fe20000010000 */
[----:B------:R-:W-:Y:S03]  /*4720*/  STS [R205+0x1c480], R150 ;  /* 0x01c48096cd007388 */ /* 0x000fe60000000800 */
[----:B------:R-:W-:Y:S01]  /*4730*/  FMUL.FTZ R10, R239, R10 ;  /* 0x0000000aef0a7220 */ /* 0x000fe20000410000 */
[----:B------:R-:W-:Y:S03]  /*4740*/  STS [R205+0x1c880], R152 ;  /* 0x01c88098cd007388 */ /* 0x000fe60000000800 */
[----:B------:R-:W-:Y:S01]  /*4750*/  FMUL.FTZ R10, R10, R11 ;  /* 0x0000000b0a0a7220 */ /* 0x000fe20000410000 */
[----:B------:R-:W-:Y:S04]  /*4760*/  STS [R207+0x4000], R214 ;  /* 0x004000d6cf007388 */ /* 0x000fe80000000800 */
        /* <DEDUP_REMOVED lines=94> */
[----:B-12-4-:R-:W-:Y:S01]  /*4d50*/  USHF.R.S32.HI UR4, URZ, 0x1f, UR13 ;  /* 0x0000001f3f047899 */ /* 0x016fe2000801140d */
[----:B------:R-:W-:Y:S01]  /*4d60*/  IMAD.U32 R6, RZ, RZ, UR10 ;  /* 0x0000000aff067e24 */ /* 0x000fe2000f8e00ff */
[----:B------:R-:W-:Y:S02]  /*4d70*/  ULDC.64 UR6, c[0x0][0x208] ;  /* 0x0000820000067ab9 */ /* 0x000fe40000000a00 */
[----:B------:R-:W-:Y:S01]  /*4d80*/  UIMAD UR4, UR4, UR6, URZ ;  /* 0x00000006040472a4 */ /* 0x000fe2000f8e023f */
[----:B------:R-:W-:Y:S01]  /*4d90*/  @!P2 IMAD R6, R6, 0x40, R191 ;  /* 0x000000400606a824 */ /* 0x000fe200078e02bf */
[----:B------:R-:W-:Y:S02]  /*4da0*/  UIMAD.WIDE.U32 UR16, UR13, UR6, URZ ;  /* 0x000000060d1072a5 */ /* 0x000fe4000f8e003f */
[----:B------:R-:W-:Y:S01]  /*4db0*/  UIMAD UR4, UR13, UR7, UR4 ;  /* 0x000000070d0472a4 */ /* 0x000fe2000f8e0204 */
[----:B------:R-:W-:Y:S01]  /*4dc0*/  @!P2 IMAD.SHL.U32 R8, R6, 0x4, RZ ;  /* 0x000000040608a824 */ /* 0x000fe200078e00ff */
[----:B------:R-:W-:Y:S02]  /*4dd0*/  USHF.L.U32 UR13, UR13, 0x6, URZ ;  /* 0x000000060d0d7899 */ /* 0x000fe4000800063f */
[----:B------:R-:W-:Y:S01]  /*4de0*/  UIADD3 UR4, UR17, UR4, URZ ;  /* 0x0000000411047290 */ /* 0x000fe2000fffe03f */
[----:B------:R-:W-:Y:S01]  /*4df0*/  IMAD.U32 R4, RZ, RZ, UR16 ;  /* 0x00000010ff047e24 */ /* 0x000fe2000f8e00ff */
[----:B------:R-:W-:Y:S01]  /*4e00*/  UIADD3 UR6, -UR13, UR12, URZ ;  /* 0x0000000c0d067290 */ /* 0x000fe2000fffe13f */
[----:B------:R-:W-:Y:S03]  /*4e10*/  IMAD.U32 R5, RZ, RZ, UR17 ;  /* 0x00000011ff057e24 */ /* 0x000fe6000f8e00ff */
[----:B------:R-:W-:Y:S02]  /*4e20*/  LEA R10, P0, R4, R202, 0x7 ;  /* 0x000000ca040a7211 */ /* 0x000fe400078038ff */
[----:B------:R-:W-:Y:S02]  /*4e30*/  MOV R5, UR4 ;  /* 0x0000000400057c02 */ /* 0x000fe40008000f00 */
[----:B------:R-:W-:Y:S02]  /*4e40*/  ISETP.GE.OR P6, PT, R192, UR6, !P5 ;  /* 0x00000006c0007c0c */ /* 0x000fe4000efc6670 */
[----:B------:R-:W-:Y:S02]  /*4e50*/  LEA.HI.X R11, R4, R203, R5, 0x7, P0 ;  /* 0x000000cb040b7211 */ /* 0x000fe400000f3c05 */
[----:B------:R-:W-:Y:S02]  /*4e60*/  MOV R4, UR10 ;  /* 0x0000000a00047c02 */ /* 0x000fe40008000f00 */
[C---:B------:R-:W-:Y:S02]  /*4e70*/  ISETP.GE.OR P1, PT, R192.reuse, UR6, !P4 ;  /* 0x00000006c0007c0c */ /* 0x040fe4000e726670 */
[----:B------:R-:W-:Y:S01]  /*4e80*/  ISETP.GE.OR P0, PT, R192, UR6, !P3 ;  /* 0x00000006c0007c0c */ /* 0x000fe2000df06670 */
[----:B------:R-:W-:Y:S01]  /*4e90*/  IMAD R7, R4, 0x3000, R201 ;  /* 0x0000300004077824 */ /* 0x000fe200078e02c9 */
[----:B------:R-:W-:Y:S04]  /*4ea0*/  MOV R5, UR13 ;  /* 0x0000000d00057c02 */ /* 0x000fe80008000f00 */
[----:B------:R-:W-:Y:S01]  /*4eb0*/  @!PT LDS RZ, [RZ] ;  /* 0x00000000fffff984 */ /* 0x000fe20000000800 */
[----:B------:R-:W-:Y:S01]  /*4ec0*/  @!PT LDS RZ, [RZ] ;  /* 0x00000000fffff984 */ /* 0x000fe20000000800 */
[----:B------:R-:W-:Y:S01]  /*4ed0*/  @!PT LDS RZ, [RZ] ;  /* 0x00000000fffff984 */ /* 0x000fe20000000800 */
[----:B------:R1:W-:Y:S01]  /*4ee0*/  LDGSTS.E.BYPASS.LTC128B.128 [R7], [R10.64], !P6 ;  /* 0x000000000a077fae */ /* 0x0003e2000f101d4e */
[----:B------:R-:W-:Y:S04]  /*4ef0*/  @!P2 IMAD.WIDE R12, R5, 0x4, R196 ;  /* 0x00000004050ca825 */ /* 0x000fe800078e02c4 */
[----:B------:R1:W-:Y:S05]  /*4f00*/  LDGSTS.E.BYPASS.LTC128B.128 [R7+0x1000], [R10.64+0x40], !P1 ;  /* 0x010000400a077fae */ /* 0x0003ea000c901d4e */
[----:B------:R1:W-:Y:S05]  /*4f10*/  LDGSTS.E.BYPASS.LTC128B.128 [R7+0x2000], [R10.64+0x80], !P0 ;  /* 0x020000800a077fae */ /* 0x0003ea000c101d4e */
[----:B------:R1:W-:Y:S02]  /*4f20*/  @!P2 LDGSTS.E.BYPASS.LTC128B.128 [R8+0x18280], [R12.64] ;  /* 0x182800000c08afae */ /* 0x0003e4000b901d4e */
.L_x_721:
        /* <DEDUP_REMOVED lines=239> */
.L_x_717:
[----:B------:R-:W-:Y:S05]  /*5e20*/  @P1 BRA `(.L_x_723) ;  /* 0x0000118000001947 */ /* 0x000fea0003800000 */
[----:B------:R-:W2:Y:S01]  /*5e30*/  S2R R0, SR_TID.X ;  /* 0x0000000000007919 */ /* 0x000ea20000002100 */
[----:B------:R-:W-:Y:S02]  /*5e40*/  F2FP.PACK_AB R36, R37, R36 ;  /* 0x000000242524723e */ /* 0x000fe400000000ff */
[----:B------:R-:W-:Y:S01]  /*5e50*/  F2FP.PACK_AB R38, R39, R38 ;  /* 0x000000262726723e */ /* 0x000fe200000000ff */
[----:B------:R-:W-:Y:S01]  /*5e60*/  BAR.SYNC.DEFER_BLOCKING 0x1, 0x100 ;  /* 0x0044000000007b1d */ /* 0x000fe20000010000 */
        /* <DEDUP_REMOVED lines=10> */
[----:B--2---:R-:W-:Y:S02]  /*5f10*/  SHF.R.S32.HI R3, RZ, 0x1f, R0 ;  /* 0x0000001fff037819 */ /* 0x004fe40000011400 */
[----:B------:R-:W-:Y:S02]  /*5f20*/  F2FP.PACK_AB R56, R57, R56 ;  /* 0x000000383938723e */ /* 0x000fe400000000ff */
[----:B------:R-:W-:-:S02]  /*5f30*/  LEA.HI R2, R3, R0, RZ, 0x2 ;  /* 0x0000000003027211 */ /* 0x000fc400078f10ff */
[----:B------:R-:W-:Y:S02]  /*5f40*/  LEA.HI R6, R3, R0, RZ, 0x5 ;  /* 0x0000000003067211 */ /* 0x000fe400078f28ff */
[--C-:B-----5:R-:W-:Y:S02]  /*5f50*/  SHF.R.S32.HI R5, RZ, 0x2, R2.reuse ;  /* 0x00000002ff057819 */ /* 0x120fe40000011402 */
[----:B------:R-:W-:Y:S02]  /*5f60*/  SHF.R.S32.HI R4, RZ, 0x1f, R2 ;  /* 0x0000001fff047819 */ /* 0x000fe40000011402 */
[--C-:B------:R-:W-:Y:S02]  /*5f70*/  SHF.R.S32.HI R7, RZ, 0x5, R6.reuse ;  /* 0x00000005ff077819 */ /* 0x100fe40000011406 */
[----:B------:R-:W-:Y:S02]  /*5f80*/  LEA.HI R4, R4, R5, RZ, 0x3 ;  /* 0x0000000504047211 */ /* 0x000fe400078f18ff */
[----:B---3--:R-:W-:-:S02]  /*5f90*/  SHF.R.S32.HI R10, RZ, 0x1f, R6 ;  /* 0x0000001fff0a7819 */ /* 0x008fc40000011406 */
[----:B------:R-:W-:Y:S02]  /*5fa0*/  LOP3.LUT R4, R4, 0xfffffff8, RZ, 0xc0, !PT ;  /* 0xfffffff804047812 */ /* 0x000fe400078ec0ff */
[----:B------:R-:W-:Y:S02]  /*5fb0*/  LEA.HI R10, R10, R7, RZ, 0x2 ;  /* 0x000000070a0a7211 */ /* 0x000fe400078f10ff */
[----:B-1----:R-:W-:Y:S01]  /*5fc0*/  LOP3.LUT R13, R2, 0xfffffffc, RZ, 0xc0, !PT ;  /* 0xfffffffc020d7812 */ /* 0x002fe200078ec0ff */
[----:B------:R-:W-:Y:S01]  /*5fd0*/  IMAD.IADD R4, R5, 0x1, -R4 ;  /* 0x0000000105047824 */ /* 0x000fe200078e0a04 */
[----:B------:R-:W-:Y:S02]  /*5fe0*/  LEA.HI R9, R3, R0, RZ, 0x7 ;  /* 0x0000000003097211 */ /* 0x000fe400078f38ff */
[----:B------:R-:W-:Y:S01]  /*5ff0*/  LOP3.LUT R10, R10, 0x7ffffc, RZ, 0xc0, !PT ;  /* 0x007ffffc0a0a7812 */ /* 0x000fe200078ec0ff */
[----:B------:R-:W-:Y:S01]  /*6000*/  IMAD.IADD R2, R0, 0x1, -R13 ;  /* 0x0000000100027824 */ /* 0x000fe200078e0a0d */
[----:B------:R-:W-:-:S02]  /*6010*/  LEA.HI R6, R4, R4, RZ, 0x1 ;  /* 0x0000000404067211 */ /* 0x000fc400078f08ff */
[----:B------:R-:W-:Y:S01]  /*6020*/  SHF.R.U32.HI R9, RZ, 0x4, R9 ;  /* 0x00000004ff097819 */ /* 0x000fe20000011609 */
[----:B------:R-:W-:Y:S01]  /*6030*/  IMAD.IADD R15, R7, 0x1, -R10 ;  /* 0x00000001070f7824 */ /* 0x000fe200078e0a0a */
[----:B------:R-:W-:Y:S02]  /*6040*/  SHF.R.S32.HI R8, RZ, 0x1, R6 ;  /* 0x00000001ff087819 */ /* 0x000fe40000011406 */
[----:B------:R-:W-:Y:S02]  /*6050*/  LOP3.LUT R13, R6, 0x3fffffe, RZ, 0xc0, !PT ;  /* 0x03fffffe060d7812 */ /* 0x000fe400078ec0ff */
[C---:B------:R-:W-:Y:S01]  /*6060*/  LOP3.LUT P0, RZ, R8.reuse, 0x2, RZ, 0xc0, !PT ;  /* 0x0000000208ff7812 */ /* 0x040fe2000780c0ff */
[----:B------:R-:W-:Y:S01]  /*6070*/  IMAD.SHL.U32 R11, R8, 0x40, RZ ;  /* 0x00000040080b7824 */ /* 0x000fe200078e00ff */
[----:B------:R-:W-:Y:S01]  /*6080*/  F2FP.PACK_AB R58, R59, R58 ;  /* 0x0000003a3b3a723e */ /* 0x000fe200000000ff */
[----:B------:R-:W-:Y:S01]  /*6090*/  IMAD.IADD R13, R4, 0x1, -R13 ;  /* 0x00000001040d7824 */ /* 0x000fe200078e0a0d */
[----:B------:R-:W-:Y:S01]  /*60a0*/  F2FP.PACK_AB R60, R61, R60 ;  /* 0x0000003c3d3c723e */ /* 0x000fe200000000ff */
[----:B------:R-:W-:Y:S01]  /*60b0*/  IMAD R4, R15, 0x100, R2 ;  /* 0x000001000f047824 */ /* 0x000fe200078e0202 */
[----:B------:R-:W-:-:S02]  /*60c0*/  LOP3.LUT R6, R11, 0xc0, RZ, 0xc0, !PT ;  /* 0x000000c00b067812 */ /* 0x000fc400078ec0ff */
[----:B------:R-:W-:Y:S01]  /*60d0*/  F2FP.PACK_AB R62, R63, R62 ;  /* 0x0000003e3f3e723e */ /* 0x000fe200000000ff */
[----:B------:R-:W-:Y:S01]  /*60e0*/  IMAD R4, R13, 0x10, R4 ;  /* 0x000000100d047824 */ /* 0x000fe200078e0204 */
[----:B------:R-:W-:Y:S02]  /*60f0*/  LOP3.LUT R9, R6, 0x8, R9, 0xf8, !PT ;  /* 0x0000000806097812 */ /* 0x000fe400078ef809 */
[----:B------:R-:W-:Y:S02]  /*6100*/  SHF.R.U32.HI R6, RZ, 0x3, R6 ;  /* 0x00000003ff067819 */ /* 0x000fe40000011606 */
[----:B------:R-:W-:Y:S02]  /*6110*/  F2FP.PACK_AB R68, R69, R68 ;  /* 0x000000444544723e */ /* 0x000fe400000000ff */
[----:B------:R-:W-:Y:S01]  /*6120*/  LOP3.LUT R9, R9, R6, RZ, 0x3c, !PT ;  /* 0x0000000609097212 */ /* 0x000fe200078e3cff */
[----:B------:R-:W-:Y:S01]  /*6130*/  IMAD.MOV.U32 R6, RZ, RZ, 0x4 ;  /* 0x00000004ff067424 */ /* 0x000fe200078e00ff */
[----:B------:R-:W-:-:S02]  /*6140*/  F2FP.PACK_AB R70, R71, R70 ;  /* 0x000000464746723e */ /* 0x000fc400000000ff */
[----:B------:R-:W-:Y:S01]  /*6150*/  F2FP.PACK_AB R80, R81, R80 ;  /* 0x000000505150723e */ /* 0x000fe200000000ff */
[----:B------:R-:W-:Y:S01]  /*6160*/  IMAD.U32 R4, R4, 0x2, R9 ;  /* 0x0000000204047824 */ /* 0x000fe200078e0009 */
[----:B------:R-:W-:Y:S01]  /*6170*/  F2FP.PACK_AB R82, R83, R82 ;  /* 0x000000525352723e */ /* 0x000fe200000000ff */
[----:B------:R-:W-:Y:S01]  /*6180*/  IMAD.WIDE R12, R193, R6, c[0x0][0x358] ;  /* 0x0000d600c10c7625 */ /* 0x000fe200078e0206 */
[----:B------:R-:W-:Y:S02]  /*6190*/  F2FP.PACK_AB R72, R73, R72 ;  /* 0x000000484948723e */ /* 0x000fe400000000ff */
[----:B------:R-:W-:Y:S01]  /*61a0*/  F2FP.PACK_AB R74, R75, R74 ;  /* 0x0000004a4b4a723e */ /* 0x000fe200000000ff */
[----:B------:R-:W-:Y:S01]  /*61b0*/  IMAD.SHL.U32 R9, R4, 0x2, RZ ;  /* 0x0000000204097824 */ /* 0x000fe200078e00ff */
[----:B------:R-:W-:Y:S02]  /*61c0*/  F2FP.PACK_AB R76, R77, R76 ;  /* 0x0000004c4d4c723e */ /* 0x000fe400000000ff */
[----:B------:R-:W-:-:S02]  /*61d0*/  F2FP.PACK_AB R78, R79, R78 ;  /* 0x0000004e4f4e723e */ /* 0x000fc400000000ff */
[C---:B------:R-:W-:Y:S01]  /*61e0*/  IADD3 R11, R9.reuse, 0x20, RZ ;  /* 0x00000020090b7810 */ /* 0x040fe20007ffe0ff */
[----:B------:R-:W-:Y:S01]  /*61f0*/  STS [R9+0x6080], R36 ;  /* 0x0060802409007388 */ /* 0x000fe20000000800 */
[----:B------:R-:W-:Y:S02]  /*6200*/  @P0 IADD3 R11, R9, -0x20, RZ ;  /* 0xffffffe0090b0810 */ /* 0x000fe40007ffe0ff */
        /* <DEDUP_REMOVED lines=19> */
[----:B------:R1:W-:Y:S01]  /*6340*/  STS [R11+0x7280], R46 ;  /* 0x0072802e0b007388 */ /* 0x0003e20000000800 */
[----:B------:R-:W-:Y:S02]  /*6350*/  F2FP.PACK_AB R106, R107, R106 ;  /* 0x0000006a6b6a723e */ /* 0x000fe400000000ff */
[----:B------:R-:W-:Y:S01]  /*6360*/  F2FP.PACK_AB R108, R109, R108 ;  /* 0x0000006c6d6c723e */ /* 0x000fe200000000ff */
[----:B------:R2:W-:Y:S01]  /*6370*/  STS [R9+0x8080], R52 ;  /* 0x0080803409007388 */ /* 0x0005e20000000800 */
[----:B------:R-:W-:-:S02]  /*6380*/  F2FP.PACK_AB R110, R111, R110 ;  /* 0x0000006e6f6e723e */ /* 0x000fc400000000ff */
[----:B------:R-:W-:Y:S01]  /*6390*/  F2FP.PACK_AB R116, R117, R116 ;  /* 0x000000747574723e */ /* 0x000fe200000000ff */
[----:B------:R2:W-:Y:S01]  /*63a0*/  STS [R9+0x8280], R54 ;  /* 0x0082803609007388 */ /* 0x0005e20000000800 */
        /* <DEDUP_REMOVED lines=10> */
[----:B------:R-:W-:Y:S01]  /*6450*/  ISETP.NE.U32.AND P0, PT, RZ, c[0x0][0x360], PT ;  /* 0x0000d800ff007a0c */ /* 0x000fe20003f05070 */
[----:B------:R2:W-:Y:S01]  /*6460*/  STS [R9+0x9280], R58 ;  /* 0x0092803a09007388 */ /* 0x0005e20000000800 */
[----:B------:R-:W-:Y:S02]  /*6470*/  ISETP.NE.U32.AND P1, PT, RZ, c[0x0][0x358], PT ;  /* 0x0000d600ff007a0c */ /* 0x000fe40003f25070 */
[----:B------:R-:W-:Y:S01]  /*6480*/  ISETP.NE.AND.EX P0, PT, RZ, c[0x0][0x364], PT, P0 ;  /* 0x0000d900ff007a0c */ /* 0x000fe20003f05300 */
[----:B------:R2:W-:Y:S01]  /*6490*/  STS [R11+0x9080], R60 ;  /* 0x0090803c0b007388 */ /* 0x0005e20000000800 */
[----:B------:R-:W-:-:S03]  /*64a0*/  ISETP.NE.AND.EX P1, PT, RZ, c[0x0][0x35c], PT, P1 ;  /* 0x0000d700ff007a0c */ /* 0x000fc60003f25310 */
[----:B------:R2:W-:Y:S04]  /*64b0*/  STS [R11+0x9280], R62 ;  /* 0x0092803e0b007388 */ /* 0x0005e80000000800 */
        /* <DEDUP_REMOVED lines=32> */
[----:B------:R-:W-:Y:S01]  /*66c0*/  BAR.SYNC.DEFER_BLOCKING 0x1, 0x100 ;  /* 0x0044000000007b1d */ /* 0x000fe20000010000 */
[----:B------:R-:W-:-:S02]  /*66d0*/  IMAD.MOV.U32 R4, RZ, RZ, c[0x0][0x2f0] ;  /* 0x0000bc00ff047624 */ /* 0x000fc400078e00ff */
[----:B------:R-:W-:-:S03]  /*66e0*/  @P0 IMAD.WIDE R16, R193, R6, c[0x0][0x360] ;  /* 0x0000d800c1100625 */ /* 0x000fc600078e0206 */
[----:B------:R-:W3:Y:S04]  /*66f0*/  @P1 LDG.E R15, [R12.64] ;  /* 0x0000000e0c0f1981 */ /* 0x000ee8000c1e1900 */
[----:B------:R2:W5:Y:S01]  /*6700*/  @P0 LDG.E R4, [R16.64] ;  /* 0x0000000e10040981 */ /* 0x000562000c1e1900 */
[----:B-1----:R-:W-:Y:S02]  /*6710*/  CS2R R46, SRZ ;  /* 0x00000000002e7805 */ /* 0x002fe4000001ff00 */
[--C-:B---3--:R-:W-:Y:S01]  /*6720*/  @P1 SHF.R.S32.HI R47, RZ, 0x1f, R15.reuse ;  /* 0x0000001fff2f1819 */ /* 0x108fe2000001140f */
[----:B------:R-:W-:Y:S01]  /*6730*/  @P1 IMAD.MOV.U32 R46, RZ, RZ, R15 ;  /* 0x000000ffff2e1224 */ /* 0x000fe200078e000f */
[----:B------:R-:W-:Y:S05]  /*6740*/  @P0 BRA `(.L_x_724) ;  /* 0x0000004000000947 */ /* 0x000fea0003800000 */
[----:B--2---:R-:W-:Y:S05]  /*6750*/  @!P1 BRA `(.L_x_724) ;  /* 0x0000003000009947 */ /* 0x004fea0003800000 */
[----:B-----5:R-:W2:Y:S04]  /*6760*/  LDG.E R4, [R12.64] ;  /* 0x0000000e0c047981 */ /* 0x020ea8000c1e1900 */
[----:B------:R-:W2:Y:S02]  /*6770*/  LDG.E R9, [R12.64+0x4] ;  /* 0x0000040e0c097981 */ /* 0x000ea4000c1e1900 */
[----:B--2---:R-:W-:-:S02]  /*6780*/  IADD3 R4, -R4, R9, RZ ;  /* 0x0000000904047210 */ /* 0x004fc40007ffe1ff */
.L_x_724:
[----:B--2---:R-:W-:Y:S01]  /*6790*/  LEA.HI R9, R3, R0, RZ, 0x3 ;  /* 0x0000000003097211 */ /* 0x004fe200078f18ff */
[----:B------:R-:W-:Y:S01]  /*67a0*/  IMAD.SHL.U32 R58, R2, 0x8, RZ ;  /* 0x00000008023a7824 */ /* 0x000fe200078e00ff */
[C---:B------:R-:W-:Y:S01]  /*67b0*/  LEA.HI R0, R5.reuse, R5, RZ, 0x1 ;  /* 0x0000000505007211 */ /* 0x040fe200078f08ff */
[----:B------:R-:W-:Y:S01]  /*67c0*/  BSSY B0, `(.L_x_725) ;  /* 0x000003c000007945 */ /* 0x000fe20003800000 */
[----:B------:R-:W-:Y:S01]  /*67d0*/  IADD3 R62, P0, R5, R46, RZ ;  /* 0x0000002e053e7210 */ /* 0x000fe20007f1e0ff */
[----:B------:R-:W-:Y:S01]  /*67e0*/  IMAD.SHL.U32 R9, R9, 0x8, RZ ;  /* 0x0000000809097824 */ /* 0x000fe200078e00ff */
[----:B------:R-:W-:-:S02]  /*67f0*/  LOP3.LUT R2, R0, 0x3fffffe, RZ, 0xc0, !PT ;  /* 0x03fffffe00027812 */ /* 0x000fc400078ec0ff */
[----:B------:R-:W-:Y:S02]  /*6800*/  SHF.R.S32.HI R59, RZ, 0x1f, R58 ;  /* 0x0000001fff3b7819 */ /* 0x000fe4000001143a */
[----:B------:R-:W-:Y:S01]  /*6810*/  LOP3.LUT R9, R9, 0xc0, RZ, 0xc0, !PT ;  /* 0x000000c009097812 */ /* 0x000fe200078ec0ff */
[C---:B------:R-:W-:Y:S01]  /*6820*/  IMAD.IADD R2, R5.reuse, 0x1, -R2 ;  /* 0x0000000105027824 */ /* 0x040fe200078e0a02 */
[----:B------:R-:W-:Y:S02]  /*6830*/  LEA.HI.X.SX32 R63, R5, R47, 0x1, P0 ;  /* 0x0000002f053f7211 */ /* 0x000fe400000f0eff */
[----:B------:R-:W-:Y:S01]  /*6840*/  LOP3.LUT R3, R9, 0x18, R58, 0xf8, !PT ;  /* 0x0000001809037812 */ /* 0x000fe200078ef83a */
[----:B------:R-:W-:Y:S01]  /*6850*/  IMAD R7, R7, 0x8, R2 ;  /* 0x0000000807077824 */ /* 0x000fe200078e0202 */
[----:B------:R-:W-:Y:S01]  /*6860*/  SHF.R.U32.HI R0, RZ, 0x3, R9 ;  /* 0x00000003ff007819 */ /* 0x000fe20000011609 */
[----:B------:R-:W1:Y:S03]  /*6870*/  S2R R2, SR_CTAID.Y ;  /* 0x0000000000027919 */ /* 0x000e660000002600 */
[----:B------:R-:W-:-:S02]  /*6880*/  LOP3.LUT R0, R3, R0, RZ, 0x3c, !PT ;  /* 0x0000000003007212 */ /* 0x000fc400078e3cff */
[----:B------:R-:W-:Y:S02]  /*6890*/  SHF.R.S32.HI R3, RZ, 0x1f, R193 ;  /* 0x0000001fff037819 */ /* 0x000fe400000114c1 */
[----:B------:R-:W-:Y:S01]  /*68a0*/  SEL R193, R193, RZ, !P1 ;  /* 0x000000ffc1c17207 */ /* 0x000fe20004800000 */
[----:B------:R-:W-:Y:S01]  /*68b0*/  IMAD.U32 R0, R7, 0x20, R0 ;  /* 0x0000002007007824 */ /* 0x000fe200078e0000 */
[----:B------:R-:W-:Y:S01]  /*68c0*/  SEL R3, R3, RZ, !P1 ;  /* 0x000000ff03037207 */ /* 0x000fe20004800000 */
[----:B------:R-:W2:Y:S02]  /*68d0*/  S2R R7, SR_CTAID.X ;  /* 0x0000000000077919 */ /* 0x000ea40000002500 */
[----:B------:R-:W-:-:S05]  /*68e0*/  IMAD.SHL.U32 R57, R0, 0x2, RZ ;  /* 0x0000000200397824 */ /* 0x000fca00078e00ff */
[----:B------:R3:W4:Y:S04]  /*68f0*/  LDS.128 R40, [R57+0x7080] ;  /* 0x0070800039287984 */ /* 0x0007280000000c00 */
[----:B------:R3:W3:Y:S01]  /*6900*/  LDS.128 R36, [R57+0x9080] ;  /* 0x0090800039247984 */ /* 0x0006e20000000c00 */
[----:B-1----:R-:W-:-:S03]  /*6910*/  SHF.R.S32.HI R0, RZ, 0x1f, R2 ;  /* 0x0000001fff007819 */ /* 0x002fc60000011402 */
[----:B------:R1:W1:Y:S04]  /*6920*/  LDS.128 R32, [R57+0xb080] ;  /* 0x00b0800039207984 */ /* 0x0002680000000c00 */
[----:B------:R1:W1:Y:S01]  /*6930*/  LDS.128 R28, [R57+0x80] ;  /* 0x00008000391c7984 */ /* 0x0002620000000c00 */
[----:B------:R-:W-:-:S03]  /*6940*/  IMAD R45, R0, c[0x0][0x338], RZ ;  /* 0x0000ce00002d7a24 */ /* 0x000fc600078e02ff */
[----:B------:R1:W1:Y:S01]  /*6950*/  LDS.128 R24, [R57+0x2080] ;  /* 0x0020800039187984 */ /* 0x0002620000000c00 */
[----:B--2--5:R-:W-:Y:S02]  /*6960*/  IMAD R4, R7, -0x80, R4 ;  /* 0xffffff8007047824 */ /* 0x024fe400078e0204 */
[C---:B------:R-:W-:Y:S01]  /*6970*/  IMAD R6, R2.reuse, c[0x0][0x33c], R45 ;  /* 0x0000cf0002067a24 */ /* 0x040fe200078e022d */
[----:B------:R2:W1:Y:S01]  /*6980*/  LDS.128 R20, [R57+0x4080] ;  /* 0x0040800039147984 */ /* 0x0004620000000c00 */
[----:B------:R-:W-:Y:S01]  /*6990*/  IMAD.WIDE.U32 R44, R2, c[0x0][0x338], R58 ;  /* 0x0000ce00022c7a25 */ /* 0x000fe200078e003a */
[----:B------:R-:W-:Y:S02]  /*69a0*/  IMNMX R56, R4, 0x80, PT ;  /* 0x0000008004387817 */ /* 0x000fe40003800200 */
[----:B------:R2:W1:Y:S01]  /*69b0*/  LDS.128 R16, [R57+0x1080] ;  /* 0x0010800039107984 */ /* 0x0004620000000c00 */
[----:B------:R-:W-:Y:S01]  /*69c0*/  IMAD.IADD R45, R45, 0x1, R6 ;  /* 0x000000012d2d7824 */ /* 0x000fe200078e0206 */
[----:B------:R-:W-:Y:S01]  /*69d0*/  ISETP.GE.AND P4, PT, R5, R56, PT ;  /* 0x000000380500720c */ /* 0x000fe20003f86270 */
[----:B------:R-:W-:Y:S01]  /*69e0*/  IMAD R4, R3, c[0x0][0x340], RZ ;  /* 0x0000d00003047a24 */ /* 0x000fe200078e02ff */
[----:B------:R2:W1:Y:S01]  /*69f0*/  LDS.128 R12, [R57+0x3080] ;  /* 0x00308000390c7984 */ /* 0x0004620000000c00 */
[----:B------:R-:W-:Y:S01]  /*6a00*/  IMAD.WIDE.U32 R60, R193, c[0x0][0x340], R44 ;  /* 0x0000d000c13c7a25 */ /* 0x000fe200078e002c */
[----:B------:R-:W-:-:S02]  /*6a10*/  IADD3 R6, R58, 0x20, RZ ;  /* 0x000000203a067810 */ /* 0x000fc40007ffe0ff */
[----:B------:R2:W1:Y:S01]  /*6a20*/  LDS.128 R8, [R57+0x5080] ;  /* 0x0050800039087984 */ /* 0x0004620000000c00 */
[----:B------:R-:W-:Y:S02]  /*6a30*/  IMAD R4, R193, c[0x0][0x344], R4 ;  /* 0x0000d100c1047a24 */ /* 0x000fe400078e0204 */
[----:B------:R-:W-:-:S04]  /*6a40*/  IMAD.WIDE R62, R7, 0x80, R62 ;  /* 0x00000080073e7825 */ /* 0x000fc800078e023e */
[----:B------:R-:W-:Y:S01]  /*6a50*/  IMAD.IADD R65, R61, 0x1, R4 ;  /* 0x000000013d417824 */ /* 0x000fe200078e0204 */
[----:B------:R-:W-:Y:S05]  /*6a60*/  @P4 BRA `(.L_x_726) ;  /* 0x0000011000004947 */ /* 0x000fea0003800000 */
[C---:B----4-:R-:W-:Y:S01]  /*6a70*/  ISETP.GE.AND P3, PT, R58.reuse, c[0x0][0x324], PT ;  /* 0x0000c9003a007a0c */ /* 0x050fe20003f66270 */
[----:B------:R-:W4:Y:S01]  /*6a80*/  LDS.128 R52, [R57+0x8080] ;  /* 0x0080800039347984 */ /* 0x000f220000000c00 */
[----:B------:R-:W-:Y:S01]  /*6a90*/  IMAD R7, R63, c[0x0][0x330], RZ ;  /* 0x0000cc003f077a24 */ /* 0x000fe200078e02ff */
[----:B------:R-:W-:Y:S01]  /*6aa0*/  IADD3 R4, R58, 0x40, RZ ;  /* 0x000000403a047810 */ /* 0x000fe20007ffe0ff */
[----:B------:R-:W-:Y:S01]  /*6ab0*/  IMAD.MOV.U32 R64, RZ, RZ, R60 ;  /* 0x000000ffff407224 */ /* 0x000fe200078e003c */
[----:B------:R-:W5:Y:S01]  /*6ac0*/  LDS.128 R48, [R57+0xa080] ;  /* 0x00a0800039307984 */ /* 0x000f620000000c00 */
[----:B------:R-:W-:Y:S01]  /*6ad0*/  IMAD R7, R62, c[0x0][0x334], R7 ;  /* 0x0000cd003e077a24 */ /* 0x000fe200078e0207 */
[----:B------:R-:W-:Y:S01]  /*6ae0*/  ISETP.GE.AND P2, PT, R6, c[0x0][0x324], PT ;  /* 0x0000c90006007a0c */ /* 0x000fe20003f46270 */
[----:B------:R-:W-:Y:S01]  /*6af0*/  IMAD.WIDE.U32 R66, R62, c[0x0][0x330], R64 ;  /* 0x0000cc003e427a25 */ /* 0x000fe200078e0040 */
[----:B------:R-:W-:-:S03]  /*6b00*/  ISETP.GE.AND P1, PT, R4, c[0x0][0x324], PT ;  /* 0x0000c90004007a0c */ /* 0x000fc60003f26270 */
[----:B------:R-:W-:Y:S01]  /*6b10*/  IMAD.IADD R7, R67, 0x1, R7 ;  /* 0x0000000143077824 */ /* 0x000fe200078e0207 */
[----:B------:R-:W2:Y:S01]  /*6b20*/  @!P3 LDS.128 R44, [R57+0x6080] ;  /* 0x00608000392cb984 */ /* 0x000ea20000000c00 */
[----:B------:R-:W-:-:S04]  /*6b30*/  LEA R68, P0, R66, c[0x0][0x318], 0x1 ;  /* 0x0000c60042447a11 */ /* 0x000fc800078008ff */
[----:B------:R-:W-:-:S05]  /*6b40*/  LEA.HI.X R69, R66, c[0x0][0x31c], R7, 0x1, P0 ;  /* 0x0000c70042457a11 */ /* 0x000fca00000f0c07 */
[----:B----4-:R4:W-:Y:S04]  /*6b50*/  @!P2 STG.E.128 [R68.64+0x40], R52 ;  /* 0x000040344400a986 */ /* 0x0109e8000c101d0e */
[----:B-----5:R4:W-:Y:S04]  /*6b60*/  @!P1 STG.E.128 [R68.64+0x80], R48 ;  /* 0x0000803044009986 */ /* 0x0209e8000c101d0e */
[----:B--2---:R4:W-:Y:S02]  /*6b70*/  @!P3 STG.E.128 [R68.64], R44 ;  /* 0x0000002c4400b986 */ /* 0x0049e4000c101d0e */
.L_x_726:
[----:B----4-:R-:W-:Y:S05]  /*6b80*/  BSYNC B0 ;  /* 0x0000000000007941 */ /* 0x010fea0003800000 */
.L_x_725:
[----:B------:R-:W-:Y:S01]  /*6b90*/  IADD3 R5, R5, 0x40, RZ ;  /* 0x0000004005057810 */ /* 0x000fe20007ffe0ff */
[----:B------:R-:W-:Y:S03]  /*6ba0*/  BSSY B0, `(.L_x_727) ;  /* 0x0000014000007945 */ /* 0x000fe60003800000 */
[----:B------:R-:W-:-:S13]  /*6bb0*/  ISETP.GE.AND P3, PT, R5, R56, PT ;  /* 0x000000380500720c */ /* 0x000fda0003f66270 */
[----:B------:R-:W-:Y:S05]  /*6bc0*/  @P3 BRA `(.L_x_728) ;  /* 0x0000011000003947 */ /* 0x000fea0003800000 */
[----:B------:R-:W-:Y:S01]  /*6bd0*/  IADD3 R44, P0, R62, 0x40, RZ ;  /* 0x000000403e2c7810 */ /* 0x000fe20007f1e0ff */
[----:B------:R-:W-:Y:S01]  /*6be0*/  IMAD.MOV.U32 R46, RZ, RZ, R60 ;  /* 0x000000ffff2e7224 */ /* 0x000fe200078e003c */
[C---:B------:R-:W-:Y:S01]  /*6bf0*/  IADD3 R4, R58.reuse, 0x40, RZ ;  /* 0x000000403a047810 */ /* 0x040fe20007ffe0ff */
[----:B------:R-:W-:Y:S01]  /*6c00*/  IMAD.MOV.U32 R47, RZ, RZ, R65 ;  /* 0x000000ffff2f7224 */ /* 0x000fe200078e0041 */
[----:B------:R-:W-:Y:S01]  /*6c10*/  ISETP.GE.AND P2, PT, R58, c[0x0][0x324], PT ;  /* 0x0000c9003a007a0c */ /* 0x000fe20003f46270 */
[----:B------:R-:W-:Y:S01]  /*6c20*/  IMAD.X R5, RZ, RZ, R63, P0 ;  /* 0x000000ffff057224 */ /* 0x000fe200000e063f */
[----:B------:R-:W-:Y:S01]  /*6c30*/  ISETP.GE.AND P0, PT, R4, c[0x0][0x324], PT ;  /* 0x0000c90004007a0c */ /* 0x000fe20003f06270 */
[----:B------:R-:W-:Y:S01]  /*6c40*/  IMAD.WIDE.U32 R46, R44, c[0x0][0x330], R46 ;  /* 0x0000cc002c2e7a25 */ /* 0x000fe200078e002e */
[----:B------:R-:W-:-:S03]  /*6c50*/  ISETP.GE.AND P1, PT, R6, c[0x0][0x324], PT ;  /* 0x0000c90006007a0c */ /* 0x000fc60003f26270 */
[----:B------:R-:W-:Y:S01]  /*6c60*/  IMAD R5, R5, c[0x0][0x330], RZ ;  /* 0x0000cc0005057a24 */ /* 0x000fe200078e02ff */
[----:B------:R-:W-:-:S03]  /*6c70*/  LEA R4, P5, R46, c[0x0][0x318], 0x1 ;  /* 0x0000c6002e047a11 */ /* 0x000fc600078a08ff */
[----:B------:R-:W-:-:S04]  /*6c80*/  IMAD R5, R44, c[0x0][0x334], R5 ;  /* 0x0000cd002c057a24 */ /* 0x000fc800078e0205 */
[----:B------:R-:W-:-:S05]  /*6c90*/  IMAD.IADD R5, R47, 0x1, R5 ;  /* 0x000000012f057824 */ /* 0x000fca00078e0205 */
[----:B------:R-:W-:-:S05]  /*6ca0*/  LEA.HI.X R5, R46, c[0x0][0x31c], R5, 0x1, P5 ;  /* 0x0000c7002e057a11 */ /* 0x000fca00028f0c05 */
[----:B------:R4:W-:Y:S04]  /*6cb0*/  @!P2 STG.E.128 [R4.64], R40 ;  /* 0x000000280400a986 */ /* 0x0009e8000c101d0e */
[----:B---3--:R4:W-:Y:S04]  /*6cc0*/  @!P1 STG.E.128 [R4.64+0x40], R36 ;  /* 0x0000402404009986 */ /* 0x0089e8000c101d0e */
[----:B-1----:R4:W-:Y:S02]  /*6cd0*/  @!P0 STG.E.128 [R4.64+0x80], R32 ;  /* 0x0000802004008986 */ /* 0x0029e4000c101d0e */
.L_x_728:
[----:B------:R-:W-:Y:S05]  /*6ce0*/  BSYNC B0 ;  /* 0x0000000000007941 */ /* 0x000fea0003800000 */
.L_x_727:
[----:B----4-:R-:W-:Y:S01]  /*6cf0*/  IMAD R5, R0, c[0x0][0x308], RZ ;  /* 0x0000c20000057a24 */ /* 0x010fe200078e02ff */
        /* <DEDUP_REMOVED lines=18> */
[----:B---3--:R-:W-:-:S04]  /*6e20*/  LEA R36, P0, R34, c[0x0][0x2e8], 0x1 ;  /* 0x0000ba0022247a11 */ /* 0x008fc800078008ff */
[----:B------:R-:W-:-:S05]  /*6e30*/  LEA.HI.X R37, R34, c[0x0][0x2ec], R2, 0x1, P0 ;  /* 0x0000bb0022257a11 */ /* 0x000fca00000f0c02 */
[----:B------:R1:W-:Y:S04]  /*6e40*/  @!P4 STG.E.128 [R36.64], R28 ;  /* 0x0000001c2400c986 */ /* 0x0003e8000c101d0e */
[----:B------:R1:W-:Y:S04]  /*6e50*/  @!P2 STG.E.128 [R36.64+0x40], R24 ;  /* 0x000040182400a986 */ /* 0x0003e8000c101d0e */
[----:B------:R1:W-:Y:S02]  /*6e60*/  @!P1 STG.E.128 [R36.64+0x80], R20 ;  /* 0x0000801424009986 */ /* 0x0003e4000c101d0e */
.L_x_730:
[----:B------:R-:W-:Y:S05]  /*6e70*/  BSYNC B0 ;  /* 0x0000000000007941 */ /* 0x000fea0003800000 */
.L_x_729:
        /* <DEDUP_REMOVED lines=19> */
.L_x_723:
[----:B------:R-:W-:Y:S01]  /*6fb0*/  ISETP.NE.U32.AND P0, PT, RZ, c[0x0][0x360], PT ;  /* 0x0000d800ff007a0c */ /* 0x000fe20003f05070 */
[----:B------:R-:W-:Y:S01]  /*6fc0*/  IMAD.MOV.U32 R0, RZ, RZ, 0x4 ;  /* 0x00000004ff007424 */ /* 0x000fe200078e00ff */
[----:B------:R-:W-:-:S02]  /*6fd0*/  ISETP.NE.U32.AND P1, PT, RZ, c[0x0][0x358], PT ;  /* 0x0000d600ff007a0c */ /* 0x000fc40003f25070 */
[----:B------:R-:W-:Y:S01]  /*6fe0*/  ISETP.NE.AND.EX P0, PT, RZ, c[0x0][0x364], PT, P0 ;  /* 0x0000d900ff007a0c */ /* 0x000fe20003f05300 */
[----:B-----5:R-:W-:Y:S01]  /*6ff0*/  IMAD.WIDE R4, R193, R0, c[0x0][0x358] ;  /* 0x0000d600c1047625 */ /* 0x020fe200078e0200 */
[----:B------:R-:W-:-:S03]  /*7000*/  ISETP.NE.AND.EX P1, PT, RZ, c[0x0][0x35c], PT, P1 ;  /* 0x0000d700ff007a0c */ /* 0x000fc60003f25310 */
[----:B------:R-:W-:-:S08]  /*7010*/  IMAD.MOV.U32 R7, RZ, RZ, c[0x0][0x2f0] ;  /* 0x0000bc00ff077624 */ /* 0x000fd000078e00ff */
[----:B-1----:R-:W-:Y:S02]  /*7020*/  @P0 IMAD.WIDE R8, R193, R0, c[0x0][0x360] ;  /* 0x0000d800c1080625 */ /* 0x002fe400078e0200 */
[----:B------:R-:W2:Y:S04]  /*7030*/  @P1 LDG.E R3, [R4.64] ;  /* 0x0000000e04031981 */ /* 0x000ea8000c1e1900 */
[----:B------:R1:W5:Y:S01]  /*7040*/  @P0 LDG.E R7, [R8.64] ;  /* 0x0000000e08070981 */ /* 0x000362000c1e1900 */
[----:B---3--:R-:W-:Y:S02]  /*7050*/  CS2R R10, SRZ ;  /* 0x00000000000a7805 */ /* 0x008fe4000001ff00 */
[--C-:B--2---:R-:W-:Y:S01]  /*7060*/  @P1 SHF.R.S32.HI R11, RZ, 0x1f, R3.reuse ;  /* 0x0000001fff0b1819 */ /* 0x104fe20000011403 */
[----:B------:R-:W-:Y:S01]  /*7070*/  @P1 IMAD.MOV.U32 R10, RZ, RZ, R3 ;  /* 0x000000ffff0a1224 */ /* 0x000fe200078e0003 */
[----:B------:R-:W-:Y:S05]  /*7080*/  @P0 BRA `(.L_x_731) ;  /* 0x0000004000000947 */ /* 0x000fea0003800000 */
[----:B-1----:R-:W-:Y:S05]  /*7090*/  @!P1 BRA `(.L_x_731) ;  /* 0x0000003000009947 */ /* 0x002fea0003800000 */
[----:B-----5:R-:W2:Y:S04]  /*70a0*/  LDG.E R7, [R4.64] ;  /* 0x0000000e04077981 */ /* 0x020ea8000c1e1900 */
[----:B------:R-:W2:Y:S02]  /*70b0*/  LDG.E R0, [R4.64+0x4] ;  /* 0x0000040e04007981 */ /* 0x000ea4000c1e1900 */
[----:B--2---:R-:W-:-:S02]  /*70c0*/  IADD3 R7, -R7, R0, RZ ;  /* 0x0000000007077210 */ /* 0x004fc40007ffe1ff */
.L_x_731:
[----:B-1----:R-:W1:Y:S01]  /*70d0*/  S2R R8, SR_TID.X ;  /* 0x0000000000087919 */ /* 0x002e620000002100 */
[----:B------:R-:W-:Y:S01]  /*70e0*/  SHF.R.S32.HI R4, RZ, 0x1f, R193 ;  /* 0x0000001fff047819 */ /* 0x000fe200000114c1 */
[----:B------:R-:W-:Y:S01]  /*70f0*/  BSSY B0, `(.L_x_732) ;  /* 0x000002b000007945 */ /* 0x000fe20003800000 */
[----:B------:R-:W-:Y:S01]  /*7100*/  SEL R193, R193, RZ, !P1 ;  /* 0x000000ffc1c17207 */ /* 0x000fe20004800000 */
[----:B------:R-:W2:Y:S01]  /*7110*/  S2R R2, SR_CTAID.Y ;  /* 0x0000000000027919 */ /* 0x000ea20000002600 */
[----:B------:R-:W-:-:S03]  /*7120*/  SEL R4, R4, RZ, !P1 ;  /* 0x000000ff04047207 */ /* 0x000fc60004800000 */
[----:B------:R-:W3:Y:S02]  /*7130*/  S2R R14, SR_CTAID.X ;  /* 0x00000000000e7919 */ /* 0x000ee40000002500 */
[----:B------:R-:W-:Y:S01]  /*7140*/  IMAD R12, R4, c[0x0][0x310], RZ ;  /* 0x0000c400040c7a24 */ /* 0x000fe200078e02ff */
[----:B-1----:R-:W-:-:S04]  /*7150*/  SHF.R.S32.HI R3, RZ, 0x1f, R8 ;  /* 0x0000001fff037819 */ /* 0x002fc80000011408 */
[----:B------:R-:W-:Y:S02]  /*7160*/  LEA.HI R3, R3, R8, RZ, 0x2 ;  /* 0x0000000803037211 */ /* 0x000fe400078f10ff */
[----:B--2---:R-:W-:Y:S02]  /*7170*/  SHF.R.S32.HI R0, RZ, 0x1f, R2 ;  /* 0x0000001fff007819 */ /* 0x004fe40000011402 */
[----:B------:R-:W-:Y:S01]  /*7180*/  LOP3.LUT R5, R3, 0x1ffffffc, RZ, 0xc0, !PT ;  /* 0x1ffffffc03057812 */ /* 0x000fe200078ec0ff */
[----:B---3-5:R-:W-:Y:S01]  /*7190*/  IMAD R6, R14, -0x80, R7 ;  /* 0xffffff800e067824 */ /* 0x028fe200078e0207 */
[----:B------:R-:W-:-:S03]  /*71a0*/  SHF.R.S32.HI R3, RZ, 0x2, R3 ;  /* 0x00000002ff037819 */ /* 0x000fc60000011403 */
[----:B------:R-:W-:Y:S01]  /*71b0*/  IMAD.IADD R8, R8, 0x1, -R5 ;  /* 0x0000000108087824 */ /* 0x000fe200078e0a05 */
[C---:B------:R-:W-:Y:S01]  /*71c0*/  ISETP.GE.AND P4, PT, R3.reuse, R6, PT ;  /* 0x000000060300720c */ /* 0x040fe20003f86270 */
[----:B------:R-:W-:Y:S01]  /*71d0*/  IMAD R5, R0, c[0x0][0x308], RZ ;  /* 0x0000c20000057a24 */ /* 0x000fe200078e02ff */
[C---:B------:R-:W-:Y:S01]  /*71e0*/  IADD3 R10, P0, R3.reuse, R10, RZ ;  /* 0x0000000a030a7210 */ /* 0x040fe20007f1e0ff */
[----:B------:R-:W-:Y:S02]  /*71f0*/  IMAD.SHL.U32 R8, R8, 0x8, RZ ;  /* 0x0000000808087824 */ /* 0x000fe400078e00ff */
[----:B------:R-:W-:Y:S01]  /*7200*/  IMAD R5, R2, c[0x0][0x30c], R5 ;  /* 0x0000c30002057a24 */ /* 0x000fe200078e0205 */
[----:B------:R-:W-:Y:S02]  /*7210*/  LEA.HI.X.SX32 R11, R3, R11, 0x1, P0 ;  /* 0x0000000b030b7211 */ /* 0x000fe400000f0eff */
[----:B------:R-:W-:Y:S02]  /*7220*/  SHF.R.S32.HI R9, RZ, 0x1f, R8 ;  /* 0x0000001fff097819 */ /* 0x000fe40000011408 */
[----:B------:R-:W-:Y:S01]  /*7230*/  IADD3 R7, R8, 0x40, RZ ;  /* 0x0000004008077810 */ /* 0x000fe20007ffe0ff */
[----:B------:R-:W-:Y:S01]  /*7240*/  IMAD.WIDE R14, R14, 0x80, R10 ;  /* 0x000000800e0e7825 */ /* 0x000fe200078e020a */
[----:B------:R-:W-:-:S03]  /*7250*/  IADD3 R10, R8, 0x20, RZ ;  /* 0x00000020080a7810 */ /* 0x000fc60007ffe0ff */
[----:B------:R-:W-:-:S04]  /*7260*/  IMAD.WIDE.U32 R16, R2, c[0x0][0x308], R8 ;  /* 0x0000c20002107a25 */ /* 0x000fc800078e0008 */
[----:B------:R-:W-:Y:S02]  /*7270*/  IMAD.IADD R19, R5, 0x1, R17 ;  /* 0x0000000105137824 */ /* 0x000fe400078e0211 */
[----:B------:R-:W-:Y:S02]  /*7280*/  IMAD.MOV.U32 R18, RZ, RZ, R16 ;  /* 0x000000ffff127224 */ /* 0x000fe400078e0010 */
[C---:B------:R-:W-:Y:S02]  /*7290*/  IMAD R17, R193.reuse, c[0x0][0x314], R12 ;  /* 0x0000c500c1117a24 */ /* 0x040fe400078e020c */
[----:B------:R-:W-:-:S04]  /*72a0*/  IMAD.WIDE.U32 R12, R193, c[0x0][0x310], R18 ;  /* 0x0000c400c10c7a25 */ /* 0x000fc800078e0012 */
        /* <DEDUP_REMOVED lines=15> */
.L_x_733:
[----:B------:R-:W-:Y:S05]  /*73a0*/  BSYNC B0 ;  /* 0x0000000000007941 */ /* 0x000fea0003800000 */
.L_x_732:
[----:B------:R-:W-:Y:S01]  /*73b0*/  IADD3 R3, R3, 0x40, RZ ;  /* 0x0000004003037810 */ /* 0x000fe20007ffe0ff */
[----:B------:R-:W-:Y:S03]  /*73c0*/  BSSY B0, `(.L_x_734) ;  /* 0x0000012000007945 */ /* 0x000fe60003800000 */
[----:B------:R-:W-:-:S13]  /*73d0*/  ISETP.GE.AND P3, PT, R3, R6, PT ;  /* 0x000000060300720c */ /* 0x000fda0003f66270 */
[----:B------:R-:W-:Y:S05]  /*73e0*/  @P3 BRA `(.L_x_735) ;  /* 0x000000f000003947 */ /* 0x000fea0003800000 */
[----:B------:R-:W-:Y:S01]  /*73f0*/  IADD3 R6, P0, R14, 0x40, RZ ;  /* 0x000000400e067810 */ /* 0x000fe20007f1e0ff */
[----:B------:R-:W-:Y:S01]  /*7400*/  IMAD.MOV.U32 R13, RZ, RZ, R17 ;  /* 0x000000ffff0d7224 */ /* 0x000fe200078e0011 */
[----:B------:R-:W-:Y:S02]  /*7410*/  ISETP.GE.AND P2, PT, R8, c[0x0][0x2f4], PT ;  /* 0x0000bd0008007a0c */ /* 0x000fe40003f46270 */
[----:B------:R-:W-:Y:S01]  /*7420*/  ISETP.GE.AND P1, PT, R10, c[0x0][0x2f4], PT ;  /* 0x0000bd000a007a0c */ /* 0x000fe20003f26270 */
        /* <DEDUP_REMOVED lines=8> */
[----:B------:R2:W-:Y:S04]  /*74b0*/  @!P2 STG.E.128 [R16.64], RZ ;  /* 0x000000ff1000a986 */ /* 0x0005e8000c101d0e */
[----:B------:R2:W-:Y:S04]  /*74c0*/  @!P1 STG.E.128 [R16.64+0x40], RZ ;  /* 0x000040ff10009986 */ /* 0x0005e8000c101d0e */
[----:B------:R2:W-:Y:S02]  /*74d0*/  @!P0 STG.E.128 [R16.64+0x80], RZ ;  /* 0x000080ff10008986 */ /* 0x0005e4000c101d0e */
.L_x_735:
[----:B------:R-:W-:Y:S05]  /*74e0*/  BSYNC B0 ;  /* 0x0000000000007941 */ /* 0x000fea0003800000 */
.L_x_734:
[----:B------:R-:W-:Y:S01]  /*74f0*/  IMAD R3, R0, c[0x0][0x338], RZ ;  /* 0x0000ce0000037a24 */ /* 0x000fe200078e02ff */
        /* <DEDUP_REMOVED lines=15> */
[----:B--2---:R-:W-:-:S04]  /*75f0*/  IMAD.WIDE.U32 R16, R14, c[0x0][0x330], R12 ;  /* 0x0000cc000e107a25 */ /* 0x004fc800078e000c */
[----:B------:R-:W-:Y:S01]  /*7600*/  IMAD.IADD R0, R17, 0x1, R0 ;  /* 0x0000000111007824 */ /* 0x000fe200078e0200 */
[----:B------:R-:W-:-:S04]  /*7610*/  LEA R4, P0, R16, c[0x0][0x318], 0x1 ;  /* 0x0000c60010047a11 */ /* 0x000fc800078008ff */
[----:B------:R-:W-:-:S05]  /*7620*/  LEA.HI.X R5, R16, c[0x0][0x31c], R0, 0x1, P0 ;  /* 0x0000c70010057a11 */ /* 0x000fca00000f0c00 */
[----:B------:R2:W-:Y:S04]  /*7630*/  @!P4 STG.E.128 [R4.64], RZ ;  /* 0x000000ff0400c986 */ /* 0x0005e8000c101d0e */
[----:B------:R2:W-:Y:S04]  /*7640*/  @!P2 STG.E.128 [R4.64+0x40], RZ ;  /* 0x000040ff0400a986 */ /* 0x0005e8000c101d0e */
[----:B------:R2:W-:Y:S02]  /*7650*/  @!P1 STG.E.128 [R4.64+0x80], RZ ;  /* 0x000080ff04009986 */ /* 0x0005e4000c101d0e */
.L_x_737:
[----:B------:R-:W-:Y:S05]  /*7660*/  BSYNC B0 ;  /* 0x0000000000007941 */ /* 0x000fea0003800000 */
.L_x_736:
[----:B------:R-:W-:Y:S05]  /*7670*/  @P3 EXIT ;  /* 0x000000000000394d */ /* 0x000fea0003800000 */
[----:B------:R-:W-:Y:S01]  /*7680*/  IADD3 R0, P0, R14, 0x40, RZ ;  /* 0x000000400e007810 */ /* 0x000fe20007f1e0ff */
[----:B--2---:R-:W-:Y:S01]  /*7690*/  IMAD.MOV.U32 R4, RZ, RZ, R2 ;  /* 0x000000ffff047224 */ /* 0x004fe200078e0002 */
[----:B------:R-:W-:-:S02]  /*76a0*/  MOV R5, R13 ;  /* 0x0000000d00057202 */ /* 0x000fc40000000f00 */
        /* <DEDUP_REMOVED lines=15> */
.L_x_738:
        /* <DEDUP_REMOVED lines=14> */
.L_x_1416:


//--------------------- .text._ZN7cutlass13device_kernelIN5flash19enable_sm80_to_sm89INS1_16FlashAttnBwdSm80INS1_25CollectiveMainloopBwdSm80ILi2ELi2EN4cute5tupleIJNS5_1CILi64EEENS7_ILi128EEENS7_ILi96EEEEEENS_6half_tEfNS_4arch4Sm80ELb0ELb0ELb1ELb1ELb1ELb0ELb0ELb0ELi2ELi2ELi4ELi2ELb0EEENS1_21CollectiveEpilogueBwdISB_SC_SE_Li256ELb1ELb0ELi2EEENS1_19SingleTileSchedulerILb1ELb0ELb0ELi128EEEEEEEEEvNT_6ParamsE --------------------------
	.section	.text._ZN7cutlass13device_kernelIN5flash19enable_sm80_to_sm89INS1_16FlashAttnBwdSm80INS1_25CollectiveMainloopBwdSm80ILi2ELi2EN4cute5tupleIJNS5_1CILi64EEENS7_ILi128EEENS7_ILi96EEEEEENS_6half_tEfNS_4arch4Sm80ELb0ELb0ELb1ELb1ELb1ELb0ELb0ELb0ELi2ELi2ELi4ELi2ELb0EEENS1_21CollectiveEpilogueBwdISB_SC_SE_Li256ELb1ELb0ELi2EEENS1_19SingleTileSchedulerILb1ELb0ELb0ELi128EEEEEEEEEvNT_6ParamsE,"ax",@progbits
	.sectioninfo	@"SHI_REGISTERS=255"
	.align	128
.text._ZN7cutlass13device_kernelIN5flash19enable_sm80_to_sm89INS1_16FlashAttnBwdSm80INS1_25CollectiveMainloopBwdSm80ILi2ELi2EN4cute5tupleIJNS5_1CILi64EEENS7_ILi128EEENS7_ILi96EEEEEENS_6half_tEfNS_4arch4Sm80ELb0ELb0ELb1ELb1ELb1ELb0ELb0ELb0ELi2ELi2ELi4ELi2ELb0EEENS1_21CollectiveEpilogueBwdISB_SC_SE_Li256ELb1ELb0ELi2EEENS1_19SingleTileSchedulerILb1ELb0ELb0ELi128EEEEEEEEEvNT_6ParamsE:
        .type           _ZN7cutlass13device_kernelIN5flash19enable_sm80_to_sm89INS1_16FlashAttnBwdSm80INS1_25CollectiveMainloopBwdSm80ILi2ELi2EN4cute5tupleIJNS5_1CILi64EEENS7_ILi128EEENS7_ILi96EEEEEENS_6half_tEfNS_4arch4Sm80ELb0ELb0ELb1ELb1ELb1ELb0ELb0ELb0ELi2ELi2ELi4ELi2ELb0EEENS1_21CollectiveEpilogueBwdISB_SC_SE_Li256ELb1ELb0ELi2EEENS1_19SingleTileSchedulerILb1ELb0ELb0ELi128EEEEEEEEEvNT_6ParamsE,@function
        .size           _ZN7cutlass13device_kernelIN5flash19enable_sm80_to_sm89INS1_16FlashAttnBwdSm80INS1_25CollectiveMainloopBwdSm80ILi2ELi2EN4cute5tupleIJNS5_1CILi64EEENS7_ILi128EEENS7_ILi96EEEEEENS_6half_tEfNS_4arch4Sm80ELb0ELb0ELb1ELb1ELb1ELb0ELb0ELb0ELi2ELi2ELi4ELi2ELb0EEENS1_21CollectiveEpilogueBwdISB_SC_SE_Li256ELb1ELb0ELi2EEENS1_19SingleTileSchedulerILb1ELb0ELb0ELi128EEEEEEEEEvNT_6ParamsE,(.L_x_1417 - _ZN7cutlass13device_kernelIN5flash19enable_sm80_to_sm89INS1_16FlashAttnBwdSm80INS1_25CollectiveMainloopBwdSm80ILi2ELi2EN4cute5tupleIJNS5_1CILi64EEENS7_ILi128EEENS7_ILi96EEEEEENS_6half_tEfNS_4arch4Sm80ELb0ELb0ELb1ELb1ELb1ELb0ELb0ELb0ELi2ELi2ELi4ELi2ELb0EEENS1_21CollectiveEpilogueBwdISB_SC_SE_Li256ELb1ELb0ELi2EEENS1_19SingleTileSchedulerILb1ELb0ELb0ELi128EEEEEEEEEvNT_6ParamsE)
        .other          _ZN7cutlass13device_kernelIN5flash19enable_sm80_to_sm89INS1_16FlashAttnBwdSm80INS1_25CollectiveMainloopBwdSm80ILi2ELi2EN4cute5tupleIJNS5_1CILi64EEENS7_ILi128EEENS7_ILi96EEEEEENS_6half_tEfNS_4arch4Sm80ELb0ELb0ELb1ELb1ELb1ELb0ELb0ELb0ELi2ELi2ELi4ELi2ELb0EEENS1_21CollectiveEpilogueBwdISB_SC_SE_Li256ELb1ELb0ELi2EEENS1_19SingleTileSchedulerILb1ELb0ELb0ELi128EEEEEEEEEvNT_6ParamsE,@"STO_CUDA_ENTRY STV_DEFAULT"
_ZN7cutlass13device_kernelIN5flash19enable_sm80_to_sm89INS1_16FlashAttnBwdSm80INS1_25CollectiveMainloopBwdSm80ILi2ELi2EN4cute5tupleIJNS5_1CILi64EEENS7_ILi128EEENS7_ILi96EEEEEENS_6half_tEfNS_4arch4Sm80ELb0ELb0ELb1ELb1ELb1ELb0ELb0ELb0ELi2ELi2ELi4ELi2ELb0EEENS1_21CollectiveEpilogueBwdISB_SC_SE_Li256ELb1ELb0ELi2EEENS1_19SingleTileSchedulerILb1ELb0ELb0ELi128EEEEEEEEEvNT_6ParamsE:
        /* <DEDUP_REMOVED lines=17> */
.L_x_740:
        /* <DEDUP_REMOVED lines=8> */
.L_x_742:
[----:B------:R-:W-:Y:S02]  /*0190*/  MOV R5, c[0x0][0x3a4] ;  /* 0x0000e90000057a02 */ /* 0x000fe40000000f00 */
.L_x_741:
[----:B-1----:R-:W-:-:S05]  /*01a0*/  IMAD.SHL.U32 R4, R3, 0x80, RZ ;  /* 0x0000008003047824 */ /* 0x002fca00078e00ff */
[----:B-----5:R-:W-:-:S04]  /*01b0*/  ISETP.GE.AND P0, PT, R4, R5, PT ;  /* 0x000000050400720c */ /* 0x020fc80003f06270 */
[----:B------:R-:W-:Y:S01]  /*01c0*/  SEL R193, R193, 0xffffffff, !P0 ;  /* 0xffffffffc1c17807 */ /* 0x000fe20004000000 */
[----:B------:R-:W-:Y:S05]  /*01d0*/  BRA `(.L_x_743) ;  /* 0x0000011000007947 */ /* 0x000fea0003800000 */
.L_x_739:
[----:B---34-:R-:W-:-:S04]  /*01e0*/  ISETP.NE.U32.AND P0, PT, RZ, c[0x0][0x3c0], PT ;  /* 0x0000f000ff007a0c */ /* 0x018fc80003f05070 */
[----:B------:R-:W-:-:S13]  /*01f0*/  ISETP.NE.AND.EX P0, PT, RZ, c[0x0][0x3c4], PT, P0 ;  /* 0x0000f100ff007a0c */ /* 0x000fda0003f05300 */
[----:B------:R-:W-:Y:S05]  /*0200*/  @!P0 BRA `(.L_x_744) ;  /* 0x0000002000008947 */ /* 0x000fea0003800000 */
[----:B------:R1:W5:Y:S01]  /*0210*/  LDG.E R5, [R4.64] ;  /* 0x0000000e04057981 */ /* 0x000362000c1e1900 */
[----:B------:R-:W-:Y:S05]  /*0220*/  BRA `(.L_x_745) ;  /* 0x0000009000007947 */ /* 0x000fea0003800000 */
.L_x_744:
        /* <DEDUP_REMOVED lines=8> */
.L_x_746:
[----:B------:R-:W-:Y:S02]  /*02b0*/  MOV R5, c[0x0][0x3a4] ;  /* 0x0000e90000057a02 */ /* 0x000fe40000000f00 */
.L_x_745:
[----:B-1----:R-:W-:-:S05]  /*02c0*/  IMAD.SHL.U32 R4, R3, 0x80, RZ ;  /* 0x0000008003047824 */ /* 0x002fca00078e00ff */
[----:B-----5:R-:W-:-:S04]  /*02d0*/  ISETP.GE.AND P0, PT, R4, R5, PT ;  /* 0x000000050400720c */ /* 0x020fc80003f06270 */
[----:B------:R-:W-:-:S04]  /*02e0*/  SEL R193, R193, 0xffffffff, !P0 ;  /* 0xffffffffc1c17807 */ /* 0x000fc80004000000 */
.L_x_743:
        /* <DEDUP_REMOVED lines=31> */
.L_x_747:
[----:B------:R-:W-:-:S04]  /*04e0*/  ISETP.NE.U32.AND P0, PT, RZ, c[0x0][0x2e0], PT ;  /* 0x0000b800ff007a0c */ /* 0x000fc80003f05070 */
[----:B------:R-:W-:-:S13]  /*04f0*/  ISETP.NE.AND.EX P0, PT, RZ, c[0x0][0x2e4], PT, P0 ;  /* 0x0000b900ff007a0c */ /* 0x000fda0003f05300 */
[----:B------:R-:W-:Y:S05]  /*0500*/  @!P0 BRA `(.L_x_748) ;  /* 0x0000003000008947 */ /* 0x000fea0003800000 */
[----:B------:R-:W-:-:S05]  /*0510*/  IMAD.WIDE R10, R193, R10, c[0x0][0x2e0] ;  /* 0x0000b800c10a7625 */ /* 0x000fca00078e020a */
[----:B------:R3:W5:Y:S01]  /*0520*/  LDG.E R4, [R10.64] ;  /* 0x0000000e0a047981 */ /* 0x000762000c1e1900 */
[----:B------:R-:W-:Y:S05]  /*0530*/  BRA `(.L_x_749) ;  /* 0x0000004000007947 */ /* 0x000fea0003800000 */
.L_x_748:
[----:B------:R-:W-:Y:S05]  /*0540*/  @!P3 BRA `(.L_x_749) ;  /* 0x000000300000b947 */ /* 0x000fea0003800000 */
[----:B------:R-:W3:Y:S04]  /*0550*/  LDG.E R4, [R12.64] ;  /* 0x0000000e0c047981 */ /* 0x000ee8000c1e1900 */
[----:B------:R-:W3:Y:S02]  /*0560*/  LDG.E R9, [R12.64+0x4] ;  /* 0x0000040e0c097981 */ /* 0x000ee4000c1e1900 */
[----:B---3--:R-:W-:Y:S02]  /*0570*/  IADD3 R4, -R4, R9, RZ ;  /* 0x0000000904047210 */ /* 0x008fe40007ffe1ff */
.L_x_749:
        /* <DEDUP_REMOVED lines=410> */
.L_x_752:
[----:B------:R-:W-:Y:S05]  /*1f20*/  BSYNC B0 ;  /* 0x0000000000007941 */ /* 0x000fea0003800000 */
.L_x_751:
        /* <DEDUP_REMOVED lines=78> */
.L_x_755:
        /* <DEDUP_REMOVED lines=202> */
.L_x_753:
        /* <DEDUP_REMOVED lines=488> */
.L_x_754:
        /* <DEDUP_REMOVED lines=239> */
.L_x_750:
        /* <DEDUP_REMOVED lines=151> */
.L_x_757:
        /* <DEDUP_REMOVED lines=63> */
.L_x_759:
[----:B----4-:R-:W-:Y:S05]  /*6b80*/  BSYNC B0 ;  /* 0x0000000000007941 */ /* 0x010fea0003800000 */
.L_x_758:
        /* <DEDUP_REMOVED lines=21> */
.L_x_761:
[----:B------:R-:W-:Y:S05]  /*6ce0*/  BSYNC B0 ;  /* 0x0000000000007941 */ /* 0x000fea0003800000 */
.L_x_760:
        /* <DEDUP_REMOVED lines=24> */
.L_x_763:
[----:B------:R-:W-:Y:S05]  /*6e70*/  BSYNC B0 ;  /* 0x0000000000007941 */ /* 0x000fea0003800000 */
.L_x_762:
        /* <DEDUP_REMOVED lines=19> */
.L_x_756:
        /* <DEDUP_REMOVED lines=18> */
.L_x_764:
        /* <DEDUP_REMOVED lines=45> */
.L_x_766:
[----:B------:R-:W-:Y:S05]  /*73a0*/  BSYNC B0 ;  /* 0x0000000000007941 */ /* 0x000fea0003800000 */
.L_x_765:
        /* <DEDUP_REMOVED lines=19> */
.L_x_768:
[----:B------:R-:W-:Y:S05]  /*74e0*/  BSYNC B0 ;  /* 0x0000000000007941 */ /* 0x000fea0003800000 */
.L_x_767:
        /* <DEDUP_REMOVED lines=23> */
.L_x_770:
[----:B------:R-:W-:Y:S05]  /*7660*/  BSYNC B0 ;  /* 0x0000000000007941 */ /* 0x000fea0003800000 */
.L_x_769:
        /* <DEDUP_REMOVED lines=19> */
.L_x_771:
        /* <DEDUP_REMOVED lines=14> */
.L_x_1417:


//--------------------- .text._ZN7cutlass13device_kernelIN5flash19enable_sm80_to_sm89INS1_16FlashAttnBwdSm80INS1_25CollectiveMainloopBwdSm80ILi2ELi2EN4cute5tupleIJNS5_1CILi64EEENS7_ILi128EEENS7_ILi96EEEEEENS_6half_tEfNS_4arch4Sm80ELb0ELb0ELb1ELb1ELb0ELb0ELb0ELb0ELi2ELi2ELi4ELi2ELb0EEENS1_24CollectiveEpilogueBwdGQAISB_fSE_Li256ELb1ELb0EEENS1_19SingleTileSchedulerILb1ELb0ELb0ELi128EEEEEEEEEvNT_6ParamsE --------------------------
	.section	.text._ZN7cutlass13device_kernelIN5flash19enable_sm80_to_sm89INS1_16FlashAttnBwdSm80INS1_25CollectiveMainloopBwdSm80ILi2ELi2EN4cute5tupleIJNS5_1CILi64EEENS7_ILi128EEENS7_ILi96EEEEEENS_6half_tEfNS_4arch4Sm80ELb0ELb0ELb1ELb1ELb0ELb0ELb0ELb0ELi2ELi2ELi4ELi2ELb0EEENS1_24CollectiveEpilogueBwdGQAISB_fSE_Li256ELb1ELb0EEENS1_19SingleTileSchedulerILb1ELb0ELb0ELi128EEEEEEEEEvNT_6ParamsE,"ax",@progbits
	.sectioninfo	@"SHI_REGISTERS=255"
	.align	128
.text._ZN7cutlass13device_kernelIN5flash19enable_sm80_to_sm89INS1_16FlashAttnBwdSm80INS1_25CollectiveMainloopBwdSm80ILi2ELi2EN4cute5tupleIJNS5_1CILi64EEENS7_ILi128EEENS7_ILi96EEEEEENS_6half_tEfNS_4arch4Sm80ELb0ELb0ELb1ELb1ELb0ELb0ELb0ELb0ELi2ELi2ELi4ELi2ELb0EEENS1_24CollectiveEpilogueBwdGQAISB_fSE_Li256ELb1ELb0EEENS1_19SingleTileSchedulerILb1ELb0ELb0ELi128EEEEEEEEEvNT_6ParamsE:
        .type           _ZN7cutlass13device_kernelIN5flash19enable_sm80_to_sm89INS1_16FlashAttnBwdSm80INS1_25CollectiveMainloopBwdSm80ILi2ELi2EN4cute5tupleIJNS5_1CILi64EEENS7_ILi128EEENS7_ILi96EEEEEENS_6half_tEfNS_4arch4Sm80ELb0ELb0ELb1ELb1ELb0ELb0ELb0ELb0ELi2ELi2ELi4ELi2ELb0EEENS1_24CollectiveEpilogueBwdGQAISB_fSE_Li256ELb1ELb0EEENS1_19SingleTileSchedulerILb1ELb0ELb0ELi128EEEEEEEEEvNT_6ParamsE,@function
        .size           _ZN7cutlass13device_kernelIN5flash19enable_sm80_to_sm89INS1_16FlashAttnBwdSm80INS1_25CollectiveMainloopBwdSm80ILi2ELi2EN4cute5tupleIJNS5_1CILi64EEENS7_ILi128EEENS7_ILi96EEEEEENS_6half_tEfNS_4arch4Sm80ELb0ELb0ELb1ELb1ELb0ELb0ELb0ELb0ELi2ELi2ELi4ELi2ELb0EEENS1_24CollectiveEpilogueBwdGQAISB_fSE_Li256ELb1ELb0EEENS1_19SingleTileSchedulerILb1ELb0ELb0ELi128EEEEEEEEEvNT_6ParamsE,(.L_x_1418 - _ZN7cutlass13device_kernelIN5flash19enable_sm80_to_sm89INS1_16FlashAttnBwdSm80INS1_25CollectiveMainloopBwdSm80ILi2ELi2EN4cute5tupleIJNS5_1CILi64EEENS7_ILi128EEENS7_ILi96EEEEEENS_6half_tEfNS_4arch4Sm80ELb0ELb0ELb1ELb1ELb0ELb0ELb0ELb0ELi2ELi2ELi4ELi2ELb0EEENS1_24CollectiveEpilogueBwdGQAISB_fSE_Li256ELb1ELb0EEENS1_19SingleTileSchedulerILb1ELb0ELb0ELi128EEEEEEEEEvNT_6ParamsE)
        .other          _ZN7cutlass13device_kernelIN5flash19enable_sm80_to_sm89INS1_16FlashAttnBwdSm80INS1_25CollectiveMainloopBwdSm80ILi2ELi2EN4cute5tupleIJNS5_1CILi64EEENS7_ILi128EEENS7_ILi96EEEEEENS_6half_tEfNS_4arch4Sm80ELb0ELb0ELb1ELb1ELb0ELb0ELb0ELb0ELi2ELi2ELi4ELi2ELb0EEENS1_24CollectiveEpilogueBwdGQAISB_fSE_Li256ELb1ELb0EEENS1_19SingleTileSchedulerILb1ELb0ELb0ELi128EEEEEEEEEvNT_6ParamsE,@"STO_CUDA_ENTRY STV_DEFAULT"
_ZN7cutlass13device_kernelIN5flash19enable_sm80_to_sm89INS1_16FlashAttnBwdSm80INS1_25CollectiveMainloopBwdSm80ILi2ELi2EN4cute5tupleIJNS5_1CILi64EEENS7_ILi128EEENS7_ILi96EEEEEENS_6half_tEfNS_4arch4Sm80ELb0ELb0ELb1ELb1ELb0ELb0ELb0ELb0ELi2ELi2ELi4ELi2ELb0EEENS1_24CollectiveEpilogueBwdGQAISB_fSE_Li256ELb1ELb0EEENS1_19SingleTileSchedulerILb1ELb0ELb0ELi128EEEEEEEEEvNT_6ParamsE:
        /* <DEDUP_REMOVED lines=17> */
.L_x_773:
        /* <DEDUP_REMOVED lines=8> */
.L_x_775:
[----:B------:R-:W-:Y:S02]  /*0190*/  MOV R5, c[0x0][0x3ac] ;  /* 0x0000eb0000057a02 */ /* 0x000fe40000000f00 */
.L_x_774:
[----:B-1----:R-:W-:-:S05]  /*01a0*/  IMAD.SHL.U32 R4, R3, 0x80, RZ ;  /* 0x0000008003047824 */ /* 0x002fca00078e00ff */
[----:B-----5:R-:W-:-:S04]  /*01b0*/  ISETP.GE.AND P0, PT, R4, R5, PT ;  /* 0x000000050400720c */ /* 0x020fc80003f06270 */
[----:B------:R-:W-:Y:S01]  /*01c0*/  SEL R193, R193, 0xffffffff, !P0 ;  /* 0xffffffffc1c17807 */ /* 0x000fe20004000000 */
[----:B------:R-:W-:Y:S05]  /*01d0*/  BRA `(.L_x_776) ;  /* 0x0000011000007947 */ /* 0x000fea0003800000 */
.L_x_772:
[----:B---34-:R-:W-:-:S04]  /*01e0*/  ISETP.NE.U32.AND P0, PT, RZ, c[0x0][0x3c8], PT ;  /* 0x0000f200ff007a0c */ /* 0x018fc80003f05070 */
[----:B------:R-:W-:-:S13]  /*01f0*/  ISETP.NE.AND.EX P0, PT, RZ, c[0x0][0x3cc], PT, P0 ;  /* 0x0000f300ff007a0c */ /* 0x000fda0003f05300 */
[----:B------:R-:W-:Y:S05]  /*0200*/  @!P0 BRA `(.L_x_777) ;  /* 0x0000002000008947 */ /* 0x000fea0003800000 */
[----:B------:R1:W5:Y:S01]  /*0210*/  LDG.E R5, [R4.64] ;  /* 0x0000000e04057981 */ /* 0x000362000c1e1900 */
[----:B------:R-:W-:Y:S05]  /*0220*/  BRA `(.L_x_778) ;  /* 0x0000009000007947 */ /* 0x000fea0003800000 */
.L_x_777:
        /* <DEDUP_REMOVED lines=8> */
.L_x_779:
[----:B------:R-:W-:Y:S02]  /*02b0*/  MOV R5, c[0x0][0x3ac] ;  /* 0x0000eb0000057a02 */ /* 0x000fe40000000f00 */
.L_x_778:
[----:B-1----:R-:W-:-:S05]  /*02c0*/  IMAD.SHL.U32 R4, R3, 0x80, RZ ;  /* 0x0000008003047824 */ /* 0x002fca00078e00ff */
[----:B-----5:R-:W-:-:S04]  /*02d0*/  ISETP.GE.AND P0, PT, R4, R5, PT ;  /* 0x000000050400720c */ /* 0x020fc80003f06270 */
[----:B------:R-:W-:-:S04]  /*02e0*/  SEL R193, R193, 0xffffffff, !P0 ;  /* 0xffffffffc1c17807 */ /* 0x000fc80004000000 */
.L_x_776:
        /* <DEDUP_REMOVED lines=10> */
[CC--:B------:R-:W-:Y:S02]  /*0390*/  @P0 IMAD.WIDE R10, R193.reuse, R12.reuse, c[0x0][0x2d8] ;  /* 0x0000b600c10a0625 */ /* 0x0c0fe400078e020c */
[----:B------:R-:W3:Y:S02]  /*03a0*/  @P4 LDG.E R7, [R16.64] ;  /* 0x0000000e10074981 */ /* 0x000ee4000c1e1900 */
[C---:B------:R-:W-:Y:S02]  /*03b0*/  IMAD.WIDE R14, R193.reuse, R12, c[0x0][0x2d0] ;  /* 0x0000b400c10e7625 */ /* 0x040fe400078e020c */
[----:B------:R1:W4:Y:S04]  /*03c0*/  @P0 LDG.E R13, [R10.64] ;  /* 0x0000000e0a0d0981 */ /* 0x000328000c1e1900 */
[----:B------:R-:W5:Y:S01]  /*03d0*/  @P3 LDG.E R5, [R14.64] ;  /* 0x0000000e0e053981 */ /* 0x000f62000c1e1900 */
[----:B------:R-:W-:Y:S01]  /*03e0*/  ULDC UR12, c[0x0][0x168] ;  /* 0x00005a00000c7ab9 */ /* 0x000fe20000000800 */
[----:B-1----:R-:W-:Y:S01]  /*03f0*/  CS2R R10, SRZ ;  /* 0x00000000000a7805 */ /* 0x002fe2000001ff00 */
[----:B--2---:R-:W-:-:S05]  /*0400*/  @P4 IMAD R9, R193, 0x40, R4 ;  /* 0x00000040c1094824 */ /* 0x004fca00078e0204 */
[----:B------:R-:W-:Y:S01]  /*0410*/  @P4 SHF.R.S32.HI R6, RZ, 0x1f, R9 ;  /* 0x0000001fff064819 */ /* 0x000fe20000011409 */
[----:B------:R-:W-:-:S03]  /*0420*/  IMAD.MOV.U32 R4, RZ, RZ, RZ ;  /* 0x000000ffff047224 */ /* 0x000fc600078e00ff */
[----:B------:R-:W-:Y:S01]  /*0430*/  @P4 LEA.HI R6, R6, R9, RZ, 0x6 ;  /* 0x0000000906064211 */ /* 0x000fe200078f30ff */
[----:B----4-:R1:W2:Y:S01]  /*0440*/  @P0 R2UR UR12, R13 ;  /* 0x000000000d0c03c2 */ /* 0x0102a200000e0000 */
[----:B------:R-:W-:Y:S01]  /*0450*/  CS2R R8, SRZ ;  /* 0x0000000000087805 */ /* 0x000fe2000001ff00 */
[--C-:B---3--:R-:W-:Y:S01]  /*0460*/  @P4 SHF.R.S32.HI R11, RZ, 0x1f, R7.reuse ;  /* 0x0000001fff0b4819 */ /* 0x108fe20000011407 */
[----:B------:R-:W-:Y:S01]  /*0470*/  @P4 IMAD.MOV.U32 R10, RZ, RZ, R7 ;  /* 0x000000ffff0a4224 */ /* 0x000fe200078e0007 */
[----:B------:R-:W-:Y:S01]  /*0480*/  @P4 LOP3.LUT R4, R6, 0xffffffc0, RZ, 0xc0, !PT ;  /* 0xffffffc006044812 */ /* 0x000fe200078ec0ff */
[----:B------:R-:W-:Y:S01]  /*0490*/  IMAD.MOV.U32 R6, RZ, RZ, c[0x0][0x198] ;  /* 0x00006600ff067624 */ /* 0x000fe200078e00ff */
[--C-:B-----5:R-:W-:Y:S01]  /*04a0*/  @P3 SHF.R.S32.HI R9, RZ, 0x1f, R5.reuse ;  /* 0x0000001fff093819 */ /* 0x120fe20000011405 */
[----:B------:R-:W-:Y:S01]  /*04b0*/  @P3 IMAD.MOV.U32 R8, RZ, RZ, R5 ;  /* 0x000000ffff083224 */ /* 0x000fe200078e0005 */
[----:B------:R-:W-:Y:S05]  /*04c0*/  @P0 BRA `(.L_x_780) ;  /* 0x0000006000000947 */ /* 0x000fea0003800000 */
[----:B------:R-:W-:Y:S05]  /*04d0*/  @!P4 BRA `(.L_x_780) ;  /* 0x000000500000c947 */ /* 0x000fea0003800000 */
[----:B------:R-:W3:Y:S04]  /*04e0*/  LDG.E R7, [R16.64] ;  /* 0x0000000e10077981 */ /* 0x000ee8000c1e1900 */
[----:B------:R-:W4:Y:S01]  /*04f0*/  LDG.E R5, [R16.64+0x4] ;  /* 0x0000040e10057981 */ /* 0x000f22000c1e1900 */
[----:B--23--:R-:W2:Y:S08]  /*0500*/  R2UR UR12, R7 ;  /* 0x00000000070c73c2 */ /* 0x00ceb000000e0000 */
[----:B----4-:R-:W2:Y:S02]  /*0510*/  R2UR UR4, R5 ;  /* 0x00000000050473c2 */ /* 0x010ea400000e0000 */
[----:B--2---:R-:W-:-:S06]  /*0520*/  UIADD3 UR12, -UR12, UR4, URZ ;  /* 0x000000040c0c7290 */ /* 0x004fcc000fffe13f */
.L_x_780:
[----:B------:R-:W-:-:S04]  /*0530*/  ISETP.NE.U32.AND P0, PT, RZ, c[0x0][0x2e0], PT ;  /* 0x0000b800ff007a0c */ /* 0x000fc80003f05070 */
[----:B------:R-:W-:-:S13]  /*0540*/  ISETP.NE.AND.EX P0, PT, RZ, c[0x0][0x2e4], PT, P0 ;  /* 0x0000b900ff007a0c */ /* 0x000fda0003f05300 */
[----:B------:R-:W-:Y:S05]  /*0550*/  @!P0 BRA `(.L_x_781) ;  /* 0x0000003000008947 */ /* 0x000fea0003800000 */
[----:B------:R-:W-:-:S06]  /*0560*/  IMAD.WIDE R6, R193, R12, c[0x0][0x2e0] ;  /* 0x0000b800c1067625 */ /* 0x000fcc00078e020c */
[----:B------:R3:W5:Y:S01]  /*0570*/  LDG.E R6, [R6.64] ;  /* 0x0000000e06067981 */ /* 0x000762000c1e1900 */
[----:B------:R-:W-:Y:S05]  /*0580*/  BRA `(.L_x_782) ;  /* 0x0000004000007947 */ /* 0x000fea0003800000 */
.L_x_781:
[----:B------:R-:W-:Y:S05]  /*0590*/  @!P3 BRA `(.L_x_782) ;  /* 0x000000300000b947 */ /* 0x000fea0003800000 */
[----:B------:R-:W3:Y:S04]  /*05a0*/  LDG.E R6, [R14.64] ;  /* 0x0000000e0e067981 */ /* 0x000ee8000c1e1900 */
[----:B------:R-:W3:Y:S02]  /*05b0*/  LDG.E R5, [R14.64+0x4] ;  /* 0x0000040e0e057981 */ /* 0x000ee4000c1e1900 */
[----:B---3--:R-:W-:Y:S02]  /*05c0*/  IADD3 R6, -R6, R5, RZ ;  /* 0x0000000506067210 */ /* 0x008fe40007ffe1ff */
.L_x_782:
        /* <DEDUP_REMOVED lines=53> */
[--C-:B------:R-:W-:Y:S01]  /*0920*/  SHF.R.S32.HI R19, RZ, 0x1f, R2.reuse ;  /* 0x0000001fff137819 */ /* 0x100fe20000011402 */
[----:B-1----:R-:W-:Y:S01]  /*0930*/  IMAD R13, R4, 0x60, RZ ;  /* 0x00000060040d7824 */ /* 0x002fe200078e02ff */
[----:B------:R-:W-:Y:S01]  /*0940*/  SHF.R.S32.HI R12, RZ, 0x1f, R2 ;  /* 0x0000001fff0c7819 */ /* 0x000fe20000011402 */
[----:B------:R-:W-:Y:S01]  /*0950*/  IMAD.SHL.U32 R191, R2, 0x4, RZ ;  /* 0x0000000402bf7824 */ /* 0x000fe200078e00ff */
[----:B------:R-:W-:Y:S01]  /*0960*/  ISETP.NE.AND P2, PT, R5, 0x1, PT ;  /* 0x000000010500780c */ /* 0x000fe20003f45270 */
[----:B------:R-:W-:Y:S01]  /*0970*/  IMAD.MOV.U32 R21, RZ, RZ, R0 ;  /* 0x000000ffff157224 */ /* 0x000fe200078e0000 */
[-C--:B------:R-:W-:Y:S01]  /*0980*/  LEA.HI R5, R19, R2.reuse, RZ, 0x2 ;  /* 0x0000000213057211 */ /* 0x080fe200078f10ff */
[----:B------:R-:W-:Y:S01]  /*0990*/  IMAD.MOV.U32 R185, RZ, RZ, 0x10 ;  /* 0x00000010ffb97424 */ /* 0x000fe200078e00ff */
[----:B------:R-:W-:Y:S01]  /*09a0*/  IADD3 R14, P0, R13, R2, RZ ;  /* 0x000000020d0e7210 */ /* 0x000fe20007f1e0ff */
[----:B------:R-:W-:Y:S01]  /*09b0*/  UISETP.GE.AND UP0, UPT, UR12, 0x41, UPT ;  /* 0x000000410c00788c */ /* 0x000fe2000bf06270 */
[----:B------:R-:W-:-:S02]  /*09c0*/  SHF.R.S32.HI R192, RZ, 0x2, R5 ;  /* 0x00000002ffc07819 */ /* 0x000fc40000011405 */
[----:B---3--:R-:W-:Y:S02]  /*09d0*/  LEA.HI R7, R19, R2, RZ, 0x4 ;  /* 0x0000000213077211 */ /* 0x008fe400078f20ff */
[----:B------:R-:W-:Y:S02]  /*09e0*/  LEA.HI.X.SX32 R15, R13, R12, 0x1, P0 ;  /* 0x0000000c0d0f7211 */ /* 0x000fe400000f0eff */
[----:B------:R-:W-:Y:S01]  /*09f0*/  SHF.R.S32.HI R17, RZ, 0x1f, R192 ;  /* 0x0000001fff117819 */ /* 0x000fe200000114c0 */
[----:B------:R-:W-:Y:S01]  /*0a00*/  @P2 IMAD.HI.U32 R16, R0, c[0x0][0x24c], RZ ;  /* 0x0000930000102a27 */ /* 0x000fe200078e00ff */
[C---:B------:R-:W-:Y:S02]  /*0a10*/  IADD3 R22, P0, R192.reuse, R8, RZ ;  /* 0x00000008c0167210 */ /* 0x040fe40007f1e0ff */
[----:B------:R-:W-:Y:S02]  /*0a20*/  SHF.R.S32.HI R12, RZ, 0x4, R7 ;  /* 0x00000004ff0c7819 */ /* 0x000fe40000011407 */
[----:B------:R-:W-:Y:S01]  /*0a30*/  IADD3 R37, P1, R192, R10, RZ ;  /* 0x0000000ac0257210 */ /* 0x000fe20007f3e0ff */
[----:B------:R-:W-:Y:S01]  /*0a40*/  IMAD.X R23, R17, 0x1, R9, P0 ;  /* 0x0000000111177824 */ /* 0x000fe200000e0609 */
[----:B------:R-:W-:-:S02]  /*0a50*/  SHF.R.S32.HI R10, RZ, 0x1f, R0 ;  /* 0x0000001fff0a7819 */ /* 0x000fc40000011400 */
[----:B------:R-:W-:Y:S01]  /*0a60*/  LEA.HI R13, R7, R12, RZ, 0x1 ;  /* 0x0000000c070d7211 */ /* 0x000fe200078f08ff */
[----:B------:R-:W-:Y:S01]  /*0a70*/  IMAD.X R11, R17, 0x1, R11, P1 ;  /* 0x00000001110b7824 */ /* 0x000fe200008e060b */
[----:B------:R-:W-:Y:S01]  /*0a80*/  SHF.R.S32.HI R8, RZ, 0x1f, R4 ;  /* 0x0000001fff087819 */ /* 0x000fe20000011404 */
[C---:B------:R-:W-:Y:S01]  /*0a90*/  IMAD R9, R10.reuse, c[0x0][0x238], RZ ;  /* 0x00008e000a097a24 */ /* 0x040fe200078e02ff */
[----:B------:R-:W-:Y:S01]  /*0aa0*/  IADD3 R26, P0, R191, R4, RZ ;  /* 0x00000004bf1a7210 */ /* 0x000fe20007f1e0ff */
[C---:B------:R-:W-:Y:S01]  /*0ab0*/  IMAD R25, R10.reuse, c[0x0][0x270], RZ ;  /* 0x00009c000a197a24 */ /* 0x040fe200078e02ff */
[----:B------:R-:W-:Y:S01]  /*0ac0*/  LOP3.LUT R17, R13, 0xfffffffe, RZ, 0xc0, !PT ;  /* 0xfffffffe0d117812 */ /* 0x000fe200078ec0ff */
[----:B------:R-:W-:Y:S01]  /*0ad0*/  IMAD R13, R10, c[0x0][0x288], RZ ;  /* 0x0000a2000a0d7a24 */ /* 0x000fe200078e02ff */
[----:B------:R-:W-:Y:S01]  /*0ae0*/  LEA.HI.X.SX32 R27, R191, R8, 0x1, P0 ;  /* 0x00000008bf1b7211 */ /* 0x000fe200000f0eff */
[----:B------:R-:W-:Y:S01]  /*0af0*/  IMAD R194, R0, c[0x0][0x23c], R9 ;  /* 0x00008f0000c27a24 */ /* 0x000fe200078e0209 */
[----:B------:R-:W-:Y:S01]  /*0b00*/  LOP3.LUT R205, R5, 0xfffffffc, RZ, 0xc0, !PT ;  /* 0xfffffffc05cd7812 */ /* 0x000fe200078ec0ff */
[----:B------:R-:W-:Y:S01]  /*0b10*/  IMAD.IADD R17, R12, 0x1, -R17 ;  /* 0x000000010c117824 */ /* 0x000fe200078e0a11 */
[----:B------:R-:W-:Y:S01]  /*0b20*/  LEA.HI R18, R19, R2, RZ, 0x3 ;  /* 0x0000000213127211 */ /* 0x000fe200078f18ff */
[C---:B------:R-:W-:Y:S01]  /*0b30*/  IMAD R32, R0.reuse, c[0x0][0x28c], R13 ;  /* 0x0000a30000207a24 */ /* 0x040fe200078e020d */
[----:B------:R-:W-:Y:S01]  /*0b40*/  @P2 SHF.R.U32.HI R21, RZ, c[0x0][0x250], R16 ;  /* 0x00009400ff152a19 */ /* 0x000fe20000011610 */
[----:B------:R-:W-:Y:S01]  /*0b50*/  IMAD.WIDE.U32 R12, R0, c[0x0][0x288], R26 ;  /* 0x0000a200000c7a25 */ /* 0x000fe200078e001a */
[----:B------:R-:W-:-:S03]  /*0b60*/  SHF.R.S32.HI R29, RZ, 0x1f, R193 ;  /* 0x0000001fff1d7819 */ /* 0x000fc600000114c1 */
[----:B------:R-:W-:-:S04]  /*0b70*/  IMAD.WIDE.U32 R8, R0, c[0x0][0x238], R14 ;  /* 0x00008e0000087a25 */ /* 0x000fc800078e000e */
[----:B------:R-:W-:Y:S02]  /*0b80*/  IMAD.IADD R205, R2, 0x1, -R205 ;  /* 0x0000000102cd7824 */ /* 0x000fe400078e0acd */
[----:B------:R-:W-:Y:S02]  /*0b90*/  IMAD.IADD R33, R13, 0x1, R32 ;  /* 0x000000010d217824 */ /* 0x000fe400078e0220 */
[----:B------:R-:W-:Y:S02]  /*0ba0*/  IMAD.IADD R195, R9, 0x1, R194 ;  /* 0x0000000109c37824 */ /* 0x000fe400078e02c2 */
[----:B------:R-:W-:Y:S02]  /*0bb0*/  IMAD.SHL.U32 R13, R18, 0x8, RZ ;  /* 0x00000008120d7824 */ /* 0x000fe400078e00ff */
[----:B-----5:R-:W-:Y:S01]  /*0bc0*/  IMAD R9, R3, -0x80, R6 ;  /* 0xffffff8003097824 */ /* 0x020fe200078e0206 */
[----:B------:R-:W-:Y:S01]  /*0bd0*/  SHF.R.S32.HI R6, RZ, 0x1f, R21 ;  /* 0x0000001fff067819 */ /* 0x000fe20000011415 */
[----:B------:R-:W-:Y:S01]  /*0be0*/  IMAD.SHL.U32 R14, R205, 0x8, RZ ;  /* 0x00000008cd0e7824 */ /* 0x000fe200078e00ff */
[----:B------:R-:W-:Y:S01]  /*0bf0*/  LOP3.LUT R13, R13, 0xc0, RZ, 0xc0, !PT ;  /* 0x000000c00d0d7812 */ /* 0x000fe200078ec0ff */
[----:B------:R-:W-:-:S02]  /*0c00*/  IMAD R34, R0, c[0x0][0x274], R25 ;  /* 0x00009d0000227a24 */ /* 0x000fc400078e0219 */
[----:B------:R-:W-:Y:S01]  /*0c10*/  IMAD.WIDE.U32 R24, R0, c[0x0][0x270], R26 ;  /* 0x00009c0000187a25 */ /* 0x000fe200078e001a */
[----:B------:R-:W-:Y:S02]  /*0c20*/  SHF.R.S32.HI R15, RZ, 0x1f, R14 ;  /* 0x0000001fff0f7819 */ /* 0x000fe4000001140e */
[----:B------:R-:W-:Y:S01]  /*0c30*/  IADD3 R187, R14, 0x40, RZ ;  /* 0x000000400ebb7810 */ /* 0x000fe20007ffe0ff */
[----:B------:R-:W-:Y:S01]  /*0c40*/  IMAD R40, R6, c[0x0][0x1e0], RZ ;  /* 0x0000780006287a24 */ /* 0x000fe200078e02ff */
[----:B------:R-:W-:Y:S01]  /*0c50*/  ISETP.GE.AND P6, PT, R14, c[0x0][0x1cc], PT ;  /* 0x000073000e007a0c */ /* 0x000fe20003fc6270 */
[----:B------:R-:W-:Y:S01]  /*0c60*/  IMAD.IADD R35, R25, 0x1, R34 ;  /* 0x0000000119237824 */ /* 0x000fe200078e0222 */
[----:B------:R-:W-:Y:S01]  /*0c70*/  LOP3.LUT R27, R18, 0xfffffff8, RZ, 0xc0, !PT ;  /* 0xfffffff8121b7812 */ /* 0x000fe200078ec0ff */
[----:B------:R-:W-:Y:S02]  /*0c80*/  IMAD R6, R6, c[0x0][0x1b0], RZ ;  /* 0x00006c0006067a24 */ /* 0x000fe400078e02ff */
[----:B------:R-:W-:Y:S01]  /*0c90*/  IMAD.MOV.U32 R34, RZ, RZ, R24 ;  /* 0x000000ffff227224 */ /* 0x000fe200078e0018 */
[----:B------:R-:W-:Y:S01]  /*0ca0*/  SHF.R.U32.HI R24, RZ, 0x3, R13 ;  /* 0x00000003ff187819 */ /* 0x000fe2000001160d */
[----:B------:R-:W-:Y:S01]  /*0cb0*/  IMAD R4, R11, c[0x0][0x208], RZ ;  /* 0x000082000b047a24 */ /* 0x000fe200078e02ff */
[----:B------:R-:W-:Y:S01]  /*0cc0*/  LOP3.LUT R13, R13, 0x18, R14, 0xf8, !PT ;  /* 0x000000180d0d7812 */ /* 0x000fe200078ef80e */
[----:B------:R-:W-:-:S02]  /*0cd0*/  IMAD R40, R21, c[0x0][0x1e4], R40 ;  /* 0x0000790015287a24 */ /* 0x000fc400078e0228 */
[----:B------:R-:W-:Y:S01]  /*0ce0*/  IMAD.WIDE.U32 R42, R21, c[0x0][0x1e0], R14 ;  /* 0x00007800152a7a25 */ /* 0x000fe200078e000e */
[----:B------:R-:W-:-:S03]  /*0cf0*/  LOP3.LUT R24, R13, R24, RZ, 0x3c, !PT ;  /* 0x000000180d187212 */ /* 0x000fc600078e3cff */
[C---:B------:R-:W-:Y:S02]  /*0d00*/  IMAD R6, R21.reuse, c[0x0][0x1b4], R6 ;  /* 0x00006d0015067a24 */ /* 0x040fe400078e0206 */
[----:B------:R-:W-:Y:S01]  /*0d10*/  IMAD.WIDE.U32 R30, R21, c[0x0][0x1b0], R14 ;  /* 0x00006c00151e7a25 */ /* 0x000fe200078e000e */
[----:B------:R-:W-:Y:S02]  /*0d20*/  LEA.HI R21, R5, R192, RZ, 0x1 ;  /* 0x000000c005157211 */ /* 0x000fe400078f08ff */
[----:B------:R-:W-:Y:S01]  /*0d30*/  SHF.R.S32.HI R5, RZ, 0x1f, R5 ;  /* 0x0000001fff057819 */ /* 0x000fe20000011405 */
[----:B------:R-:W-:Y:S01]  /*0d40*/  IMAD.MOV.U32 R194, RZ, RZ, R8 ;  /* 0x000000ffffc27224 */ /* 0x000fe200078e0008 */
[----:B------:R-:W-:Y:S01]  /*0d50*/  SEL R8, R29, RZ, !P4 ;  /* 0x000000ff1d087207 */ /* 0x000fe20006000000 */
[----:B------:R-:W-:Y:S01]  /*0d60*/  IMAD R13, R37, c[0x0][0x20c], R4 ;  /* 0x00008300250d7a24 */ /* 0x000fe200078e0204 */
[----:B------:R-:W-:Y:S01]  /*0d70*/  SEL R29, R29, RZ, !P3 ;  /* 0x000000ff1d1d7207 */ /* 0x000fe20005800000 */
[----:B------:R-:W-:Y:S01]  /*0d80*/  IMAD.MOV.U32 R32, RZ, RZ, R12 ;  /* 0x000000ffff207224 */ /* 0x000fe200078e000c */
[----:B------:R-:W-:Y:S01]  /*0d90*/  LEA.HI R4, R19, R2, RZ, 0x5 ;  /* 0x0000000213047211 */ /* 0x000fe200078f28ff */
[----:B------:R-:W-:Y:S01]  /*0da0*/  IMAD R26, R11, c[0x0][0x178], RZ ;  /* 0x00005e000b1a7a24 */ /* 0x000fe200078e02ff */
[----:B------:R-:W-:Y:S01]  /*0db0*/  LOP3.LUT R21, R21, 0x7fffffe, RZ, 0xc0, !PT ;  /* 0x07fffffe15157812 */ /* 0x000fe200078ec0ff */
[----:B------:R-:W-:Y:S01]  /*0dc0*/  IMAD.IADD R41, R43, 0x1, R40 ;  /* 0x000000012b297824 */ /* 0x000fe200078e0228 */
[----:B------:R-:W-:Y:S01]  /*0dd0*/  SEL R12, R193, RZ, !P3 ;  /* 0x000000ffc10c7207 */ /* 0x000fe20005800000 */
[----:B------:R-:W-:Y:S01]  /*0de0*/  IMAD.MOV.U32 R40, RZ, RZ, R42 ;  /* 0x000000ffff287224 */ /* 0x000fe200078e002a */
[----:B------:R-:W-:Y:S01]  /*0df0*/  SHF.R.S32.HI R25, RZ, 0x5, R4 ;  /* 0x00000005ff197819 */ /* 0x000fe20000011404 */
[----:B------:R-:W-:Y:S01]  /*0e00*/  IMAD R11, R29, c[0x0][0x1e8], RZ ;  /* 0x00007a001d0b7a24 */ /* 0x000fe200078e02ff */
[----:B------:R-:W-:Y:S01]  /*0e10*/  LEA.HI R5, R5, R192, RZ, 0x3 ;  /* 0x000000c005057211 */ /* 0x000fe200078f18ff */
[----:B------:R-:W-:-:S02]  /*0e20*/  IMAD.IADD R28, R192, 0x1, -R21 ;  /* 0x00000001c01c7824 */ /* 0x000fc400078e0a15 */
[----:B------:R-:W-:Y:S01]  /*0e30*/  IMAD.WIDE R22, R3, 0x80, R22 ;  /* 0x0000008003167825 */ /* 0x000fe200078e0216 */
[----:B------:R-:W-:-:S03]  /*0e40*/  SEL R3, R193, RZ, !P4 ;  /* 0x000000ffc1037207 */ /* 0x000fc60006000000 */
[C---:B------:R-:W-:Y:S02]  /*0e50*/  IMAD R16, R8.reuse, c[0x0][0x278], RZ ;  /* 0x00009e0008107a24 */ /* 0x040fe400078e02ff */
[----:B------:R-:W-:Y:S02]  /*0e60*/  IMAD R20, R8, c[0x0][0x290], RZ ;  /* 0x0000a40008147a24 */ /* 0x000fe400078e02ff */
[C---:B------:R-:W-:Y:S02]  /*0e70*/  IMAD R11, R12.reuse, c[0x0][0x1ec], R11 ;  /* 0x00007b000c0b7a24 */ /* 0x040fe400078e020b */
[----:B------:R-:W-:-:S04]  /*0e80*/  IMAD.WIDE.U32 R40, R12, c[0x0][0x1e8], R40 ;  /* 0x00007a000c287a25 */ /* 0x000fc800078e0028 */
[----:B------:R-:W-:Y:S02]  /*0e90*/  IMAD R21, R25, 0x8, R28 ;  /* 0x0000000819157824 */ /* 0x000fe400078e021c */
[C---:B------:R-:W-:Y:S02]  /*0ea0*/  IMAD R16, R3.reuse, c[0x0][0x27c], R16 ;  /* 0x00009f0003107a24 */ /* 0x040fe400078e0210 */
[----:B------:R-:W-:-:S04]  /*0eb0*/  IMAD.WIDE.U32 R34, R3, c[0x0][0x278], R34 ;  /* 0x00009e0003227a25 */ /* 0x000fc800078e0022 */
[C---:B------:R-:W-:Y:S01]  /*0ec0*/  IMAD R20, R3.reuse, c[0x0][0x294], R20 ;  /* 0x0000a50003147a24 */ /* 0x040fe200078e0214 */
[----:B------:R-:W-:Y:S01]  /*0ed0*/  LEA R198, P1, R34, c[0x0][0x258], 0x2 ;  /* 0x0000960022c67a11 */ /* 0x000fe200078210ff */
[----:B------:R-:W-:-:S04]  /*0ee0*/  IMAD.WIDE.U32 R32, R3, c[0x0][0x290], R32 ;  /* 0x0000a40003207a25 */ /* 0x000fc800078e0020 */
[----:B------:R-:W-:Y:S01]  /*0ef0*/  IMAD.IADD R41, R41, 0x1, R11 ;  /* 0x0000000129297824 */ /* 0x000fe200078e020b */
[----:B------:R-:W-:Y:S01]  /*0f00*/  LEA R196, P0, R32, c[0x0][0x280], 0x2 ;  /* 0x0000a00020c47a11 */ /* 0x000fe200078010ff */
[----:B------:R-:W-:Y:S02]  /*0f10*/  IMAD.U32 R11, R21, 0x20, R24 ;  /* 0x00000020150b7824 */ /* 0x000fe400078e0018 */
[----:B------:R-:W-:Y:S02]  /*0f20*/  IMAD R21, R23, c[0x0][0x1d8], RZ ;  /* 0x0000760017157a24 */ /* 0x000fe400078e02ff */
[----:B------:R-:W-:Y:S02]  /*0f30*/  IMAD.IADD R16, R35, 0x1, R16 ;  /* 0x0000000123107824 */ /* 0x000fe400078e0210 */
[----:B------:R-:W-:Y:S02]  /*0f40*/  IMAD.IADD R20, R33, 0x1, R20 ;  /* 0x0000000121147824 */ /* 0x000fe400078e0214 */
[C---:B------:R-:W-:Y:S01]  /*0f50*/  IMAD R26, R37.reuse, c[0x0][0x17c], R26 ;  /* 0x00005f00251a7a24 */ /* 0x040fe200078e021a */
[----:B------:R-:W-:Y:S01]  /*0f60*/  LEA.HI.X R199, R34, c[0x0][0x25c], R16, 0x2, P1 ;  /* 0x0000970022c77a11 */ /* 0x000fe200008f1410 */
[----:B------:R-:W-:Y:S01]  /*0f70*/  IMAD.WIDE.U32 R38, R37, c[0x0][0x178], R14 ;  /* 0x00005e0025267a25 */ /* 0x000fe200078e000e */
[----:B------:R-:W-:-:S02]  /*0f80*/  LEA.HI.X R197, R32, c[0x0][0x284], R20, 0x2, P0 ;  /* 0x0000a10020c57a11 */ /* 0x000fc400000f1414 */
[----:B------:R-:W-:Y:S01]  /*0f90*/  ISETP.GE.AND P1, PT, R187, c[0x0][0x1cc], PT ;  /* 0x00007300bb007a0c */ /* 0x000fe20003f26270 */
[----:B------:R-:W-:Y:S02]  /*0fa0*/  IMAD.IADD R35, R31, 0x1, R6 ;  /* 0x000000011f237824 */ /* 0x000fe400078e0206 */
[----:B------:R-:W-:-:S04]  /*0fb0*/  IMAD.WIDE.U32 R36, R37, c[0x0][0x208], R14 ;  /* 0x0000820025247a25 */ /* 0x000fc800078e000e */
[C---:B------:R-:W-:Y:S02]  /*0fc0*/  IMAD R6, R22.reuse, c[0x0][0x1dc], R21 ;  /* 0x0000770016067a24 */ /* 0x040fe400078e0215 */
[----:B------:R-:W-:-:S04]  /*0fd0*/  IMAD.WIDE.U32 R40, R22, c[0x0][0x1d8], R40 ;  /* 0x0000760016287a25 */ /* 0x000fc800078e0028 */
[----:B------:R-:W-:Y:S01]  /*0fe0*/  IMAD.MOV.U32 R32, RZ, RZ, R36 ;  /* 0x000000ffff207224 */ /* 0x000fe200078e0024 */
[C---:B------:R-:W-:Y:S01]  /*0ff0*/  LEA R36, P0, R40.reuse, c[0x0][0x1c0], 0x1 ;  /* 0x0000700028247a11 */ /* 0x040fe200078008ff */
[----:B------:R-:W-:Y:S02]  /*1000*/  IMAD.IADD R6, R41, 0x1, R6 ;  /* 0x0000000129067824 */ /* 0x000fe400078e0206 */
[----:B------:R-:W-:Y:S02]  /*1010*/  IMAD.IADD R33, R37, 0x1, R13 ;  /* 0x0000000125217824 */ /* 0x000fe400078e020d */
[----:B------:R-:W-:Y:S01]  /*1020*/  IMAD.IADD R20, R9, 0x1, -R192 ;  /* 0x0000000109147824 */ /* 0x000fe200078e0ac0 */
[----:B------:R-:W-:Y:S01]  /*1030*/  LEA.HI.X R37, R40, c[0x0][0x1c4], R6, 0x1, P0 ;  /* 0x0000710028257a11 */ /* 0x000fe200000f0c06 */
[----:B------:R-:W-:Y:S01]  /*1040*/  IMAD.SHL.U32 R11, R11, 0x2, RZ ;  /* 0x000000020b0b7824 */ /* 0x000fe200078e00ff */
[----:B------:R-:W-:Y:S01]  /*1050*/  IADD3 R6, R14, 0x20, RZ ;  /* 0x000000200e067810 */ /* 0x000fe20007ffe0ff */
[----:B------:R-:W-:Y:S01]  /*1060*/  IMAD R13, R10, c[0x0][0x180], RZ ;  /* 0x000060000a0d7a24 */ /* 0x000fe200078e02ff */
[----:B------:R-:W-:Y:S01]  /*1070*/  ISETP.LT.OR P5, PT, R20, 0x1, P6 ;  /* 0x000000011400780c */ /* 0x000fe200037a1670 */
[----:B------:R-:W-:Y:S01]  /*1080*/  IMAD R21, R10, c[0x0][0x210], RZ ;  /* 0x000084000a157a24 */ /* 0x000fe200078e02ff */
[----:B------:R-:W-:Y:S01]  /*1090*/  ISETP.GE.AND P2, PT, R6, c[0x0][0x1cc], PT ;  /* 0x0000730006007a0c */ /* 0x000fe20003f46270 */
[----:B------:R-:W-:Y:S01]  /*10a0*/  IMAD R16, R0, c[0x0][0x184], R13 ;  /* 0x0000610000107a24 */ /* 0x000fe200078e020d */
[C---:B------:R-:W-:Y:S01]  /*10b0*/  ISETP.LT.OR P3, PT, R20.reuse, 0x1, P1 ;  /* 0x000000011400780c */ /* 0x040fe20000f61670 */
[----:B------:R-:W-:Y:S01]  /*10c0*/  IMAD.IADD R39, R39, 0x1, R26 ;  /* 0x0000000127277824 */ /* 0x000fe200078e021a */
[----:B------:R-:W-:Y:S01]  /*10d0*/  ISETP.LT.OR P4, PT, R20, 0x1, P2 ;  /* 0x000000011400780c */ /* 0x000fe20001781670 */
[----:B------:R-:W-:Y:S01]  /*10e0*/  IMAD R13, R0, c[0x0][0x214], R21 ;  /* 0x00008500000d7a24 */ /* 0x000fe200078e0215 */
[C---:B------:R-:W-:Y:S01]  /*10f0*/  ISETP.LT.OR P2, PT, R20.reuse, 0x41, P2 ;  /* 0x000000411400780c */ /* 0x040fe20001741670 */
[----:B------:R-:W-:Y:S01]  /*1100*/  IMAD.MOV.U32 R21, RZ, RZ, c[0x0][0x1d8] ;  /* 0x00007600ff157624 */ /* 0x000fe200078e00ff */
[----:B------:R-:W-:Y:S01]  /*1110*/  ISETP.LT.OR P1, PT, R20, 0x41, P1 ;  /* 0x000000411400780c */ /* 0x000fe20000f21670 */
[----:B------:R-:W-:Y:S01]  /*1120*/  IMAD.MOV.U32 R34, RZ, RZ, R30 ;  /* 0x000000ffff227224 */ /* 0x000fe200078e001e */
[----:B------:R-:W-:Y:S01]  /*1130*/  IADD3 R204, R11, 0xc080, RZ ;  /* 0x0000c0800bcc7810 */ /* 0x000fe20007ffe0ff */
[----:B------:R-:W-:Y:S01]  /*1140*/  @!PT LDS RZ, [RZ] ;  /* 0x00000000fffff984 */ /* 0x000fe20000000800 */
[----:B------:R-:W-:Y:S01]  /*1150*/  @!PT LDS RZ, [RZ] ;  /* 0x00000000fffff984 */ /* 0x000fe20000000800 */
[----:B------:R-:W-:Y:S01]  /*1160*/  @!PT LDS RZ, [RZ] ;  /* 0x00000000fffff984 */ /* 0x000fe20000000800 */
[----:B------:R1:W-:Y:S01]  /*1170*/  LDGSTS.E.BYPASS.LTC128B.128 [R11+0x6080], [R36.64], !P5 ;  /* 0x06080000240b7fae */ /* 0x0003e2000e901d4e */
[----:B------:R-:W-:Y:S01]  /*1180*/  IMAD.WIDE.U32 R30, R0, c[0x0][0x180], R38 ;  /* 0x00006000001e7a25 */ /* 0x000fe200078e0026 */
[----:B------:R-:W-:-:S02]  /*1190*/  LEA R28, P0, R21, R36, 0x7 ;  /* 0x00000024151c7211 */ /* 0x000fc400078038ff */
[----:B------:R-:W-:Y:S01]  /*11a0*/  ISETP.GE.AND P5, PT, R6, c[0x0][0x19c], PT ;  /* 0x0000670006007a0c */ /* 0x000fe20003fa6270 */
[----:B------:R-:W-:Y:S01]  /*11b0*/  IMAD.WIDE.U32 R32, R0, c[0x0][0x210], R32 ;  /* 0x0000840000207a25 */ /* 0x000fe200078e0020 */
[----:B------:R1:W-:Y:S01]  /*11c0*/  LDGSTS.E.BYPASS.LTC128B.128 [R11+0x8080], [R36.64+0x40], !P4 ;  /* 0x08080040240b7fae */ /* 0x0003e2000e101d4e */
[----:B------:R-:W-:Y:S02]  /*11d0*/  ISETP.GE.AND P4, PT, R187, c[0x0][0x19c], PT ;  /* 0x00006700bb007a0c */ /* 0x000fe40003f86270 */
[----:B------:R-:W-:Y:S01]  /*11e0*/  IMAD R29, R29, c[0x0][0x1b8], RZ ;  /* 0x00006e001d1d7a24 */ /* 0x000fe200078e02ff */
[----:B------:R1:W-:Y:S01]  /*11f0*/  LDGSTS.E.BYPASS.LTC128B.128 [R11+0xa080], [R36.64+0x80], !P3 ;  /* 0x0a080080240b7fae */ /* 0x0003e2000d901d4e */
[----:B------:R-:W-:Y:S01]  /*1200*/  ISETP.LT.OR P3, PT, R20, 0x41, P6 ;  /* 0x000000411400780c */ /* 0x000fe20003761670 */
[----:B------:R-:W-:Y:S01]  /*1210*/  IMAD.MOV.U32 R0, RZ, RZ, c[0x0][0x1dc] ;  /* 0x00007700ff007624 */ /* 0x000fe200078e00ff */
[----:B------:R-:W-:Y:S01]  /*1220*/  IADD3 R201, R11, 0x12080, RZ ;  /* 0x000120800bc97810 */ /* 0x000fe20007ffe0ff */
[----:B------:R-:W-:-:S02]  /*1230*/  IMAD R10, R12, c[0x0][0x1bc], R29 ;  /* 0x00006f000c0a7a24 */ /* 0x000fc400078e021d */
[----:B------:R-:W-:Y:S01]  /*1240*/  IMAD.WIDE.U32 R34, R12, c[0x0][0x1b8], R34 ;  /* 0x00006e000c227a25 */ /* 0x000fe200078e0022 */
[----:B------:R-:W-:Y:S02]  /*1250*/  LEA.HI.X R29, R21, R37, R0, 0x7, P0 ;  /* 0x00000025151d7211 */ /* 0x000fe400000f3c00 */
[----:B------:R-:W-:Y:S01]  /*1260*/  ISETP.GE.AND P0, PT, R14, c[0x0][0x19c], PT ;  /* 0x000067000e007a0c */ /* 0x000fe20003f06270 */
[----:B------:R-:W-:Y:S01]  /*1270*/  IMAD.IADD R35, R35, 0x1, R10 ;  /* 0x0000000123237824 */ /* 0x000fe200078e020a */
[----:B------:R-:W-:Y:S01]  /*1280*/  LEA.HI R12, R19, R2, RZ, 0x6 ;  /* 0x00000002130c7211 */ /* 0x000fe200078f30ff */
[----:B------:R-:W-:Y:S01]  /*1290*/  IMAD.IADD R31, R31, 0x1, R16 ;  /* 0x000000011f1f7824 */ /* 0x000fe200078e0210 */
[C---:B------:R-:W-:Y:S01]  /*12a0*/  ISETP.LT.OR P6, PT, R20.reuse, 0x1, P0 ;  /* 0x000000011400780c */ /* 0x040fe200007c1670 */
[----:B------:R2:W-:Y:S01]  /*12b0*/  LDGSTS.E.BYPASS.LTC128B.128 [R11+0x7080], [R28.64], !P3 ;  /* 0x070800001c0b7fae */ /* 0x0005e2000d901d4e */
[----:B------:R-:W-:Y:S01]  /*12c0*/  ISETP.LT.OR P3, PT, R20, 0x1, P5 ;  /* 0x000000011400780c */ /* 0x000fe20002f61670 */
[----:B------:R-:W-:Y:S01]  /*12d0*/  IMAD R10, R8, c[0x0][0x188], RZ ;  /* 0x00006200080a7a24 */ /* 0x000fe200078e02ff */
[C---:B------:R-:W-:Y:S01]  /*12e0*/  ISETP.LT.OR P0, PT, R20.reuse, 0x41, P0 ;  /* 0x000000411400780c */ /* 0x040fe20000701670 */
[----:B------:R2:W-:Y:S01]  /*12f0*/  LDGSTS.E.BYPASS.LTC128B.128 [R11+0x9080], [R28.64+0x40], !P2 ;  /* 0x090800401c0b7fae */ /* 0x0005e2000d101d4e */
[C---:B------:R-:W-:Y:S01]  /*1300*/  ISETP.LT.OR P2, PT, R20.reuse, 0x1, P4 ;  /* 0x000000011400780c */ /* 0x040fe20002741670 */
[----:B------:R-:W-:Y:S01]  /*1310*/  IMAD.IADD R33, R33, 0x1, R13 ;  /* 0x0000000121217824 */ /* 0x000fe200078e020d */
[----:B------:R-:W-:Y:S01]  /*1320*/  ISETP.LT.OR P5, PT, R20, 0x41, P5 ;  /* 0x000000411400780c */ /* 0x000fe20002fa1670 */
[----:B------:R-:W-:Y:S01]  /*1330*/  IMAD R16, R8, c[0x0][0x240], RZ ;  /* 0x0000900008107a24 */ /* 0x000fe200078e02ff */
[----:B------:R-:W-:Y:S01]  /*1340*/  ISETP.LT.OR P4, PT, R20, 0x41, P4 ;  /* 0x000000411400780c */ /* 0x000fe20002781670 */
[----:B------:R-:W-:Y:S01]  /*1350*/  IMAD R20, R8, c[0x0][0x218], RZ ;  /* 0x0000860008147a24 */ /* 0x000fe200078e02ff */
[----:B------:R2:W-:Y:S01]  /*1360*/  LDGSTS.E.BYPASS.LTC128B.128 [R11+0xb080], [R28.64+0x80], !P1 ;  /* 0x0b0800801c0b7fae */ /* 0x0005e2000c901d4e */
[----:B------:R-:W-:Y:S01]  /*1370*/  IMAD.IADD R0, R2, 0x1, -R27 ;  /* 0x0000000102007824 */ /* 0x000fe200078e0a1b */
[----:B------:R-:W-:Y:S01]  /*1380*/  SHF.R.S32.HI R12, RZ, 0x6, R12 ;  /* 0x00000006ff0c7819 */ /* 0x000fe2000001140c */
[----:B------:R-:W-:-:S02]  /*1390*/  IMAD R10, R3, c[0x0][0x18c], R10 ;  /* 0x00006300030a7a24 */ /* 0x000fc400078e020a */
[----:B------:R-:W-:Y:S01]  /*13a0*/  IMAD.WIDE.U32 R30, R3, c[0x0][0x188], R30 ;  /* 0x00006200031e7a25 */ /* 0x000fe200078e001e */
[----:B------:R-:W-:-:S03]  /*13b0*/  LEA.HI R21, R0, R0, RZ, 0x1 ;  /* 0x0000000000157211 */ /* 0x000fc600078f08ff */
[C---:B------:R-:W-:Y:S01]  /*13c0*/  IMAD R8, R3.reuse, c[0x0][0x21c], R20 ;  /* 0x0000870003087a24 */ /* 0x040fe200078e0214 */
[----:B------:R-:W-:Y:S01]  /*13d0*/  LEA R208, P1, R30, c[0x0][0x160], 0x1 ;  /* 0x000058001ed07a11 */ /* 0x000fe200078208ff */
[----:B------:R-:W-:Y:S01]  /*13e0*/  IMAD R13, R3, c[0x0][0x244], R16 ;  /* 0x00009100030d7a24 */ /* 0x000fe200078e0210 */
[----:B------:R-:W-:Y:S01]  /*13f0*/  LOP3.LUT R27, R21, 0x7fffffe, RZ, 0xc0, !PT ;  /* 0x07fffffe151b7812 */ /* 0x000fe200078ec0ff */
[C---:B------:R-:W-:Y:S01]  /*1400*/  IMAD.WIDE.U32 R194, R3.reuse, c[0x0][0x240], R194 ;  /* 0x0000900003c27a25 */ /* 0x040fe200078e00c2 */
[----:B------:R-:W-:Y:S02]  /*1410*/  LEA.HI R20, R4, R25, RZ, 0x1 ;  /* 0x0000001904147211 */ /* 0x000fe400078f08ff */
[----:B------:R-:W-:Y:S01]  /*1420*/  SHF.R.S32.HI R21, RZ, 0x1, R21 ;  /* 0x00000001ff157819 */ /* 0x000fe20000011415 */
[----:B------:R-:W-:Y:S01]  /*1430*/  IMAD.WIDE.U32 R32, R3, c[0x0][0x218], R32 ;  /* 0x0000860003207a25 */ /* 0x000fe200078e0020 */
[----:B------:R-:W-:-:S03]  /*1440*/  LOP3.LUT R3, R7, 0xfffffff0, RZ, 0xc0, !PT ;  /* 0xfffffff007037812 */ /* 0x000fc600078ec0ff */
[----:B------:R-:W-:Y:S02]  /*1450*/  IMAD.IADD R7, R31, 0x1, R10 ;  /* 0x000000011f077824 */ /* 0x000fe400078e020a */
[----:B------:R-:W-:Y:S02]  /*1460*/  IMAD R23, R23, c[0x0][0x1a8], RZ ;  /* 0x00006a0017177a24 */ /* 0x000fe400078e02ff */
[----:B------:R-:W-:Y:S01]  /*1470*/  IMAD.IADD R3, R2, 0x1, -R3 ;  /* 0x0000000102037824 */ /* 0x000fe200078e0a03 */
[----:B------:R-:W-:Y:S01]  /*1480*/  LEA.HI.X R209, R30, c[0x0][0x164], R7, 0x1, P1 ;  /* 0x000059001ed17a11 */ /* 0x000fe200008f0c07 */
[----:B------:R-:W-:Y:S01]  /*1490*/  IMAD R10, R22, c[0x0][0x1ac], R23 ;  /* 0x00006b00160a7a24 */ /* 0x000fe200078e0217 */
[----:B------:R-:W-:Y:S01]  /*14a0*/  LEA R202, P1, R32, c[0x0][0x1f0], 0x1 ;  /* 0x00007c0020ca7a11 */ /* 0x000fe200078208ff */
[----:B------:R-:W-:Y:S01]  /*14b0*/  IMAD.IADD R7, R33, 0x1, R8 ;  /* 0x0000000121077824 */ /* 0x000fe200078e0208 */
[----:B------:R-:W-:Y:S01]  /*14c0*/  SHF.R.S32.HI R16, RZ, 0x1f, R3 ;  /* 0x0000001fff107819 */ /* 0x000fe20000011403 */
[----:B------:R-:W-:Y:S01]  /*14d0*/  IMAD.WIDE.U32 R22, R22, c[0x0][0x1a8], R34 ;  /* 0x00006a0016167a25 */ /* 0x000fe200078e0022 */
[----:B------:R-:W-:-:S02]  /*14e0*/  LEA.HI R8, R3, R3, RZ, 0x1 ;  /* 0x0000000303087211 */ /* 0x000fc400078f08ff */
[----:B------:R-:W-:Y:S01]  /*14f0*/  LEA.HI.X R203, R32, c[0x0][0x1f4], R7, 0x1, P1 ;  /* 0x00007d0020cb7a11 */ /* 0x000fe200008f0c07 */
[----:B------:R-:W-:Y:S01]  /*1500*/  IMAD.IADD R27, R0, 0x1, -R27 ;  /* 0x00000001001b7824 */ /* 0x000fe200078e0a1b */
[----:B--2---:R-:W-:Y:S01]  /*1510*/  LEA R28, P1, R22, c[0x0][0x190], 0x1 ;  /* 0x00006400161c7a11 */ /* 0x004fe200078208ff */
[----:B------:R-:W-:Y:S01]  /*1520*/  IMAD R184, R17, 0x4, R12 ;  /* 0x0000000411b87824 */ /* 0x000fe200078e020c */
[----:B------:R-:W-:Y:S01]  /*1530*/  LEA.HI R181, R16, R3, RZ, 0x3 ;  /* 0x0000000310b57211 */ /* 0x000fe200078f18ff */
[----:B------:R-:W-:Y:S01]  /*1540*/  IMAD.IADD R10, R23, 0x1, R10 ;  /* 0x00000001170a7824 */ /* 0x000fe200078e020a */
[----:B------:R-:W-:Y:S01]  /*1550*/  LOP3.LUT R16, R20, 0xfffffffe, RZ, 0xc0, !PT ;  /* 0xfffffffe14107812 */ /* 0x000fe200078ec0ff */
[----:B------:R-:W-:Y:S01]  /*1560*/  IMAD R184, R184, 0x8, R27 ;  /* 0x00000008b8b87824 */ /* 0x000fe200078e021b */
[----:B------:R-:W-:Y:S01]  /*1570*/  LOP3.LUT R182, R8, 0x7fffffe, RZ, 0xc0, !PT ;  /* 0x07fffffe08b67812 */ /* 0x000fe200078ec0ff */
[----:B------:R-:W-:Y:S01]  /*1580*/  IMAD.MOV.U32 R27, RZ, RZ, c[0x0][0x1a8] ;  /* 0x00006a00ff1b7624 */ /* 0x000fe200078e00ff */
[----:B------:R-:W-:Y:S01]  /*1590*/  LEA.HI.X R29, R22, c[0x0][0x194], R10, 0x1, P1 ;  /* 0x00006500161d7a11 */ /* 0x000fe200008f0c0a */
[----:B------:R-:W-:Y:S01]  /*15a0*/  IMAD.MOV.U32 R23, RZ, RZ, c[0x0][0x1ac] ;  /* 0x00006b00ff177624 */ /* 0x000fe200078e00ff */
[----:B------:R-:W-:Y:S01]  /*15b0*/  LOP3.LUT R20, R181, 0xfffffff8, RZ, 0xc0, !PT ;  /* 0xfffffff8b5147812 */ /* 0x000fe200078ec0ff */
[----:B------:R-:W-:Y:S01]  /*15c0*/  IMAD.IADD R7, R25, 0x1, -R16 ;  /* 0x0000000119077824 */ /* 0x000fe200078e0a10 */
[----:B------:R-:W-:Y:S01]  /*15d0*/  LEA R26, P1, R27, R28, 0x7 ;  /* 0x0000001c1b1a7211 */ /* 0x000fe200078238ff */
[----:B------:R1:W-:Y:S01]  /*15e0*/  LDGSTS.E.BYPASS.LTC128B.128 [R11+0x80], [R28.64], !P6 ;  /* 0x000800001c0b7fae */ /* 0x0003e2000f101d4e */
[----:B------:R-:W-:Y:S01]  /*15f0*/  ISETP.GE.AND P6, PT, R14, c[0x0][0x16c], PT ;  /* 0x00005b000e007a0c */ /* 0x000fe20003fc6270 */
[----:B------:R-:W-:Y:S01]  /*1600*/  IMAD.IADD R182, R3, 0x1, -R182 ;  /* 0x0000000103b67824 */ /* 0x000fe200078e0ab6 */
[----:B------:R-:W-:Y:S01]  /*1610*/  SHF.R.S32.HI R181, RZ, 0x3, R181 ;  /* 0x00000003ffb57819 */ /* 0x000fe200000114b5 */
[----:B------:R-:W-:Y:S01]  /*1620*/  IMAD.SHL.U32 R10, R7, 0x400, RZ ;  /* 0x00000400070a7824 */ /* 0x000fe200078e00ff */
[----:B------:R-:W-:Y:S01]  /*1630*/  LEA.HI.X R27, R27, R29, R23, 0x7, P1 ;  /* 0x0000001d1b1b7211 */ /* 0x000fe200008f3c17 */
[----:B------:R-:W-:Y:S01]  /*1640*/  IMAD.IADD R3, R3, 0x1, -R20 ;  /* 0x0000000103037824 */ /* 0x000fe200078e0a14 */
[----:B------:R-:W-:Y:S01]  /*1650*/  ISETP.GE.AND P1, PT, R187, c[0x0][0x16c], PT ;  /* 0x00005b00bb007a0c */ /* 0x000fe20003f26270 */
[----:B------:R-:W-:Y:S01]  /*1660*/  IMAD R182, R181, 0x8, R182 ;  /* 0x00000008b5b67824 */ /* 0x000fe200078e02b6 */
[----:B------:R-:W-:Y:S01]  /*1670*/  SHF.R.S32.HI R23, RZ, 0x1, R8 ;  /* 0x00000001ff177819 */ /* 0x000fe20000011408 */
[--C-:B------:R-:W-:Y:S01]  /*1680*/  IMAD R205, R205, 0x2, R10.reuse ;  /* 0x00000002cdcd7824 */ /* 0x100fe200078e020a */
[----:B------:R-:W-:Y:S01]  /*1690*/  SEL R189, RZ, 0x1, P6 ;  /* 0x00000001ffbd7807 */ /* 0x000fe20003000000 */
[----:B------:R-:W-:Y:S01]  /*16a0*/  IMAD R181, R181, 0x200, R10 ;  /* 0x00000200b5b57824 */ /* 0x000fe200078e020a */
[----:B------:R-:W-:Y:S01]  /*16b0*/  SHF.R.S32.HI R8, RZ, 0x1f, R8 ;  /* 0x0000001fff087819 */ /* 0x000fe20000011408 */
[----:B------:R-:W-:Y:S01]  /*16c0*/  IMAD.SHL.U32 R16, R0, 0x40, RZ ;  /* 0x0000004000107824 */ /* 0x000fe200078e00ff */
[----:B------:R-:W-:Y:S01]  /*16d0*/  ISETP.GE.AND P6, PT, R14, c[0x0][0x1fc], PT ;  /* 0x00007f000e007a0c */ /* 0x000fe20003fc6270 */
[----:B------:R1:W-:Y:S01]  /*16e0*/  LDGSTS.E.BYPASS.LTC128B.128 [R11+0x2080], [R28.64+0x40], !P3 ;  /* 0x020800401c0b7fae */ /* 0x0003e2000d901d4e */
[----:B------:R-:W-:Y:S01]  /*16f0*/  SEL R20, RZ, 0x4, P1 ;  /* 0x00000004ff147807 */ /* 0x000fe20000800000 */
[----:B------:R-:W-:Y:S01]  /*1700*/  IMAD.SHL.U32 R25, R25, 0x10, RZ ;  /* 0x0000001019197824 */ /* 0x000fe200078e00ff */
[----:B------:R-:W-:Y:S01]  /*1710*/  ISETP.GE.AND P1, PT, R6, c[0x0][0x16c], PT ;  /* 0x00005b0006007a0c */ /* 0x000fe20003f26270 */
[----:B------:R1:W-:Y:S01]  /*1720*/  LDGSTS.E.BYPASS.LTC128B.128 [R11+0x4080], [R28.64+0x80], !P2 ;  /* 0x040800801c0b7fae */ /* 0x0003e2000d101d4e */
[----:B------:R-:W-:Y:S01]  /*1730*/  LEA.HI R8, R8, R23, RZ, 0x2 ;  /* 0x0000001708087211 */ /* 0x000fe200078f10ff */
[----:B------:R-:W-:Y:S01]  /*1740*/  IMAD.SHL.U32 R188, R17, 0x8, RZ ;  /* 0x0000000811bc7824 */ /* 0x000fe200078e00ff */
[----:B------:R-:W-:Y:S01]  /*1750*/  SEL R10, RZ, 0x1, P6 ;  /* 0x00000001ff0a7807 */ /* 0x000fe20003000000 */
[----:B------:R1:W-:Y:S01]  /*1760*/  LDGSTS.E.BYPASS.LTC128B.128 [R11+0x1080], [R26.64], !P0 ;  /* 0x010800001a0b7fae */ /* 0x0003e2000c101d4e */
[----:B------:R-:W-:Y:S01]  /*1770*/  ISETP.GE.AND P6, PT, R6, c[0x0][0x1fc], PT ;  /* 0x00007f0006007a0c */ /* 0x000fe20003fc6270 */
[----:B------:R-:W-:Y:S01]  /*1780*/  IMAD.SHL.U32 R182, R182, 0x20, RZ ;  /* 0x00000020b6b67824 */ /* 0x000fe200078e00ff */
[----:B------:R-:W-:Y:S01]  /*1790*/  SEL R22, RZ, 0x2, P1 ;  /* 0x00000002ff167807 */ /* 0x000fe20000800000 */
[----:B------:R1:W-:Y:S01]  /*17a0*/  LDGSTS.E.BYPASS.LTC128B.128 [R11+0x3080], [R26.64+0x40], !P5 ;  /* 0x030800401a0b7fae */ /* 0x0003e2000e901d4e */
[----:B------:R-:W-:Y:S01]  /*17b0*/  LOP3.LUT R8, R8, 0xfffffffc, RZ, 0xc0, !PT ;  /* 0xfffffffc08087812 */ /* 0x000fe200078ec0ff */
[----:B------:R-:W-:Y:S01]  /*17c0*/  IMAD.IADD R200, R195, 0x1, R13 ;  /* 0x00000001c3c87824 */ /* 0x000fe200078e020d */
[----:B------:R-:W-:Y:S01]  /*17d0*/  SEL R0, RZ, 0xffffffff, P6 ;  /* 0xffffffffff007807 */ /* 0x000fe20003000000 */
[----:B------:R1:W-:Y:S01]  /*17e0*/  LDGSTS.E.BYPASS.LTC128B.128 [R11+0x5080], [R26.64+0x80], !P4 ;  /* 0x050800801a0b7fae */ /* 0x0003e2000e101d4e */
[----:B------:R-:W-:Y:S01]  /*17f0*/  IADD3 R20, R20, R22, R189 ;  /* 0x0000001614147210 */ /* 0x000fe20007ffe0bd */
[----:B------:R-:W-:Y:S01]  /*1800*/  IMAD.IADD R8, R23, 0x1, -R8 ;  /* 0x0000000117087824 */ /* 0x000fe200078e0a08 */
[----:B------:R-:W-:Y:S01]  /*1810*/  ISETP.GE.AND P6, PT, R187, c[0x0][0x1fc], PT ;  /* 0x00007f00bb007a0c */ /* 0x000fe20003fc6270 */
[----:B------:R-:W-:Y:S01]  /*1820*/  IMAD.SHL.U32 R23, R0, 0x2, RZ ;  /* 0x0000000200177824 */ /* 0x000fe200078e00ff */
[C---:B------:R-:W-:Y:S01]  /*1830*/  LOP3.LUT P3, RZ, R20.reuse, 0x1, RZ, 0xc0, !PT ;  /* 0x0000000114ff7812 */ /* 0x040fe2000786c0ff */
[----:B------:R-:W0:Y:S01]  /*1840*/  LDGDEPBAR ;  /* 0x00000000000079af */ /* 0x000e220000000000 */
[----:B------:R-:W-:Y:S01]  /*1850*/  SEL R0, RZ, 0x4, P6 ;  /* 0x00000004ff007807 */ /* 0x000fe20003000000 */
[----:B------:R-:W-:Y:S01]  /*1860*/  IMAD.SHL.U32 R22, R17, 0x10, RZ ;  /* 0x0000001011167824 */ /* 0x000fe200078e00ff */
[----:B------:R-:W-:-:S02]  /*1870*/  LOP3.LUT P6, RZ, R20, 0x2, RZ, 0xc0, !PT ;  /* 0x0000000214ff7812 */ /* 0x000fc400078cc0ff */
[C---:B------:R-:W-:Y:S02]  /*1880*/  ISETP.GE.OR P3, PT, R192.reuse, UR12, !P3 ;  /* 0x0000000cc0007c0c */ /* 0x040fe4000df66670 */
[----:B------:R-:W-:Y:S02]  /*1890*/  ISETP.GE.OR P6, PT, R192, UR12, !P6 ;  /* 0x0000000cc0007c0c */ /* 0x000fe4000f7c6670 */
[----:B------:R-:W-:Y:S02]  /*18a0*/  LOP3.LUT R23, R23, 0x2, R10, 0xe2, !PT ;  /* 0x0000000217177812 */ /* 0x000fe400078ee20a */
[----:B------:R-:W-:Y:S02]  /*18b0*/  LOP3.LUT R16, R16, 0x1c0, RZ, 0xc0, !PT ;  /* 0x000001c010107812 */ /* 0x000fe400078ec0ff */
[----:B------:R-:W-:Y:S02]  /*18c0*/  LOP3.LUT R0, R23, R0, RZ, 0xfc, !PT ;  /* 0x0000000017007212 */ /* 0x000fe400078efcff */
[----:B------:R-:W-:-:S02]  /*18d0*/  LOP3.LUT P0, RZ, R20, 0x4, RZ, 0xc0, !PT ;  /* 0x0000000414ff7812 */ /* 0x000fc4000780c0ff */
[----:B------:R-:W-:Y:S01]  /*18e0*/  ISETP.GT.AND P2, PT, R2, 0xf, PT ;  /* 0x0000000f0200780c */ /* 0x000fe20003f44270 */
[----:B------:R1:W-:Y:S01]  /*18f0*/  LDGSTS.E.BYPASS.LTC128B.128 [R11+0xc080], [R208.64], !P3 ;  /* 0x0c080000d00b7fae */ /* 0x0003e2000d901d4e */
[----:B------:R-:W-:Y:S02]  /*1900*/  LOP3.LUT P5, RZ, R0, 0x1, RZ, 0xc0, !PT ;  /* 0x0000000100ff7812 */ /* 0x000fe400078ac0ff */
[----:B------:R-:W-:Y:S01]  /*1910*/  LOP3.LUT R25, R16, 0x30, R25, 0xf8, !PT ;  /* 0x0000003010197812 */ /* 0x000fe200078ef819 */
[----:B------:R1:W-:Y:S01]  /*1920*/  LDGSTS.E.BYPASS.LTC128B.128 [R11+0xd080], [R208.64+0x40], !P6 ;  /* 0x0d080040d00b7fae */ /* 0x0003e2000f101d4e */
[C---:B------:R-:W-:Y:S02]  /*1930*/  ISETP.GE.OR P0, PT, R192.reuse, UR12, !P0 ;  /* 0x0000000cc0007c0c */ /* 0x040fe4000c706670 */
[----:B------:R-:W-:Y:S02]  /*1940*/  ISETP.GE.OR P6, PT, R192, UR12, !P5 ;  /* 0x0000000cc0007c0c */ /* 0x000fe4000efc6670 */
[----:B------:R-:W-:-:S02]  /*1950*/  SHF.R.U32.HI R16, RZ, 0x3, R16 ;  /* 0x00000003ff107819 */ /* 0x000fc40000011610 */
[----:B------:R-:W-:Y:S02]  /*1960*/  LOP3.LUT R25, R25, 0x8, R18, 0xf8, !PT ;  /* 0x0000000819197812 */ /* 0x000fe400078ef812 */
[----:B------:R-:W-:Y:S02]  /*1970*/  LOP3.LUT R23, R5, 0xfffffff8, RZ, 0xc0, !PT ;  /* 0xfffffff805177812 */ /* 0x000fe400078ec0ff */
[----:B------:R-:W-:Y:S01]  /*1980*/  LOP3.LUT R16, R25, R16, RZ, 0x3c, !PT ;  /* 0x0000001019107212 */ /* 0x000fe200078e3cff */
[----:B------:R-:W-:Y:S01]  /*1990*/  @!P2 IMAD.SHL.U32 R25, R2, 0x10, RZ ;  /* 0x000000100219a824 */ /* 0x000fe200078e00ff */
[----:B------:R-:W-:Y:S01]  /*19a0*/  LOP3.LUT P4, RZ, R0, 0x2, RZ, 0xc0, !PT ;  /* 0x0000000200ff7812 */ /* 0x000fe2000788c0ff */
[----:B------:R-:W-:Y:S01]  /*19b0*/  IMAD.IADD R10, R192, 0x1, -R23 ;  /* 0x00000001c00a7824 */ /* 0x000fe200078e0a17 */
[----:B------:R-:W-:Y:S01]  /*19c0*/  LOP3.LUT P3, RZ, R0, 0x4, RZ, 0xc0, !PT ;  /* 0x0000000400ff7812 */ /* 0x000fe2000786c0ff */
[----:B------:R1:W-:Y:S01]  /*19d0*/  LDGSTS.E.BYPASS.LTC128B.128 [R11+0xe080], [R208.64+0x80], !P0 ;  /* 0x0e080080d00b7fae */ /* 0x0003e2000c101d4e */
[----:B------:R-:W-:Y:S01]  /*19e0*/  LEA.HI R5, R19, R2, RZ, 0x7 ;  /* 0x0000000213057211 */ /* 0x000fe200078f38ff */
[C---:B------:R-:W-:Y:S01]  /*19f0*/  IMAD.SHL.U32 R23, R21.reuse, 0x40, RZ ;  /* 0x0000004015177824 */ /* 0x040fe200078e00ff */
[----:B------:R-:W-:Y:S01]  /*1a00*/  LOP3.LUT P0, RZ, R21, 0x2, RZ, 0xc0, !PT ;  /* 0x0000000215ff7812 */ /* 0x000fe2000780c0ff */
[----:B------:R1:W-:Y:S01]  /*1a10*/  @!P2 LDGSTS.E.BYPASS.LTC128B.128 [R25+0x18080], [R198.64] ;  /* 0x18080000c619afae */ /* 0x0003e2000b901d4e */
[----:B------:R-:W-:Y:S01]  /*1a20*/  IMAD.SHL.U32 R19, R10, 0x40, RZ ;  /* 0x000000400a137824 */ /* 0x000fe200078e00ff */
[----:B------:R-:W-:Y:S01]  /*1a30*/  SEL R21, RZ, 0xffffffff, P1 ;  /* 0xffffffffff157807 */ /* 0x000fe20000800000 */
[----:B------:R-:W-:Y:S01]  /*1a40*/  IMAD.SHL.U32 R0, R12, 0x8, RZ ;  /* 0x000000080c007824 */ /* 0x000fe200078e00ff */
[----:B------:R-:W0:Y:S01]  /*1a50*/  LDGDEPBAR ;  /* 0x00000000000079af */ /* 0x000e220000000000 */
[C---:B------:R-:W-:Y:S01]  /*1a60*/  ISETP.GE.OR P1, PT, R192.reuse, UR12, !P4 ;  /* 0x0000000cc0007c0c */ /* 0x040fe2000e726670 */
[----:B------:R-:W-:Y:S01]  /*1a70*/  IMAD R183, R17, 0x200, R16 ;  /* 0x0000020011b77824 */ /* 0x000fe200078e0210 */
[----:B------:R-:W-:Y:S01]  /*1a80*/  LOP3.LUT R19, R19, 0x1c0, RZ, 0xc0, !PT ;  /* 0x000001c013137812 */ /* 0x000fe200078ec0ff */
[----:B------:R1:W-:Y:S01]  /*1a90*/  LDGSTS.E.BYPASS.LTC128B.128 [R11+0x12080], [R202.64], !P6 ;  /* 0x12080000ca0b7fae */ /* 0x0003e2000f101d4e */
[----:B------:R-:W-:Y:S01]  /*1aa0*/  ISETP.GE.OR P6, PT, R192, UR12, !P3 ;  /* 0x0000000cc0007c0c */ /* 0x000fe2000dfc6670 */
[----:B------:R-:W-:Y:S01]  /*1ab0*/  IMAD.SHL.U32 R17, R8, 0x40, RZ ;  /* 0x0000004008117824 */ /* 0x000fe200078e00ff */
[----:B------:R-:W-:-:S02]  /*1ac0*/  LOP3.LUT R0, R0, 0x18, RZ, 0xc0, !PT ;  /* 0x0000001800007812 */ /* 0x000fc400078ec0ff */
[----:B------:R-:W-:Y:S02]  /*1ad0*/  LOP3.LUT R23, R23, 0xc0, RZ, 0xc0, !PT ;  /* 0x000000c017177812 */ /* 0x000fe400078ec0ff */
[----:B------:R-:W-:Y:S02]  /*1ae0*/  SHF.R.U32.HI R20, RZ, 0x3, R19 ;  /* 0x00000003ff147819 */ /* 0x000fe40000011613 */
[----:B------:R-:W-:Y:S01]  /*1af0*/  LOP3.LUT R24, R23, 0x8, R18, 0xf8, !PT ;  /* 0x0000000817187812 */ /* 0x000fe200078ef812 */
[----:B------:R1:W-:Y:S01]  /*1b00*/  LDGSTS.E.BYPASS.LTC128B.128 [R11+0x13080], [R202.64+0x40], !P1 ;  /* 0x13080040ca0b7fae */ /* 0x0003e2000c901d4e */
[----:B------:R-:W-:Y:S01]  /*1b10*/  LOP3.LUT R20, R20, R19, R0, 0x1e, !PT ;  /* 0x0000001314147212 */ /* 0x000fe200078e1e00 */
[----:B------:R-:W-:Y:S01]  /*1b20*/  IMAD.SHL.U32 R18, R21, 0x2, RZ ;  /* 0x0000000215127824 */ /* 0x000fe200078e00ff */
[----:B------:R-:W-:Y:S01]  /*1b30*/  SHF.R.U32.HI R23, RZ, 0x3, R23 ;  /* 0x00000003ff177819 */ /* 0x000fe20000011617 */
[----:B------:R1:W-:Y:S01]  /*1b40*/  LDGSTS.E.BYPASS.LTC128B.128 [R11+0x14080], [R202.64+0x80], !P6 ;  /* 0x14080080ca0b7fae */ /* 0x0003e2000f101d4e */
[----:B------:R-:W-:Y:S01]  /*1b50*/  LOP3.LUT R19, R4, 0xffffffe0, RZ, 0xc0, !PT ;  /* 0xffffffe004137812 */ /* 0x000fe200078ec0ff */
[----:B------:R-:W-:Y:S01]  /*1b60*/  IMAD.IADD R205, R205, 0x1, R20 ;  /* 0x00000001cdcd7824 */ /* 0x000fe200078e0214 */
[----:B------:R-:W-:-:S02]  /*1b70*/  LOP3.LUT P6, RZ, R3, 0x4, RZ, 0xc0, !PT ;  /* 0x0000000403ff7812 */ /* 0x000fc400078cc0ff */
[C---:B------:R-:W-:Y:S01]  /*1b80*/  LOP3.LUT P1, RZ, R3.reuse, 0x2, RZ, 0xc0, !PT ;  /* 0x0000000203ff7812 */ /* 0x040fe2000782c0ff */
[----:B------:R-:W-:Y:S01]  /*1b90*/  IMAD.SHL.U32 R3, R3, 0x40, RZ ;  /* 0x0000004003037824 */ /* 0x000fe200078e00ff */
[----:B------:R-:W-:Y:S01]  /*1ba0*/  LOP3.LUT R21, R24, R23, RZ, 0x3c, !PT ;  /* 0x0000001718157212 */ /* 0x000fe200078e3cff */
[----:B------:R-:W-:Y:S01]  /*1bb0*/  IMAD.IADD R4, R2, 0x1, -R19 ;  /* 0x0000000102047824 */ /* 0x000fe200078e0a13 */
[----:B------:R-:W-:Y:S01]  /*1bc0*/  SEL R178, R185, 0xfffffff0, !P1 ;  /* 0xfffffff0b9b27807 */ /* 0x000fe20004800000 */
[----:B------:R-:W-:Y:S01]  /*1bd0*/  IMAD.SHL.U32 R205, R205, 0x2, RZ ;  /* 0x00000002cdcd7824 */ /* 0x000fe200078e00ff */
[----:B------:R-:W-:Y:S01]  /*1be0*/  LOP3.LUT R16, R3, 0x1c0, RZ, 0xc0, !PT ;  /* 0x000001c003107812 */ /* 0x000fe200078ec0ff */
[----:B------:R-:W-:Y:S01]  /*1bf0*/  IMAD.U32 R184, R184, 0x20, R21 ;  /* 0x00000020b8b87824 */ /* 0x000fe200078e0015 */
[----:B------:R-:W-:Y:S02]  /*1c00*/  SHF.R.S32.HI R21, RZ, 0x1f, R4 ;  /* 0x0000001fff157819 */ /* 0x000fe40000011404 */
[----:B------:R-:W-:-:S02]  /*1c10*/  SEL R3, R185, 0xfffffff0, !P0 ;  /* 0xfffffff0b9037807 */ /* 0x000fc40004000000 */
[----:B------:R-:W-:Y:S02]  /*1c20*/  SHF.R.U32.HI R5, RZ, 0x4, R5 ;  /* 0x00000004ff057819 */ /* 0x000fe40000011605 */
[----:B------:R-:W-:Y:S02]  /*1c30*/  LOP3.LUT R22, R22, 0x10, RZ, 0xc0, !PT ;  /* 0x0000001016167812 */ /* 0x000fe400078ec0ff */
[----:B------:R-:W-:Y:S02]  /*1c40*/  LOP3.LUT R188, R188, 0x8, RZ, 0xc0, !PT ;  /* 0x00000008bcbc7812 */ /* 0x000fe400078ec0ff */
[----:B------:R-:W-:Y:S02]  /*1c50*/  SHF.R.U32.HI R19, RZ, 0x3, R16 ;  /* 0x00000003ff137819 */ /* 0x000fe40000011610 */
[----:B------:R-:W-:Y:S02]  /*1c60*/  LOP3.LUT P0, RZ, R8, 0x2, RZ, 0xc0, !PT ;  /* 0x0000000208ff7812 */ /* 0x000fe4000780c0ff */
[----:B------:R-:W-:-:S02]  /*1c70*/  LOP3.LUT R17, R17, 0xc0, RZ, 0xc0, !PT ;  /* 0x000000c011117812 */ /* 0x000fc400078ec0ff */
[----:B------:R-:W-:Y:S02]  /*1c80*/  PLOP3.LUT P1, PT, PT, PT, UP0, 0x80, 0x0 ;  /* 0x000000000000781c */ /* 0x000fe40003f2f008 */
[----:B------:R-:W-:Y:S02]  /*1c90*/  LEA.HI R8, R21, R4, RZ, 0x2 ;  /* 0x0000000415087211 */ /* 0x000fe400078f10ff */
[----:B------:R-:W-:Y:S02]  /*1ca0*/  LOP3.LUT R189, R18, 0x2, R189, 0xe2, !PT ;  /* 0x0000000212bd7812 */ /* 0x000fe400078ee2bd */
[----:B------:R-:W-:Y:S02]  /*1cb0*/  LOP3.LUT R5, R22, 0x8, R5, 0xf8, !PT ;  /* 0x0000000816057812 */ /* 0x000fe400078ef805 */
[----:B------:R-:W-:Y:S01]  /*1cc0*/  LOP3.LUT R16, R19, R16, R188, 0x1e, !PT ;  /* 0x0000001013107212 */ /* 0x000fe200078e1ebc */
[----:B------:R-:W-:Y:S01]  /*1cd0*/  @!P2 IMAD.SHL.U32 R19, R2, 0x10, RZ ;  /* 0x000000100213a824 */ /* 0x000fe200078e00ff */
[----:B------:R-:W-:-:S02]  /*1ce0*/  SHF.R.U32.HI R18, RZ, 0x3, R17 ;  /* 0x00000003ff127819 */ /* 0x000fc40000011611 */
[----:B------:R-:W-:Y:S01]  /*1cf0*/  SHF.R.S32.HI R190, RZ, 0x2, R8 ;  /* 0x00000002ffbe7819 */ /* 0x000fe20000011408 */
[----:B------:R-:W-:Y:S01]  /*1d00*/  IMAD.IADD R181, R181, 0x1, R16 ;  /* 0x00000001b5b57824 */ /* 0x000fe200078e0210 */
[C---:B------:R-:W-:Y:S01]  /*1d10*/  LOP3.LUT R5, R18.reuse, R5, R17, 0x1e, !PT ;  /* 0x0000000512057212 */ /* 0x040fe200078e1e11 */
[----:B------:R1:W-:Y:S01]  /*1d20*/  @!P2 LDGSTS.E.BYPASS.LTC128B.128 [R19+0x18280], [R196.64] ;  /* 0x18280000c413afae */ /* 0x0003e2000b901d4e */
[CC--:B------:R-:W-:Y:S01]  /*1d30*/  LOP3.LUT R188, R18.reuse, R17.reuse, R188, 0x1e, !PT ;  /* 0x0000001112bc7212 */ /* 0x0c0fe200078e1ebc */
[C---:B------:R-:W-:Y:S01]  /*1d40*/  IMAD R190, R7.reuse, 0x10, R190 ;  /* 0x0000001007be7824 */ /* 0x040fe200078e02be */
[----:B------:R-:W-:Y:S01]  /*1d50*/  LOP3.LUT R17, R18, R17, R0, 0x1e, !PT ;  /* 0x0000001112117212 */ /* 0x000fe200078e1e00 */
[----:B------:R-:W-:Y:S01]  /*1d60*/  IMAD.MOV.U32 R0, RZ, RZ, 0x20 ;  /* 0x00000020ff007424 */ /* 0x000fe200078e00ff */
[----:B------:R-:W0:Y:S01]  /*1d70*/  LDGDEPBAR ;  /* 0x00000000000079af */ /* 0x000e220000000000 */
[----:B------:R-:W-:Y:S01]  /*1d80*/  IMAD R7, R7, 0x200, R182 ;  /* 0x0000020007077824 */ /* 0x000fe200078e02b6 */
[----:B------:R-:W-:Y:S01]  /*1d90*/  SEL R185, R185, 0xfffffff0, !P0 ;  /* 0xfffffff0b9b97807 */ /* 0x000fe20004000000 */
[----:B------:R-:W-:Y:S01]  /*1da0*/  IMAD.IADD R186, R182, 0x1, R5 ;  /* 0x00000001b6ba7824 */ /* 0x000fe200078e0205 */
[----:B------:R-:W0:Y:S01]  /*1db0*/  LDGDEPBAR ;  /* 0x00000000000079af */ /* 0x000e220000000000 */
[----:B------:R-:W-:Y:S01]  /*1dc0*/  IMAD.IADD R188, R7, 0x1, R188 ;  /* 0x0000000107bc7824 */ /* 0x000fe200078e02bc */
[----:B------:R-:W-:Y:S01]  /*1dd0*/  SEL R0, R0, 0xffffffe0, !P6 ;  /* 0xffffffe000007807 */ /* 0x000fe20007000000 */
        /* <DEDUP_REMOVED lines=25> */
.L_x_785:
[----:B------:R-:W-:Y:S05]  /*1f70*/  BSYNC B0 ;  /* 0x0000000000007941 */ /* 0x000fea0003800000 */
.L_x_784:
[----:B--2---:R-:W-:Y:S01]  /*1f80*/  SHF.R.S32.HI R7, RZ, 0x1f, R12 ;  /* 0x0000001fff077819 */ /* 0x004fe2000001140c */
[----:B------:R-:W0:Y:S01]  /*1f90*/  LDGDEPBAR ;  /* 0x00000000000079af */ /* 0x000e220000000000 */
[----:B------:R-:W-:Y:S01]  /*1fa0*/  LOP3.LUT P0, RZ, R10, 0x4, RZ, 0xc0, !PT ;  /* 0x000000040aff7812 */ /* 0x000fe2000780c0ff */
[----:B------:R-:W-:Y:S01]  /*1fb0*/  UIADD3 UR6, UR12, 0x3f, URZ ;  /* 0x0000003f0c067890 */ /* 0x000fe2000fffe03f */
[----:B------:R-:W-:Y:S01]  /*1fc0*/  LEA.HI R2, R7, R12, RZ, 0x2 ;  /* 0x0000000c07027211 */ /* 0x000fe200078f10ff */
[----:B------:R-:W-:Y:S01]  /*1fd0*/  IMAD.SHL.U32 R184, R184, 0x2, RZ ;  /* 0x00000002b8b87824 */ /* 0x000fe200078e00ff */
[----:B-1----:R-:W-:Y:S01]  /*1fe0*/  LOP3.LUT R11, R8, 0xfffffffc, RZ, 0xc0, !PT ;  /* 0xfffffffc080b7812 */ /* 0x002fe200078ec0ff */
        /* <DEDUP_REMOVED lines=71> */
.L_x_788:
        /* <DEDUP_REMOVED lines=202> */
.L_x_786:
        /* <DEDUP_REMOVED lines=11> */
[----:B------:R-:W-:Y:S02]  /*31b0*/  FSEL R250, R210, -INF , P1 ;  /* 0xff800000d2fa7808 */ /* 0x000fe40000800000 */
[-C--:B------:R-:W-:Y:S01]  /*31c0*/  HMMA.16816.F32 R12, R140, R138.reuse, RZ ;  /* 0x0000008a8c0c723c */ /* 0x080fe200000018ff */
[----:B------:R-:W-:Y:S03]  /*31d0*/  IADD3 R33, R188, 0x800, R33 ;  /* 0x00000800bc217810 */ /* 0x000fe60007ffe021 */
[----:B------:R-:W-:Y:S01]  /*31e0*/  FSEL R248, R211, -INF , P0 ;  /* 0xff800000d3f87808 */ /* 0x000fe20000000000 */
[----:B------:R-:W-:Y:S01]  /*31f0*/  FFMA.FTZ R250, R250, c[0x0][0x29c], -R245 ;  /* 0x0000a700fafa7a23 */ /* 0x000fe200000108f5 */
[----:B------:R-:W-:Y:S02]  /*3200*/  SHF.L.U32 R3, R33, 0x1, RZ ;  /* 0x0000000121037819 */ /* 0x000fe400000006ff */
[C---:B------:R-:W-:Y:S01]  /*3210*/  HMMA.16816.F32 R16, R132.reuse, R138, RZ ;  /* 0x0000008a8410723c */ /* 0x040fe200000018ff */
[----:B------:R-:W-:Y:S03]  /*3220*/  LDSM.16.M88.4 R136, [R184+0x8080] ;  /* 0x00808000b888783b */ /* 0x000fe60000000200 */
[C---:B------:R-:W-:Y:S01]  /*3230*/  FSEL R249, R224.reuse, -INF , P6 ;  /* 0xff800000e0f97808 */ /* 0x040fe20003000000 */
[----:B------:R-:W-:Y:S03]  /*3240*/  FFMA.FTZ R224, -R224, R224, 1 ;  /* 0x3f800000e0e07423 */ /* 0x000fe600000101e0 */
        /* <DEDUP_REMOVED lines=38> */
[----:B------:R-:W-:Y:S05]  /*34b0*/  MUFU.EX2 R160, R160 ;  /* 0x000000a000a07308 */ /* 0x000fea0000000800 */
[----:B------:R-:W-:Y:S01]  /*34c0*/  FSEL R145, R222, -INF , P6 ;  /* 0xff800000de917808 */ /* 0x000fe20003000000 */
[-C--:B------:R-:W-:Y:S04]  /*34d0*/  HMMA.16816.F32 R28, R140, R146.reuse, R28 ;  /* 0x000000928c1c723c */ /* 0x080fe8000000181c */
[--C-:B------:R-:W-:Y:S03]  /*34e0*/  FFMA.FTZ R163, R145, c[0x0][0x29c], -R246.reuse ;  /* 0x0000a70091a37a23 */ /* 0x100fe600000108f6 */
[C---:B------:R-:W-:Y:S01]  /*34f0*/  FSEL R141, R214.reuse, -INF , P0 ;  /* 0xff800000d68d7808 */ /* 0x040fe20000000000 */
[----:B------:R-:W-:Y:S01]  /*3500*/  HMMA.16816.F32 R32, R132, R146, R32 ;  /* 0x000000928420723c */ /* 0x000fe20000001820 */
[----:B------:R-:W1:Y:S01]  /*3510*/  LDSM.16.M88.4 R132, [R3+0x13080] ;  /* 0x013080000384783b */ /* 0x000e620000000200 */
[----:B------:R-:W-:Y:S02]  /*3520*/  MUFU.EX2 R163, R163 ;  /* 0x000000a300a37308 */ /* 0x000fe40000000800 */
[--C-:B------:R-:W-:Y:S02]  /*3530*/  FFMA.FTZ R161, R141, c[0x0][0x29c], -R246.reuse ;  /* 0x0000a7008da17a23 */ /* 0x100fe400000108f6 */
[----:B------:R-:W-:Y:S02]  /*3540*/  FFMA.FTZ R214, -R214, R214, 1 ;  /* 0x3f800000d6d67423 */ /* 0x000fe400000101d6 */
[-C--:B---3--:R-:W-:Y:S01]  /*3550*/  HMMA.16816.F32 R4, R164, R168.reuse, R4 ;  /* 0x000000a8a404723c */ /* 0x088fe20000001804 */
[----:B------:R2:W3:Y:S03]  /*3560*/  LDSM.16.M88.4 R140, [R3+0x13880] ;  /* 0x01388000038c783b */ /* 0x0004e60000000200 */
[----:B------:R-:W-:Y:S04]  /*3570*/  MUFU.EX2 R161, R161 ;  /* 0x000000a100a17308 */ /* 0x000fe80000000800 */
[C---:B----4-:R-:W-:Y:S07]  /*3580*/  HMMA.16816.F32 R8, R172.reuse, R168, R8 ;  /* 0x000000a8ac08723c */ /* 0x050fee0000001808 */
[----:B------:R-:W-:Y:S01]  /*3590*/  FSEL R169, R212, -INF , P1 ;  /* 0xff800000d4a97808 */ /* 0x000fe20000800000 */
[-C--:B------:R-:W-:Y:S03]  /*35a0*/  HMMA.16816.F32 R12, R172, R170.reuse, R12 ;  /* 0x000000aaac0c723c */ /* 0x080fe6000000180c */
[----:B------:R-:W-:Y:S01]  /*35b0*/  ISETP.GT.AND P1, PT, R206, 0x21, PT ;  /* 0x00000021ce00780c */ /* 0x000fe20003f24270 */
[----:B------:R-:W-:Y:S01]  /*35c0*/  FFMA.FTZ R212, -R212, R212, 1 ;  /* 0x3f800000d4d47423 */ /* 0x000fe200000101d4 */
[C---:B------:R-:W-:Y:S01]  /*35d0*/  FSEL R168, R217.reuse, -INF , P0 ;  /* 0xff800000d9a87808 */ /* 0x040fe20000000000 */
[----:B------:R-:W-:Y:S01]  /*35e0*/  FFMA.FTZ R217, -R217, R217, 1 ;  /* 0x3f800000d9d97423 */ /* 0x000fe200000101d9 */
[----:B------:R-:W-:Y:S01]  /*35f0*/  FSEL R145, R223, -INF , P1 ;  /* 0xff800000df917808 */ /* 0x000fe20000800000 */
[C---:B------:R-:W-:Y:S04]  /*3600*/  HMMA.16816.F32 R16, R164.reuse, R170, R16 ;  /* 0x000000aaa410723c */ /* 0x040fe80000001810 */
[--C-:B------:R-:W-:Y:S01]  /*3610*/  FFMA.FTZ R168, R168, c[0x0][0x29c], -R239.reuse ;  /* 0x0000a700a8a87a23 */ /* 0x100fe200000108ef */
[C---:B------:R-:W-:Y:S01]  /*3620*/  FSEL R252, R225.reuse, -INF , P1 ;  /* 0xff800000e1fc7808 */ /* 0x040fe20000800000 */
[----:B------:R-:W-:Y:S01]  /*3630*/  FFMA.FTZ R225, -R225, R225, 1 ;  /* 0x3f800000e1e17423 */ /* 0x000fe200000101e1 */
[----:B--2---:R-:W-:Y:S01]  /*3640*/  FSEL R3, R215, -INF , P0 ;  /* 0xff800000d7037808 */ /* 0x004fe20000000000 */
[-C--:B-----5:R-:W-:Y:S03]  /*3650*/  HMMA.16816.F32 R20, R164, R148.reuse, R20 ;  /* 0x00000094a414723c */ /* 0x0a0fe60000001814 */
[----:B------:R-:W-:Y:S01]  /*3660*/  ISETP.GT.AND P0, PT, R206, 0x40, PT ;  /* 0x00000040ce00780c */ /* 0x000fe20003f04270 */
[----:B------:R-:W-:Y:S01]  /*3670*/  FFMA.FTZ R170, R145, c[0x0][0x29c], -R246 ;  /* 0x0000a70091aa7a23 */ /* 0x000fe200000108f6 */
[----:B------:R-:W-:Y:S01]  /*3680*/  FSEL R171, R219, -INF , P1 ;  /* 0xff800000dbab7808 */ /* 0x000fe20000800000 */
[----:B------:R-:W2:Y:S01]  /*3690*/  LDSM.16.M88.4 R144, [R184+0xb080] ;  /* 0x00b08000b890783b */ /* 0x000ea20000000200 */
[--C-:B------:R-:W-:Y:S01]  /*36a0*/  FFMA.FTZ R3, R3, c[0x0][0x29c], -R242.reuse ;  /* 0x0000a70003037a23 */ /* 0x100fe200000108f2 */
[C---:B------:R-:W-:Y:S02]  /*36b0*/  HMMA.16816.F32 R24, R172.reuse, R148, R24 ;  /* 0x00000094ac18723c */ /* 0x040fe40000001818 */
[----:B------:R-:W-:Y:S02]  /*36c0*/  MUFU.EX2 R170, R170 ;  /* 0x000000aa00aa7308 */ /* 0x000fe40000000800 */
[--C-:B------:R-:W-:Y:S01]  /*36d0*/  FFMA.FTZ R171, R171, c[0x0][0x29c], -R242.reuse ;  /* 0x0000a700abab7a23 */ /* 0x100fe200000108f2 */
[C---:B------:R-:W-:Y:S01]  /*36e0*/  FSEL R251, R228.reuse, -INF , P0 ;  /* 0xff800000e4fb7808 */ /* 0x040fe20000000000 */
[----:B------:R-:W-:Y:S01]  /*36f0*/  FFMA.FTZ R228, -R228, R228, 1 ;  /* 0x3f800000e4e47423 */ /* 0x000fe200000101e4 */
[----:B------:R-:W-:Y:S01]  /*3700*/  FSEL R149, R226, -INF , P0 ;  /* 0xff800000e2957808 */ /* 0x000fe20000000000 */
[-C--:B------:R-:W-:Y:S04]  /*3710*/  HMMA.16816.F32 R28, R172, R150.reuse, R28 ;  /* 0x00000096ac1c723c */ /* 0x080fe8000000181c */
[----:B------:R-:W-:Y:S01]  /*3720*/  MUFU.EX2 R3, R3 ;  /* 0x0000000300037308 */ /* 0x000fe20000000800 */
[----:B------:R-:W-:Y:S02]  /*3730*/  FFMA.FTZ R215, -R215, R215, 1 ;  /* 0x3f800000d7d77423 */ /* 0x000fe400000101d7 */
[----:B------:R-:W-:Y:S01]  /*3740*/  FSEL R173, R230, -INF , P0 ;  /* 0xff800000e6ad7808 */ /* 0x000fe20000000000 */
[----:B------:R-:W-:Y:S04]  /*3750*/  HMMA.16816.F32 R32, R164, R150, R32 ;  /* 0x00000096a420723c */ /* 0x000fe80000001820 */
[----:B------:R-:W-:Y:S01]  /*3760*/  FFMA.FTZ R173, R173, c[0x0][0x29c], -R242 ;  /* 0x0000a700adad7a23 */ /* 0x000fe200000108f2 */
[C---:B------:R-:W-:Y:S01]  /*3770*/  FSEL R172, R232.reuse, -INF , P0 ;  /* 0xff800000e8ac7808 */ /* 0x040fe20000000000 */
[----:B------:R-:W-:Y:S01]  /*3780*/  FFMA.FTZ R232, -R232, R232, 1 ;  /* 0x3f800000e8e87423 */ /* 0x000fe200000101e8 */
[----:B------:R-:W-:Y:S01]  /*3790*/  FSEL R167, R218, -INF , P6 ;  /* 0xff800000daa77808 */ /* 0x000fe20003000000 */
[-C--:B-1----:R-:W-:Y:S02]  /*37a0*/  HMMA.16816.F32 R4, R132, R136.reuse, R4 ;  /* 0x000000888404723c */ /* 0x082fe40000001804 */
[----:B------:R-:W-:Y:S03]  /*37b0*/  MUFU.EX2 R173, R173 ;  /* 0x000000ad00ad7308 */ /* 0x000fe60000000800 */
[----:B------:R-:W-:Y:S01]  /*37c0*/  FFMA.FTZ R165, R149, c[0x0][0x29c], -R246 ;  /* 0x0000a70095a57a23 */ /* 0x000fe200000108f6 */
[----:B------:R-:W-:Y:S01]  /*37d0*/  FSEL R164, R220, -INF , P6 ;  /* 0xff800000dca47808 */ /* 0x000fe20003000000 */
[--C-:B------:R-:W-:Y:S01]  /*37e0*/  FFMA.FTZ R172, R172, c[0x0][0x29c], -R239.reuse ;  /* 0x0000a700acac7a23 */ /* 0x100fe200000108ef */
[C---:B---3--:R-:W-:Y:S04]  /*37f0*/  HMMA.16816.F32 R8, R140.reuse, R136, R8 ;  /* 0x000000888c08723c */ /* 0x048fe80000001808 */
[C---:B------:R-:W-:Y:S01]  /*3800*/  ISETP.GT.AND P6, PT, R206.reuse, 0x41, PT ;  /* 0x00000041ce00780c */ /* 0x040fe20003fc4270 */
[----:B------:R-:W-:Y:S01]  /*3810*/  MUFU.EX2 R165, R165 ;  /* 0x000000a500a57308 */ /* 0x000fe20000000800 */
[----:B------:R-:W-:Y:S01]  /*3820*/  ISETP.GT.AND P0, PT, R206, 0x61, PT ;  /* 0x00000061ce00780c */ /* 0x000fe20003f04270 */
[--C-:B------:R-:W-:Y:S01]  /*3830*/  FFMA.FTZ R164, R164, c[0x0][0x29c], -R239.reuse ;  /* 0x0000a700a4a47a23 */ /* 0x100fe200000108ef */
[-C--:B------:R-:W-:Y:S04]  /*3840*/  HMMA.16816.F32 R12, R140, R138.reuse, R12 ;  /* 0x0000008a8c0c723c */ /* 0x080fe8000000180c */
[----:B------:R-:W-:Y:S01]  /*3850*/  FSEL R149, R227, -INF , P6 ;  /* 0xff800000e3957808 */ /* 0x000fe20003000000 */
[----:B------:R-:W-:Y:S01]  /*3860*/  FFMA.FTZ R167, R167, c[0x0][0x29c], -R242 ;  /* 0x0000a700a7a77a23 */ /* 0x000fe200000108f2 */
[----:B------:R-:W-:Y:S01]  /*3870*/  FSEL R247, R241, -INF , P0 ;  /* 0xff800000f1f77808 */ /* 0x000fe20000000000 */
[----:B------:R-:W-:Y:S01]  /*3880*/  MUFU.EX2 R164, R164 ;  /* 0x000000a400a47308 */ /* 0x000fe20000000800 */
[C---:B------:R-:W-:Y:S01]  /*3890*/  HMMA.16816.F32 R16, R132.reuse, R138, R16 ;  /* 0x0000008a8410723c */ /* 0x040fe20000001810 */
[----:B------:R-:W-:Y:S03]  /*38a0*/  LDSM.16.M88.4 R136, [R176+0xb080] ;  /* 0x00b08000b088783b */ /* 0x000fe60000000200 */
[--C-:B------:R-:W-:Y:S01]  /*38b0*/  FFMA.FTZ R174, R149, c[0x0][0x29c], -R246.reuse ;  /* 0x0000a70095ae7a23 */ /* 0x100fe200000108f6 */
[C---:B------:R-:W-:Y:S01]  /*38c0*/  FSEL R166, R221.reuse, -INF , P1 ;  /* 0xff800000dda67808 */ /* 0x040fe20000800000 */
[----:B------:R-:W-:Y:S01]  /*38d0*/  FFMA.FTZ R220, -R220, R220, 1 ;  /* 0x3f800000dcdc7423 */ /* 0x000fe200000101dc */
[----:B------:R-:W-:Y:S01]  /*38e0*/  ISETP.GT.AND P1, PT, R206, 0x60, PT ;  /* 0x00000060ce00780c */ /* 0x000fe20003f24270 */
[-C--:B--2---:R-:W-:Y:S01]  /*38f0*/  HMMA.16816.F32 R20, R132, R144.reuse, R20 ;  /* 0x000000908414723c */ /* 0x084fe20000001814 */
[----:B------:R1:W2:Y:S01]  /*3900*/  LDSM.16.M88.4 R148, [R2+0x13080] ;  /* 0x013080000294783b */ /* 0x0002a20000000200 */
[----:B------:R-:W3:Y:S02]  /*3910*/  MUFU.EX2 R174, R174 ;  /* 0x000000ae00ae7308 */ /* 0x000ee40000000800 */
[----:B------:R-:W-:Y:S01]  /*3920*/  FFMA.FTZ R166, R166, c[0x0][0x29c], -R239 ;  /* 0x0000a700a6a67a23 */ /* 0x000fe200000108ef */
[----:B------:R-:W-:Y:S01]  /*3930*/  FSEL R175, R240, -INF , P1 ;  /* 0xff800000f0af7808 */ /* 0x000fe20000800000 */
[----:B------:R-:W-:Y:S02]  /*3940*/  FFMA.FTZ R221, -R221, R221, 1 ;  /* 0x3f800000dddd7423 */ /* 0x000fe400000101dd */
[C---:B------:R-:W-:Y:S04]  /*3950*/  HMMA.16816.F32 R24, R140.reuse, R144, R24 ;  /* 0x000000908c18723c */ /* 0x040fe80000001818 */
[----:B------:R-:W-:Y:S01]  /*3960*/  MUFU.EX2 R167, R167 ;  /* 0x000000a700a77308 */ /* 0x000fe20000000800 */
[--C-:B------:R-:W-:Y:S02]  /*3970*/  FFMA.FTZ R175, R175, c[0x0][0x29c], -R246.reuse ;  /* 0x0000a700afaf7a23 */ /* 0x100fe400000108f6 */
[--C-:B------:R-:W-:Y:S01]  /*3980*/  FFMA.FTZ R144, R248, c[0x0][0x29c], -R245.reuse ;  /* 0x0000a700f8907a23 */ /* 0x100fe200000108f5 */
[-C--:B------:R-:W-:Y:S01]  /*3990*/  HMMA.16816.F32 R28, R140, R146.reuse, R28 ;  /* 0x000000928c1c723c */ /* 0x080fe2000000181c */
[----:B------:R-:W4:Y:S03]  /*39a0*/  LDS R140, [R237+0x18280] ;  /* 0x01828000ed8c7984 */ /* 0x000f260000000800 */
[----:B------:R-:W-:Y:S02]  /*39b0*/  FFMA.FTZ R246, R247, c[0x0][0x29c], -R246 ;  /* 0x0000a700f7f67a23 */ /* 0x000fe400000108f6 */
[----:B------:R-:W-:Y:S01]  /*39c0*/  MUFU.EX2 R144, R144 ;  /* 0x0000009000907308 */ /* 0x000fe20000000800 */
[--C-:B------:R-:W-:Y:S01]  /*39d0*/  FFMA.FTZ R141, R252, c[0x0][0x29c], -R245.reuse ;  /* 0x0000a700fc8d7a23 */ /* 0x100fe200000108f5 */
[----:B------:R-:W-:Y:S04]  /*39e0*/  HMMA.16816.F32 R32, R132, R146, R32 ;  /* 0x000000928420723c */ /* 0x000fe80000001820 */
[--C-:B-1----:R-:W-:Y:S02]  /*39f0*/  FFMA.FTZ R2, R249, c[0x0][0x29c], -R245.reuse ;  /* 0x0000a700f9027a23 */ /* 0x102fe400000108f5 */
[--C-:B------:R-:W-:Y:S01]  /*3a00*/  FFMA.FTZ R142, R251, c[0x0][0x29c], -R245.reuse ;  /* 0x0000a700fb8e7a23 */ /* 0x100fe200000108f5 */
[----:B------:R-:W-:Y:S01]  /*3a10*/  FSEL R146, R229, -INF , P6 ;  /* 0xff800000e5927808 */ /* 0x000fe20003000000 */
[----:B------:R-:W-:Y:S01]  /*3a20*/  MUFU.EX2 R141, R141 ;  /* 0x0000008d008d7308 */ /* 0x000fe20000000800 */
[----:B------:R-:W-:Y:S03]  /*3a30*/  FSEL R147, R235, -INF , P0 ;  /* 0xff800000eb937808 */ /* 0x000fe60000000000 */
[--C-:B------:R-:W-:Y:S01]  /*3a40*/  FFMA.FTZ R143, R146, c[0x0][0x29c], -R245.reuse ;  /* 0x0000a700928f7a23 */ /* 0x100fe200000108f5 */
[----:B------:R-:W-:Y:S01]  /*3a50*/  FSEL R146, R243, -INF , P1 ;  /* 0xff800000f3927808 */ /* 0x000fe20000800000 */
[----:B------:R-:W-:Y:S02]  /*3a60*/  FFMA.FTZ R229, -R229, R229, 1 ;  /* 0x3f800000e5e57423 */ /* 0x000fe400000101e5 */
[----:B------:R-:W-:Y:S01]  /*3a70*/  FFMA.FTZ R243, -R243, R243, 1 ;  /* 0x3f800000f3f37423 */ /* 0x000fe200000101f3 */
[-C--:B--2---:R-:W-:Y:S01]  /*3a80*/  HMMA.16816.F32 R4, R148, R152.reuse, R4 ;  /* 0x000000989404723c */ /* 0x084fe20000001804 */
[----:B------:R-:W-:Y:S04]  /*3a90*/  MUFU.EX2 R143, R143 ;  /* 0x0000008f008f7308 */ /* 0x000fe80000000800 */
[--C-:B------:R-:W-:Y:S01]  /*3aa0*/  FFMA.FTZ R145, R146, c[0x0][0x29c], -R245.reuse ;  /* 0x0000a70092917a23 */ /* 0x100fe200000108f5 */
[C---:B------:R-:W-:Y:S01]  /*3ab0*/  FSEL R146, R244.reuse, -INF , P0 ;  /* 0xff800000f4927808 */ /* 0x040fe20000000000 */
[----:B------:R-:W-:Y:S01]  /*3ac0*/  FFMA.FTZ R244, -R244, R244, 1 ;  /* 0x3f800000f4f47423 */ /* 0x000fe200000101f4 */
[C---:B------:R-:W-:Y:S03]  /*3ad0*/  HMMA.16816.F32 R8, R156.reuse, R152, R8 ;  /* 0x000000989c08723c */ /* 0x040fe60000001808 */
[----:B------:R-:W-:Y:S01]  /*3ae0*/  MUFU.EX2 R145, R145 ;  /* 0x0000009100917308 */ /* 0x000fe20000000800 */
[----:B------:R-:W-:Y:S02]  /*3af0*/  FFMA.FTZ R245, R146, c[0x0][0x29c], -R245 ;  /* 0x0000a70092f57a23 */ /* 0x000fe400000108f5 */
[----:B------:R-:W-:Y:S01]  /*3b00*/  FFMA.FTZ R235, -R235, R235, 1 ;  /* 0x3f800000ebeb7423 */ /* 0x000fe200000101eb */
[C---:B------:R-:W-:Y:S01]  /*3b10*/  FSEL R153, R234.reuse, -INF , P1 ;  /* 0xff800000ea997808 */ /* 0x040fe20000800000 */
[-C--:B------:R-:W-:Y:S04]  /*3b20*/  HMMA.16816.F32 R12, R156, R154.reuse, R12 ;  /* 0x0000009a9c0c723c */ /* 0x080fe8000000180c */
[----:B------:R-:W-:Y:S01]  /*3b30*/  FFMA.FTZ R234, -R234, R234, 1 ;  /* 0x3f800000eaea7423 */ /* 0x000fe200000101ea */
[----:B------:R-:W1:Y:S01]  /*3b40*/  MUFU.EX2 R175, R175 ;  /* 0x000000af00af7308 */ /* 0x000e620000000800 */
[--C-:B------:R-:W-:Y:S02]  /*3b50*/  FFMA.FTZ R152, R169, c[0x0][0x29c], -R242.reuse ;  /* 0x0000a700a9987a23 */ /* 0x100fe400000108f2 */
[C---:B------:R-:W-:Y:S07]  /*3b60*/  HMMA.16816.F32 R16, R148.reuse, R154, R16 ;  /* 0x0000009a9410723c */ /* 0x040fee0000001810 */
[----:B------:R-:W2:Y:S01]  /*3b70*/  MUFU.EX2 R246, R246 ;  /* 0x000000f600f67308 */ /* 0x000ea20000000800 */
[-C--:B------:R-:W-:Y:S04]  /*3b80*/  HMMA.16816.F32 R20, R148, R136.reuse, R20 ;  /* 0x000000889414723c */ /* 0x080fe80000001814 */
[----:B------:R-:W-:Y:S04]  /*3b90*/  FSEL R155, R231, -INF , P6 ;  /* 0xff800000e79b7808 */ /* 0x000fe80003000000 */
[C---:B------:R-:W-:Y:S01]  /*3ba0*/  HMMA.16816.F32 R24, R156.reuse, R136, R24 ;  /* 0x000000889c18723c */ /* 0x040fe20000001818 */
[----:B------:R-:W5:Y:S03]  /*3bb0*/  MUFU.EX2 R247, R250 ;  /* 0x000000fa00f77308 */ /* 0x000f660000000800 */
[----:B------:R-:W-:Y:S04]  /*3bc0*/  FFMA.FTZ R155, R155, c[0x0][0x29c], -R242 ;  /* 0x0000a7009b9b7a23 */ /* 0x000fe800000108f2 */
[-C--:B------:R-:W-:Y:S03]  /*3bd0*/  HMMA.16816.F32 R28, R156, R138.reuse, R28 ;  /* 0x0000008a9c1c723c */ /* 0x080fe6000000181c */
[----:B------:R-:W1:Y:S01]  /*3be0*/  MUFU.EX2 R2, R2 ;  /* 0x0000000200027308 */ /* 0x000e620000000800 */
[--C-:B----4-:R-:W-:Y:S02]  /*3bf0*/  FADD.FTZ R16, R16, -R140.reuse ;  /* 0x8000008c10107221 */ /* 0x110fe40000010000 */
[--C-:B------:R-:W-:Y:S02]  /*3c00*/  FADD.FTZ R17, R17, -R140.reuse ;  /* 0x8000008c11117221 */ /* 0x100fe40000010000 */
[----:B------:R-:W-:Y:S01]  /*3c10*/  HMMA.16816.F32 R32, R148, R138, R32 ;  /* 0x0000008a9420723c */ /* 0x000fe20000001820 */
[----:B------:R-:W4:Y:S03]  /*3c20*/  LDS R138, [R237+0x182a0] ;  /* 0x0182a000ed8a7984 */ /* 0x000f260000000800 */
[--C-:B------:R-:W-:Y:S01]  /*3c30*/  FADD.FTZ R158, R5, -R140.reuse ;  /* 0x8000008c059e7221 */ /* 0x100fe20000010000 */
[----:B------:R-:W1:Y:S01]  /*3c40*/  MUFU.EX2 R142, R142 ;  /* 0x0000008e008e7308 */ /* 0x000e620000000800 */
[----:B------:R-:W-:Y:S01]  /*3c50*/  FADD.FTZ R20, R20, -R140 ;  /* 0x8000008c14147221 */ /* 0x000fe20000010000 */
[----:B------:R-:W-:Y:S01]  /*3c60*/  FSEL R148, R238, -INF , P0 ;  /* 0xff800000ee947808 */ /* 0x000fe20000000000 */
[----:B------:R-:W-:Y:S01]  /*3c70*/  FFMA.FTZ R139, -R222, R222, 1 ;  /* 0x3f800000de8b7423 */ /* 0x000fe200000101de */
[----:B---3--:R-:W-:Y:S02]  /*3c80*/  F2FP.PACK_AB R222, R174, R165 ;  /* 0x000000a5aede723e */ /* 0x008fe400000000ff */
[----:B------:R-:W-:Y:S01]  /*3c90*/  PLOP3.LUT P0, PT, PT, PT, UP0, 0x80, 0x0 ;  /* 0x000000000000781c */ /* 0x000fe20003f0f008 */
[----:B------:R-:W-:Y:S01]  /*3ca0*/  FMUL.FTZ R16, R163, R16 ;  /* 0x00000010a3107220 */ /* 0x000fe20000410000 */
[----:B------:R-:W-:Y:S01]  /*3cb0*/  FSEL R150, R236, -INF , P1 ;  /* 0xff800000ec967808 */ /* 0x000fe20000800000 */
[----:B------:R-:W-:Y:S01]  /*3cc0*/  FFMA.FTZ R156, R153, c[0x0][0x29c], -R242 ;  /* 0x0000a700999c7a23 */ /* 0x000fe200000108f2 */
[----:B------:R-:W3:Y:S01]  /*3cd0*/  MUFU.EX2 R152, R152 ;  /* 0x0000009800987308 */ /* 0x000ee20000000800 */
[----:B------:R-:W-:Y:S01]  /*3ce0*/  FMUL.FTZ R153, R161, R158 ;  /* 0x0000009ea1997220 */ /* 0x000fe20000410000 */
[----:B------:R-:W-:Y:S01]  /*3cf0*/  FSEL R158, R233, -INF , P6 ;  /* 0xff800000e99e7808 */ /* 0x000fe20003000000 */
[----:B------:R-:W-:Y:S02]  /*3d00*/  FMUL.FTZ R16, R16, R139 ;  /* 0x0000008b10107220 */ /* 0x000fe40000410000 */
[----:B------:R-:W-:Y:S02]  /*3d10*/  FMUL.FTZ R20, R165, R20 ;  /* 0x00000014a5147220 */ /* 0x000fe40000410000 */
[----:B------:R-:W-:Y:S02]  /*3d20*/  FFMA.FTZ R139, -R226, R226, 1 ;  /* 0x3f800000e28b7423 */ /* 0x000fe400000101e2 */
[--C-:B------:R-:W-:Y:S01]  /*3d30*/  FADD.FTZ R32, R32, -R140.reuse ;  /* 0x8000008c20207221 */ /* 0x100fe20000010000 */
[----:B------:R-:W-:Y:S01]  /*3d40*/  MUFU.EX2 R156, R156 ;  /* 0x0000009c009c7308 */ /* 0x000fe20000000800 */
[----:B------:R-:W-:Y:S02]  /*3d50*/  FMUL.FTZ R153, R153, R214 ;  /* 0x000000d699997220 */ /* 0x000fe40000410000 */
[----:B------:R-:W-:Y:S02]  /*3d60*/  FMUL.FTZ R20, R20, R139 ;  /* 0x0000008b14147220 */ /* 0x000fe40000410000 */
[----:B------:R-:W-:Y:S02]  /*3d70*/  FADD.FTZ R33, R33, -R140 ;  /* 0x8000008c21217221 */ /* 0x000fe40000010000 */
[----:B------:R-:W-:Y:S02]  /*3d80*/  FMUL.FTZ R17, R170, R17 ;  /* 0x00000011aa117220 */ /* 0x000fe40000410000 */
[----:B------:R-:W-:Y:S01]  /*3d90*/  FFMA.FTZ R214, -R223, R223, 1 ;  /* 0x3f800000dfd67423 */ /* 0x000fe200000101df */
[----:B------:R-:W-:Y:S01]  /*3da0*/  MUFU.EX2 R146, R245 ;  /* 0x000000f500927308 */ /* 0x000fe20000000800 */
[----:B-1----:R-:W-:Y:S02]  /*3db0*/  FMUL.FTZ R32, R175, R32 ;  /* 0x00000020af207220 */ /* 0x002fe40000410000 */
[----:B------:R-:W-:Y:S02]  /*3dc0*/  FFMA.FTZ R139, -R240, R240, 1 ;  /* 0x3f800000f08b7423 */ /* 0x000fe400000101f0 */
[----:B------:R-:W-:Y:S02]  /*3dd0*/  FMUL.FTZ R17, R17, R214 ;  /* 0x000000d611117220 */ /* 0x000fe40000410000 */
[----:B--2---:R-:W-:Y:S02]  /*3de0*/  FMUL.FTZ R33, R246, R33 ;  /* 0x00000021f6217220 */ /* 0x004fe40000410000 */
[----:B------:R-:W-:Y:S01]  /*3df0*/  FFMA.FTZ R214, -R241, R241, 1 ;  /* 0x3f800000f1d67423 */ /* 0x000fe200000101f1 */
[----:B------:R-:W-:Y:S01]  /*3e00*/  F2FP.PACK_AB R16, R17, R16 ;  /* 0x000000101110723e */ /* 0x000fe200000000ff */
[----:B------:R-:W-:Y:S01]  /*3e10*/  FMUL.FTZ R32, R32, R139 ;  /* 0x0000008b20207220 */ /* 0x000fe20000410000 */
[----:B------:R-:W-:Y:S01]  /*3e20*/  MUFU.EX2 R172, R172 ;  /* 0x000000ac00ac7308 */ /* 0x000fe20000000800 */
[----:B----4-:R-:W-:Y:S02]  /*3e30*/  FADD.FTZ R139, R7, -R138 ;  /* 0x8000008a078b7221 */ /* 0x010fe40000010000 */
[----:B------:R-:W-:Y:S01]  /*3e40*/  FMUL.FTZ R33, R33, R214 ;  /* 0x000000d621217220 */ /* 0x000fe20000410000 */
[C---:B-----5:R-:W-:Y:S01]  /*3e50*/  F2FP.PACK_AB R214, R144.reuse, R247 ;  /* 0x000000f790d6723e */ /* 0x060fe200000000ff */
[----:B------:R-:W-:Y:S02]  /*3e60*/  FMUL.FTZ R139, R144, R139 ;  /* 0x0000008b908b7220 */ /* 0x000fe40000410000 */
[----:B------:R-:W1:Y:S01]  /*3e70*/  LDS R144, [R237+0x18300] ;  /* 0x01830000ed907984 */ /* 0x000e620000000800 */
[----:B------:R-:W-:Y:S01]  /*3e80*/  FADD.FTZ R21, R21, -R140 ;  /* 0x8000008c15157221 */ /* 0x000fe20000010000 */
[----:B------:R-:W-:Y:S01]  /*3e90*/  F2FP.PACK_AB R32, R33, R32 ;  /* 0x000000202120723e */ /* 0x000fe200000000ff */
[--C-:B------:R-:W-:Y:S01]  /*3ea0*/  FFMA.FTZ R158, R158, c[0x0][0x29c], -R239.reuse ;  /* 0x0000a7009e9e7a23 */ /* 0x100fe200000108ef */
[----:B------:R-:W2:Y:S01]  /*3eb0*/  LDS R237, [R237+0x18320] ;  /* 0x01832000eded7984 */ /* 0x000ea20000000800 */
[----:B------:R-:W-:Y:S02]  /*3ec0*/  FMUL.FTZ R21, R174, R21 ;  /* 0x00000015ae157220 */ /* 0x000fe40000410000 */
[----:B------:R-:W-:Y:S01]  /*3ed0*/  FFMA.FTZ R174, -R227, R227, 1 ;  /* 0x3f800000e3ae7423 */ /* 0x000fe200000101e3 */
[----:B------:R-:W-:Y:S01]  /*3ee0*/  STS [R205+0x18880], R214 ;  /* 0x018880d6cd007388 */ /* 0x000fe20000000800 */
[--C-:B------:R-:W-:Y:S02]  /*3ef0*/  FFMA.FTZ R150, R150, c[0x0][0x29c], -R239.reuse ;  /* 0x0000a70096967a23 */ /* 0x100fe400000108ef */
[----:B------:R-:W-:Y:S02]  /*3f00*/  FMUL.FTZ R21, R21, R174 ;  /* 0x000000ae15157220 */ /* 0x000fe40000410000 */
[----:B------:R-:W-:Y:S01]  /*3f10*/  FFMA.FTZ R239, R148, c[0x0][0x29c], -R239 ;  /* 0x0000a70094ef7a23 */ /* 0x000fe200000108ef */
[----:B------:R-:W-:Y:S01]  /*3f20*/  F2FP.PACK_AB R148, R170, R163 ;  /* 0x000000a3aa94723e */ /* 0x000fe200000000ff */
[--C-:B------:R-:W-:Y:S01]  /*3f30*/  FADD.FTZ R17, R18, -R138.reuse ;  /* 0x8000008a12117221 */ /* 0x100fe20000010000 */
[----:B------:R-:W-:Y:S01]  /*3f40*/  F2FP.PACK_AB R20, R21, R20 ;  /* 0x000000141514723e */ /* 0x000fe200000000ff */
[--C-:B------:R-:W-:Y:S01]  /*3f50*/  FADD.FTZ R18, R19, -R138.reuse ;  /* 0x8000008a13127221 */ /* 0x100fe20000010000 */
[----:B------:R-:W4:Y:S01]  /*3f60*/  MUFU.EX2 R170, R171 ;  /* 0x000000ab00aa7308 */ /* 0x000f220000000800 */
[--C-:B------:R-:W-:Y:S02]  /*3f70*/  FADD.FTZ R21, R22, -R138.reuse ;  /* 0x8000008a16157221 */ /* 0x100fe40000010000 */
[----:B------:R-:W-:Y:S02]  /*3f80*/  FADD.FTZ R22, R23, -R138 ;  /* 0x8000008a17167221 */ /* 0x000fe40000010000 */
[C---:B------:R-:W-:Y:S02]  /*3f90*/  FMUL.FTZ R18, R141.reuse, R18 ;  /* 0x000000128d127220 */ /* 0x040fe40000410000 */
[----:B------:R-:W-:Y:S01]  /*3fa0*/  FMUL.FTZ R17, R2, R17 ;  /* 0x0000001102117220 */ /* 0x000fe20000410000 */
[----:B------:R-:W-:Y:S01]  /*3fb0*/  F2FP.PACK_AB R2, R141, R2 ;  /* 0x000000028d02723e */ /* 0x000fe200000000ff */
[----:B------:R-:W-:Y:S01]  /*3fc0*/  FFMA.FTZ R242, R147, c[0x0][0x29c], -R242 ;  /* 0x0000a70093f27a23 */ /* 0x000fe200000108f2 */
[----:B------:R5:W-:Y:S01]  /*3fd0*/  MUFU.EX2 R23, R168 ;  /* 0x000000a800177308 */ /* 0x000be20000000800 */
[C---:B------:R-:W-:Y:S02]  /*3fe0*/  FMUL.FTZ R22, R143.reuse, R22 ;  /* 0x000000168f167220 */ /* 0x040fe40000410000 */
[----:B------:R-:W-:Y:S01]  /*3ff0*/  FMUL.FTZ R21, R142, R21 ;  /* 0x000000158e157220 */ /* 0x000fe20000410000 */
[----:B------:R-:W-:Y:S01]  /*4000*/  F2FP.PACK_AB R142, R143, R142 ;  /* 0x0000008e8f8e723e */ /* 0x000fe200000000ff */
[----:B------:R-:W-:Y:S02]  /*4010*/  FMUL.FTZ R17, R17, R224 ;  /* 0x000000e011117220 */ /* 0x000fe40000410000 */
[----:B------:R-:W-:Y:S02]  /*4020*/  FMUL.FTZ R18, R18, R225 ;  /* 0x000000e112127220 */ /* 0x000fe40000410000 */
[----:B------:R-:W-:Y:S01]  /*4030*/  FMUL.FTZ R21, R21, R228 ;  /* 0x000000e415157220 */ /* 0x000fe20000410000 */
[----:B------:R-:W2:Y:S01]  /*4040*/  MUFU.EX2 R174, R155 ;  /* 0x0000009b00ae7308 */ /* 0x000ea20000000800 */
[----:B------:R-:W-:Y:S01]  /*4050*/  FMUL.FTZ R22, R22, R229 ;  /* 0x000000e516167220 */ /* 0x000fe20000410000 */
[----:B------:R-:W-:Y:S01]  /*4060*/  F2FP.PACK_AB R18, R18, R17 ;  /* 0x000000111212723e */ /* 0x000fe200000000ff */
[--C-:B-1----:R-:W-:Y:S02]  /*4070*/  FADD.FTZ R17, R8, -R144.reuse ;  /* 0x8000009008117221 */ /* 0x102fe40000010000 */
[--C-:B------:R-:W-:Y:S01]  /*4080*/  FADD.FTZ R8, R9, -R144.reuse ;  /* 0x8000009009087221 */ /* 0x100fe20000010000 */
[----:B------:R-:W-:Y:S01]  /*4090*/  F2FP.PACK_AB R22, R22, R21 ;  /* 0x000000151616723e */ /* 0x000fe200000000ff */
[----:B---3--:R-:W-:Y:S01]  /*40a0*/  FMUL.FTZ R17, R152, R17 ;  /* 0x0000001198117220 */ /* 0x008fe20000410000 */
[C---:B------:R-:W-:Y:S01]  /*40b0*/  F2FP.PACK_AB R152, R3.reuse, R152 ;  /* 0x000000980398723e */ /* 0x040fe200000000ff */
[----:B------:R-:W-:Y:S01]  /*40c0*/  FMUL.FTZ R8, R3, R8 ;  /* 0x0000000803087220 */ /* 0x000fe20000410000 */
[----:B------:R-:W1:Y:S01]  /*40d0*/  MUFU.EX2 R19, R242 ;  /* 0x000000f200137308 */ /* 0x000e620000000800 */
[----:B------:R-:W-:Y:S02]  /*40e0*/  FADD.FTZ R13, R13, -R144 ;  /* 0x800000900d0d7221 */ /* 0x000fe40000010000 */
[----:B------:R-:W-:Y:S01]  /*40f0*/  FADD.FTZ R157, R4, -R140 ;  /* 0x8000008c049d7221 */ /* 0x000fe20000010000 */
[----:B------:R-:W-:Y:S01]  /*4100*/  F2FP.PACK_AB R140, R246, R175 ;  /* 0x000000aff68c723e */ /* 0x000fe200000000ff */
[----:B----4-:R-:W-:Y:S02]  /*4110*/  FMUL.FTZ R13, R170, R13 ;  /* 0x0000000daa0d7220 */ /* 0x010fe40000410000 */
[----:B-----5:R-:W-:Y:S02]  /*4120*/  FFMA.FTZ R168, -R219, R219, 1 ;  /* 0x3f800000dba87423 */ /* 0x020fe400000101db */
[--C-:B------:R-:W-:Y:S01]  /*4130*/  FADD.FTZ R12, R12, -R144.reuse ;  /* 0x800000900c0c7221 */ /* 0x100fe20000010000 */
[----:B------:R3:W-:Y:S01]  /*4140*/  MUFU.EX2 R21, R158 ;  /* 0x0000009e00157308 */ /* 0x0007e20000000800 */
[----:B------:R-:W-:Y:S02]  /*4150*/  FMUL.FTZ R168, R13, R168 ;  /* 0x000000a80da87220 */ /* 0x000fe40000410000 */
[--C-:B------:R-:W-:Y:S02]  /*4160*/  FADD.FTZ R24, R24, -R144.reuse ;  /* 0x8000009018187221 */ /* 0x100fe40000010000 */
[--C-:B------:R-:W-:Y:S02]  /*4170*/  FADD.FTZ R25, R25, -R144.reuse ;  /* 0x8000009019197221 */ /* 0x100fe40000010000 */
[--C-:B------:R-:W-:Y:S02]  /*4180*/  FADD.FTZ R13, R28, -R144.reuse ;  /* 0x800000901c0d7221 */ /* 0x100fe40000010000 */
[----:B------:R-:W-:Y:S01]  /*4190*/  FADD.FTZ R144, R29, -R144 ;  /* 0x800000901d907221 */ /* 0x000fe20000010000 */
[----:B------:R-:W4:Y:S01]  /*41a0*/  MUFU.EX2 R3, R166 ;  /* 0x000000a600037308 */ /* 0x000f220000000800 */
[----:B------:R-:W-:Y:S01]  /*41b0*/  FMUL.FTZ R154, R160, R157 ;  /* 0x0000009da09a7220 */ /* 0x000fe20000410000 */
[----:B------:R-:W-:Y:S01]  /*41c0*/  F2FP.PACK_AB R160, R161, R160 ;  /* 0x000000a0a1a0723e */ /* 0x000fe200000000ff */
[----:B--2---:R-:W-:Y:S02]  /*41d0*/  FMUL.FTZ R25, R174, R25 ;  /* 0x00000019ae197220 */ /* 0x004fe40000410000 */
[----:B------:R-:W-:Y:S02]  /*41e0*/  FMUL.FTZ R24, R173, R24 ;  /* 0x00000018ad187220 */ /* 0x000fe40000410000 */
[----:B------:R-:W-:Y:S01]  /*41f0*/  FMUL.FTZ R13, R156, R13 ;  /* 0x0000000d9c0d7220 */ /* 0x000fe20000410000 */
[----:B-1----:R-:W-:Y:S01]  /*4200*/  F2FP.PACK_AB R156, R19, R156 ;  /* 0x0000009c139c723e */ /* 0x002fe200000000ff */
[----:B------:R-:W-:Y:S01]  /*4210*/  FFMA.FTZ R28, -R231, R231, 1 ;  /* 0x3f800000e71c7423 */ /* 0x000fe200000101e7 */
[----:B------:R-:W-:Y:S01]  /*4220*/  STS [R205+0x18480], R160 ;  /* 0x018480a0cd007388 */ /* 0x000fe20000000800 */
[----:B------:R-:W-:Y:S01]  /*4230*/  FMUL.FTZ R144, R19, R144 ;  /* 0x0000009013907220 */ /* 0x000fe20000410000 */
[----:B------:R-:W-:Y:S01]  /*4240*/  MUFU.EX2 R150, R150 ;  /* 0x0000009600967308 */ /* 0x000fe20000000800 */
[----:B------:R-:W-:Y:S01]  /*4250*/  FFMA.FTZ R19, -R230, R230, 1 ;  /* 0x3f800000e6137423 */ /* 0x000fe200000101e6 */
[----:B------:R1:W-:Y:S01]  /*4260*/  STS [R207], R148 ;  /* 0x00000094cf007388 */ /* 0x0003e20000000800 */
[----:B------:R-:W-:Y:S02]  /*4270*/  FMUL.FTZ R28, R25, R28 ;  /* 0x0000001c191c7220 */ /* 0x000fe40000410000 */
[----:B------:R-:W-:Y:S01]  /*4280*/  FMUL.FTZ R19, R24, R19 ;  /* 0x0000001318137220 */ /* 0x000fe20000410000 */
[----:B------:R-:W-:Y:S01]  /*4290*/  F2FP.PACK_AB R24, R23, R162 ;  /* 0x000000a21718723e */ /* 0x000fe200000000ff */
[--C-:B------:R-:W-:Y:S01]  /*42a0*/  FADD.FTZ R35, R35, -R138.reuse ;  /* 0x8000008a23237221 */ /* 0x100fe20000010000 */
[----:B------:R2:W-:Y:S01]  /*42b0*/  STS [R207+0x400], R2 ;  /* 0x00040002cf007388 */ /* 0x0005e20000000800 */
[--C-:B------:R-:W-:Y:S01]  /*42c0*/  FADD.FTZ R226, R6, -R138.reuse ;  /* 0x8000008a06e27221 */ /* 0x100fe20000010000 */
[----:B---3--:R-:W-:Y:S01]  /*42d0*/  F2FP.PACK_AB R158, R28, R19 ;  /* 0x000000131c9e723e */ /* 0x008fe200000000ff */
[----:B------:R-:W-:Y:S01]  /*42e0*/  FADD.FTZ R34, R34, -R138 ;  /* 0x8000008a22227221 */ /* 0x000fe20000010000 */
[C---:B------:R-:W-:Y:S01]  /*42f0*/  F2FP.PACK_AB R138, R146.reuse, R145 ;  /* 0x00000091928a723e */ /* 0x040fe200000000ff */
[----:B------:R-:W-:Y:S01]  /*4300*/  FMUL.FTZ R35, R146, R35 ;  /* 0x0000002392237220 */ /* 0x000fe20000410000 */
[----:B------:R-:W-:Y:S01]  /*4310*/  F2FP.PACK_AB R146, R170, R167 ;  /* 0x000000a7aa92723e */ /* 0x000fe200000000ff */
[----:B------:R-:W-:Y:S01]  /*4320*/  STS [R205+0x19480], R152 ;  /* 0x01948098cd007388 */ /* 0x000fe20000000800 */
[----:B----4-:R-:W-:Y:S01]  /*4330*/  F2FP.PACK_AB R28, R3, R164 ;  /* 0x000000a4031c723e */ /* 0x010fe200000000ff */
[----:B------:R-:W-:Y:S01]  /*4340*/  FMUL.FTZ R12, R167, R12 ;  /* 0x0000000ca70c7220 */ /* 0x000fe20000410000 */
[----:B------:R-:W3:Y:S01]  /*4350*/  MUFU.EX2 R239, R239 ;  /* 0x000000ef00ef7308 */ /* 0x000ee20000000800 */
[----:B------:R-:W-:Y:S01]  /*4360*/  STS [R205+0x19880], R24 ;  /* 0x01988018cd007388 */ /* 0x000fe20000000800 */
[----:B------:R-:W-:Y:S02]  /*4370*/  FFMA.FTZ R9, -R218, R218, 1 ;  /* 0x3f800000da097423 */ /* 0x000fe400000101da */
[----:B------:R-:W-:Y:S01]  /*4380*/  FMUL.FTZ R226, R247, R226 ;  /* 0x000000e2f7e27220 */ /* 0x000fe20000410000 */
[----:B------:R-:W-:Y:S01]  /*4390*/  STS [R207+0x1000], R146 ;  /* 0x00100092cf007388 */ /* 0x000fe20000000800 */
[----:B------:R-:W-:Y:S01]  /*43a0*/  FMUL.FTZ R9, R12, R9 ;  /* 0x000000090c097220 */ /* 0x000fe20000410000 */
[----:B------:R-:W-:Y:S01]  /*43b0*/  F2FP.PACK_AB R12, R174, R173 ;  /* 0x000000adae0c723e */ /* 0x000fe200000000ff */
[----:B------:R-:W-:Y:S01]  /*43c0*/  FFMA.FTZ R147, -R210, R210, 1 ;  /* 0x3f800000d2937423 */ /* 0x000fe200000101d2 */
[----:B------:R-:W-:Y:S01]  /*43d0*/  STS [R207+0x1400], R28 ;  /* 0x0014001ccf007388 */ /* 0x000fe20000000800 */
[----:B-1----:R-:W-:Y:S01]  /*43e0*/  F2FP.PACK_AB R148, R21, R172 ;  /* 0x000000ac1594723e */ /* 0x002fe200000000ff */
[----:B------:R-:W-:Y:S01]  /*43f0*/  FFMA.FTZ R210, -R211, R211, 1 ;  /* 0x3f800000d3d27423 */ /* 0x000fe200000101d3 */
[----:B------:R-:W-:Y:S01]  /*4400*/  F2FP.PACK_AB R168, R168, R9 ;  /* 0x00000009a8a8723e */ /* 0x000fe200000000ff */
[----:B------:R-:W-:Y:S01]  /*4410*/  STS [R205+0x1a480], R222 ;  /* 0x01a480decd007388 */ /* 0x000fe20000000800 */
[----:B------:R-:W-:Y:S02]  /*4420*/  FMUL.FTZ R147, R226, R147 ;  /* 0x00000093e2937220 */ /* 0x000fe40000410000 */
[----:B------:R-:W-:Y:S01]  /*4430*/  FMUL.FTZ R210, R139, R210 ;  /* 0x000000d28bd27220 */ /* 0x000fe20000410000 */
[----:B------:R-:W-:Y:S01]  /*4440*/  STS [R205+0x1a880], R142 ;  /* 0x01a8808ecd007388 */ /* 0x000fe20000000800 */
[--C-:B------:R-:W-:Y:S02]  /*4450*/  FADD.FTZ R9, R10, -R237.reuse ;  /* 0x800000ed0a097221 */ /* 0x100fe40000010000 */
[--C-:B--2---:R-:W-:Y:S01]  /*4460*/  FADD.FTZ R2, R11, -R237.reuse ;  /* 0x800000ed0b027221 */ /* 0x104fe20000010000 */
[----:B------:R-:W-:Y:S01]  /*4470*/  STS [R207+0x2000], R140 ;  /* 0x0020008ccf007388 */ /* 0x000fe20000000800 */
[----:B------:R-:W-:Y:S01]  /*4480*/  FMUL.FTZ R154, R154, R213 ;  /* 0x000000d59a9a7220 */ /* 0x000fe20000410000 */
[----:B------:R-:W-:Y:S01]  /*4490*/  F2FP.PACK_AB R210, R210, R147 ;  /* 0x00000093d2d2723e */ /* 0x000fe200000000ff */
[----:B------:R-:W-:Y:S01]  /*44a0*/  FMUL.FTZ R2, R23, R2 ;  /* 0x0000000217027220 */ /* 0x000fe20000410000 */
[----:B------:R-:W-:Y:S01]  /*44b0*/  STS [R207+0x2400], R138 ;  /* 0x0024008acf007388 */ /* 0x000fe20000000800 */
[--C-:B------:R-:W-:Y:S01]  /*44c0*/  FADD.FTZ R10, R15, -R237.reuse ;  /* 0x800000ed0f0a7221 */ /* 0x100fe20000010000 */
[----:B------:R-:W-:Y:S01]  /*44d0*/  F2FP.PACK_AB R154, R153, R154 ;  /* 0x0000009a999a723e */ /* 0x000fe200000000ff */
[--C-:B------:R-:W-:Y:S01]  /*44e0*/  FADD.FTZ R11, R14, -R237.reuse ;  /* 0x800000ed0e0b7221 */ /* 0x100fe20000010000 */
[----:B------:R3:W-:Y:S01]  /*44f0*/  STS [R205+0x1b480], R12 ;  /* 0x01b4800ccd007388 */ /* 0x0007e20000000800 */
        /* <DEDUP_REMOVED lines=8> */
[----:B------:R-:W-:Y:S02]  /*4580*/  FMUL.FTZ R2, R2, R217 ;  /* 0x000000d902027220 */ /* 0x000fe40000410000 */
[----:B------:R-:W-:Y:S02]  /*4590*/  FMUL.FTZ R11, R164, R11 ;  /* 0x0000000ba40b7220 */ /* 0x000fe40000410000 */
[----:B------:R-:W-:Y:S01]  /*45a0*/  FMUL.FTZ R10, R10, R221 ;  /* 0x000000dd0a0a7220 */ /* 0x000fe20000410000 */
[----:B------:R-:W-:Y:S01]  /*45b0*/  F2FP.PACK_AB R2, R2, R9 ;  /* 0x000000090202723e */ /* 0x000fe200000000ff */
[----:B------:R-:W-:Y:S02]  /*45c0*/  FMUL.FTZ R11, R11, R220 ;  /* 0x000000dc0b0b7220 */ /* 0x000fe40000410000 */
[--C-:B------:R-:W-:Y:S02]  /*45d0*/  FADD.FTZ R3, R26, -R237.reuse ;  /* 0x800000ed1a037221 */ /* 0x100fe40000010000 */
[--C-:B------:R-:W-:Y:S01]  /*45e0*/  FADD.FTZ R14, R27, -R237.reuse ;  /* 0x800000ed1b0e7221 */ /* 0x100fe20000010000 */
[----:B------:R-:W-:Y:S01]  /*45f0*/  F2FP.PACK_AB R10, R10, R11 ;  /* 0x0000000b0a0a723e */ /* 0x000fe200000000ff */
[----:B------:R-:W-:Y:S01]  /*4600*/  FMUL.FTZ R34, R145, R34 ;  /* 0x0000002291227220 */ /* 0x000fe20000410000 */
[----:B---3--:R-:W-:Y:S01]  /*4610*/  F2FP.PACK_AB R12, R239, R150 ;  /* 0x00000096ef0c723e */ /* 0x008fe200000000ff */
[----:B------:R-:W-:Y:S02]  /*4620*/  FMUL.FTZ R14, R21, R14 ;  /* 0x0000000e150e7220 */ /* 0x000fe40000410000 */
[----:B------:R-:W-:Y:S02]  /*4630*/  FFMA.FTZ R233, -R233, R233, 1 ;  /* 0x3f800000e9e97423 */ /* 0x000fe400000101e9 */
[----:B------:R1:W-:Y:S01]  /*4640*/  STS [R207+0x3400], R12 ;  /* 0x0034000ccf007388 */ /* 0x0003e20000000800 */
[----:B------:R-:W-:Y:S02]  /*4650*/  FMUL.FTZ R3, R172, R3 ;  /* 0x00000003ac037220 */ /* 0x000fe40000410000 */
[----:B------:R-:W-:Y:S01]  /*4660*/  FMUL.FTZ R35, R35, R244 ;  /* 0x000000f423237220 */ /* 0x000fe20000410000 */
[----:B------:R-:W-:Y:S01]  /*4670*/  BAR.SYNC.DEFER_BLOCKING 0x0 ;  /* 0x0000000000007b1d */ /* 0x000fe20000010000 */
[--C-:B------:R-:W-:Y:S02]  /*4680*/  FADD.FTZ R9, R30, -R237.reuse ;  /* 0x800000ed1e097221 */ /* 0x100fe40000010000 */
[----:B------:R-:W-:Y:S02]  /*4690*/  FMUL.FTZ R34, R34, R243 ;  /* 0x000000f322227220 */ /* 0x000fe40000410000 */
[----:B------:R-:W-:Y:S02]  /*46a0*/  FMUL.FTZ R14, R14, R233 ;  /* 0x000000e90e0e7220 */ /* 0x000fe40000410000 */
[----:B------:R-:W-:Y:S01]  /*46b0*/  FMUL.FTZ R3, R3, R232 ;  /* 0x000000e803037220 */ /* 0x000fe20000410000 */
[----:B------:R-:W-:Y:S01]  /*46c0*/  F2FP.PACK_AB R34, R35, R34 ;  /* 0x000000222322723e */ /* 0x000fe200000000ff */
[----:B------:R-:W-:Y:S02]  /*46d0*/  FMUL.FTZ R9, R150, R9 ;  /* 0x0000000996097220 */ /* 0x000fe40000410000 */
[----:B------:R-:W-:Y:S01]  /*46e0*/  FFMA.FTZ R11, -R238, R238, 1 ;  /* 0x3f800000ee0b7423 */ /* 0x000fe200000101ee */
[----:B------:R-:W-:Y:S01]  /*46f0*/  F2FP.PACK_AB R138, R14, R3 ;  /* 0x000000030e8a723e */ /* 0x000fe200000000ff */
[----:B------:R-:W-:Y:S01]  /*4700*/  FFMA.FTZ R236, -R236, R236, 1 ;  /* 0x3f800000ecec7423 */ /* 0x000fe200000101ec */
[----:B------:R-:W-:Y:S01]  /*4710*/  MOV R3, UR5 ;  /* 0x0000000500037c02 */ /* 0x000fe20008000f00 */
[----:B------:R-:W-:Y:S02]  /*4720*/  FMUL.FTZ R13, R13, R234 ;  /* 0x000000ea0d0d7220 */ /* 0x000fe40000410000 */
[----:B------:R-:W-:Y:S02]  /*4730*/  FMUL.FTZ R9, R9, R236 ;  /* 0x000000ec09097220 */ /* 0x000fe40000410000 */
[----:B------:R-:W-:Y:S02]  /*4740*/  FMUL.FTZ R144, R144, R235 ;  /* 0x000000eb90907220 */ /* 0x000fe40000410000 */
[----:B-1----:R-:W-:Y:S02]  /*4750*/  FADD.FTZ R12, R31, -R237 ;  /* 0x800000ed1f0c7221 */ /* 0x002fe40000010000 */
[----:B------:R-:W-:Y:S01]  /*4760*/  IMAD R3, R3, 0x1800, R186 ;  /* 0x0000180003037824 */ /* 0x000fe200078e02ba */
[----:B------:R-:W-:Y:S01]  /*4770*/  STS [R205+0x1c480], R154 ;  /* 0x01c4809acd007388 */ /* 0x000fe20000000800 */
[----:B------:R-:W-:Y:S01]  /*4780*/  FMUL.FTZ R12, R239, R12 ;  /* 0x0000000cef0c7220 */ /* 0x000fe20000410000 */
[----:B------:R-:W-:Y:S02]  /*4790*/  F2FP.PACK_AB R144, R144, R13 ;  /* 0x0000000d9090723e */ /* 0x000fe400000000ff */
[----:B------:R-:W-:Y:S01]  /*47a0*/  STS [R205+0x1c880], R210 ;  /* 0x01c880d2cd007388 */ /* 0x000fe20000000800 */
[----:B------:R-:W-:Y:S01]  /*47b0*/  FMUL.FTZ R12, R12, R11 ;  /* 0x0000000b0c0c7220 */ /* 0x000fe20000410000 */
[----:B------:R-:W-:Y:S02]  /*47c0*/  SHF.L.U32 R160, R3, 0x1, RZ ;  /* 0x0000000103a07819 */ /* 0x000fe400000006ff */
[----:B------:R-:W-:Y:S02]  /*47d0*/  STS [R207+0x4000], R16 ;  /* 0x00400010cf007388 */ /* 0x000fe40000000800 */
[----:B------:R-:W-:Y:S02]  /*47e0*/  F2FP.PACK_AB R140, R12, R9 ;  /* 0x000000090c8c723e */ /* 0x000fe400000000ff */
        /* <DEDUP_REMOVED lines=123> */
.L_x_787:
        /* <DEDUP_REMOVED lines=239> */
.L_x_783:
[----:B------:R-:W-:Y:S05]  /*5e90*/  @P1 EXIT ;  /* 0x000000000000194d */ /* 0x000fea0003800000 */
[----:B------:R-:W-:-:S04]  /*5ea0*/  ISETP.NE.U32.AND P2, PT, RZ, c[0x0][0x360], PT ;  /* 0x0000d800ff007a0c */ /* 0x000fc80003f45070 */
[----:B------:R-:W-:-:S13]  /*5eb0*/  ISETP.NE.AND.EX P2, PT, RZ, c[0x0][0x364], PT, P2 ;  /* 0x0000d900ff007a0c */ /* 0x000fda0003f45320 */
[----:B------:R-:W-:-:S04]  /*5ec0*/  @P2 IMAD.MOV.U32 R0, RZ, RZ, 0x4 ;  /* 0x00000004ff002424 */ /* 0x000fc800078e00ff */
[----:B------:R-:W-:-:S05]  /*5ed0*/  @P2 IMAD.WIDE R10, R193, R0, c[0x0][0x360] ;  /* 0x0000d800c10a2625 */ /* 0x000fca00078e0200 */
[----:B------:R-:W2:Y:S01]  /*5ee0*/  @P2 LDG.E R0, [R10.64] ;  /* 0x0000000e0a002981 */ /* 0x000ea2000c1e1900 */
[----:B------:R-:W4:Y:S01]  /*5ef0*/  S2UR UR5, SR_CTAID.X ;  /* 0x00000000000579c3 */ /* 0x000f220000002500 */
[----:B------:R-:W-:Y:S02]  /*5f00*/  MOV R2, 0x1 ;  /* 0x0000000100027802 */ /* 0x000fe40000000f00 */
[----:B------:R-:W1:Y:S04]  /*5f10*/  S2R R4, SR_CTAID.Y ;  /* 0x0000000000047919 */ /* 0x000e680000002600 */
[----:B------:R-:W-:Y:S01]  /*5f20*/  BAR.SYNC.DEFER_BLOCKING 0x1, 0x100 ;  /* 0x0044000000007b1d */ /* 0x000fe20000010000 */
[----:B------:R-:W-:-:S05]  /*5f30*/  ISETP.NE.AND P0, PT, R2, c[0x0][0x338], PT ;  /* 0x0000ce0002007a0c */ /* 0x000fca0003f05270 */
[----:B------:R-:W3:Y:S01]  /*5f40*/  S2R R9, SR_TID.X ;  /* 0x0000000000097919 */ /* 0x000ee20000002100 */
[----:B----4-:R-:W-:-:S04]  /*5f50*/  UIMAD UR5, UR5, 0x3000, URZ ;  /* 0x00003000050578a4 */ /* 0x010fc8000f8e023f */
[----:B------:R-:W-:Y:S01]  /*5f60*/  USHF.R.S32.HI UR4, URZ, 0x1f, UR5 ;  /* 0x0000001f3f047899 */ /* 0x000fe20008011405 */
[----:B--2---:R-:W-:-:S05]  /*5f70*/  @P2 IMAD R3, R193, 0x80, R0 ;  /* 0x00000080c1032824 */ /* 0x004fca00078e0200 */
[----:B------:R-:W-:-:S04]  /*5f80*/  @P2 SHF.R.S32.HI R0, RZ, 0x1f, R3 ;  /* 0x0000001fff002819 */ /* 0x000fc80000011403 */
[----:B------:R-:W-:-:S04]  /*5f90*/  @P2 LEA.HI R0, R0, R3, RZ, 0x7 ;  /* 0x0000000300002211 */ /* 0x000fc800078f38ff */
[----:B-----5:R-:W-:Y:S01]  /*5fa0*/  @P2 SHF.R.S32.HI R6, RZ, 0x7, R0 ;  /* 0x00000007ff062819 */ /* 0x020fe20000011400 */
[----:B-1----:R-:W-:-:S04]  /*5fb0*/  @P0 IMAD.HI.U32 R0, R4, c[0x0][0x33c], RZ ;  /* 0x0000cf0004000a27 */ /* 0x002fc800078e00ff */
[----:B------:R-:W-:Y:S01]  /*5fc0*/  @P2 IMAD R6, R6, 0x3000, RZ ;  /* 0x0000300006062824 */ /* 0x000fe200078e02ff */
[----:B------:R-:W-:Y:S02]  /*5fd0*/  @P0 SHF.R.U32.HI R4, RZ, c[0x0][0x340], R0 ;  /* 0x0000d000ff040a19 */ /* 0x000fe40000011600 */
[----:B---3--:R-:W-:Y:S02]  /*5fe0*/  SHF.R.S32.HI R0, RZ, 0x1f, R9 ;  /* 0x0000001fff007819 */ /* 0x008fe40000011409 */
[----:B------:R-:W-:Y:S02]  /*5ff0*/  @P2 SHF.R.S32.HI R7, RZ, 0x1f, R6 ;  /* 0x0000001fff072819 */ /* 0x000fe40000011406 */
[----:B------:R-:W-:Y:S01]  /*6000*/  @!P2 CS2R R6, SRZ ;  /* 0x000000000006a805 */ /* 0x000fe2000001ff00 */
[----:B------:R-:W-:-:S05]  /*6010*/  SHF.R.S32.HI R5, RZ, 0x1f, R4 ;  /* 0x0000001fff057819 */ /* 0x000fca0000011404 */
[----:B------:R-:W-:Y:S01]  /*6020*/  IADD3 R8, P1, P0, R6, UR5, R9 ;  /* 0x0000000506087c10 */ /* 0x000fe2000f83e009 */
[C---:B------:R-:W-:Y:S02]  /*6030*/  IMAD R3, R5.reuse, c[0x0][0x328], RZ ;  /* 0x0000ca0005037a24 */ /* 0x040fe400078e02ff */
[----:B------:R-:W-:Y:S01]  /*6040*/  IMAD R5, R5, c[0x0][0x300], RZ ;  /* 0x0000c00005057a24 */ /* 0x000fe200078e02ff */
[----:B------:R-:W-:Y:S01]  /*6050*/  IADD3.X R9, R7, UR4, R0, P1, P0 ;  /* 0x0000000407097c10 */ /* 0x000fe20008fe0400 */
[C---:B------:R-:W-:Y:S01]  /*6060*/  IMAD R3, R4.reuse, c[0x0][0x32c], R3 ;  /* 0x0000cb0004037a24 */ /* 0x040fe200078e0203 */
[----:B------:R-:W-:Y:S01]  /*6070*/  SHF.R.S32.HI R0, RZ, 0x1f, R193 ;  /* 0x0000001fff007819 */ /* 0x000fe200000114c1 */
[C---:B------:R-:W-:Y:S01]  /*6080*/  IMAD R2, R4.reuse, c[0x0][0x304], R5 ;  /* 0x0000c10004027a24 */ /* 0x040fe200078e0205 */
[----:B------:R-:W-:Y:S01]  /*6090*/  SEL R193, R193, RZ, !P2 ;  /* 0x000000ffc1c17207 */ /* 0x000fe20005000000 */
[----:B------:R-:W-:Y:S01]  /*60a0*/  IMAD.WIDE.U32 R6, R4, c[0x0][0x328], R8 ;  /* 0x0000ca0004067a25 */ /* 0x000fe200078e0008 */
[----:B------:R-:W-:-:S03]  /*60b0*/  SEL R0, R0, RZ, !P2 ;  /* 0x000000ff00007207 */ /* 0x000fc60005000000 */
[----:B------:R-:W-:-:S04]  /*60c0*/  IMAD.WIDE.U32 R4, R4, c[0x0][0x300], R8 ;  /* 0x0000c00004047a25 */ /* 0x000fc800078e0008 */
[----:B------:R-:W-:Y:S01]  /*60d0*/  IMAD.IADD R7, R7, 0x1, R3 ;  /* 0x0000000107077824 */ /* 0x000fe200078e0203 */
[----:B------:R-:W-:Y:S01]  /*60e0*/  IADD3 R5, R5, R2, RZ ;  /* 0x0000000205057210 */ /* 0x000fe20007ffe0ff */
[----:B------:R-:W-:Y:S02]  /*60f0*/  IMAD R2, R0, c[0x0][0x330], RZ ;  /* 0x0000cc0000027a24 */ /* 0x000fe400078e02ff */
[----:B------:R-:W-:-:S04]  /*6100*/  IMAD.WIDE.U32 R6, R193, c[0x0][0x330], R6 ;  /* 0x0000cc00c1067a25 */ /* 0x000fc800078e0006 */
[----:B------:R-:W-:Y:S01]  /*6110*/  IMAD R2, R193, c[0x0][0x334], R2 ;  /* 0x0000cd00c1027a24 */ /* 0x000fe200078e0202 */
[----:B------:R-:W-:Y:S01]  /*6120*/  LEA R8, P1, R6, c[0x0][0x310], 0x2 ;  /* 0x0000c40006087a11 */ /* 0x000fe200078210ff */
[----:B------:R-:W-:Y:S02]  /*6130*/  IMAD R0, R0, c[0x0][0x308], RZ ;  /* 0x0000c20000007a24 */ /* 0x000fe400078e02ff */
[----:B------:R-:W-:Y:S02]  /*6140*/  IMAD.IADD R3, R7, 0x1, R2 ;  /* 0x0000000107037824 */ /* 0x000fe400078e0202 */
[C---:B------:R-:W-:Y:S02]  /*6150*/  IMAD R0, R193.reuse, c[0x0][0x30c], R0 ;  /* 0x0000c300c1007a24 */ /* 0x040fe400078e0200 */
[----:B------:R-:W-:Y:S01]  /*6160*/  IMAD.WIDE.U32 R4, R193, c[0x0][0x308], R4 ;  /* 0x0000c200c1047a25 */ /* 0x000fe200078e0004 */
[----:B------:R-:W-:-:S04]  /*6170*/  LEA.HI.X R9, R6, c[0x0][0x314], R3, 0x2, P1 ;  /* 0x0000c50006097a11 */ /* 0x000fc800008f1403 */
[----:B------:R-:W-:Y:S01]  /*6180*/  IADD3 R5, R5, R0, RZ ;  /* 0x0000000005057210 */ /* 0x000fe20007ffe0ff */
[----:B------:R-:W-:Y:S01]  /*6190*/  RED.E.ADD.F32.FTZ.RN.STRONG.GPU [R8.64], R36 ;  /* 0x000000240800798e */ /* 0x000fe2000c10e78e */
[----:B------:R-:W-:-:S03]  /*61a0*/  LEA R2, P0, R4, c[0x0][0x2e8], 0x2 ;  /* 0x0000ba0004027a11 */ /* 0x000fc600078010ff */
[----:B------:R-:W-:Y:S01]  /*61b0*/  RED.E.ADD.F32.FTZ.RN.STRONG.GPU [R8.64+0x400], R37 ;  /* 0x000400250800798e */ /* 0x000fe2000c10e78e */
        /* <DEDUP_REMOVED lines=96> */
.L_x_789:
        /* <DEDUP_REMOVED lines=12> */
.L_x_1418:


//--------------------- .text._ZN7cutlass13device_kernelIN5flash19enable_sm80_to_sm89INS1_16FlashAttnBwdSm80INS1_25CollectiveMainloopBwdSm80ILi2ELi2EN4cute5tupleIJNS5_1CILi64EEENS7_ILi128EEENS7_ILi96EEEEEENS_6half_tEfNS_4arch4Sm80ELb0ELb0ELb1ELb1ELb1ELb0ELb0ELb0ELi2ELi2ELi4ELi2ELb0EEENS1_24CollectiveEpilogueBwdGQAISB_fSE_Li256ELb1ELb1EEENS1_19SingleTileSchedulerILb1ELb0ELb0ELi128EEEEEEEEEvNT_6ParamsE --------------------------
	.section	.text._ZN7cutlass13device_kernelIN5flash19enable_sm80_to_sm89INS1_16FlashAttnBwdSm80INS1_25CollectiveMainloopBwdSm80ILi2ELi2EN4cute5tupleIJNS5_1CILi64EEENS7_ILi128EEENS7_ILi96EEEEEENS_6half_tEfNS_4arch4Sm80ELb0ELb0ELb1ELb1ELb1ELb0ELb0ELb0ELi2ELi2ELi4ELi2ELb0EEENS1_24CollectiveEpilogueBwdGQAISB_fSE_Li256ELb1ELb1EEENS1_19SingleTileSchedulerILb1ELb0ELb0ELi128EEEEEEEEEvNT_6ParamsE,"ax",@progbits
	.sectioninfo	@"SHI_REGISTERS=255"
	.align	128
.text._ZN7cutlass13device_kernelIN5flash19enable_sm80_to_sm89INS1_16FlashAttnBwdSm80INS1_25CollectiveMainloopBwdSm80ILi2ELi2EN4cute5tupleIJNS5_1CILi64EEENS7_ILi128EEENS7_ILi96EEEEEENS_6half_tEfNS_4arch4Sm80ELb0ELb0ELb1ELb1ELb1ELb0ELb0ELb0ELi2ELi2ELi4ELi2ELb0EEENS1_24CollectiveEpilogueBwdGQAISB_fSE_Li256ELb1ELb1EEENS1_19SingleTileSchedulerILb1ELb0ELb0ELi128EEEEEEEEEvNT_6ParamsE:
        .type           _ZN7cutlass13device_kernelIN5flash19enable_sm80_to_sm89INS1_16FlashAttnBwdSm80INS1_25CollectiveMainloopBwdSm80ILi2ELi2EN4cute5tupleIJNS5_1CILi64EEENS7_ILi128EEENS7_ILi96EEEEEENS_6half_tEfNS_4arch4Sm80ELb0ELb0ELb1ELb1ELb1ELb0ELb0ELb0ELi2ELi2ELi4ELi2ELb0EEENS1_24CollectiveEpilogueBwdGQAISB_fSE_Li256ELb1ELb1EEENS1_19SingleTileSchedulerILb1ELb0ELb0ELi128EEEEEEEEEvNT_6ParamsE,@function
        .size           _ZN7cutlass13device_kernelIN5flash19enable_sm80_to_sm89INS1_16FlashAttnBwdSm80INS1_25CollectiveMainloopBwdSm80ILi2ELi2EN4cute5tupleIJNS5_1CILi64EEENS7_ILi128EEENS7_ILi96EEEEEENS_6half_tEfNS_4arch4Sm80ELb0ELb0ELb1ELb1ELb1ELb0ELb0ELb0ELi2ELi2ELi4ELi2ELb0EEENS1_24CollectiveEpilogueBwdGQAISB_fSE_Li256ELb1ELb1EEENS1_19SingleTileSchedulerILb1ELb0ELb0ELi128EEEEEEEEEvNT_6ParamsE,(.L_x_1419 - _ZN7cutlass13device_kernelIN5flash19enable_sm80_to_sm89INS1_16FlashAttnBwdSm80INS1_25CollectiveMainloopBwdSm80ILi2ELi2EN4cute5tupleIJNS5_1CILi64EEENS7_ILi128EEENS7_ILi96EEEEEENS_6half_tEfNS_4arch4Sm80ELb0ELb0ELb1ELb1ELb1ELb0ELb0ELb0ELi2ELi2ELi4ELi2ELb0EEENS1_24CollectiveEpilogueBwdGQAISB_fSE_Li256ELb1ELb1EEENS1_19SingleTileSchedulerILb1ELb0ELb0ELi128EEEEEEEEEvNT_6ParamsE)
        .other          _ZN7cutlass13device_kernelIN5flash19enable_sm80_to_sm89INS1_16FlashAttnBwdSm80INS1_25CollectiveMainloopBwdSm80ILi2ELi2EN4cute5tupleIJNS5_1CILi64EEENS7_ILi128EEENS7_ILi96EEEEEENS_6half_tEfNS_4arch4Sm80ELb0ELb0ELb1ELb1ELb1ELb0ELb0ELb0ELi2ELi2ELi4ELi2ELb0EEENS1_24CollectiveEpilogueBwdGQAISB_fSE_Li256ELb1ELb1EEENS1_19SingleTileSchedulerILb1ELb0ELb0ELi128EEEEEEEEEvNT_6ParamsE,@"STO_CUDA_ENTRY STV_DEFAULT"
_ZN7cutlass13device_kernelIN5flash19enable_sm80_to_sm89INS1_16FlashAttnBwdSm80INS1_25CollectiveMainloopBwdSm80ILi2ELi2EN4cute5tupleIJNS5_1CILi64EEENS7_ILi128EEENS7_ILi96EEEEEENS_6half_tEfNS_4arch4Sm80ELb0ELb0ELb1ELb1ELb1ELb0ELb0ELb0ELi2ELi2ELi4ELi2ELb0EEENS1_24CollectiveEpilogueBwdGQAISB_fSE_Li256ELb1ELb1EEENS1_19SingleTileSchedulerILb1ELb0ELb0ELi128EEEEEEEEEvNT_6ParamsE:
        /* <DEDUP_REMOVED lines=17> */
.L_x_791:
        /* <DEDUP_REMOVED lines=8> */
.L_x_793:
[----:B------:R-:W-:Y:S02]  /*0190*/  MOV R5, c[0x0][0x3ac] ;  /* 0x0000eb0000057a02 */ /* 0x000fe40000000f00 */
.L_x_792:
[----:B-1----:R-:W-:-:S05]  /*01a0*/  IMAD.SHL.U32 R4, R3, 0x80, RZ ;  /* 0x0000008003047824 */ /* 0x002fca00078e00ff */
[----:B-----5:R-:W-:-:S04]  /*01b0*/  ISETP.GE.AND P0, PT, R4, R5, PT ;  /* 0x000000050400720c */ /* 0x020fc80003f06270 */
[----:B------:R-:W-:Y:S01]  /*01c0*/  SEL R193, R193, 0xffffffff, !P0 ;  /* 0xffffffffc1c17807 */ /* 0x000fe20004000000 */
[----:B------:R-:W-:Y:S05]  /*01d0*/  BRA `(.L_x_794) ;  /* 0x0000011000007947 */ /* 0x000fea0003800000 */
.L_x_790:
[----:B---34-:R-:W-:-:S04]  /*01e0*/  ISETP.NE.U32.AND P0, PT, RZ, c[0x0][0x3c8], PT ;  /* 0x0000f200ff007a0c */ /* 0x018fc80003f05070 */
[----:B------:R-:W-:-:S13]  /*01f0*/  ISETP.NE.AND.EX P0, PT, RZ, c[0x0][0x3cc], PT, P0 ;  /* 0x0000f300ff007a0c */ /* 0x000fda0003f05300 */
[----:B------:R-:W-:Y:S05]  /*0200*/  @!P0 BRA `(.L_x_795) ;  /* 0x0000002000008947 */ /* 0x000fea0003800000 */
[----:B------:R1:W5:Y:S01]  /*0210*/  LDG.E R5, [R4.64] ;  /* 0x0000000e04057981 */ /* 0x000362000c1e1900 */
[----:B------:R-:W-:Y:S05]  /*0220*/  BRA `(.L_x_796) ;  /* 0x0000009000007947 */ /* 0x000fea0003800000 */
.L_x_795:
        /* <DEDUP_REMOVED lines=8> */
.L_x_797:
[----:B------:R-:W-:Y:S02]  /*02b0*/  MOV R5, c[0x0][0x3ac] ;  /* 0x0000eb0000057a02 */ /* 0x000fe40000000f00 */
.L_x_796:
[----:B-1----:R-:W-:-:S05]  /*02c0*/  IMAD.SHL.U32 R4, R3, 0x80, RZ ;  /* 0x0000008003047824 */ /* 0x002fca00078e00ff */
[----:B-----5:R-:W-:-:S04]  /*02d0*/  ISETP.GE.AND P0, PT, R4, R5, PT ;  /* 0x000000050400720c */ /* 0x020fc80003f06270 */
[----:B------:R-:W-:-:S04]  /*02e0*/  SEL R193, R193, 0xffffffff, !P0 ;  /* 0xffffffffc1c17807 */ /* 0x000fc80004000000 */
.L_x_794:
        /* <DEDUP_REMOVED lines=36> */
.L_x_798:
[----:B------:R-:W-:-:S04]  /*0530*/  ISETP.NE.U32.AND P0, PT, RZ, c[0x0][0x2e0], PT ;  /* 0x0000b800ff007a0c */ /* 0x000fc80003f05070 */
[----:B------:R-:W-:-:S13]  /*0540*/  ISETP.NE.AND.EX P0, PT, RZ, c[0x0][0x2e4], PT, P0 ;  /* 0x0000b900ff007a0c */ /* 0x000fda0003f05300 */
[----:B------:R-:W-:Y:S05]  /*0550*/  @!P0 BRA `(.L_x_799) ;  /* 0x0000003000008947 */ /* 0x000fea0003800000 */
[----:B------:R-:W-:-:S06]  /*0560*/  IMAD.WIDE R6, R193, R12, c[0x0][0x2e0] ;  /* 0x0000b800c1067625 */ /* 0x000fcc00078e020c */
[----:B------:R3:W5:Y:S01]  /*0570*/  LDG.E R6, [R6.64] ;  /* 0x0000000e06067981 */ /* 0x000762000c1e1900 */
[----:B------:R-:W-:Y:S05]  /*0580*/  BRA `(.L_x_800) ;  /* 0x0000004000007947 */ /* 0x000fea0003800000 */
.L_x_799:
[----:B------:R-:W-:Y:S05]  /*0590*/  @!P3 BRA `(.L_x_800) ;  /* 0x000000300000b947 */ /* 0x000fea0003800000 */
[----:B------:R-:W3:Y:S04]  /*05a0*/  LDG.E R6, [R14.64] ;  /* 0x0000000e0e067981 */ /* 0x000ee8000c1e1900 */
[----:B------:R-:W3:Y:S02]  /*05b0*/  LDG.E R5, [R14.64+0x4] ;  /* 0x0000040e0e057981 */ /* 0x000ee4000c1e1900 */
[----:B---3--:R-:W-:Y:S02]  /*05c0*/  IADD3 R6, -R6, R5, RZ ;  /* 0x0000000506067210 */ /* 0x008fe40007ffe1ff */
.L_x_800:
        /* <DEDUP_REMOVED lines=410> */
.L_x_803:
[----:B------:R-:W-:Y:S05]  /*1f70*/  BSYNC B0 ;  /* 0x0000000000007941 */ /* 0x000fea0003800000 */
.L_x_802:
        /* <DEDUP_REMOVED lines=78> */
.L_x_806:
        /* <DEDUP_REMOVED lines=202> */
.L_x_804:
        /* <DEDUP_REMOVED lines=488> */
.L_x_805:
        /* <DEDUP_REMOVED lines=239> */
.L_x_801:
[----:B------:R-:W-:Y:S05]  /*5e70*/  @P1 EXIT ;  /* 0x000000000000194d */ /* 0x000fea0003800000 */
[----:B------:R-:W-:-:S04]  /*5e80*/  ISETP.NE.U32.AND P1, PT, RZ, c[0x0][0x360], PT ;  /* 0x0000d800ff007a0c */ /* 0x000fc80003f25070 */
[----:B------:R-:W-:-:S13]  /*5e90*/  ISETP.NE.AND.EX P1, PT, RZ, c[0x0][0x364], PT, P1 ;  /* 0x0000d900ff007a0c */ /* 0x000fda0003f25310 */
[----:B------:R-:W-:-:S04]  /*5ea0*/  @P1 IMAD.MOV.U32 R0, RZ, RZ, 0x4 ;  /* 0x00000004ff001424 */ /* 0x000fc800078e00ff */
[----:B---3-5:R-:W-:-:S06]  /*5eb0*/  @P1 IMAD.WIDE R6, R193, R0, c[0x0][0x360] ;  /* 0x0000d800c1061625 */ /* 0x028fcc00078e0200 */
[----:B------:R2:W3:Y:S01]  /*5ec0*/  @P1 LDG.E R6, [R6.64] ;  /* 0x0000000e06061981 */ /* 0x0004e2000c1e1900 */
[----:B------:R-:W4:Y:S01]  /*5ed0*/  S2UR UR6, SR_CTAID.X ;  /* 0x00000000000679c3 */ /* 0x000f220000002500 */
[----:B------:R-:W-:Y:S01]  /*5ee0*/  IMAD.MOV.U32 R0, RZ, RZ, 0x1 ;  /* 0x00000001ff007424 */ /* 0x000fe200078e00ff */
[----:B------:R-:W-:Y:S01]  /*5ef0*/  ULDC UR5, c[0x0][0x358] ;  /* 0x0000d60000057ab9 */ /* 0x000fe20000000800 */
[----:B------:R-:W1:Y:S01]  /*5f00*/  S2R R3, SR_CTAID.Y ;  /* 0x0000000000037919 */ /* 0x000e620000002600 */
[----:B------:R-:W-:Y:S01]  /*5f10*/  ULDC UR4, c[0x0][0x2f4] ;  /* 0x0000bd0000047ab9 */ /* 0x000fe20000000800 */
[----:B------:R-:W-:Y:S02]  /*5f20*/  IMAD R4, R193, c[0x0][0x2f4], RZ ;  /* 0x0000bd00c1047a24 */ /* 0x000fe400078e02ff */
[----:B------:R-:W-:Y:S01]  /*5f30*/  BAR.SYNC.DEFER_BLOCKING 0x1, 0x100 ;  /* 0x0044000000007b1d */ /* 0x000fe20000010000 */
[----:B------:R-:W-:Y:S02]  /*5f40*/  ISETP.NE.AND P0, PT, R0, c[0x0][0x338], PT ;  /* 0x0000ce0000007a0c */ /* 0x000fe40003f05270 */
[----:B------:R-:W-:-:S03]  /*5f50*/  SHF.R.S32.HI R5, RZ, 0x1f, R4 ;  /* 0x0000001fff057819 */ /* 0x000fc60000011404 */
[----:B------:R-:W3:Y:S01]  /*5f60*/  S2R R2, SR_TID.X ;  /* 0x0000000000027919 */ /* 0x000ee20000002100 */
[----:B------:R-:W-:Y:S01]  /*5f70*/  BSSY B0, `(.L_x_807) ;  /* 0x0000021000007945 */ /* 0x000fe20003800000 */
[----:B----4-:R-:W-:-:S06]  /*5f80*/  UIMAD UR5, UR6, UR5, URZ ;  /* 0x00000005060572a4 */ /* 0x010fcc000f8e023f */
[----:B-1----:R-:W-:Y:S01]  /*5f90*/  @P0 IMAD.HI.U32 R0, R3, c[0x0][0x33c], RZ ;  /* 0x0000cf0003000a27 */ /* 0x002fe200078e00ff */
[----:B------:R-:W-:-:S03]  /*5fa0*/  UIMAD UR5, UR5, UR4, URZ ;  /* 0x00000004050572a4 */ /* 0x000fc6000f8e023f */
[----:B--2---:R-:W-:Y:S01]  /*5fb0*/  IMAD.MOV.U32 R7, RZ, RZ, R3 ;  /* 0x000000ffff077224 */ /* 0x004fe200078e0003 */
[----:B------:R-:W-:Y:S01]  /*5fc0*/  @P0 SHF.R.U32.HI R7, RZ, c[0x0][0x340], R0 ;  /* 0x0000d000ff070a19 */ /* 0x000fe20000011600 */
[----:B------:R-:W-:Y:S01]  /*5fd0*/  USHF.R.S32.HI UR4, URZ, 0x1f, UR5 ;  /* 0x0000001f3f047899 */ /* 0x000fe20008011405 */
[----:B------:R-:W-:Y:S02]  /*5fe0*/  SHF.R.S32.HI R0, RZ, 0x1f, R193 ;  /* 0x0000001fff007819 */ /* 0x000fe400000114c1 */
[--C-:B------:R-:W-:Y:S01]  /*5ff0*/  IADD3 R4, P2, P0, R4, UR5, R7.reuse ;  /* 0x0000000504047c10 */ /* 0x100fe2000f85e007 */
[----:B------:R-:W-:Y:S01]  /*6000*/  IMAD.MOV R8, RZ, RZ, -R7 ;  /* 0x000000ffff087224 */ /* 0x000fe200078e0a07 */
[----:B------:R-:W-:-:S03]  /*6010*/  SEL R0, R0, RZ, !P1 ;  /* 0x000000ff00007207 */ /* 0x000fc60004800000 */
[----:B------:R-:W-:Y:S02]  /*6020*/  IMAD R8, R8, c[0x0][0x338], R3 ;  /* 0x0000ce0008087a24 */ /* 0x000fe400078e0203 */
[C---:B---3--:R-:W-:Y:S01]  /*6030*/  @P1 IMAD R9, R193.reuse, 0x80, R6 ;  /* 0x00000080c1091824 */ /* 0x048fe200078e0206 */
[----:B------:R-:W-:Y:S02]  /*6040*/  SHF.R.S32.HI R6, RZ, 0x1f, R7 ;  /* 0x0000001fff067819 */ /* 0x000fe40000011407 */
[----:B------:R-:W-:Y:S02]  /*6050*/  SEL R193, R193, RZ, !P1 ;  /* 0x000000ffc1c17207 */ /* 0x000fe40004800000 */
[----:B------:R-:W-:Y:S02]  /*6060*/  @P1 SHF.R.S32.HI R10, RZ, 0x1f, R9 ;  /* 0x0000001fff0a1819 */ /* 0x000fe40000011409 */
[----:B------:R-:W-:Y:S02]  /*6070*/  IADD3.X R5, R5, UR4, R6, P2, P0 ;  /* 0x0000000405057c10 */ /* 0x000fe400097e0406 */
[----:B------:R-:W-:-:S02]  /*6080*/  @P1 LEA.HI R10, R10, R9, RZ, 0x7 ;  /* 0x000000090a0a1211 */ /* 0x000fc400078f38ff */
[----:B------:R-:W-:Y:S02]  /*6090*/  ISETP.NE.AND P2, PT, R2, RZ, PT ;  /* 0x000000ff0200720c */ /* 0x000fe40003f45270 */
[----:B------:R-:W-:Y:S02]  /*60a0*/  @P1 SHF.R.S32.HI R10, RZ, 0x7, R10 ;  /* 0x00000007ff0a1819 */ /* 0x000fe4000001140a */
[C---:B------:R-:W-:Y:S01]  /*60b0*/  SHF.L.U64.HI R5, R4.reuse, 0x2, R5 ;  /* 0x0000000204057819 */ /* 0x040fe20000010205 */
[----:B------:R-:W-:Y:S02]  /*60c0*/  IMAD.SHL.U32 R4, R4, 0x4, RZ ;  /* 0x0000000404047824 */ /* 0x000fe400078e00ff */
[----:B------:R-:W-:-:S03]  /*60d0*/  @P1 IMAD R10, R10, 0x3000, RZ ;  /* 0x000030000a0a1824 */ /* 0x000fc600078e02ff */
[----:B------:R-:W-:Y:S02]  /*60e0*/  IADD3 R12, P0, R4, c[0x0][0x350], RZ ;  /* 0x0000d400040c7a10 */ /* 0x000fe40007f1e0ff */
[----:B------:R-:W-:Y:S02]  /*60f0*/  @P1 SHF.R.S32.HI R11, RZ, 0x1f, R10 ;  /* 0x0000001fff0b1819 */ /* 0x000fe4000001140a */
[----:B------:R-:W-:Y:S01]  /*6100*/  IADD3.X R13, R5, c[0x0][0x354], RZ, P0, !PT ;  /* 0x0000d500050d7a10 */ /* 0x000fe200007fe4ff */
[----:B------:R-:W-:Y:S01]  /*6110*/  @!P1 CS2R R10, SRZ ;  /* 0x00000000000a9805 */ /* 0x000fe2000001ff00 */
[----:B------:R-:W-:Y:S05]  /*6120*/  @P2 BRA `(.L_x_808) ;  /* 0x0000005000002947 */ /* 0x000fea0003800000 */
.L_x_809:
[----:B------:R-:W2:Y:S01]  /*6130*/  LDG.E.STRONG.GPU R3, [R12.64] ;  /* 0x0000000e0c037981 */ /* 0x000ea2000c1ef900 */
[----:B------:R-:W-:Y:S01]  /*6140*/  YIELD ;  /* 0x0000000000007946 */ /* 0x000fe20003800000 */
[----:B--2---:R-:W-:Y:S01]  /*6150*/  ISETP.NE.AND P0, PT, R3, R8, PT ;  /* 0x000000080300720c */ /* 0x004fe20003f05270 */
[----:B------:R-:W-:-:S12]  /*6160*/  CCTL.IVALL ;  /* 0x00000000ff00798f */ /* 0x000fd80002000000 */
[----:B------:R-:W-:Y:S05]  /*6170*/  @P0 BRA `(.L_x_809) ;  /* 0xffffffb000000947 */ /* 0x000fea000383ffff */
.L_x_808:
[----:B------:R-:W-:Y:S05]  /*6180*/  BSYNC B0 ;  /* 0x0000000000007941 */ /* 0x000fea0003800000 */
.L_x_807:
[----:B------:R-:W-:Y:S01]  /*6190*/  MOV R9, 0xffffffff ;  /* 0xffffffff00097802 */ /* 0x000fe20000000f00 */
[----:B------:R-:W-:Y:S05]  /*61a0*/  BRA.CONV ~URZ, `(.L_x_810) ;  /* 0x000000237f007947 */ /* 0x000fea000b800000 */
[----:B------:R-:W-:Y:S02]  /*61b0*/  MOV R14, 0x61d0 ;  /* 0x000061d0000e7802 */ /* 0x000fe40000000f00 */
[----:B------:R-:W-:Y:S05]  /*61c0*/  CALL.REL.NOINC `($__internal_7_$__cuda_sm70_warpsync) ;  /* 0x00000a9000007944 */ /* 0x000fea0003c00000 */
.L_x_810:
[----:B------:R-:W-:Y:S01]  /*61d0*/  UIMAD UR5, UR6, 0x3000, URZ ;  /* 0x00003000060578a4 */ /* 0x000fe2000f8e023f */
[----:B------:R-:W-:Y:S01]  /*61e0*/  SHF.R.S32.HI R3, RZ, 0x1f, R2 ;  /* 0x0000001fff037819 */ /* 0x000fe20000011402 */
[----:B------:R-:W-:-:S06]  /*61f0*/  NOP ;  /* 0x0000000000007918 */ /* 0x000fcc0000000000 */
[----:B------:R-:W-:Y:S01]  /*6200*/  USHF.R.S32.HI UR4, URZ, 0x1f, UR5 ;  /* 0x0000001f3f047899 */ /* 0x000fe20008011405 */
[----:B------:R-:W-:Y:S01]  /*6210*/  IADD3 R10, P1, P0, R10, UR5, R2 ;  /* 0x000000050a0a7c10 */ /* 0x000fe2000f83e002 */
[----:B------:R-:W-:-:S04]  /*6220*/  IMAD R2, R6, c[0x0][0x328], RZ ;  /* 0x0000ca0006027a24 */ /* 0x000fc800078e02ff */
[----:B------:R-:W-:Y:S01]  /*6230*/  IADD3.X R11, R11, UR4, R3, P1, P0 ;  /* 0x000000040b0b7c10 */ /* 0x000fe20008fe0403 */
[C---:B------:R-:W-:Y:S02]  /*6240*/  IMAD R3, R7.reuse, c[0x0][0x32c], R2 ;  /* 0x0000cb0007037a24 */ /* 0x040fe400078e0202 */
[----:B------:R-:W-:Y:S02]  /*6250*/  IMAD R2, R0, c[0x0][0x330], RZ ;  /* 0x0000cc0000027a24 */ /* 0x000fe400078e02ff */
[----:B------:R-:W-:-:S04]  /*6260*/  IMAD.WIDE.U32 R14, R7, c[0x0][0x328], R10 ;  /* 0x0000ca00070e7a25 */ /* 0x000fc800078e000a */
[----:B------:R-:W-:Y:S01]  /*6270*/  IMAD R2, R193, c[0x0][0x334], R2 ;  /* 0x0000cd00c1027a24 */ /* 0x000fe200078e0202 */
[----:B------:R-:W-:-:S05]  /*6280*/  IADD3 R15, R15, R3, RZ ;  /* 0x000000030f0f7210 */ /* 0x000fca0007ffe0ff */
        /* <DEDUP_REMOVED lines=54> */
[----:B-1----:R-:W-:Y:S05]  /*65f0*/  CALL.REL.NOINC `($__internal_7_$__cuda_sm70_warpsync) ;  /* 0x0000066000007944 */ /* 0x002fea0003c00000 */
.L_x_811:
        /* <DEDUP_REMOVED lines=12> */
.L_x_813:
[----:B------:R-:W-:Y:S05]  /*66c0*/  BSYNC B0 ;  /* 0x0000000000007941 */ /* 0x000fea0003800000 */
.L_x_812:
[----:B------:R-:W-:Y:S01]  /*66d0*/  IADD3 R4, P0, R4, c[0x0][0x348], RZ ;  /* 0x0000d20004047a10 */ /* 0x000fe20007f1e0ff */
[----:B------:R-:W-:Y:S03]  /*66e0*/  BSSY B0, `(.L_x_814) ;  /* 0x0000008000007945 */ /* 0x000fe60003800000 */
[----:B------:R-:W-:Y:S01]  /*66f0*/  IADD3.X R5, R5, c[0x0][0x34c], RZ, P0, !PT ;  /* 0x0000d30005057a10 */ /* 0x000fe200007fe4ff */
[----:B------:R-:W-:Y:S05]  /*6700*/  @P2 BRA `(.L_x_815) ;  /* 0x0000005000002947 */ /* 0x000fea0003800000 */
.L_x_816:
[----:B--2---:R-:W2:Y:S01]  /*6710*/  LDG.E.STRONG.GPU R3, [R4.64] ;  /* 0x0000000e04037981 */ /* 0x004ea2000c1ef900 */
[----:B------:R-:W-:Y:S01]  /*6720*/  YIELD ;  /* 0x0000000000007946 */ /* 0x000fe20003800000 */
[----:B--2---:R-:W-:Y:S01]  /*6730*/  ISETP.NE.AND P0, PT, R3, R8, PT ;  /* 0x000000080300720c */ /* 0x004fe20003f05270 */
[----:B------:R-:W-:-:S12]  /*6740*/  CCTL.IVALL ;  /* 0x00000000ff00798f */ /* 0x000fd80002000000 */
[----:B------:R-:W-:Y:S05]  /*6750*/  @P0 BRA `(.L_x_816) ;  /* 0xffffffb000000947 */ /* 0x000fea000383ffff */
.L_x_815:
[----:B------:R-:W-:Y:S05]  /*6760*/  BSYNC B0 ;  /* 0x0000000000007941 */ /* 0x000fea0003800000 */
.L_x_814:
[----:B------:R-:W-:Y:S05]  /*6770*/  BRA.CONV ~URZ, `(.L_x_817) ;  /* 0x000000237f007947 */ /* 0x000fea000b800000 */
[----:B------:R-:W-:Y:S02]  /*6780*/  MOV R14, 0x67a0 ;  /* 0x000067a0000e7802 */ /* 0x000fe40000000f00 */
[----:B-12---:R-:W-:Y:S05]  /*6790*/  CALL.REL.NOINC `($__internal_7_$__cuda_sm70_warpsync) ;  /* 0x000004c000007944 */ /* 0x006fea0003c00000 */
.L_x_817:
[----:B------:R-:W-:Y:S01]  /*67a0*/  MOV R2, R10 ;  /* 0x0000000a00027202 */ /* 0x000fe20000000f00 */
[----:B------:R-:W-:Y:S01]  /*67b0*/  IMAD R6, R6, c[0x0][0x300], RZ ;  /* 0x0000c00006067a24 */ /* 0x000fe200078e02ff */
[----:B--2---:R-:W-:Y:S01]  /*67c0*/  MOV R3, R11 ;  /* 0x0000000b00037202 */ /* 0x004fe20000000f00 */
[----:B------:R-:W-:Y:S01]  /*67d0*/  IMAD R0, R0, c[0x0][0x308], RZ ;  /* 0x0000c20000007a24 */ /* 0x000fe200078e02ff */
[----:B------:R-:W-:-:S06]  /*67e0*/  NOP ;  /* 0x0000000000007918 */ /* 0x000fcc0000000000 */
[----:B------:R-:W-:-:S04]  /*67f0*/  IMAD.WIDE.U32 R2, R7, c[0x0][0x300], R2 ;  /* 0x0000c00007027a25 */ /* 0x000fc800078e0002 */
[----:B------:R-:W-:Y:S02]  /*6800*/  IMAD R6, R7, c[0x0][0x304], R6 ;  /* 0x0000c10007067a24 */ /* 0x000fe400078e0206 */
[----:B------:R-:W-:-:S03]  /*6810*/  IMAD R0, R193, c[0x0][0x30c], R0 ;  /* 0x0000c300c1007a24 */ /* 0x000fc600078e0200 */
        /* <DEDUP_REMOVED lines=55> */
[----:B-12---:R-:W-:Y:S05]  /*6b90*/  CALL.REL.NOINC `($__internal_7_$__cuda_sm70_warpsync) ;  /* 0x000000c000007944 */ /* 0x006fea0003c00000 */
.L_x_818:
        /* <DEDUP_REMOVED lines=12> */
        .weak           $__internal_7_$__cuda_sm70_warpsync
        .type           $__internal_7_$__cuda_sm70_warpsync,@function
        .size           $__internal_7_$__cuda_sm70_warpsync,(.L_x_1419 - $__internal_7_$__cuda_sm70_warpsync)
$__internal_7_$__cuda_sm70_warpsync:
[----:B------:R-:W-:Y:S01]  /*6c60*/  MOV R15, 0x0 ;  /* 0x00000000000f7802 */ /* 0x000fe20000000f00 */
[----:B------:R-:W-:Y:S04]  /*6c70*/  WARPSYNC R9 ;  /* 0x0000000900007348 */ /* 0x000fe80003800000 */
[----:B------:R-:W-:Y:S05]  /*6c80*/  RET.REL.NODEC R14 `(_ZN7cutlass13device_kernelIN5flash19enable_sm80_to_sm89INS1_16FlashAttnBwdSm80INS1_25CollectiveMainloopBwdSm80ILi2ELi2EN4cute5tupleIJNS5_1CILi64EEENS7_ILi128EEENS7_ILi96EEEEEENS_6half_tEfNS_4arch4Sm80ELb0ELb0ELb1ELb1ELb1ELb0ELb0ELb0ELi2ELi2ELi4ELi2ELb0EEENS1_24CollectiveEpilogueBwdGQAISB_fSE_Li256ELb1ELb1EEENS1_19SingleTileSchedulerILb1ELb0ELb0ELi128EEEEEEEEEvNT_6ParamsE) ;  /* 0xffff93700e007950 */ /* 0x000fea0003c3ffff */
.L_x_819:
        /* <DEDUP_REMOVED lines=15> */
.L_x_1419:


//--------------------- .text._ZN7cutlass13device_kernelIN5flash19enable_sm80_to_sm89INS1_16FlashAttnBwdSm80INS1_25CollectiveMainloopBwdSm80ILi2ELi2EN4cute5tupleIJNS5_1CILi64EEENS7_ILi128EEENS7_ILi96EEEEEENS_6half_tEfNS_4arch4Sm80ELb0ELb1ELb1ELb0ELb0ELb0ELb0ELb0ELi2ELi2ELi4ELi2ELb0EEENS1_21CollectiveEpilogueBwdISB_SC_SE_Li256ELb0ELb0ELi2EEENS1_19SingleTileSchedulerILb0ELb0ELb0ELi128EEEEEEEEEvNT_6ParamsE --------------------------
	.section	.text._ZN7cutlass13device_kernelIN5flash19enable_sm80_to_sm89INS1_16FlashAttnBwdSm80INS1_25CollectiveMainloopBwdSm80ILi2ELi2EN4cute5tupleIJNS5_1CILi64EEENS7_ILi128EEENS7_ILi96EEEEEENS_6half_tEfNS_4arch4Sm80ELb0ELb1ELb1ELb0ELb0ELb0ELb0ELb0ELi2ELi2ELi4ELi2ELb0EEENS1_21CollectiveEpilogueBwdISB_SC_SE_Li256ELb0ELb0ELi2EEENS1_19SingleTileSchedulerILb0ELb0ELb0ELi128EEEEEEEEEvNT_6ParamsE,"ax",@progbits
	.sectioninfo	@"SHI_REGISTERS=255"
	.align	128
.text._ZN7cutlass13device_kernelIN5flash19enable_sm80_to_sm89INS1_16FlashAttnBwdSm80INS1_25CollectiveMainloopBwdSm80ILi2ELi2EN4cute5tupleIJNS5_1CILi64EEENS7_ILi128EEENS7_ILi96EEEEEENS_6half_tEfNS_4arch4Sm80ELb0ELb1ELb1ELb0ELb0ELb0ELb0ELb0ELi2ELi2ELi4ELi2ELb0EEENS1_21CollectiveEpilogueBwdISB_SC_SE_Li256ELb0ELb0ELi2EEENS1_19SingleTileSchedulerILb0ELb0ELb0ELi128EEEEEEEEEvNT_6ParamsE:
        .type           _ZN7cutlass13device_kernelIN5flash19enable_sm80_to_sm89INS1_16FlashAttnBwdSm80INS1_25CollectiveMainloopBwdSm80ILi2ELi2EN4cute5tupleIJNS5_1CILi64EEENS7_ILi128EEENS7_ILi96EEEEEENS_6half_tEfNS_4arch4Sm80ELb0ELb1ELb1ELb0ELb0ELb0ELb0ELb0ELi2ELi2ELi4ELi2ELb0EEENS1_21CollectiveEpilogueBwdISB_SC_SE_Li256ELb0ELb0ELi2EEENS1_19SingleTileSchedulerILb0ELb0ELb0ELi128EEEEEEEEEvNT_6ParamsE,@function
        .size           _ZN7cutlass13device_kernelIN5flash19enable_sm80_to_sm89INS1_16FlashAttnBwdSm80INS1_25CollectiveMainloopBwdSm80ILi2ELi2EN4cute5tupleIJNS5_1CILi64EEENS7_ILi128EEENS7_ILi96EEEEEENS_6half_tEfNS_4arch4Sm80ELb0ELb1ELb1ELb0ELb0ELb0ELb0ELb0ELi2ELi2ELi4ELi2ELb0EEENS1_21CollectiveEpilogueBwdISB_SC_SE_Li256ELb0ELb0ELi2EEENS1_19SingleTileSchedulerILb0ELb0ELb0ELi128EEEEEEEEEvNT_6ParamsE,(.L_x_1421 - _ZN7cutlass13device_kernelIN5flash19enable_sm80_to_sm89INS1_16FlashAttnBwdSm80INS1_25CollectiveMainloopBwdSm80ILi2ELi2EN4cute5tupleIJNS5_1CILi64EEENS7_ILi128EEENS7_ILi96EEEEEENS_6half_tEfNS_4arch4Sm80ELb0ELb1ELb1ELb0ELb0ELb0ELb0ELb0ELi2ELi2ELi4ELi2ELb0EEENS1_21CollectiveEpilogueBwdISB_SC_SE_Li256ELb0ELb0ELi2EEENS1_19SingleTileSchedulerILb0ELb0ELb0ELi128EEEEEEEEEvNT_6ParamsE)
        .other          _ZN7cutlass13device_kernelIN5flash19enable_sm80_to_sm89INS1_16FlashAttnBwdSm80INS1_25CollectiveMainloopBwdSm80ILi2ELi2EN4cute5tupleIJNS5_1CILi64EEENS7_ILi128EEENS7_ILi96EEEEEENS_6half_tEfNS_4arch4Sm80ELb0ELb1ELb1ELb0ELb0ELb0ELb0ELb0ELi2ELi2ELi4ELi2ELb0EEENS1_21CollectiveEpilogueBwdISB_SC_SE_Li256ELb0ELb0ELi2EEENS1_19SingleTileSchedulerILb0ELb0ELb0ELi128EEEEEEEEEvNT_6ParamsE,@"STO_CUDA_ENTRY STV_DEFAULT"
_ZN7cutlass13device_kernelIN5flash19enable_sm80_to_sm89INS1_16FlashAttnBwdSm80INS1_25CollectiveMainloopBwdSm80ILi2ELi2EN4cute5tupleIJNS5_1CILi64EEENS7_ILi128EEENS7_ILi96EEEEEENS_6half_tEfNS_4arch4Sm80ELb0ELb1ELb1ELb0ELb0ELb0ELb0ELb0ELi2ELi2ELi4ELi2ELb0EEENS1_21CollectiveEpilogueBwdISB_SC_SE_Li256ELb0ELb0ELi2EEENS1_19SingleTileSchedulerILb0ELb0ELb0ELi128EEEEEEEEEvNT_6ParamsE:
[----:B------:R-:W-:Y:S02]  /*0000*/  MOV R1, c[0x0][0x28] ;  /* 0x00000a0000017a02 */ /* 0x000fe40000000f00 */
[----:B------:R-:W1:Y:S02]  /*0010*/  S2UR UR9, SR_CTAID.Z ;  /* 0x00000000000979c3 */ /* 0x000e640000002700 */
[----:B-1----:R-:W-:-:S13]  /*0020*/  ISETP.LE.AND P0, PT, RZ, UR9, PT ;  /* 0x00000009ff007c0c */ /* 0x002fda000bf03270 */
[----:B------:R-:W-:Y:S05]  /*0030*/  @!P0 EXIT ;  /* 0x000000000000894d */ /* 0x000fea0003800000 */
[----:B------:R-:W1:Y:S01]  /*0040*/  S2UR UR8, SR_CTAID.X ;  /* 0x00000000000879c3 */ /* 0x000e620000002500 */
[----:B------:R-:W2:Y:S01]  /*0050*/  S2R R8, SR_TID.X ;  /* 0x0000000000087919 */ /* 0x000ea20000002100 */
[----:B------:R-:W-:Y:S02]  /*0060*/  ULDC UR5, c[0x0][0x168] ;  /* 0x00005a0000057ab9 */ /* 0x000fe40000000800 */
[----:B------:R-:W-:Y:S01]  /*0070*/  UIADD3 UR5, UR5, 0x3f, URZ ;  /* 0x0000003f05057890 */ /* 0x000fe2000fffe03f */
[----:B------:R-:W3:Y:S03]  /*0080*/  S2R R7, SR_CTAID.Y ;  /* 0x0000000000077919 */ /* 0x000ee60000002600 */
[----:B------:R-:W-:-:S04]  /*0090*/  USHF.R.S32.HI UR4, URZ, 0x1f, UR5 ;  /* 0x0000001f3f047899 */ /* 0x000fc80008011405 */
[----:B------:R-:W-:-:S04]  /*00a0*/  ULEA.HI UR4, UR4, UR5, URZ, 0x6 ;  /* 0x0000000504047291 */ /* 0x000fc8000f8f303f */
[----:B------:R-:W-:Y:S01]  /*00b0*/  USHF.R.S32.HI UR12, URZ, 0x6, UR4 ;  /* 0x000000063f0c7899 */ /* 0x000fe20008011404 */
[----:B-1----:R-:W-:-:S13]  /*00c0*/  ISETP.LE.AND P0, PT, RZ, UR8, PT ;  /* 0x00000008ff007c0c */ /* 0x002fda000bf03270 */
[----:B------:R-:W-:Y:S05]  /*00d0*/  @!P0 BRA `(.L_x_820) ;  /* 0x000000c000008947 */ /* 0x000fea0003800000 */
[----:B--23--:R-:W-:Y:S02]  /*00e0*/  ULDC UR4, c[0x0][0x168] ;  /* 0x00005a0000047ab9 */ /* 0x00cfe40000000800 */
        /* <DEDUP_REMOVED lines=11> */
.L_x_820:
[----:B--23--:R-:W-:Y:S01]  /*01a0*/  USHF.L.U32 UR11, UR8, 0x7, URZ ;  /* 0x00000007080b7899 */ /* 0x00cfe2000800063f */
        /* <DEDUP_REMOVED lines=30> */
[----:B------:R-:W1:Y:S01]  /*0390*/  R2UR UR10, R0 ;  /* 0x00000000000a73c2 */ /* 0x000e6200000e0000 */
        /* <DEDUP_REMOVED lines=23> */
[----:B-1----:R-:W-:Y:S01]  /*0510*/  USHF.R.S32.HI UR10, URZ, 0x6, UR10 ;  /* 0x000000063f0a7899 */ /* 0x002fe2000801140a */
        /* <DEDUP_REMOVED lines=10> */
[----:B------:R-:W-:Y:S01]  /*05c0*/  IMAD.MOV.U32 R0, RZ, RZ, c[0x0][0x248] ;  /* 0x00009200ff007624 */ /* 0x000fe200078e00ff */
[----:B------:R-:W-:Y:S01]  /*05d0*/  ULDC.64 UR6, c[0x0][0x278] ;  /* 0x00009e0000067ab9 */ /* 0x000fe20000000a00 */
[----:B------:R-:W-:Y:S01]  /*05e0*/  IMAD.SHL.U32 R202, R8, 0x4, RZ ;  /* 0x0000000408ca7824 */ /* 0x000fe200078e00ff */
[----:B------:R-:W-:Y:S01]  /*05f0*/  SHF.R.S32.HI R6, RZ, 0x1f, R7 ;  /* 0x0000001fff067819 */ /* 0x000fe20000011407 */
[----:B------:R-:W-:Y:S01]  /*0600*/  UIMAD.WIDE.U32 UR18, UR9, UR6, URZ ;  /* 0x00000006091272a5 */ /* 0x000fe2000f8e003f */
[----:B------:R-:W-:Y:S01]  /*0610*/  ISETP.NE.AND P0, PT, R0, 0x1, PT ;  /* 0x000000010000780c */ /* 0x000fe20003f05270 */
[----:B------:R-:W-:Y:S01]  /*0620*/  USHF.R.S32.HI UR14, URZ, 0x1f, UR9 ;  /* 0x0000001f3f0e7899 */ /* 0x000fe20008011409 */
[----:B------:R-:W-:Y:S01]  /*0630*/  SHF.R.S32.HI R203, RZ, 0x1f, R202 ;  /* 0x0000001fffcb7819 */ /* 0x000fe200000114ca */
[----:B------:R-:W-:Y:S01]  /*0640*/  IMAD R0, R6, c[0x0][0x270], RZ ;  /* 0x00009c0006007a24 */ /* 0x000fe200078e02ff */
[----:B------:R-:W-:Y:S01]  /*0650*/  SHF.R.S32.HI R27, RZ, 0x1f, R8 ;  /* 0x0000001fff1b7819 */ /* 0x000fe20000011408 */
[----:B------:R-:W-:Y:S01]  /*0660*/  ULDC.64 UR4, c[0x0][0x290] ;  /* 0x0000a40000047ab9 */ /* 0x000fe20000000a00 */
[----:B------:R-:W-:Y:S01]  /*0670*/  IMAD.U32 R10, RZ, RZ, UR18 ;  /* 0x00000012ff0a7e24 */ /* 0x000fe2000f8e00ff */
[----:B------:R-:W-:Y:S01]  /*0680*/  USHF.L.U32 UR13, UR10, 0x6, URZ ;  /* 0x000000060a0d7899 */ /* 0x000fe2000800063f */
[----:B------:R-:W-:Y:S01]  /*0690*/  IMAD.WIDE.U32 R4, R7, c[0x0][0x270], R202 ;  /* 0x00009c0007047a25 */ /* 0x000fe200078e00ca */
[CC--:B------:R-:W-:Y:S01]  /*06a0*/  LEA.HI R23, R27.reuse, R8.reuse, RZ, 0x2 ;  /* 0x000000081b177211 */ /* 0x0c0fe200078f10ff */
[----:B------:R-:W-:Y:S01]  /*06b0*/  UIMAD UR15, UR14, UR4, URZ ;  /* 0x000000040e0f72a4 */ /* 0x000fe2000f8e023f */
[-C--:B------:R-:W-:Y:S01]  /*06c0*/  LEA.HI R22, R27, R8.reuse, RZ, 0x3 ;  /* 0x000000081b167211 */ /* 0x080fe200078f18ff */
[C---:B------:R-:W-:Y:S01]  /*06d0*/  IMAD R0, R7.reuse, c[0x0][0x274], R0 ;  /* 0x00009d0007007a24 */ /* 0x040fe200078e0200 */
[----:B------:R-:W-:Y:S01]  /*06e0*/  UIMAD.WIDE.U32 UR20, UR9, UR4, URZ ;  /* 0x00000004091472a5 */ /* 0x000fe2000f8e003f */
[----:B------:R-:W-:Y:S01]  /*06f0*/  @P0 IMAD.HI.U32 R2, R7, c[0x0][0x24c], RZ ;  /* 0x0000930007020a27 */ /* 0x000fe200078e00ff */
[----:B------:R-:W-:Y:S01]  /*0700*/  UIMAD UR5, UR9, UR5, UR15 ;  /* 0x00000005090572a4 */ /* 0x000fe2000f8e020f */
[----:B------:R-:W-:Y:S01]  /*0710*/  SHF.R.S32.HI R194, RZ, 0x2, R23 ;  /* 0x00000002ffc27819 */ /* 0x000fe20000011417 */
[----:B------:R-:W-:Y:S01]  /*0720*/  UIMAD UR4, UR14, UR6, URZ ;  /* 0x000000060e0472a4 */ /* 0x000fe2000f8e023f */
[----:B------:R-:W-:Y:S01]  /*0730*/  IMAD.MOV.U32 R3, RZ, RZ, R7 ;  /* 0x000000ffff037224 */ /* 0x000fe200078e0007 */
[----:B------:R-:W-:Y:S01]  /*0740*/  @P0 SHF.R.U32.HI R3, RZ, c[0x0][0x250], R2 ;  /* 0x00009400ff030a19 */ /* 0x000fe20000011602 */
[----:B------:R-:W-:Y:S01]  /*0750*/  IMAD.U32 R11, RZ, RZ, UR19 ;  /* 0x00000013ff0b7e24 */ /* 0x000fe2000f8e00ff */
[----:B------:R-:W-:Y:S01]  /*0760*/  LOP3.LUT R11, R23, 0xfffffffc, RZ, 0xc0, !PT ;  /* 0xfffffffc170b7812 */ /* 0x000fe200078ec0ff */
[----:B------:R-:W-:Y:S01]  /*0770*/  IMAD.IADD R0, R5, 0x1, R0 ;  /* 0x0000000105007824 */ /* 0x000fe200078e0200 */
[----:B------:R-:W-:Y:S01]  /*0780*/  IADD3 R10, P1, P0, R4, UR13, R10 ;  /* 0x0000000d040a7c10 */ /* 0x000fe2000f83e00a */
[----:B------:R-:W-:Y:S01]  /*0790*/  IMAD R2, R6, c[0x0][0x288], RZ ;  /* 0x0000a20006027a24 */ /* 0x000fe200078e02ff */
[----:B------:R-:W-:Y:S01]  /*07a0*/  UIADD3 UR6, UR21, UR5, URZ ;  /* 0x0000000515067290 */ /* 0x000fe2000fffe03f */
[----:B------:R-:W-:Y:S01]  /*07b0*/  IMAD.WIDE.U32 R4, R7, c[0x0][0x288], R202 ;  /* 0x0000a20007047a25 */ /* 0x000fe200078e00ca */
[----:B------:R-:W-:Y:S01]  /*07c0*/  USHF.R.S32.HI UR15, URZ, 0x1f, UR13 ;  /* 0x0000001f3f0f7899 */ /* 0x000fe2000801140d */
[----:B------:R-:W-:Y:S01]  /*07d0*/  LEA.HI R21, R27, R8, RZ, 0x5 ;  /* 0x000000081b157211 */ /* 0x000fe200078f28ff */
[----:B------:R-:W-:Y:S01]  /*07e0*/  UIMAD UR7, UR9, UR7, UR4 ;  /* 0x00000007090772a4 */ /* 0x000fe2000f8e0204 */
[----:B------:R-:W-:Y:S01]  /*07f0*/  IMAD.SHL.U32 R13, R22, 0x8, RZ ;  /* 0x00000008160d7824 */ /* 0x000fe200078e00ff */
[----:B------:R-:W-:Y:S01]  /*0800*/  IADD3 R4, P2, R4, UR20, RZ ;  /* 0x0000001404047c10 */ /* 0x000fe2000ff5e0ff */
[----:B------:R-:W-:Y:S01]  /*0810*/  IMAD.IADD R38, R8, 0x1, -R11 ;  /* 0x0000000108267824 */ /* 0x000fe200078e0a0b */
[----:B------:R-:W-:Y:S01]  /*0820*/  LEA.HI R11, R23, R194, RZ, 0x1 ;  /* 0x000000c2170b7211 */ /* 0x000fe200078f08ff */
[----:B------:R-:W-:Y:S01]  /*0830*/  IMAD R2, R7, c[0x0][0x28c], R2 ;  /* 0x0000a30007027a24 */ /* 0x000fe200078e0202 */
[----:B------:R-:W-:Y:S01]  /*0840*/  LOP3.LUT R13, R13, 0xc0, RZ, 0xc0, !PT ;  /* 0x000000c00d0d7812 */ /* 0x000fe200078ec0ff */
[----:B------:R-:W-:Y:S01]  /*0850*/  IMAD.SHL.U32 R16, R38, 0x8, RZ ;  /* 0x0000000826107824 */ /* 0x000fe200078e00ff */
[----:B------:R-:W-:Y:S01]  /*0860*/  LOP3.LUT R11, R11, 0x7fffffe, RZ, 0xc0, !PT ;  /* 0x07fffffe0b0b7812 */ /* 0x000fe200078ec0ff */
[----:B------:R-:W-:Y:S01]  /*0870*/  UIADD3 UR7, UR19, UR7, URZ ;  /* 0x0000000713077290 */ /* 0x000fe2000fffe03f */
[----:B------:R-:W-:Y:S01]  /*0880*/  IADD3.X R2, R5, UR6, R2, P2, !PT ;  /* 0x0000000605027c10 */ /* 0x000fe200097fe402 */
[----:B------:R-:W-:Y:S01]  /*0890*/  IMAD.U32 R5, RZ, RZ, UR15 ;  /* 0x0000000fff057e24 */ /* 0x000fe2000f8e00ff */
[----:B------:R-:W-:Y:S01]  /*08a0*/  SHF.R.U32.HI R12, RZ, 0x3, R13 ;  /* 0x00000003ff0c7819 */ /* 0x000fe2000001160d */
[----:B------:R-:W-:Y:S01]  /*08b0*/  IMAD.IADD R11, R194, 0x1, -R11 ;  /* 0x00000001c20b7824 */ /* 0x000fe200078e0a0b */
[----:B------:R-:W-:Y:S01]  /*08c0*/  LOP3.LUT R13, R13, 0x18, R16, 0xf8, !PT ;  /* 0x000000180d0d7812 */ /* 0x000fe200078ef810 */
[----:B------:R-:W-:Y:S01]  /*08d0*/  ULDC.64 UR4, c[0x0][0x1e8] ;  /* 0x00007a0000047ab9 */ /* 0x000fe20000000a00 */
[----:B------:R-:W-:Y:S01]  /*08e0*/  SHF.R.S32.HI R26, RZ, 0x5, R21 ;  /* 0x00000005ff1a7819 */ /* 0x000fe20000011415 */
[----:B------:R-:W-:Y:S01]  /*08f0*/  UIMAD UR4, UR14, UR4, URZ ;  /* 0x000000040e0472a4 */ /* 0x000fe2000f8e023f */
[----:B------:R-:W-:Y:S01]  /*0900*/  IADD3.X R5, R5, UR7, R0, P1, P0 ;  /* 0x0000000705057c10 */ /* 0x000fe20008fe0400 */
[----:B------:R-:W-:Y:S01]  /*0910*/  IMAD.U32 R37, RZ, RZ, UR8 ;  /* 0x00000008ff257e24 */ /* 0x000fe2000f8e00ff */
[----:B------:R-:W-:Y:S01]  /*0920*/  LOP3.LUT R12, R13, R12, RZ, 0x3c, !PT ;  /* 0x0000000c0d0c7212 */ /* 0x000fe200078e3cff */
[----:B------:R-:W-:Y:S01]  /*0930*/  IMAD R11, R26, 0x8, R11 ;  /* 0x000000081a0b7824 */ /* 0x000fe200078e020b */
[C---:B------:R-:W-:Y:S01]  /*0940*/  LEA R34, P0, R10.reuse, c[0x0][0x258], 0x2 ;  /* 0x000096000a227a11 */ /* 0x040fe200078010ff */
[----:B------:R-:W-:Y:S01]  /*0950*/  UIMAD UR18, UR9, UR5, UR4 ;  /* 0x00000005091272a4 */ /* 0x000fe2000f8e0204 */
[----:B------:R-:W-:Y:S01]  /*0960*/  SHF.R.S32.HI R0, RZ, 0x1f, R3 ;  /* 0x0000001fff007819 */ /* 0x000fe20000011403 */
[----:B------:R-:W-:Y:S01]  /*0970*/  USHF.R.S32.HI UR19, URZ, 0x1f, UR10 ;  /* 0x0000001f3f137899 */ /* 0x000fe2000801140a */
[----:B------:R-:W-:Y:S01]  /*0980*/  LEA.HI.X R35, R10, c[0x0][0x25c], R5, 0x2, P0 ;  /* 0x000097000a237a11 */ /* 0x000fe200000f1405 */
[----:B------:R-:W-:Y:S01]  /*0990*/  IMAD.U32 R10, R11, 0x20, R12 ;  /* 0x000000200b0a7824 */ /* 0x000fe200078e000c */
[----:B------:R-:W-:Y:S01]  /*09a0*/  SHF.R.S32.HI R17, RZ, 0x1f, R16 ;  /* 0x0000001fff117819 */ /* 0x000fe20000011410 */
[C---:B------:R-:W-:Y:S01]  /*09b0*/  IMAD R12, R0.reuse, c[0x0][0x1e0], RZ ;  /* 0x00007800000c7a24 */ /* 0x040fe200078e02ff */
[----:B------:R-:W-:Y:S01]  /*09c0*/  SHF.R.S32.HI R195, RZ, 0x1f, R194 ;  /* 0x0000001fffc37819 */ /* 0x000fe200000114c2 */
[----:B------:R-:W-:Y:S01]  /*09d0*/  IMAD R0, R0, c[0x0][0x1b0], RZ ;  /* 0x00006c0000007a24 */ /* 0x000fe200078e02ff */
[----:B------:R-:W-:Y:S01]  /*09e0*/  ULDC.64 UR4, c[0x0][0x1b8] ;  /* 0x00006e0000047ab9 */ /* 0x000fe20000000a00 */
[C---:B------:R-:W-:Y:S01]  /*09f0*/  IMAD R12, R3.reuse, c[0x0][0x1e4], R12 ;  /* 0x00007900030c7a24 */ /* 0x040fe200078e020c */
[----:B------:R-:W-:Y:S01]  /*0a00*/  UIMAD UR4, UR14, UR4, URZ ;  /* 0x000000040e0472a4 */ /* 0x000fe2000f8e023f */
[----:B------:R-:W-:Y:S01]  /*0a10*/  IMAD.WIDE.U32 R30, R3, c[0x0][0x1e0], R16 ;  /* 0x00007800031e7a25 */ /* 0x000fe200078e0010 */
[----:B------:R-:W-:-:S02]  /*0a20*/  IADD3 R188, R16, 0x40, RZ ;  /* 0x0000004010bc7810 */ /* 0x000fc40007ffe0ff */
[----:B------:R-:W-:Y:S01]  /*0a30*/  UIMAD UR4, UR9, UR5, UR4 ;  /* 0x00000005090472a4 */ /* 0x000fe2000f8e0204 */
[----:B------:R-:W-:Y:S01]  /*0a40*/  IMAD R0, R3, c[0x0][0x1b4], R0 ;  /* 0x00006d0003007a24 */ /* 0x000fe200078e0200 */
[----:B------:R-:W-:Y:S01]  /*0a50*/  LEA.HI R15, R27, R8, RZ, 0x4 ;  /* 0x000000081b0f7211 */ /* 0x000fe200078f20ff */
[----:B------:R-:W-:Y:S01]  /*0a60*/  IMAD.WIDE.U32 R28, R3, c[0x0][0x1b0], R16 ;  /* 0x00006c00031c7a25 */ /* 0x000fe200078e0010 */
[----:B------:R-:W-:Y:S02]  /*0a70*/  SHF.R.S32.HI R23, RZ, 0x1f, R23 ;  /* 0x0000001fff177819 */ /* 0x000fe40000011417 */
[----:B------:R-:W-:Y:S01]  /*0a80*/  SHF.R.S32.HI R14, RZ, 0x4, R15 ;  /* 0x00000004ff0e7819 */ /* 0x000fe2000001140f */
[C---:B------:R-:W-:Y:S02]  /*0a90*/  IMAD R11, R195.reuse, c[0x0][0x178], RZ ;  /* 0x00005e00c30b7a24 */ /* 0x040fe400078e02ff */
[----:B------:R-:W-:Y:S01]  /*0aa0*/  IMAD R5, R195, c[0x0][0x208], RZ ;  /* 0x00008200c3057a24 */ /* 0x000fe200078e02ff */
[----:B------:R-:W-:Y:S01]  /*0ab0*/  LEA.HI R19, R15, R14, RZ, 0x1 ;  /* 0x0000000e0f137211 */ /* 0x000fe200078f08ff */
[----:B------:R-:W-:Y:S01]  /*0ac0*/  IMAD.IADD R13, R31, 0x1, R12 ;  /* 0x000000011f0d7824 */ /* 0x000fe200078e020c */
[----:B------:R-:W-:Y:S01]  /*0ad0*/  LOP3.LUT R15, R15, 0xfffffff0, RZ, 0xc0, !PT ;  /* 0xfffffff00f0f7812 */ /* 0x000fe200078ec0ff */
[----:B------:R-:W-:Y:S01]  /*0ae0*/  IMAD.IADD R41, R29, 0x1, R0 ;  /* 0x000000011d297824 */ /* 0x000fe200078e0200 */
[----:B------:R-:W-:Y:S01]  /*0af0*/  LOP3.LUT R19, R19, 0xfffffffe, RZ, 0xc0, !PT ;  /* 0xfffffffe13137812 */ /* 0x000fe200078ec0ff */
[----:B------:R-:W-:-:S02]  /*0b00*/  IMAD R11, R194, c[0x0][0x17c], R11 ;  /* 0x00005f00c20b7a24 */ /* 0x000fc400078e020b */
[----:B------:R-:W-:-:S04]  /*0b10*/  IMAD.WIDE.U32 R24, R194, c[0x0][0x178], R16 ;  /* 0x00005e00c2187a25 */ /* 0x000fc800078e0010 */
[C---:B------:R-:W-:Y:S02]  /*0b20*/  IMAD R5, R194.reuse, c[0x0][0x20c], R5 ;  /* 0x00008300c2057a24 */ /* 0x040fe400078e0205 */
[----:B------:R-:W-:-:S04]  /*0b30*/  IMAD.WIDE.U32 R32, R194, c[0x0][0x208], R16 ;  /* 0x00008200c2207a25 */ /* 0x000fc800078e0010 */
[----:B------:R-:W-:Y:S02]  /*0b40*/  IMAD.MOV.U32 R12, RZ, RZ, R30 ;  /* 0x000000ffff0c7224 */ /* 0x000fe400078e001e */
[----:B------:R-:W-:Y:S02]  /*0b50*/  IMAD.U32 R3, RZ, RZ, UR9 ;  /* 0x00000009ff037e24 */ /* 0x000fe4000f8e00ff */
[----:B------:R-:W-:Y:S02]  /*0b60*/  IMAD.U32 R0, RZ, RZ, UR9 ;  /* 0x00000009ff007e24 */ /* 0x000fe4000f8e00ff */
[----:B------:R-:W-:Y:S02]  /*0b70*/  IMAD.MOV.U32 R40, RZ, RZ, R28 ;  /* 0x000000ffff287224 */ /* 0x000fe400078e001c */
[----:B------:R-:W-:Y:S02]  /*0b80*/  IMAD.IADD R25, R25, 0x1, R11 ;  /* 0x0000000119197824 */ /* 0x000fe400078e020b */
[----:B------:R-:W-:-:S02]  /*0b90*/  IMAD.IADD R33, R33, 0x1, R5 ;  /* 0x0000000121217824 */ /* 0x000fc400078e0205 */
[----:B------:R-:W-:-:S04]  /*0ba0*/  IMAD.WIDE.U32 R42, R3, c[0x0][0x1e8], R12 ;  /* 0x00007a00032a7a25 */ /* 0x000fc800078e000c */
[----:B------:R-:W-:Y:S01]  /*0bb0*/  IMAD.WIDE.U32 R40, R0, c[0x0][0x1b8], R40 ;  /* 0x00006e0000287a25 */ /* 0x000fe200078e0028 */
[----:B------:R-:W-:-:S03]  /*0bc0*/  IADD3 R29, R43, UR18, RZ ;  /* 0x000000122b1d7c10 */ /* 0x000fc6000fffe0ff */
[----:B------:R-:W-:Y:S02]  /*0bd0*/  IMAD R30, R6, c[0x0][0x210], RZ ;  /* 0x00008400061e7a24 */ /* 0x000fe400078e02ff */
[----:B------:R-:W-:-:S04]  /*0be0*/  IMAD.WIDE R36, R37, 0x80, R194 ;  /* 0x0000008025247825 */ /* 0x000fc800078e02c2 */
[----:B------:R-:W-:Y:S02]  /*0bf0*/  IMAD R12, R6, c[0x0][0x180], RZ ;  /* 0x00006000060c7a24 */ /* 0x000fe400078e02ff */
[----:B------:R-:W-:Y:S01]  /*0c00*/  IMAD.WIDE.U32 R44, R7, c[0x0][0x180], R24 ;  /* 0x00006000072c7a25 */ /* 0x000fe200078e0018 */
[----:B------:R-:W-:Y:S01]  /*0c10*/  IADD3 R25, R41, UR4, RZ ;  /* 0x0000000429197c10 */ /* 0x000fe2000fffe0ff */
[----:B------:R-:W-:Y:S02]  /*0c20*/  ULDC.64 UR4, c[0x0][0x178] ;  /* 0x00005e0000047ab9 */ /* 0x000fe40000000a00 */
[C---:B------:R-:W-:Y:S01]  /*0c30*/  IMAD R30, R7.reuse, c[0x0][0x214], R30 ;  /* 0x00008500071e7a24 */ /* 0x040fe200078e021e */
[----:B------:R-:W-:Y:S01]  /*0c40*/  UIMAD UR18, UR19, UR4, URZ ;  /* 0x00000004131272a4 */ /* 0x000fe2000f8e023f */
[----:B------:R-:W-:Y:S01]  /*0c50*/  IMAD.WIDE.U32 R32, R7, c[0x0][0x210], R32 ;  /* 0x0000840007207a25 */ /* 0x000fe200078e0020 */
[----:B------:R-:W-:Y:S02]  /*0c60*/  UIMAD.WIDE.U32 UR20, UR10, UR4, URZ ;  /* 0x000000040a1472a5 */ /* 0x000fe4000f8e003f */
[----:B------:R-:W-:Y:S01]  /*0c70*/  UIMAD UR18, UR10, UR5, UR18 ;  /* 0x000000050a1272a4 */ /* 0x000fe2000f8e0212 */
[----:B------:R-:W-:-:S02]  /*0c80*/  IMAD.MOV.U32 R28, RZ, RZ, R42 ;  /* 0x000000ffff1c7224 */ /* 0x000fc400078e002a */
[----:B------:R-:W-:Y:S01]  /*0c90*/  IMAD R3, R37, c[0x0][0x1d8], RZ ;  /* 0x0000760025037a24 */ /* 0x000fe200078e02ff */
[----:B------:R-:W-:Y:S01]  /*0ca0*/  ULDC.64 UR4, c[0x0][0x188] ;  /* 0x0000620000047ab9 */ /* 0x000fe20000000a00 */
[----:B------:R-:W-:Y:S01]  /*0cb0*/  IMAD R12, R7, c[0x0][0x184], R12 ;  /* 0x00006100070c7a24 */ /* 0x000fe200078e020c */
[----:B------:R-:W-:Y:S01]  /*0cc0*/  UIMAD UR4, UR14, UR4, URZ ;  /* 0x000000040e0472a4 */ /* 0x000fe2000f8e023f */
[----:B------:R-:W-:Y:S01]  /*0cd0*/  IMAD.IADD R31, R33, 0x1, R30 ;  /* 0x00000001211f7824 */ /* 0x000fe200078e021e */
[----:B------:R-:W-:Y:S01]  /*0ce0*/  UIADD3 UR18, UR21, UR18, URZ ;  /* 0x0000001215127290 */ /* 0x000fe2000fffe03f */
[----:B------:R-:W-:Y:S01]  /*0cf0*/  IMAD R5, R37, c[0x0][0x1a8], RZ ;  /* 0x00006a0025057a24 */ /* 0x000fe200078e02ff */
[----:B------:R-:W-:Y:S01]  /*0d00*/  UIMAD UR4, UR9, UR5, UR4 ;  /* 0x00000005090472a4 */ /* 0x000fe2000f8e0204 */
[----:B------:R-:W-:Y:S02]  /*0d10*/  IMAD.MOV.U32 R24, RZ, RZ, R40 ;  /* 0x000000ffff187224 */ /* 0x000fe400078e0028 */
[----:B------:R-:W-:-:S02]  /*0d20*/  IMAD.MOV.U32 R30, RZ, RZ, R32 ;  /* 0x000000ffff1e7224 */ /* 0x000fc400078e0020 */
[C---:B------:R-:W-:Y:S02]  /*0d30*/  IMAD R0, R36.reuse, c[0x0][0x1dc], R3 ;  /* 0x0000770024007a24 */ /* 0x040fe400078e0203 */
[----:B------:R-:W-:-:S04]  /*0d40*/  IMAD.WIDE.U32 R32, R36, c[0x0][0x1d8], R28 ;  /* 0x0000760024207a25 */ /* 0x000fc800078e001c */
[----:B------:R-:W-:Y:S01]  /*0d50*/  IMAD.IADD R13, R45, 0x1, R12 ;  /* 0x000000012d0d7824 */ /* 0x000fe200078e020c */
[----:B------:R-:W-:Y:S01]  /*0d60*/  LEA R28, P0, R32, c[0x0][0x1c0], 0x1 ;  /* 0x00007000201c7a11 */ /* 0x000fe200078008ff */
[----:B------:R-:W-:Y:S02]  /*0d70*/  IMAD.MOV.U32 R12, RZ, RZ, R44 ;  /* 0x000000ffff0c7224 */ /* 0x000fe400078e002c */
[C---:B------:R-:W-:Y:S02]  /*0d80*/  IMAD R5, R36.reuse, c[0x0][0x1ac], R5 ;  /* 0x00006b0024057a24 */ /* 0x040fe400078e0205 */
[----:B------:R-:W-:Y:S02]  /*0d90*/  IMAD.U32 R198, RZ, RZ, UR9 ;  /* 0x00000009ffc67e24 */ /* 0x000fe4000f8e00ff */
[----:B------:R-:W-:-:S04]  /*0da0*/  IMAD.WIDE.U32 R36, R36, c[0x0][0x1a8], R24 ;  /* 0x00006a0024247a25 */ /* 0x000fc800078e0018 */
[----:B------:R-:W-:Y:S01]  /*0db0*/  IMAD.IADD R0, R33, 0x1, R0 ;  /* 0x0000000121007824 */ /* 0x000fe200078e0200 */
[----:B------:R-:W-:Y:S01]  /*0dc0*/  LEA R42, P1, R36, c[0x0][0x190], 0x1 ;  /* 0x00006400242a7a11 */ /* 0x000fe200078208ff */
[----:B------:R-:W-:-:S03]  /*0dd0*/  IMAD.WIDE.U32 R198, R198, c[0x0][0x188], R12 ;  /* 0x00006200c6c67a25 */ /* 0x000fc600078e000c */
[----:B------:R-:W-:Y:S01]  /*0de0*/  LEA.HI.X R29, R32, c[0x0][0x1c4], R0, 0x1, P0 ;  /* 0x00007100201d7a11 */ /* 0x000fe200000f0c00 */
[----:B------:R-:W-:Y:S01]  /*0df0*/  IMAD.MOV.U32 R12, RZ, RZ, c[0x0][0x1d8] ;  /* 0x00007600ff0c7624 */ /* 0x000fe200078e00ff */
[----:B------:R-:W-:Y:S01]  /*0e00*/  IADD3 R187, R199, UR4, RZ ;  /* 0x00000004c7bb7c10 */ /* 0x000fe2000fffe0ff */
[----:B------:R-:W-:Y:S01]  /*0e10*/  IMAD.IADD R5, R37, 0x1, R5 ;  /* 0x0000000125057824 */ /* 0x000fe200078e0205 */
[----:B------:R-:W-:Y:S01]  /*0e20*/  ULDC.64 UR4, c[0x0][0x208] ;  /* 0x0000820000047ab9 */ /* 0x000fe20000000a00 */
[----:B------:R-:W-:Y:S01]  /*0e30*/  IMAD.U32 R32, RZ, RZ, UR20 ;  /* 0x00000014ff207e24 */ /* 0x000fe2000f8e00ff */
[----:B------:R-:W-:Y:S01]  /*0e40*/  LEA R24, P2, R12, R28, 0x7 ;  /* 0x0000001c0c187211 */ /* 0x000fe200078438ff */
[----:B------:R-:W-:Y:S01]  /*0e50*/  IMAD.MOV.U32 R3, RZ, RZ, c[0x0][0x1dc] ;  /* 0x00007700ff037624 */ /* 0x000fe200078e00ff */
[----:B------:R-:W-:Y:S01]  /*0e60*/  LEA.HI.X R43, R36, c[0x0][0x194], R5, 0x1, P1 ;  /* 0x00006500242b7a11 */ /* 0x000fe200008f0c05 */
[----:B------:R-:W-:Y:S01]  /*0e70*/  IMAD.MOV.U32 R5, RZ, RZ, c[0x0][0x1a8] ;  /* 0x00006a00ff057624 */ /* 0x000fe200078e00ff */
[----:B------:R-:W-:Y:S01]  /*0e80*/  LEA R11, P0, R32, R198, 0x6 ;  /* 0x000000c6200b7211 */ /* 0x000fe200078030ff */
[----:B------:R-:W-:Y:S01]  /*0e90*/  IMAD.U32 R0, RZ, RZ, UR18 ;  /* 0x00000012ff007e24 */ /* 0x000fe2000f8e00ff */
[----:B------:R-:W-:Y:S01]  /*0ea0*/  ULDC UR18, c[0x0][0x198] ;  /* 0x0000660000127ab9 */ /* 0x000fe20000000800 */
[----:B------:R-:W-:Y:S01]  /*0eb0*/  LEA.HI.X R25, R12, R29, R3, 0x7, P2 ;  /* 0x0000001d0c197211 */ /* 0x000fe200010f3c03 */
[----:B------:R-:W-:Y:S01]  /*0ec0*/  IMAD.MOV.U32 R3, RZ, RZ, c[0x0][0x1ac] ;  /* 0x00006b00ff037624 */ /* 0x000fe200078e00ff */
[----:B------:R-:W-:Y:S01]  /*0ed0*/  UIADD3 UR18, -UR11, UR18, URZ ;  /* 0x000000120b127290 */ /* 0x000fe2000fffe13f */
[----:B------:R-:W-:Y:S01]  /*0ee0*/  LEA R40, P1, R5, R42, 0x7 ;  /* 0x0000002a05287211 */ /* 0x000fe200078238ff */
[----:B------:R-:W-:Y:S01]  /*0ef0*/  UMOV UR20, 0x6 ;  /* 0x0000000600147882 */ /* 0x000fe20000000000 */
[----:B------:R-:W-:Y:S01]  /*0f00*/  LEA.HI.X R0, R32, R187, R0, 0x6, P0 ;  /* 0x000000bb20007211 */ /* 0x000fe200000f3400 */
[----:B------:R-:W-:Y:S01]  /*0f10*/  IMAD.U32 R33, RZ, RZ, UR21 ;  /* 0x00000015ff217e24 */ /* 0x000fe2000f8e00ff */
[----:B------:R-:W-:Y:S01]  /*0f20*/  LEA R36, P0, R11, c[0x0][0x160], 0x1 ;  /* 0x000058000b247a11 */ /* 0x000fe200078008ff */
[----:B------:R-:W-:Y:S01]  /*0f30*/  USHF.L.U64.HI UR20, UR4, UR20, UR5 ;  /* 0x0000001404147299 */ /* 0x000fe20008010205 */
[----:B------:R-:W-:Y:S01]  /*0f40*/  IADD3 R12, R16, 0x20, RZ ;  /* 0x00000020100c7810 */ /* 0x000fe20007ffe0ff */
[----:B------:R-:W-:Y:S01]  /*0f50*/  USHF.L.U32 UR21, UR4, 0x6, URZ ;  /* 0x0000000604157899 */ /* 0x000fe2000800063f */
[----:B------:R-:W-:Y:S01]  /*0f60*/  LEA.HI.X R41, R5, R43, R3, 0x7, P1 ;  /* 0x0000002b05297211 */ /* 0x000fe200008f3c03 */
[----:B------:R-:W-:Y:S01]  /*0f70*/  IMAD.U32 R196, RZ, RZ, UR9 ;  /* 0x00000009ffc47e24 */ /* 0x000fe2000f8e00ff */
[----:B------:R-:W-:Y:S01]  /*0f80*/  IADD3 R3, -R194, UR18, RZ ;  /* 0x00000012c2037c10 */ /* 0x000fe2000fffe1ff */
[----:B------:R-:W-:Y:S01]  /*0f90*/  ULDC.64 UR4, c[0x0][0x218] ;  /* 0x0000860000047ab9 */ /* 0x000fe20000000a00 */
[----:B------:R-:W-:Y:S01]  /*0fa0*/  ISETP.GE.AND P2, PT, R16, c[0x0][0x1cc], PT ;  /* 0x0000730010007a0c */ /* 0x000fe20003f46270 */
[----:B------:R-:W-:Y:S01]  /*0fb0*/  UIMAD UR4, UR14, UR4, URZ ;  /* 0x000000040e0472a4 */ /* 0x000fe2000f8e023f */
[----:B------:R-:W-:Y:S01]  /*0fc0*/  LEA.HI.X R37, R11, c[0x0][0x164], R0, 0x1, P0 ;  /* 0x000059000b257a11 */ /* 0x000fe200000f0c00 */
[----:B------:R-:W-:Y:S01]  /*0fd0*/  IMAD.SHL.U32 R10, R10, 0x2, RZ ;  /* 0x000000020a0a7824 */ /* 0x000fe200078e00ff */
[----:B------:R-:W-:Y:S01]  /*0fe0*/  ISETP.GE.AND P1, PT, R12, c[0x0][0x1cc], PT ;  /* 0x000073000c007a0c */ /* 0x000fe20003f26270 */
[----:B------:R-:W-:Y:S01]  /*0ff0*/  UIMAD UR5, UR9, UR5, UR4 ;  /* 0x00000005090572a4 */ /* 0x000fe2000f8e0204 */
[----:B------:R-:W-:Y:S01]  /*1000*/  ISETP.GE.AND P0, PT, R188, c[0x0][0x1cc], PT ;  /* 0x00007300bc007a0c */ /* 0x000fe20003f06270 */
[----:B------:R-:W-:Y:S01]  /*1010*/  IMAD.WIDE.U32 R196, R196, c[0x0][0x218], R30 ;  /* 0x00008600c4c47a25 */ /* 0x000fe200078e001e */
[C---:B------:R-:W-:Y:S01]  /*1020*/  ISETP.LT.OR P5, PT, R3.reuse, 0x1, P2 ;  /* 0x000000010300780c */ /* 0x040fe200017a1670 */
[----:B------:R-:W-:Y:S01]  /*1030*/  UIMAD UR4, UR20, UR10, URZ ;  /* 0x0000000a140472a4 */ /* 0x000fe2000f8e023f */
[C---:B------:R-:W-:Y:S01]  /*1040*/  ISETP.LT.OR P4, PT, R3.reuse, 0x1, P1 ;  /* 0x000000010300780c */ /* 0x040fe20000f81670 */
[----:B------:R-:W-:Y:S01]  /*1050*/  IMAD.U32 R11, RZ, RZ, UR21 ;  /* 0x00000015ff0b7e24 */ /* 0x000fe2000f8e00ff */
[C---:B------:R-:W-:Y:S01]  /*1060*/  ISETP.LT.OR P3, PT, R3.reuse, 0x1, P0 ;  /* 0x000000010300780c */ /* 0x040fe20000761670 */
[----:B------:R-:W-:Y:S01]  /*1070*/  IMAD.MOV.U32 R192, RZ, RZ, R196 ;  /* 0x000000ffffc07224 */ /* 0x000fe200078e00c4 */
[C---:B------:R-:W-:Y:S01]  /*1080*/  ISETP.LT.OR P2, PT, R3.reuse, 0x41, P2 ;  /* 0x000000410300780c */ /* 0x040fe20001741670 */
[----:B------:R-:W-:Y:S01]  /*1090*/  UIMAD UR4, UR19, UR21, UR4 ;  /* 0x00000015130472a4 */ /* 0x000fe2000f8e0204 */
[C---:B------:R-:W-:Y:S01]  /*10a0*/  ISETP.LT.OR P1, PT, R3.reuse, 0x41, P1 ;  /* 0x000000410300780c */ /* 0x040fe20000f21670 */
[----:B------:R-:W-:Y:S01]  /*10b0*/  IMAD.IADD R19, R14, 0x1, -R19 ;  /* 0x000000010e137824 */ /* 0x000fe200078e0a13 */
[----:B------:R-:W-:Y:S01]  /*10c0*/  ISETP.LT.OR P0, PT, R3, 0x41, P0 ;  /* 0x000000410300780c */ /* 0x000fe20000701670 */
[----:B------:R-:W-:Y:S01]  /*10d0*/  IMAD.IADD R15, R8, 0x1, -R15 ;  /* 0x00000001080f7824 */ /* 0x000fe200078e0a0f */
[----:B------:R-:W-:Y:S01]  /*10e0*/  IADD3 R193, R197, UR5, RZ ;  /* 0x00000005c5c17c10 */ /* 0x000fe2000fffe0ff */
[----:B------:R-:W-:Y:S01]  /*10f0*/  @!PT LDS RZ, [RZ] ;  /* 0x00000000fffff984 */ /* 0x000fe20000000800 */
[----:B------:R-:W-:Y:S01]  /*1100*/  @!PT LDS RZ, [RZ] ;  /* 0x00000000fffff984 */ /* 0x000fe20000000800 */
[----:B------:R-:W-:Y:S01]  /*1110*/  @!PT LDS RZ, [RZ] ;  /* 0x00000000fffff984 */ /* 0x000fe20000000800 */
[----:B------:R1:W-:Y:S01]  /*1120*/  LDGSTS.E.BYPASS.LTC128B.128 [R10+0x6080], [R28.64], !P5 ;  /* 0x060800001c0a7fae */ /* 0x0003e2000e901d50 */
[----:B------:R-:W-:Y:S01]  /*1130*/  LOP3.LUT R5, R22, 0xfffffff8, RZ, 0xc0, !PT ;  /* 0xfffffff816057812 */ /* 0x000fe200078ec0ff */
[----:B------:R-:W-:Y:S01]  /*1140*/  IMAD.SHL.U32 R184, R19, 0x8, RZ ;  /* 0x0000000813b87824 */ /* 0x000fe200078e00ff */
[----:B------:R-:W-:Y:S01]  /*1150*/  SHF.R.S32.HI R30, RZ, 0x1f, R15 ;  /* 0x0000001fff1e7819 */ /* 0x000fe2000001140f */
[----:B------:R1:W-:Y:S01]  /*1160*/  LDGSTS.E.BYPASS.LTC128B.128 [R10+0x8080], [R28.64+0x40], !P4 ;  /* 0x080800401c0a7fae */ /* 0x0003e2000e101d50 */
[----:B------:R-:W-:Y:S01]  /*1170*/  ISETP.GE.AND P4, PT, R12, c[0x0][0x19c], PT ;  /* 0x000067000c007a0c */ /* 0x000fe20003f86270 */
[----:B------:R-:W-:Y:S01]  /*1180*/  IMAD.IADD R20, R8, 0x1, -R5 ;  /* 0x0000000108147824 */ /* 0x000fe200078e0a05 */
[----:B------:R-:W-:Y:S01]  /*1190*/  LEA.HI R5, R21, R26, RZ, 0x1 ;  /* 0x0000001a15057211 */ /* 0x000fe200078f08ff */
[----:B------:R1:W-:Y:S01]  /*11a0*/  LDGSTS.E.BYPASS.LTC128B.128 [R10+0xa080], [R28.64+0x80], !P3 ;  /* 0x0a0800801c0a7fae */ /* 0x0003e2000d901d50 */
[C---:B------:R-:W-:Y:S01]  /*11b0*/  ISETP.GE.AND P3, PT, R16.reuse, c[0x0][0x16c], PT ;  /* 0x00005b0010007a0c */ /* 0x040fe20003f66270 */
[----:B------:R-:W-:Y:S01]  /*11c0*/  IMAD.MOV.U32 R181, RZ, RZ, 0x10 ;  /* 0x00000010ffb57424 */ /* 0x000fe200078e00ff */
[----:B------:R-:W-:Y:S01]  /*11d0*/  ISETP.LT.OR P5, PT, R3, 0x1, P4 ;  /* 0x000000010300780c */ /* 0x000fe200027a1670 */
[----:B------:R2:W-:Y:S01]  /*11e0*/  LDGSTS.E.BYPASS.LTC128B.128 [R10+0x7080], [R24.64], !P2 ;  /* 0x07080000180a7fae */ /* 0x0005e2000d101d50 */
[----:B------:R-:W-:Y:S01]  /*11f0*/  ISETP.GE.AND P2, PT, R16, c[0x0][0x19c], PT ;  /* 0x0000670010007a0c */ /* 0x000fe20003f46270 */
[----:B------:R-:W-:Y:S01]  /*1200*/  IMAD.MOV.U32 R172, RZ, RZ, 0x20 ;  /* 0x00000020ffac7424 */ /* 0x000fe200078e00ff */
[----:B------:R-:W-:Y:S01]  /*1210*/  SEL R189, RZ, 0x1, P3 ;  /* 0x00000001ffbd7807 */ /* 0x000fe20001800000 */
[----:B------:R2:W-:Y:S01]  /*1220*/  LDGSTS.E.BYPASS.LTC128B.128 [R10+0x9080], [R24.64+0x40], !P1 ;  /* 0x09080040180a7fae */ /* 0x0005e2000c901d50 */
[----:B------:R-:W-:-:S02]  /*1230*/  ISETP.GE.AND P1, PT, R188, c[0x0][0x19c], PT ;  /* 0x00006700bc007a0c */ /* 0x000fc40003f26270 */
[C---:B------:R-:W-:Y:S01]  /*1240*/  ISETP.LT.OR P6, PT, R3.reuse, 0x1, P2 ;  /* 0x000000010300780c */ /* 0x040fe200017c1670 */
[----:B------:R2:W-:Y:S01]  /*1250*/  LDGSTS.E.BYPASS.LTC128B.128 [R10+0xb080], [R24.64+0x80], !P0 ;  /* 0x0b080080180a7fae */ /* 0x0005e2000c101d50 */
[----:B------:R-:W-:Y:S02]  /*1260*/  ISETP.GE.AND P0, PT, R188, c[0x0][0x16c], PT ;  /* 0x00005b00bc007a0c */ /* 0x000fe40003f06270 */
[C---:B------:R-:W-:Y:S02]  /*1270*/  ISETP.LT.OR P3, PT, R3.reuse, 0x1, P1 ;  /* 0x000000010300780c */ /* 0x040fe40000f61670 */
[C---:B------:R-:W-:Y:S02]  /*1280*/  ISETP.LT.OR P2, PT, R3.reuse, 0x41, P2 ;  /* 0x000000410300780c */ /* 0x040fe40001741670 */
[C---:B------:R-:W-:Y:S02]  /*1290*/  ISETP.LT.OR P4, PT, R3.reuse, 0x41, P4 ;  /* 0x000000410300780c */ /* 0x040fe40002781670 */
[----:B------:R-:W-:-:S02]  /*12a0*/  ISETP.LT.OR P1, PT, R3, 0x41, P1 ;  /* 0x000000410300780c */ /* 0x000fc40000f21670 */
[----:B------:R-:W-:Y:S01]  /*12b0*/  LEA.HI R18, R20, R20, RZ, 0x1 ;  /* 0x0000001414127211 */ /* 0x000fe200078f08ff */
[----:B------:R3:W-:Y:S01]  /*12c0*/  LDGSTS.E.BYPASS.LTC128B.128 [R10+0x80], [R42.64], !P6 ;  /* 0x000800002a0a7fae */ /* 0x0007e2000f101d50 */
[----:B------:R-:W-:Y:S02]  /*12d0*/  LEA.HI R30, R30, R15, RZ, 0x3 ;  /* 0x0000000f1e1e7211 */ /* 0x000fe400078f18ff */
[----:B-1----:R-:W-:Y:S01]  /*12e0*/  SEL R28, RZ, 0x4, P0 ;  /* 0x00000004ff1c7807 */ /* 0x002fe20000000000 */
[----:B------:R3:W-:Y:S01]  /*12f0*/  LDGSTS.E.BYPASS.LTC128B.128 [R10+0x2080], [R42.64+0x40], !P5 ;  /* 0x020800402a0a7fae */ /* 0x0007e2000e901d50 */
[----:B------:R-:W-:Y:S02]  /*1300*/  LOP3.LUT R13, R18, 0x7fffffe, RZ, 0xc0, !PT ;  /* 0x07fffffe120d7812 */ /* 0x000fe400078ec0ff */
[----:B------:R-:W-:Y:S01]  /*1310*/  LOP3.LUT R5, R5, 0xfffffffe, RZ, 0xc0, !PT ;  /* 0xfffffffe05057812 */ /* 0x000fe200078ec0ff */
[----:B------:R3:W-:Y:S01]  /*1320*/  LDGSTS.E.BYPASS.LTC128B.128 [R10+0x4080], [R42.64+0x80], !P3 ;  /* 0x040800802a0a7fae */ /* 0x0007e2000d901d50 */
[----:B------:R-:W-:Y:S01]  /*1330*/  ISETP.GE.AND P3, PT, R12, c[0x0][0x1fc], PT ;  /* 0x00007f000c007a0c */ /* 0x000fe20003f66270 */
[----:B------:R-:W-:Y:S01]  /*1340*/  IMAD.IADD R13, R20, 0x1, -R13 ;  /* 0x00000001140d7824 */ /* 0x000fe200078e0a0d */
[----:B------:R-:W-:Y:S01]  /*1350*/  ISETP.GE.AND P5, PT, R16, c[0x0][0x1fc], PT ;  /* 0x00007f0010007a0c */ /* 0x000fe20003fa6270 */
[----:B------:R-:W-:Y:S01]  /*1360*/  IMAD.SHL.U32 R20, R20, 0x40, RZ ;  /* 0x0000004014147824 */ /* 0x000fe200078e00ff */
[----:B------:R3:W-:Y:S01]  /*1370*/  LDGSTS.E.BYPASS.LTC128B.128 [R10+0x1080], [R40.64], !P2 ;  /* 0x01080000280a7fae */ /* 0x0007e2000d101d50 */
[----:B------:R-:W-:Y:S01]  /*1380*/  IMAD.IADD R5, R26, 0x1, -R5 ;  /* 0x000000011a057824 */ /* 0x000fe200078e0a05 */
[----:B------:R-:W-:Y:S01]  /*1390*/  SHF.R.S32.HI R18, RZ, 0x1, R18 ;  /* 0x00000001ff127819 */ /* 0x000fe20000011412 */
[----:B--2---:R-:W-:Y:S01]  /*13a0*/  IMAD.WIDE.U32 R24, R11, UR10, R192 ;  /* 0x0000000a0b187c25 */ /* 0x004fe2000f8e00c0 */
[----:B------:R-:W-:Y:S01]  /*13b0*/  LOP3.LUT R20, R20, 0x1c0, RZ, 0xc0, !PT ;  /* 0x000001c014147812 */ /* 0x000fe200078ec0ff */
[----:B------:R3:W-:Y:S01]  /*13c0*/  LDGSTS.E.BYPASS.LTC128B.128 [R10+0x3080], [R40.64+0x40], !P4 ;  /* 0x03080040280a7fae */ /* 0x0007e2000e101d50 */
[----:B------:R-:W-:Y:S01]  /*13d0*/  LOP3.LUT R21, R21, 0xffffffe0, RZ, 0xc0, !PT ;  /* 0xffffffe015157812 */ /* 0x000fe200078ec0ff */
[----:B------:R-:W-:Y:S01]  /*13e0*/  IMAD.SHL.U32 R177, R5, 0x400, RZ ;  /* 0x0000040005b17824 */ /* 0x000fe200078e00ff */
[----:B------:R-:W-:Y:S01]  /*13f0*/  IADD3 R0, R25, UR4, RZ ;  /* 0x0000000419007c10 */ /* 0x000fe2000fffe0ff */
[----:B------:R-:W-:Y:S01]  /*1400*/  ULDC UR4, c[0x0][0x168] ;  /* 0x00005a0000047ab9 */ /* 0x000fe20000000800 */
[----:B------:R-:W-:Y:S01]  /*1410*/  LEA R32, P0, R24, c[0x0][0x1f0], 0x1 ;  /* 0x00007c0018207a11 */ /* 0x000fe200078008ff */
[----:B------:R-:W-:Y:S01]  /*1420*/  UIADD3 UR4, -UR13, UR4, URZ ;  /* 0x000000040d047290 */ /* 0x000fe2000fffe13f */
[----:B------:R3:W-:Y:S01]  /*1430*/  LDGSTS.E.BYPASS.LTC128B.128 [R10+0x5080], [R40.64+0x80], !P1 ;  /* 0x05080080280a7fae */ /* 0x0007e2000c901d50 */
[----:B------:R-:W-:-:S02]  /*1440*/  ISETP.GT.AND P1, PT, R8, 0xf, PT ;  /* 0x0000000f0800780c */ /* 0x000fc40003f24270 */
[----:B------:R-:W-:Y:S01]  /*1450*/  LEA.HI.X R33, R24, c[0x0][0x1f4], R0, 0x1, P0 ;  /* 0x00007d0018217a11 */ /* 0x000fe200000f0c00 */
[----:B------:R-:W0:Y:S01]  /*1460*/  LDGDEPBAR ;  /* 0x00000000000079af */ /* 0x000e220000000000 */
[----:B------:R-:W-:Y:S02]  /*1470*/  IADD3 R14, P0, R4, UR13, RZ ;  /* 0x0000000d040e7c10 */ /* 0x000fe4000ff1e0ff */
[----:B------:R-:W-:Y:S02]  /*1480*/  LEA.HI R0, R27, R8, RZ, 0x6 ;  /* 0x000000081b007211 */ /* 0x000fe400078f30ff */
[----:B------:R-:W-:Y:S02]  /*1490*/  IADD3.X R3, R2, UR15, RZ, P0, !PT ;  /* 0x0000000f02037c10 */ /* 0x000fe400087fe4ff */
[----:B------:R-:W-:Y:S02]  /*14a0*/  LEA R24, P0, R14, c[0x0][0x280], 0x2 ;  /* 0x0000a0000e187a11 */ /* 0x000fe400078010ff */
[----:B------:R-:W-:Y:S01]  /*14b0*/  SHF.R.S32.HI R0, RZ, 0x6, R0 ;  /* 0x00000006ff007819 */ /* 0x000fe20000011400 */
[----:B------:R-:W-:Y:S01]  /*14c0*/  @!P1 IMAD.SHL.U32 R31, R8, 0x10, RZ ;  /* 0x00000010081f9824 */ /* 0x000fe200078e00ff */
[----:B------:R-:W-:-:S02]  /*14d0*/  LEA.HI.X R25, R14, c[0x0][0x284], R3, 0x2, P0 ;  /* 0x0000a1000e197a11 */ /* 0x000fc400000f1403 */
[----:B------:R-:W-:Y:S01]  /*14e0*/  LEA.HI R3, R15, R15, RZ, 0x1 ;  /* 0x0000000f0f037211 */ /* 0x000fe200078f08ff */
[----:B------:R-:W-:Y:S01]  /*14f0*/  IMAD R180, R19, 0x4, R0 ;  /* 0x0000000413b47824 */ /* 0x000fe200078e0200 */
[----:B------:R-:W-:Y:S02]  /*1500*/  LOP3.LUT R14, R30, 0xfffffff8, RZ, 0xc0, !PT ;  /* 0xfffffff81e0e7812 */ /* 0x000fe400078ec0ff */
[----:B------:R-:W-:Y:S01]  /*1510*/  LOP3.LUT R44, R3, 0x7fffffe, RZ, 0xc0, !PT ;  /* 0x07fffffe032c7812 */ /* 0x000fe200078ec0ff */
[----:B------:R-:W-:Y:S01]  /*1520*/  IMAD R180, R180, 0x8, R13 ;  /* 0x00000008b4b47824 */ /* 0x000fe200078e020d */
[----:B------:R-:W-:Y:S01]  /*1530*/  SHF.R.S32.HI R30, RZ, 0x3, R30 ;  /* 0x00000003ff1e7819 */ /* 0x000fe2000001141e */
[C---:B------:R-:W-:Y:S01]  /*1540*/  IMAD.IADD R14, R15.reuse, 0x1, -R14 ;  /* 0x000000010f0e7824 */ /* 0x040fe200078e0a0e */
[----:B------:R-:W-:Y:S01]  /*1550*/  ISETP.GE.AND P0, PT, R12, c[0x0][0x16c], PT ;  /* 0x00005b000c007a0c */ /* 0x000fe20003f06270 */
[----:B------:R-:W-:Y:S01]  /*1560*/  IMAD.IADD R13, R15, 0x1, -R44 ;  /* 0x000000010f0d7824 */ /* 0x000fe200078e0a2c */
[----:B------:R-:W-:Y:S01]  /*1570*/  SHF.R.S32.HI R29, RZ, 0x1f, R3 ;  /* 0x0000001fff1d7819 */ /* 0x000fe20000011403 */
[----:B------:R-:W-:Y:S01]  /*1580*/  IMAD.SHL.U32 R15, R26, 0x10, RZ ;  /* 0x000000101a0f7824 */ /* 0x000fe200078e00ff */
[----:B------:R-:W-:Y:S01]  /*1590*/  SEL R26, RZ, 0x2, P0 ;  /* 0x00000002ff1a7807 */ /* 0x000fe20000000000 */
[----:B------:R-:W-:Y:S01]  /*15a0*/  IMAD R178, R30, 0x8, R13 ;  /* 0x000000081eb27824 */ /* 0x000fe200078e020d */
[----:B------:R-:W-:Y:S01]  /*15b0*/  LOP3.LUT R184, R184, 0x8, RZ, 0xc0, !PT ;  /* 0x00000008b8b87812 */ /* 0x000fe200078ec0ff */
[----:B------:R-:W-:Y:S01]  /*15c0*/  IMAD R13, R38, 0x2, R177 ;  /* 0x00000002260d7824 */ /* 0x000fe200078e02b1 */
[----:B------:R-:W-:Y:S01]  /*15d0*/  LOP3.LUT R15, R20, 0x30, R15, 0xf8, !PT ;  /* 0x00000030140f7812 */ /* 0x000fe200078ef80f */
[----:B------:R-:W-:Y:S01]  /*15e0*/  IMAD R177, R30, 0x200, R177 ;  /* 0x000002001eb17824 */ /* 0x000fe200078e02b1 */
[----:B------:R-:W-:Y:S01]  /*15f0*/  SHF.R.S32.HI R30, RZ, 0x1, R3 ;  /* 0x00000001ff1e7819 */ /* 0x000fe20000011403 */
[----:B------:R-:W-:Y:S01]  /*1600*/  IMAD.SHL.U32 R178, R178, 0x20, RZ ;  /* 0x00000020b2b27824 */ /* 0x000fe200078e00ff */
[----:B------:R-:W-:-:S02]  /*1610*/  SHF.R.U32.HI R20, RZ, 0x3, R20 ;  /* 0x00000003ff147819 */ /* 0x000fc40000011614 */
[----:B------:R-:W-:Y:S02]  /*1620*/  LOP3.LUT R15, R15, 0x8, R22, 0xf8, !PT ;  /* 0x000000080f0f7812 */ /* 0x000fe400078ef816 */
[----:B------:R-:W-:Y:S02]  /*1630*/  SEL R3, RZ, 0xffffffff, P3 ;  /* 0xffffffffff037807 */ /* 0x000fe40001800000 */
[----:B------:R-:W-:Y:S02]  /*1640*/  ISETP.GE.AND P3, PT, R188, c[0x0][0x1fc], PT ;  /* 0x00007f00bc007a0c */ /* 0x000fe40003f66270 */
[----:B------:R-:W-:Y:S01]  /*1650*/  IADD3 R28, R28, R26, R189 ;  /* 0x0000001a1c1c7210 */ /* 0x000fe20007ffe0bd */
[----:B------:R-:W-:Y:S01]  /*1660*/  IMAD.SHL.U32 R3, R3, 0x2, RZ ;  /* 0x0000000203037824 */ /* 0x000fe200078e00ff */
[----:B------:R-:W-:Y:S02]  /*1670*/  LOP3.LUT R20, R15, R20, RZ, 0x3c, !PT ;  /* 0x000000140f147212 */ /* 0x000fe400078e3cff */
[----:B------:R-:W-:-:S02]  /*1680*/  SEL R15, RZ, 0x4, P3 ;  /* 0x00000004ff0f7807 */ /* 0x000fc40001800000 */
[C---:B------:R-:W-:Y:S01]  /*1690*/  LOP3.LUT P3, RZ, R28.reuse, 0x1, RZ, 0xc0, !PT ;  /* 0x000000011cff7812 */ /* 0x040fe2000786c0ff */
[C---:B------:R-:W-:Y:S01]  /*16a0*/  IMAD R179, R19.reuse, 0x200, R20 ;  /* 0x0000020013b37824 */ /* 0x040fe200078e0214 */
[----:B------:R-:W-:Y:S02]  /*16b0*/  SEL R26, RZ, 0x1, P5 ;  /* 0x00000001ff1a7807 */ /* 0x000fe40002800000 */
[C---:B------:R-:W-:Y:S02]  /*16c0*/  LOP3.LUT P6, RZ, R28.reuse, 0x2, RZ, 0xc0, !PT ;  /* 0x000000021cff7812 */ /* 0x040fe400078cc0ff */
[----:B------:R-:W-:Y:S01]  /*16d0*/  LOP3.LUT P5, RZ, R28, 0x4, RZ, 0xc0, !PT ;  /* 0x000000041cff7812 */ /* 0x000fe200078ac0ff */
[----:B------:R-:W-:Y:S01]  /*16e0*/  IMAD.SHL.U32 R28, R19, 0x10, RZ ;  /* 0x00000010131c7824 */ /* 0x000fe200078e00ff */
[C---:B------:R-:W-:Y:S02]  /*16f0*/  ISETP.GE.OR P3, PT, R194.reuse, UR4, !P3 ;  /* 0x00000004c2007c0c */ /* 0x040fe4000df66670 */
[----:B------:R-:W-:-:S02]  /*1700*/  ISETP.GE.OR P2, PT, R194, UR4, !P6 ;  /* 0x00000004c2007c0c */ /* 0x000fc4000f746670 */
[----:B------:R-:W-:Y:S02]  /*1710*/  ISETP.GE.OR P5, PT, R194, UR4, !P5 ;  /* 0x00000004c2007c0c */ /* 0x000fe4000efa6670 */
[----:B------:R-:W-:Y:S02]  /*1720*/  LOP3.LUT R26, R3, 0x2, R26, 0xe2, !PT ;  /* 0x00000002031a7812 */ /* 0x000fe400078ee21a */
[----:B------:R-:W-:Y:S02]  /*1730*/  LEA.HI R29, R29, R30, RZ, 0x2 ;  /* 0x0000001e1d1d7211 */ /* 0x000fe400078f10ff */
[----:B------:R-:W-:Y:S02]  /*1740*/  LOP3.LUT R15, R26, R15, RZ, 0xfc, !PT ;  /* 0x0000000f1a0f7212 */ /* 0x000fe400078efcff */
[----:B------:R-:W-:Y:S01]  /*1750*/  LOP3.LUT R29, R29, 0xfffffffc, RZ, 0xc0, !PT ;  /* 0xfffffffc1d1d7812 */ /* 0x000fe200078ec0ff */
[----:B------:R3:W-:Y:S01]  /*1760*/  LDGSTS.E.BYPASS.LTC128B.128 [R10+0xc080], [R36.64], !P3 ;  /* 0x0c080000240a7fae */ /* 0x0007e2000d901d50 */
[----:B------:R-:W-:-:S02]  /*1770*/  LOP3.LUT P4, RZ, R15, 0x1, RZ, 0xc0, !PT ;  /* 0x000000010fff7812 */ /* 0x000fc4000788c0ff */
[C---:B------:R-:W-:Y:S01]  /*1780*/  LOP3.LUT P3, RZ, R15.reuse, 0x2, RZ, 0xc0, !PT ;  /* 0x000000020fff7812 */ /* 0x040fe2000786c0ff */
[----:B------:R3:W-:Y:S01]  /*1790*/  LDGSTS.E.BYPASS.LTC128B.128 [R10+0xd080], [R36.64+0x40], !P2 ;  /* 0x0d080040240a7fae */ /* 0x0007e2000d101d50 */
[----:B------:R-:W-:Y:S01]  /*17a0*/  ISETP.GE.OR P6, PT, R194, UR4, !P4 ;  /* 0x00000004c2007c0c */ /* 0x000fe2000e7c6670 */
[----:B------:R-:W-:Y:S01]  /*17b0*/  IMAD.IADD R3, R30, 0x1, -R29 ;  /* 0x000000011e037824 */ /* 0x000fe200078e0a1d */
[----:B------:R-:W-:Y:S01]  /*17c0*/  LOP3.LUT P2, RZ, R15, 0x4, RZ, 0xc0, !PT ;  /* 0x000000040fff7812 */ /* 0x000fe2000784c0ff */
[----:B------:R3:W-:Y:S01]  /*17d0*/  LDGSTS.E.BYPASS.LTC128B.128 [R10+0xe080], [R36.64+0x80], !P5 ;  /* 0x0e080080240a7fae */ /* 0x0007e2000e901d50 */
[----:B------:R-:W-:Y:S01]  /*17e0*/  ISETP.GE.OR P5, PT, R194, UR4, !P3 ;  /* 0x00000004c2007c0c */ /* 0x000fe2000dfa6670 */
[----:B------:R-:W-:Y:S01]  /*17f0*/  IMAD.SHL.U32 R29, R0, 0x8, RZ ;  /* 0x00000008001d7824 */ /* 0x000fe200078e00ff */
[----:B------:R-:W-:Y:S01]  /*1800*/  LEA.HI R15, R23, R194, RZ, 0x3 ;  /* 0x000000c2170f7211 */ /* 0x000fe200078f18ff */
[----:B------:R1:W-:Y:S01]  /*1810*/  @!P1 LDGSTS.E.BYPASS.LTC128B.128 [R31+0x18080], [R34.64] ;  /* 0x18080000221f9fae */ /* 0x0003e2000b901d50 */
[----:B------:R-:W-:Y:S01]  /*1820*/  SEL R26, RZ, 0xffffffff, P0 ;  /* 0xffffffffff1a7807 */ /* 0x000fe20000000000 */
[C---:B------:R-:W-:Y:S01]  /*1830*/  IMAD.SHL.U32 R30, R18.reuse, 0x40, RZ ;  /* 0x00000040121e7824 */ /* 0x040fe200078e00ff */
[----:B------:R-:W-:Y:S01]  /*1840*/  LOP3.LUT R15, R15, 0xfffffff8, RZ, 0xc0, !PT ;  /* 0xfffffff80f0f7812 */ /* 0x000fe200078ec0ff */
[----:B------:R-:W0:Y:S01]  /*1850*/  LDGDEPBAR ;  /* 0x00000000000079af */ /* 0x000e220000000000 */
[----:B------:R-:W-:Y:S01]  /*1860*/  LOP3.LUT P0, RZ, R18, 0x2, RZ, 0xc0, !PT ;  /* 0x0000000212ff7812 */ /* 0x000fe2000780c0ff */
[----:B------:R-:W-:Y:S01]  /*1870*/  IMAD.SHL.U32 R26, R26, 0x2, RZ ;  /* 0x000000021a1a7824 */ /* 0x000fe200078e00ff */
[----:B------:R-:W-:Y:S01]  /*1880*/  LOP3.LUT R18, R29, 0x18, RZ, 0xc0, !PT ;  /* 0x000000181d127812 */ /* 0x000fe200078ec0ff */
[----:B------:R3:W-:Y:S01]  /*1890*/  LDGSTS.E.BYPASS.LTC128B.128 [R10+0x12080], [R32.64], !P6 ;  /* 0x12080000200a7fae */ /* 0x0007e2000f101d50 */
[----:B------:R-:W-:Y:S01]  /*18a0*/  IMAD.IADD R15, R194, 0x1, -R15 ;  /* 0x00000001c20f7824 */ /* 0x000fe200078e0a0f */
[----:B------:R-:W-:-:S02]  /*18b0*/  LOP3.LUT P6, RZ, R14, 0x4, RZ, 0xc0, !PT ;  /* 0x000000040eff7812 */ /* 0x000fc400078cc0ff */
[----:B------:R3:W-:Y:S01]  /*18c0*/  LDGSTS.E.BYPASS.LTC128B.128 [R10+0x13080], [R32.64+0x40], !P5 ;  /* 0x13080040200a7fae */ /* 0x0007e2000e901d50 */
[----:B------:R-:W-:Y:S01]  /*18d0*/  ISETP.GE.OR P5, PT, R194, UR4, !P2 ;  /* 0x00000004c2007c0c */ /* 0x000fe2000d7a6670 */
[----:B------:R-:W-:Y:S01]  /*18e0*/  IMAD.SHL.U32 R23, R15, 0x40, RZ ;  /* 0x000000400f177824 */ /* 0x000fe200078e00ff */
[----:B------:R-:W-:Y:S01]  /*18f0*/  UIADD3 UR4, UR10, 0x1, URZ ;  /* 0x000000010a047890 */ /* 0x000fe2000fffe03f */
[----:B------:R-:W-:Y:S02]  /*1900*/  LEA.HI R27, R27, R8, RZ, 0x7 ;  /* 0x000000081b1b7211 */ /* 0x000fe400078f38ff */
[----:B------:R-:W-:Y:S01]  /*1910*/  LOP3.LUT R29, R30, 0xc0, RZ, 0xc0, !PT ;  /* 0x000000c01e1d7812 */ /* 0x000fe200078ec0ff */
[----:B------:R-:W-:Y:S01]  /*1920*/  UISETP.GE.AND UP0, UPT, UR4, UR12, UPT ;  /* 0x0000000c0400728c */ /* 0x000fe2000bf06270 */
[----:B------:R-:W-:Y:S02]  /*1930*/  LOP3.LUT R23, R23, 0x1c0, RZ, 0xc0, !PT ;  /* 0x000001c017177812 */ /* 0x000fe400078ec0ff */
[----:B------:R-:W-:-:S02]  /*1940*/  SHF.R.U32.HI R27, RZ, 0x4, R27 ;  /* 0x00000004ff1b7819 */ /* 0x000fc4000001161b */
[----:B------:R-:W-:Y:S02]  /*1950*/  LOP3.LUT R30, R29, 0x8, R22, 0xf8, !PT ;  /* 0x000000081d1e7812 */ /* 0x000fe400078ef816 */
[----:B------:R3:W-:Y:S01]  /*1960*/  LDGSTS.E.BYPASS.LTC128B.128 [R10+0x14080], [R32.64+0x80], !P5 ;  /* 0x14080080200a7fae */ /* 0x0007e2000e901d50 */
[C---:B------:R-:W-:Y:S01]  /*1970*/  LOP3.LUT P5, RZ, R14.reuse, 0x2, RZ, 0xc0, !PT ;  /* 0x000000020eff7812 */ /* 0x040fe200078ac0ff */
[----:B------:R-:W-:Y:S01]  /*1980*/  IMAD.SHL.U32 R14, R14, 0x40, RZ ;  /* 0x000000400e0e7824 */ /* 0x000fe200078e00ff */
[----:B-1----:R-:W-:Y:S02]  /*1990*/  LOP3.LUT R34, R28, 0x10, RZ, 0xc0, !PT ;  /* 0x000000101c227812 */ /* 0x002fe400078ec0ff */
[----:B------:R-:W-:Y:S02]  /*19a0*/  SHF.R.U32.HI R28, RZ, 0x3, R23 ;  /* 0x00000003ff1c7819 */ /* 0x000fe40000011617 */
[----:B------:R-:W-:Y:S01]  /*19b0*/  LOP3.LUT R19, R14, 0x1c0, RZ, 0xc0, !PT ;  /* 0x000001c00e137812 */ /* 0x000fe200078ec0ff */
[----:B------:R-:W-:Y:S01]  /*19c0*/  IMAD.IADD R14, R8, 0x1, -R21 ;  /* 0x00000001080e7824 */ /* 0x000fe200078e0a15 */
[----:B------:R-:W-:Y:S01]  /*19d0*/  LOP3.LUT R28, R28, R23, R18, 0x1e, !PT ;  /* 0x000000171c1c7212 */ /* 0x000fe200078e1e12 */
[----:B------:R-:W-:Y:S01]  /*19e0*/  @!P1 IMAD.SHL.U32 R23, R8, 0x10, RZ ;  /* 0x0000001008179824 */ /* 0x000fe200078e00ff */
[----:B------:R-:W-:-:S02]  /*19f0*/  SHF.R.U32.HI R20, RZ, 0x3, R19 ;  /* 0x00000003ff147819 */ /* 0x000fc40000011613 */
[----:B------:R-:W-:Y:S01]  /*1a00*/  SEL R174, R181, 0xfffffff0, !P5 ;  /* 0xfffffff0b5ae7807 */ /* 0x000fe20006800000 */
[----:B------:R-:W-:Y:S01]  /*1a10*/  IMAD.IADD R201, R13, 0x1, R28 ;  /* 0x000000010dc97824 */ /* 0x000fe200078e021c */
[----:B------:R-:W-:Y:S01]  /*1a20*/  LOP3.LUT R20, R20, R19, R184, 0x1e, !PT ;  /* 0x0000001314147212 */ /* 0x000fe200078e1eb8 */
[----:B------:R-:W-:Y:S01]  /*1a30*/  IMAD.SHL.U32 R19, R3, 0x40, RZ ;  /* 0x0000004003137824 */ /* 0x000fe200078e00ff */
[----:B------:R-:W-:Y:S01]  /*1a40*/  SHF.R.S32.HI R13, RZ, 0x1f, R14 ;  /* 0x0000001fff0d7819 */ /* 0x000fe2000001140e */
[----:B------:R3:W-:Y:S01]  /*1a50*/  @!P1 LDGSTS.E.BYPASS.LTC128B.128 [R23+0x18280], [R24.64] ;  /* 0x1828000018179fae */ /* 0x0007e2000b901d50 */
[----:B------:R-:W-:Y:S01]  /*1a60*/  PLOP3.LUT P5, PT, PT, PT, UP0, 0x80, 0x0 ;  /* 0x000000000000781c */ /* 0x000fe20003faf008 */
[----:B------:R-:W-:Y:S01]  /*1a70*/  IMAD.SHL.U32 R201, R201, 0x2, RZ ;  /* 0x00000002c9c97824 */ /* 0x000fe200078e00ff */
[----:B------:R-:W-:Y:S01]  /*1a80*/  LEA.HI R13, R13, R14, RZ, 0x2 ;  /* 0x0000000e0d0d7211 */ /* 0x000fe200078f10ff */
[----:B------:R-:W0:Y:S01]  /*1a90*/  LDGDEPBAR ;  /* 0x00000000000079af */ /* 0x000e220000000000 */
[----:B------:R-:W-:Y:S01]  /*1aa0*/  LOP3.LUT R19, R19, 0xc0, RZ, 0xc0, !PT ;  /* 0x000000c013137812 */ /* 0x000fe200078ec0ff */
[----:B------:R-:W-:Y:S01]  /*1ab0*/  IMAD.IADD R177, R177, 0x1, R20 ;  /* 0x00000001b1b17824 */ /* 0x000fe200078e0214 */
[----:B------:R-:W-:Y:S01]  /*1ac0*/  LOP3.LUT R22, R34, 0x8, R27, 0xf8, !PT ;  /* 0x0000000822167812 */ /* 0x000fe200078ef81b */
[----:B------:R-:W0:Y:S01]  /*1ad0*/  LDGDEPBAR ;  /* 0x00000000000079af */ /* 0x000e220000000000 */
[----:B------:R-:W-:-:S02]  /*1ae0*/  SHF.R.S32.HI R190, RZ, 0x2, R13 ;  /* 0x00000002ffbe7819 */ /* 0x000fc4000001140d */
[----:B------:R-:W-:Y:S02]  /*1af0*/  SHF.R.U32.HI R21, RZ, 0x3, R19 ;  /* 0x00000003ff157819 */ /* 0x000fe40000011613 */
[----:B------:R-:W-:Y:S01]  /*1b00*/  SHF.R.U32.HI R29, RZ, 0x3, R29 ;  /* 0x00000003ff1d7819 */ /* 0x000fe2000001161d */
[----:B------:R-:W-:Y:S01]  /*1b10*/  IMAD R190, R5, 0x10, R190 ;  /* 0x0000001005be7824 */ /* 0x000fe200078e02be */
[----:B------:R-:W-:Y:S01]  /*1b20*/  SEL R173, R181, 0xfffffff0, !P0 ;  /* 0xfffffff0b5ad7807 */ /* 0x000fe20004000000 */
[----:B------:R-:W-:Y:S01]  /*1b30*/  IMAD R5, R5, 0x200, R178 ;  /* 0x0000020005057824 */ /* 0x000fe200078e02b2 */
[----:B------:R-:W-:Y:S02]  /*1b40*/  LOP3.LUT P0, RZ, R3, 0x2, RZ, 0xc0, !PT ;  /* 0x0000000203ff7812 */ /* 0x000fe4000780c0ff */
[C---:B------:R-:W-:Y:S02]  /*1b50*/  LOP3.LUT R3, R21.reuse, R22, R19, 0x1e, !PT ;  /* 0x0000001615037212 */ /* 0x040fe400078e1e13 */
[----:B------:R-:W-:-:S02]  /*1b60*/  LOP3.LUT R184, R21, R19, R184, 0x1e, !PT ;  /* 0x0000001315b87212 */ /* 0x000fc400078e1eb8 */
[----:B------:R-:W-:Y:S01]  /*1b70*/  LOP3.LUT R29, R30, R29, RZ, 0x3c, !PT ;  /* 0x0000001d1e1d7212 */ /* 0x000fe200078e3cff */
[----:B------:R-:W-:Y:S01]  /*1b80*/  IMAD.IADD R182, R178, 0x1, R3 ;  /* 0x00000001b2b67824 */ /* 0x000fe200078e0203 */
[----:B------:R-:W-:Y:S01]  /*1b90*/  LOP3.LUT R19, R21, R19, R18, 0x1e, !PT ;  /* 0x0000001315137212 */ /* 0x000fe200078e1e12 */
[----:B------:R-:W-:Y:S01]  /*1ba0*/  IMAD.IADD R184, R5, 0x1, R184 ;  /* 0x0000000105b87824 */ /* 0x000fe200078e02b8 */
[----:B------:R-:W-:Y:S01]  /*1bb0*/  LOP3.LUT R189, R26, 0x2, R189, 0xe2, !PT ;  /* 0x000000021abd7812 */ /* 0x000fe200078ee2bd */
[----:B------:R-:W-:Y:S01]  /*1bc0*/  IMAD.U32 R180, R180, 0x20, R29 ;  /* 0x00000020b4b47824 */ /* 0x000fe200078e001d */
[----:B------:R-:W-:Y:S01]  /*1bd0*/  SEL R172, R172, 0xffffffe0, !P6 ;  /* 0xffffffe0acac7807 */ /* 0x000fe20007000000 */
[----:B------:R-:W-:Y:S01]  /*1be0*/  IMAD.IADD R178, R178, 0x1, R19 ;  /* 0x00000001b2b27824 */ /* 0x000fe200078e0213 */
[C---:B------:R-:W-:Y:S02]  /*1bf0*/  IADD3 R200, R10.reuse, 0xc080, RZ ;  /* 0x0000c0800ac87810 */ /* 0x040fe40007ffe0ff */
[----:B------:R-:W-:-:S02]  /*1c00*/  IADD3 R191, R10, 0x12080, RZ ;  /* 0x000120800abf7810 */ /* 0x000fc40007ffe0ff */
[----:B------:R-:W-:Y:S02]  /*1c10*/  SEL R181, R181, 0xfffffff0, !P0 ;  /* 0xfffffff0b5b57807 */ /* 0x000fe40004000000 */
[----:B------:R-:W-:Y:S01]  /*1c20*/  IADD3 R3, R201, 0x18480, RZ ;  /* 0x00018480c9037810 */ /* 0x000fe20007ffe0ff */
[----:B------:R-:W-:Y:S05]  /*1c30*/  @P5 BRA `(.L_x_822) ;  /* 0x000001b000005947 */ /* 0x000fea0003800000 */
[----:B---3--:R-:W-:Y:S01]  /*1c40*/  USHF.R.S32.HI UR5, URZ, 0x1f, UR4 ;  /* 0x0000001f3f057899 */ /* 0x008fe20008011404 */
[----:B------:R-:W-:Y:S01]  /*1c50*/  IMAD.WIDE.U32 R18, R11, UR4, R192 ;  /* 0x000000040b127c25 */ /* 0x000fe2000f8e00c0 */
[----:B------:R-:W-:Y:S01]  /*1c60*/  UIMAD UR20, UR20, UR4, URZ ;  /* 0x00000004141472a4 */ /* 0x000fe2000f8e023f */
[----:B------:R-:W-:Y:S01]  /*1c70*/  BSSY B0, `(.L_x_822) ;  /* 0x0000017000007945 */ /* 0x000fe20003800000 */
[----:B------:R-:W-:Y:S02]  /*1c80*/  USHF.L.U32 UR15, UR4, 0x6, URZ ;  /* 0x00000006040f7899 */ /* 0x000fe4000800063f */
[----:B------:R-:W-:Y:S01]  /*1c90*/  ULDC UR13, c[0x0][0x168] ;  /* 0x00005a00000d7ab9 */ /* 0x000fe20000000800 */
[----:B------:R-:W-:Y:S01]  /*1ca0*/  LEA R20, P5, R18, c[0x0][0x1f0], 0x1 ;  /* 0x00007c0012147a11 */ /* 0x000fe200078a08ff */
[----:B------:R-:W-:-:S02]  /*1cb0*/  UIMAD UR5, UR5, UR21, UR20 ;  /* 0x00000015050572a4 */ /* 0x000fc4000f8e0214 */
[----:B------:R-:W-:-:S04]  /*1cc0*/  UIADD3 UR13, -UR15, UR13, URZ ;  /* 0x0000000d0f0d7290 */ /* 0x000fc8000fffe13f */
[----:B------:R-:W-:Y:S02]  /*1cd0*/  IADD3 R5, R19, UR5, RZ ;  /* 0x0000000513057c10 */ /* 0x000fe4000fffe0ff */
[----:B------:R-:W-:Y:S02]  /*1ce0*/  ISETP.LT.AND P0, PT, R194, UR13, PT ;  /* 0x0000000dc2007c0c */ /* 0x000fe4000bf01270 */
[----:B------:R-:W-:Y:S01]  /*1cf0*/  LEA.HI.X R21, R18, c[0x0][0x1f4], R5, 0x1, P5 ;  /* 0x00007d0012157a11 */ /* 0x000fe200028f0c05 */
[----:B------:R-:W-:Y:S01]  /*1d00*/  IMAD.U32 R5, RZ, RZ, UR15 ;  /* 0x0000000fff057e24 */ /* 0x000fe2000f8e00ff */
[----:B------:R-:W-:Y:S02]  /*1d10*/  ISETP.GE.OR P6, PT, R16, c[0x0][0x1fc], !P0 ;  /* 0x00007f0010007a0c */ /* 0x000fe400047c6670 */
[----:B------:R-:W-:Y:S02]  /*1d20*/  ISETP.GE.OR P5, PT, R12, c[0x0][0x1fc], !P0 ;  /* 0x00007f000c007a0c */ /* 0x000fe400047a6670 */
[----:B------:R-:W-:-:S09]  /*1d30*/  ISETP.GE.OR P0, PT, R188, c[0x0][0x1fc], !P0 ;  /* 0x00007f00bc007a0c */ /* 0x000fd20004706670 */
[----:B------:R1:W-:Y:S04]  /*1d40*/  LDGSTS.E.BYPASS.LTC128B.128 [R10+0x15080], [R20.64], !P6 ;  /* 0x15080000140a7fae */ /* 0x0003e8000f101d50 */
[----:B------:R1:W-:Y:S01]  /*1d50*/  LDGSTS.E.BYPASS.LTC128B.128 [R10+0x16080], [R20.64+0x40], !P5 ;  /* 0x16080040140a7fae */ /* 0x0003e2000e901d50 */
[----:B------:R-:W-:-:S03]  /*1d60*/  IADD3 R4, P5, R4, UR15, RZ ;  /* 0x0000000f04047c10 */ /* 0x000fc6000ffbe0ff */
[----:B------:R1:W-:Y:S01]  /*1d70*/  LDGSTS.E.BYPASS.LTC128B.128 [R10+0x17080], [R20.64+0x80], !P0 ;  /* 0x17080080140a7fae */ /* 0x0003e2000c101d50 */
[----:B------:R-:W-:Y:S02]  /*1d80*/  LEA R16, P0, R4, c[0x0][0x280], 0x2 ;  /* 0x0000a00004107a11 */ /* 0x000fe400078010ff */
[----:B------:R-:W-:-:S04]  /*1d90*/  LEA.HI.X.SX32 R5, R5, R2, 0x1, P5 ;  /* 0x0000000205057211 */ /* 0x000fc800028f0eff */
[----:B------:R-:W-:Y:S01]  /*1da0*/  LEA.HI.X R17, R4, c[0x0][0x284], R5, 0x2, P0 ;  /* 0x0000a10004117a11 */ /* 0x000fe200000f1405 */
[----:B------:R-:W-:Y:S05]  /*1db0*/  @P1 BRA `(.L_x_823) ;  /* 0x0000002000001947 */ /* 0x000fea0003800000 */
[----:B------:R-:W-:-:S05]  /*1dc0*/  SHF.L.U32 R2, R8, 0x4, RZ ;  /* 0x0000000408027819 */ /* 0x000fca00000006ff */
[----:B------:R2:W-:Y:S02]  /*1dd0*/  LDGSTS.E.BYPASS.LTC128B.128 [R2+0x18380], [R16.64] ;  /* 0x1838000010027fae */ /* 0x0005e4000b901d50 */
.L_x_823:
[----:B------:R-:W-:Y:S05]  /*1de0*/  BSYNC B0 ;  /* 0x0000000000007941 */ /* 0x000fea0003800000 */
.L_x_822:
[----:B---3--:R-:W-:Y:S01]  /*1df0*/  SHF.R.S32.HI R5, RZ, 0x1f, R0 ;  /* 0x0000001fff057819 */ /* 0x008fe20000011400 */
[----:B------:R-:W0:Y:S01]  /*1e00*/  LDGDEPBAR ;  /* 0x00000000000079af */ /* 0x000e220000000000 */
[----:B------:R-:W-:Y:S01]  /*1e10*/  LOP3.LUT R13, R13, 0x7ffffffc, RZ, 0xc0, !PT ;  /* 0x7ffffffc0d0d7812 */ /* 0x000fe200078ec0ff */
[----:B--2---:R-:W-:Y:S01]  /*1e20*/  IMAD R2, R6, c[0x0][0x238], RZ ;  /* 0x00008e0006027a24 */ /* 0x004fe200078e02ff */
[----:B------:R-:W-:Y:S01]  /*1e30*/  LEA.HI R5, R5, R0, RZ, 0x2 ;  /* 0x0000000005057211 */ /* 0x000fe200078f10ff */
[----:B------:R-:W-:Y:S01]  /*1e40*/  UMOV UR27, 0x1 ;  /* 0x00000001001b7882 */ /* 0x000fe20000000000 */
[----:B------:R-:W-:Y:S01]  /*1e50*/  SHF.R.S32.HI R9, RZ, 0x1f, R8 ;  /* 0x0000001fff097819 */ /* 0x000fe20000011408 */
[----:B------:R-:W-:Y:S01]  /*1e60*/  IMAD.IADD R13, R14, 0x1, -R13 ;  /* 0x000000010e0d7824 */ /* 0x000fe200078e0a0d */
[----:B------:R-:W-:Y:S01]  /*1e70*/  LOP3.LUT R5, R5, 0x1ffffffc, RZ, 0xc0, !PT ;  /* 0x1ffffffc05057812 */ /* 0x000fe200078ec0ff */
[----:B------:R-:W-:Y:S01]  /*1e80*/  ULDC UR25, c[0x0][0x198] ;  /* 0x0000660000197ab9 */ /* 0x000fe20000000800 */
[----:B------:R-:W-:Y:S01]  /*1e90*/  LOP3.LUT P0, RZ, R15, 0x4, RZ, 0xc0, !PT ;  /* 0x000000040fff7812 */ /* 0x000fe2000780c0ff */
[----:B------:R-:W-:Y:S01]  /*1ea0*/  UIADD3 UR25, -UR11, UR25, UR27 ;  /* 0x000000190b197290 */ /* 0x000fe2000fffe11b */
[C---:B------:R-:W-:Y:S01]  /*1eb0*/  IMAD R2, R7.reuse, c[0x0][0x23c], R2 ;  /* 0x00008f0007027a24 */ /* 0x040fe200078e0202 */
[----:B------:R-:W-:Y:S01]  /*1ec0*/  ULDC.64 UR4, c[0x0][0x240] ;  /* 0x0000900000047ab9 */ /* 0x000fe20000000a00 */
[----:B------:R-:W-:Y:S01]  /*1ed0*/  IMAD.IADD R0, R0, 0x1, -R5 ;  /* 0x0000000100007824 */ /* 0x000fe200078e0a05 */
[----:B------:R-:W-:Y:S01]  /*1ee0*/  UIMAD UR4, UR14, UR4, URZ ;  /* 0x000000040e0472a4 */ /* 0x000fe2000f8e023f */
[----:B------:R-:W-:Y:S01]  /*1ef0*/  IMAD.WIDE.U32 R8, R7, c[0x0][0x238], R8 ;  /* 0x00008e0007087a25 */ /* 0x000fe200078e0008 */
[----:B------:R-:W-:Y:S01]  /*1f00*/  LEA R177, R177, 0x1c480, 0x1 ;  /* 0x0001c480b1b17811 */ /* 0x000fe200078e08ff */
[----:B------:R-:W-:Y:S01]  /*1f10*/  ULDC UR24, c[0x0][0x2a0] ;  /* 0x0000a80000187ab9 */ /* 0x000fe20000000800 */
[----:B------:R-:W-:Y:S01]  /*1f20*/  MOV R208, UR25 ;  /* 0x0000001900d07c02 */ /* 0x000fe20008000f00 */
[----:B------:R-:W-:Y:S01]  /*1f30*/  IMAD R205, R0, 0x4, R13 ;  /* 0x0000000400cd7824 */ /* 0x000fe200078e020d */
[----:B------:R-:W-:Y:S01]  /*1f40*/  UIMAD UR15, UR9, UR5, UR4 ;  /* 0x00000005090f72a4 */ /* 0x000fe2000f8e0204 */
[----:B------:R-:W-:Y:S01]  /*1f50*/  IMAD.IADD R9, R9, 0x1, R2 ;  /* 0x0000000109097824 */ /* 0x000fe200078e0202 */
[----:B------:R-:W-:Y:S01]  /*1f60*/  ULOP3.LUT UR24, URZ, UR24, URZ, 0x33, !UPT ;  /* 0x000000183f187292 */ /* 0x000fe2000f8e333f */
[----:B------:R-:W-:Y:S01]  /*1f70*/  IMAD.U32 R206, RZ, RZ, UR9 ;  /* 0x00000009ffce7e24 */ /* 0x000fe2000f8e00ff */
[----:B------:R-:W-:Y:S01]  /*1f80*/  SHF.L.U32 R180, R180, 0x1, RZ ;  /* 0x00000001b4b47819 */ /* 0x000fe200000006ff */
[----:B------:R-:W-:Y:S01]  /*1f90*/  IMAD.SHL.U32 R205, R205, 0x2, RZ ;  /* 0x00000002cdcd7824 */ /* 0x000fe200078e00ff */
[----:B------:R-:W-:Y:S01]  /*1fa0*/  IADD3 R204, R201, 0x184c0, RZ ;  /* 0x000184c0c9cc7810 */ /* 0x000fe20007ffe0ff */
[----:B------:R-:W-:Y:S01]  /*1fb0*/  IMAD.WIDE.U32 R206, R206, c[0x0][0x240], R8 ;  /* 0x00009000cece7a25 */ /* 0x000fe200078e0008 */
[----:B------:R-:W-:Y:S01]  /*1fc0*/  @P0 IADD3 R204, R3, -0x40, RZ ;  /* 0xffffffc003cc0810 */ /* 0x000fe20007ffe0ff */
[----:B------:R-:W-:Y:S01]  /*1fd0*/  ULDC UR23, c[0x0][0x278] ;  /* 0x00009e0000177ab9 */ /* 0x000fe20000000800 */
[----:B------:R-:W-:Y:S01]  /*1fe0*/  IADD3 R208, R208, -c[0x0][0x168], -R205 ;  /* 0x80005a00d0d07a10 */ /* 0x000fe20007ffe8cd */
[--C-:B------:R-:W-:Y:S01]  /*1ff0*/  IMAD R176, R174, 0x2, R177.reuse ;  /* 0x00000002aeb07824 */ /* 0x100fe200078e02b1 */
[----:B------:R-:W-:Y:S01]  /*2000*/  LEA R178, R178, 0x80, 0x1 ;  /* 0x00000080b2b27811 */ /* 0x000fe200078e08ff */
[C---:B------:R-:W-:Y:S01]  /*2010*/  IMAD R175, R172.reuse, 0x2, R177 ;  /* 0x00000002acaf7824 */ /* 0x040fe200078e02b1 */
        /* <DEDUP_REMOVED lines=53> */
[----:B------:R-:W-:Y:S01]  /*2370*/  IMAD.IADD R0, R184, 0x1, R181 ;  /* 0x00000001b8007824 */ /* 0x000fe200078e02b5 */
[C---:B------:R-:W-:Y:S01]  /*2380*/  IADD3 R211, R208.reuse, UR24, RZ ;  /* 0x00000018d0d37c10 */ /* 0x040fe2000fffe0ff */
[----:B------:R-:W-:Y:S01]  /*2390*/  ULDC UR26, c[0x0][0x2a8] ;  /* 0x0000aa00001a7ab9 */ /* 0x000fe20000000800 */
[----:B------:R-:W-:Y:S01]  /*23a0*/  IADD3 R209, R208, c[0x0][0x2a4], RZ ;  /* 0x0000a900d0d17a10 */ /* 0x000fe20007ffe0ff */
[----:B------:R-:W-:Y:S01]  /*23b0*/  ULDC UR22, c[0x0][0x2a0] ;  /* 0x0000a80000167ab9 */ /* 0x000fe20000000800 */
[----:B------:R-:W-:Y:S01]  /*23c0*/  IADD3 R212, -R205, UR18, RZ ;  /* 0x00000012cdd47c10 */ /* 0x000fe2000fffe1ff */
[----:B------:R-:W-:-:S02]  /*23d0*/  ULDC UR21, c[0x0][0x2a0] ;  /* 0x0000a80000157ab9 */ /* 0x000fc40000000800 */
[----:B------:R-:W-:Y:S02]  /*23e0*/  ULDC UR14, c[0x0][0x290] ;  /* 0x0000a400000e7ab9 */ /* 0x000fe40000000800 */
[----:B------:R-:W-:Y:S02]  /*23f0*/  UIMAD UR11, UR9, UR23, URZ ;  /* 0x00000017090b72a4 */ /* 0x000fe4000f8e023f */
[----:B------:R-:W-:Y:S02]  /*2400*/  UMOV UR4, URZ ;  /* 0x0000003f00047c82 */ /* 0x000fe40008000000 */
[----:B------:R-:W-:Y:S02]  /*2410*/  UMOV UR20, 0x1 ;  /* 0x0000000100147882 */ /* 0x000fe40000000000 */
[----:B------:R-:W-:Y:S02]  /*2420*/  UMOV UR19, URZ ;  /* 0x0000003f00137c82 */ /* 0x000fe40008000000 */
[----:B------:R-:W-:-:S02]  /*2430*/  USHF.L.U32 UR5, UR8, 0x7, URZ ;  /* 0x0000000708057899 */ /* 0x000fc4000800063f */
[----:B------:R-:W-:Y:S02]  /*2440*/  ULDC UR13, c[0x0][0x168] ;  /* 0x00005a00000d7ab9 */ /* 0x000fe40000000800 */
[----:B------:R-:W-:Y:S02]  /*2450*/  UISETP.GT.AND UP5, UPT, UR8, -0x1, UPT ;  /* 0xffffffff0800788c */ /* 0x000fe4000bfa4270 */
[----:B------:R-:W-:Y:S02]  /*2460*/  UISETP.LE.AND UP4, UPT, UR27, UR26, UPT ;  /* 0x0000001a1b00728c */ /* 0x000fe4000bf83270 */
[----:B------:R-:W-:Y:S02]  /*2470*/  ULOP3.LUT UR22, URZ, UR22, URZ, 0x33, !UPT ;  /* 0x000000163f167292 */ /* 0x000fe4000f8e333f */
[----:B------:R-:W-:Y:S02]  /*2480*/  ULOP3.LUT UR21, URZ, UR21, URZ, 0x33, !UPT ;  /* 0x000000153f157292 */ /* 0x000fe4000f8e333f */
[----:B------:R-:W-:-:S02]  /*2490*/  UIMAD UR9, UR9, UR14, URZ ;  /* 0x0000000e090972a4 */ /* 0x000fc4000f8e023f */
[----:B------:R-:W-:Y:S02]  /*24a0*/  ULDC UR18, c[0x0][0x168] ;  /* 0x00005a0000127ab9 */ /* 0x000fe40000000800 */
.L_x_842:
[----:B------:R-:W-:Y:S04]  /*24b0*/  DEPBAR.LE SB0, 0x1 ;  /* 0x000080400000791a */ /* 0x000fe80000000000 */
[----:B------:R-:W-:Y:S01]  /*24c0*/  BAR.SYNC.DEFER_BLOCKING 0x0 ;  /* 0x0000000000007b1d */ /* 0x000fe20000010000 */
[----:B------:R-:W-:Y:S02]  /*24d0*/  MOV R3, UR4 ;  /* 0x0000000400037c02 */ /* 0x000fe40008000f00 */
[----:B------:R-:W-:Y:S02]  /*24e0*/  MOV R2, UR4 ;  /* 0x0000000400027c02 */ /* 0x000fe40008000f00 */
[----:B------:R-:W-:Y:S01]  /*24f0*/  MOV R157, UR4 ;  /* 0x00000004009d7c02 */ /* 0x000fe20008000f00 */
[----:B------:R-:W-:Y:S01]  /*2500*/  IMAD R3, R3, 0x1800, R184 ;  /* 0x0000180003037824 */ /* 0x000fe200078e02b8 */
[----:B------:R-:W-:Y:S01]  /*2510*/  MOV R243, UR4 ;  /* 0x0000000400f37c02 */ /* 0x000fe20008000f00 */
[----:B------:R-:W-:Y:S01]  /*2520*/  IMAD R141, R2, 0x1800, R181 ;  /* 0x00001800028d7824 */ /* 0x000fe200078e02b5 */
[----:B------:R-:W-:Y:S01]  /*2530*/  PLOP3.LUT P0, PT, PT, PT, UP4, 0x80, 0x0 ;  /* 0x000000000000781c */ /* 0x000fe20003f0f048 */
[----:B------:R-:W-:Y:S01]  /*2540*/  IMAD R157, R157, 0x1800, R0 ;  /* 0x000018009d9d7824 */ /* 0x000fe200078e0200 */
[----:B------:R-:W-:Y:S02]  /*2550*/  SHF.L.U32 R185, R3, 0x1, RZ ;  /* 0x0000000103b97819 */ /* 0x000fe400000006ff */
[----:B------:R-:W-:Y:S02]  /*2560*/  IADD3 R2, R184, R141, RZ ;  /* 0x0000008db8027210 */ /* 0x000fe40007ffe0ff */
[----:B------:R-:W-:Y:S02]  /*2570*/  SHF.L.U32 R186, R157, 0x1, RZ ;  /* 0x000000019dba7819 */ /* 0x000fe400000006ff */
[----:B------:R-:W-:Y:S02]  /*2580*/  SHF.L.U32 R183, R2, 0x1, RZ ;  /* 0x0000000102b77819 */ /* 0x000fe400000006ff */
[-C--:B------:R-:W-:Y:S02]  /*2590*/  LEA R241, R243, R190.reuse, 0x6 ;  /* 0x000000bef3f17211 */ /* 0x080fe400078e30ff */
[----:B------:R-:W-:Y:S01]  /*25a0*/  MOV R251, UR10 ;  /* 0x0000000a00fb7c02 */ /* 0x000fe20008000f00 */
[----:B------:R-:W-:Y:S08]  /*25b0*/  LDSM.16.M88.4 R136, [R180+0x80] ;  /* 0x00008000b488783b */ /* 0x000ff00000000200 */
[----:B------:R-:W2:Y:S08]  /*25c0*/  LDSM.16.M88.4 R132, [R185+0xc080] ;  /* 0x00c08000b984783b */ /* 0x000eb00000000200 */
[----:B------:R-:W3:Y:S08]  /*25d0*/  LDSM.16.M88.4 R140, [R185+0xc880] ;  /* 0x00c88000b98c783b */ /* 0x000ef00000000200 */
[----:B------:R-:W4:Y:S08]  /*25e0*/  LDSM.16.M88.4 R144, [R180+0x1080] ;  /* 0x00108000b490783b */ /* 0x000f300000000200 */
[----:B------:R-:W-:Y:S08]  /*25f0*/  LDSM.16.M88.4 R152, [R173+0x80] ;  /* 0x00008000ad98783b */ /* 0x000ff00000000200 */
[----:B------:R-:W5:Y:S01]  /*2600*/  LDSM.16.M88.4 R148, [R183+0xc080] ;  /* 0x00c08000b794783b */ /* 0x000f620000000200 */
[-C--:B--2---:R-:W-:Y:S07]  /*2610*/  HMMA.16816.F32 R4, R132, R136.reuse, RZ ;  /* 0x000000888404723c */ /* 0x084fee00000018ff */
[----:B------:R-:W2:Y:S01]  /*2620*/  LDSM.16.M88.4 R156, [R186+0xc880] ;  /* 0x00c88000ba9c783b */ /* 0x000ea20000000200 */
[C---:B-1-3--:R-:W-:Y:S07]  /*2630*/  HMMA.16816.F32 R8, R140.reuse, R136, RZ ;  /* 0x000000888c08723c */ /* 0x04afee00000018ff */
[----:B------:R-:W1:Y:S01]  /*2640*/  LDSM.16.M88.4 R160, [R173+0x1080] ;  /* 0x00108000ada0783b */ /* 0x000e620000000200 */
[-C--:B------:R-:W-:Y:S07]  /*2650*/  HMMA.16816.F32 R12, R140, R138.reuse, RZ ;  /* 0x0000008a8c0c723c */ /* 0x080fee00000018ff */
[----:B------:R-:W-:Y:S01]  /*2660*/  LDSM.16.M88.4 R168, [R180+0x2080] ;  /* 0x00208000b4a8783b */ /* 0x000fe20000000200 */
[C---:B------:R-:W-:Y:S07]  /*2670*/  HMMA.16816.F32 R16, R132.reuse, R138, RZ ;  /* 0x0000008a8410723c */ /* 0x040fee00000018ff */
[----:B------:R-:W3:Y:S01]  /*2680*/  LDSM.16.M88.4 R164, [R185+0xd080] ;  /* 0x00d08000b9a4783b */ /* 0x000ee20000000200 */
[-C--:B----4-:R-:W-:Y:S07]  /*2690*/  HMMA.16816.F32 R20, R132, R144.reuse, RZ ;  /* 0x000000908414723c */ /* 0x090fee00000018ff */
[----:B------:R-:W-:Y:S01]  /*26a0*/  LDSM.16.M88.4 R136, [R180+0x3080] ;  /* 0x00308000b488783b */ /* 0x000fe20000000200 */
[C---:B------:R-:W-:Y:S07]  /*26b0*/  HMMA.16816.F32 R24, R140.reuse, R144, RZ ;  /* 0x000000908c18723c */ /* 0x040fee00000018ff */
[----:B------:R-:W-:Y:S04]  /*26c0*/  LDS R249, [R241.X4+0x18080] ;  /* 0x01808000f1f97984 */ /* 0x000fe80000004800 */
[----:B------:R-:W-:Y:S01]  /*26d0*/  LDS R248, [R241.X4+0x180a0] ;  /* 0x0180a000f1f87984 */ /* 0x000fe20000004800 */
[-C--:B------:R-:W-:Y:S03]  /*26e0*/  HMMA.16816.F32 R28, R140, R146.reuse, RZ ;  /* 0x000000928c1c723c */ /* 0x080fe600000018ff */
[----:B------:R-:W-:Y:S05]  /*26f0*/  LDSM.16.M88.4 R140, [R186+0xd080] ;  /* 0x00d08000ba8c783b */ /* 0x000fea0000000200 */
[----:B------:R-:W-:Y:S03]  /*2700*/  HMMA.16816.F32 R32, R132, R146, RZ ;  /* 0x000000928420723c */ /* 0x000fe600000018ff */
[----:B------:R-:W4:Y:S05]  /*2710*/  LDSM.16.M88.4 R132, [R185+0xd880] ;  /* 0x00d88000b984783b */ /* 0x000f2a0000000200 */
[-C--:B-----5:R-:W-:Y:S03]  /*2720*/  HMMA.16816.F32 R4, R148, R152.reuse, R4 ;  /* 0x000000989404723c */ /* 0x0a0fe60000001804 */
[----:B------:R-:W5:Y:S05]  /*2730*/  LDSM.16.M88.4 R144, [R173+0x2080] ;  /* 0x00208000ad90783b */ /* 0x000f6a0000000200 */
[C---:B--2---:R-:W-:Y:S03]  /*2740*/  HMMA.16816.F32 R8, R156.reuse, R152, R8 ;  /* 0x000000989c08723c */ /* 0x044fe60000001808 */
[----:B------:R-:W-:Y:S04]  /*2750*/  LDS R247, [R241.X4+0x18100] ;  /* 0x01810000f1f77984 */ /* 0x000fe80000004800 */
[----:B------:R-:W-:Y:S01]  /*2760*/  LDS R243, [R241.X4+0x18120] ;  /* 0x01812000f1f37984 */ /* 0x000fe20000004800 */
        /* <DEDUP_REMOVED lines=9> */
[-C--:B---3--:R-:W-:Y:S01]  /*2800*/  HMMA.16816.F32 R4, R164, R168.reuse, R4 ;  /* 0x000000a8a404723c */ /* 0x088fe20000001804 */
[----:B------:R-:W2:Y:S07]  /*2810*/  LDSM.16.M88.4 R160, [R180+0x4080] ;  /* 0x00408000b4a0783b */ /* 0x000eae0000000200 */
[C---:B----4-:R-:W-:Y:S08]  /*2820*/  HMMA.16816.F32 R8, R132.reuse, R168, R8 ;  /* 0x000000a88408723c */ /* 0x050ff00000001808 */
        /* <DEDUP_REMOVED lines=9> */
[-C--:B-----5:R-:W-:Y:S01]  /*28c0*/  HMMA.16816.F32 R4, R140, R144.reuse, R4 ;  /* 0x000000908c04723c */ /* 0x0a0fe20000001804 */
[----:B------:R-:W5:Y:S07]  /*28d0*/  LDSM.16.M88.4 R164, [R186+0xe080] ;  /* 0x00e08000baa4783b */ /* 0x000f6e0000000200 */
[C---:B-1----:R-:W-:Y:S07]  /*28e0*/  HMMA.16816.F32 R8, R148.reuse, R144, R8 ;  /* 0x000000909408723c */ /* 0x042fee0000001808 */
[----:B------:R-:W-:Y:S01]  /*28f0*/  LEA R145, R251, R190, 0x6 ;  /* 0x000000befb917211 */ /* 0x000fe200078e30ff */
[-C--:B------:R-:W-:Y:S04]  /*2900*/  HMMA.16816.F32 R12, R148, R146.reuse, R12 ;  /* 0x00000092940c723c */ /* 0x080fe8000000180c */
[C---:B------:R-:W-:Y:S02]  /*2910*/  IADD3 R252, R145.reuse, R209, RZ ;  /* 0x000000d191fc7210 */ /* 0x040fe40007ffe0ff */
[----:B------:R-:W-:Y:S02]  /*2920*/  IADD3 R251, R145, R211, RZ ;  /* 0x000000d391fb7210 */ /* 0x000fe40007ffe0ff */
[C---:B------:R-:W-:Y:S04]  /*2930*/  HMMA.16816.F32 R16, R140.reuse, R146, R16 ;  /* 0x000000928c10723c */ /* 0x040fe80000001810 */
[----:B------:R-:W-:Y:S04]  /*2940*/  IMNMX R252, R212, R252, PT ;  /* 0x000000fcd4fc7217 */ /* 0x000fe80003800200 */
[-C--:B------:R-:W-:Y:S08]  /*2950*/  HMMA.16816.F32 R20, R140, R152.reuse, R20 ;  /* 0x000000988c14723c */ /* 0x080ff00000001814 */
[C---:B------:R-:W-:Y:S08]  /*2960*/  HMMA.16816.F32 R24, R148.reuse, R152, R24 ;  /* 0x000000989418723c */ /* 0x040ff00000001818 */
[-C--:B------:R-:W-:Y:S08]  /*2970*/  HMMA.16816.F32 R28, R148, R154.reuse, R28 ;  /* 0x0000009a941c723c */ /* 0x080ff0000000181c */
[----:B------:R-:W-:Y:S01]  /*2980*/  HMMA.16816.F32 R32, R140, R154, R32 ;  /* 0x0000009a8c20723c */ /* 0x000fe20000001820 */
[----:B------:R-:W1:Y:S07]  /*2990*/  LDSM.16.M88.4 R140, [R186+0xe880] ;  /* 0x00e88000ba8c783b */ /* 0x000e6e0000000200 */
[-C--:B--2---:R-:W-:Y:S08]  /*29a0*/  HMMA.16816.F32 R4, R156, R160.reuse, R4 ;  /* 0x000000a09c04723c */ /* 0x084ff00000001804 */
[C---:B---3--:R-:W-:Y:S08]  /*29b0*/  HMMA.16816.F32 R8, R132.reuse, R160, R8 ;  /* 0x000000a08408723c */ /* 0x048ff00000001808 */
[-C--:B------:R-:W-:Y:S08]  /*29c0*/  HMMA.16816.F32 R12, R132, R162.reuse, R12 ;  /* 0x000000a2840c723c */ /* 0x080ff0000000180c */
[C---:B------:R-:W-:Y:S08]  /*29d0*/  HMMA.16816.F32 R16, R156.reuse, R162, R16 ;  /* 0x000000a29c10723c */ /* 0x040ff00000001810 */
[-C--:B----4-:R-:W-:Y:S08]  /*29e0*/  HMMA.16816.F32 R20, R156, R136.reuse, R20 ;  /* 0x000000889c14723c */ /* 0x090ff00000001814 */
[C---:B------:R-:W-:Y:S08]  /*29f0*/  HMMA.16816.F32 R24, R132.reuse, R136, R24 ;  /* 0x000000888418723c */ /* 0x040ff00000001818 */
[-C--:B------:R-:W-:Y:S01]  /*2a00*/  HMMA.16816.F32 R28, R132, R138.reuse, R28 ;  /* 0x0000008a841c723c */ /* 0x080fe2000000181c */
[----:B------:R-:W2:Y:S07]  /*2a10*/  LDSM.16.M88.4 R132, [R173+0x5080] ;  /* 0x00508000ad84783b */ /* 0x000eae0000000200 */
[----:B------:R-:W-:Y:S08]  /*2a20*/  HMMA.16816.F32 R32, R156, R138, R32 ;  /* 0x0000008a9c20723c */ /* 0x000ff00000001820 */
[-C--:B-----5:R-:W-:Y:S08]  /*2a30*/  HMMA.16816.F32 R4, R164, R168.reuse, R4 ;  /* 0x000000a8a404723c */ /* 0x0a0ff00000001804 */
[C---:B-1----:R-:W-:Y:S08]  /*2a40*/  HMMA.16816.F32 R8, R140.reuse, R168, R8 ;  /* 0x000000a88c08723c */ /* 0x042ff00000001808 */
[-C--:B------:R-:W-:Y:S08]  /*2a50*/  HMMA.16816.F32 R12, R140, R170.reuse, R12 ;  /* 0x000000aa8c0c723c */ /* 0x080ff0000000180c */
[----:B------:R-:W-:Y:S01]  /*2a60*/  FMUL.FTZ R216, R4, c[0x0][0x2b4] ;  /* 0x0000ad0004d87a20 */ /* 0x000fe20000410000 */
[C---:B------:R-:W-:Y:S04]  /*2a70*/  HMMA.16816.F32 R16, R164.reuse, R170, R16 ;  /* 0x000000aaa410723c */ /* 0x040fe80000001810 */
[----:B------:R-:W-:Y:S01]  /*2a80*/  FMUL.FTZ R217, R5, c[0x0][0x2b4] ;  /* 0x0000ad0005d97a20 */ /* 0x000fe20000410000 */
[----:B------:R-:W1:Y:S01]  /*2a90*/  MUFU.TANH R216, R216 ;  /* 0x000000d800d87308 */ /* 0x000e620000002400 */
[----:B------:R-:W-:Y:S02]  /*2aa0*/  FMUL.FTZ R213, R6, c[0x0][0x2b4] ;  /* 0x0000ad0006d57a20 */ /* 0x000fe40000410000 */
[-C--:B--2---:R-:W-:Y:S04]  /*2ab0*/  HMMA.16816.F32 R20, R164, R132.reuse, R20 ;  /* 0x00000084a414723c */ /* 0x084fe80000001814 */
[----:B------:R-:W-:Y:S02]  /*2ac0*/  FMUL.FTZ R214, R7, c[0x0][0x2b4] ;  /* 0x0000ad0007d67a20 */ /* 0x000fe40000410000 */
[----:B------:R-:W-:Y:S01]  /*2ad0*/  FMUL.FTZ R215, R8, c[0x0][0x2b4] ;  /* 0x0000ad0008d77a20 */ /* 0x000fe20000410000 */
[----:B------:R-:W2:Y:S01]  /*2ae0*/  MUFU.TANH R217, R217 ;  /* 0x000000d900d97308 */ /* 0x000ea20000002400 */
[C---:B------:R-:W-:Y:S04]  /*2af0*/  HMMA.16816.F32 R24, R140.reuse, R132, R24 ;  /* 0x000000848c18723c */ /* 0x040fe80000001818 */
[----:B------:R-:W-:Y:S02]  /*2b00*/  FMUL.FTZ R218, R9, c[0x0][0x2b4] ;  /* 0x0000ad0009da7a20 */ /* 0x000fe40000410000 */
[----:B------:R-:W-:Y:S02]  /*2b10*/  FMUL.FTZ R219, R10, c[0x0][0x2b4] ;  /* 0x0000ad000adb7a20 */ /* 0x000fe40000410000 */
[-C--:B------:R-:W-:Y:S01]  /*2b20*/  HMMA.16816.F32 R28, R140, R134.reuse, R28 ;  /* 0x000000868c1c723c */ /* 0x080fe2000000181c */
[----:B------:R-:W3:Y:S03]  /*2b30*/  MUFU.TANH R213, R213 ;  /* 0x000000d500d57308 */ /* 0x000ee60000002400 */
[----:B------:R-:W-:Y:S02]  /*2b40*/  FMUL.FTZ R220, R11, c[0x0][0x2b4] ;  /* 0x0000ad000bdc7a20 */ /* 0x000fe40000410000 */
[----:B------:R-:W-:Y:S02]  /*2b50*/  FMUL.FTZ R221, R12, c[0x0][0x2b4] ;  /* 0x0000ad000cdd7a20 */ /* 0x000fe40000410000 */
[----:B------:R-:W-:Y:S03]  /*2b60*/  HMMA.16816.F32 R32, R164, R134, R32 ;  /* 0x00000086a420723c */ /* 0x000fe60000001820 */
[----:B------:R-:W4:Y:S01]  /*2b70*/  MUFU.TANH R214, R214 ;  /* 0x000000d600d67308 */ /* 0x000f220000002400 */
[----:B------:R-:W-:Y:S02]  /*2b80*/  FMUL.FTZ R222, R13, c[0x0][0x2b4] ;  /* 0x0000ad000dde7a20 */ /* 0x000fe40000410000 */
[----:B------:R-:W-:Y:S02]  /*2b90*/  FMUL.FTZ R223, R14, c[0x0][0x2b4] ;  /* 0x0000ad000edf7a20 */ /* 0x000fe40000410000 */
[----:B------:R-:W-:Y:S04]  /*2ba0*/  FMUL.FTZ R224, R15, c[0x0][0x2b4] ;  /* 0x0000ad000fe07a20 */ /* 0x000fe80000410000 */
[----:B------:R-:W-:Y:S01]  /*2bb0*/  FMUL.FTZ R225, R16, c[0x0][0x2b4] ;  /* 0x0000ad0010e17a20 */ /* 0x000fe20000410000 */
[----:B------:R-:W5:Y:S01]  /*2bc0*/  MUFU.TANH R215, R215 ;  /* 0x000000d700d77308 */ /* 0x000f620000002400 */
        /* <DEDUP_REMOVED lines=21> */
[----:B------:R-:W-:Y:S03]  /*2d20*/  FMUL.FTZ R246, R35, c[0x0][0x2b4] ;  /* 0x0000ad0023f67a20 */ /* 0x000fe60000410000 */
        /* <DEDUP_REMOVED lines=24> */
[----:B------:R-:W-:-:S05]  /*2eb0*/  @!P0 BRA `(.L_x_824) ;  /* 0x000001d000008947 */ /* 0x000fca0003800000 */
[----:B--2345:R-:W-:Y:S01]  /*2ec0*/  IMAD.MOV.U32 R4, RZ, RZ, c[0x0][0x168] ;  /* 0x00005a00ff047624 */ /* 0x03cfe200078e00ff */
        /* <DEDUP_REMOVED lines=13> */
.L_x_826:
[----:B------:R-:W-:Y:S04]  /*2fa0*/  MOV R4, 0x1 ;  /* 0x0000000100047802 */ /* 0x000fe80000000f00 */
[----:B------:R-:W-:Y:S11]  /*2fb0*/  ISETP.NE.AND P5, PT, R4, c[0x0][0x2a8], PT ;  /* 0x0000aa0004007a0c */ /* 0x000ff60003fa5270 */
[----:B------:R-:W-:Y:S02]  /*2fc0*/  @!UPT UIADD3 URZ, URZ, URZ, URZ ;  /* 0x0000003f3f3ff290 */ /* 0x000fe4000fffe03f */
[----:B------:R-:W-:Y:S05]  /*2fd0*/  @P5 IMAD.HI.U32 R4, R5, c[0x0][0x2ac], RZ ;  /* 0x0000ab0005045a27 */ /* 0x000fea00078e00ff */
[----:B------:R-:W-:Y:S02]  /*2fe0*/  @P5 SHF.R.U32.HI R5, RZ, c[0x0][0x2b0], R4 ;  /* 0x0000ac00ff055a19 */ /* 0x000fe40000011604 */
.L_x_827:
[----:B------:R-:W-:Y:S05]  /*2ff0*/  BSYNC B0 ;  /* 0x0000000000007941 */ /* 0x000fea0003800000 */
.L_x_825:
[----:B------:R-:W-:Y:S04]  /*3000*/  IMAD.MOV.U32 R4, RZ, RZ, c[0x0][0x2a8] ;  /* 0x0000aa00ff047624 */ /* 0x000fe800078e00ff */
[----:B------:R-:W-:Y:S01]  /*3010*/  IMAD R4, R5, R4, -UR5 ;  /* 0x8000000505047e24 */ /* 0x000fe2000f8e0204 */
[C-C-:B------:R-:W-:Y:S03]  /*3020*/  IADD3 R5, R145.reuse, c[0x0][0x2a4], R208.reuse ;  /* 0x0000a90091057a10 */ /* 0x140fe60007ffe0d0 */
[----:B------:R-:W-:Y:S01]  /*3030*/  IMAD.IADD R251, R4, 0x1, -R205 ;  /* 0x0000000104fb7824 */ /* 0x000fe200078e0acd */
[----:B------:R-:W-:Y:S02]  /*3040*/  IADD3 R4, R145, UR22, R208 ;  /* 0x0000001691047c10 */ /* 0x000fe4000fffe0d0 */
[----:B------:R-:W-:Y:S02]  /*3050*/  IMNMX R5, R212, R5, PT ;  /* 0x00000005d4057217 */ /* 0x000fe40003800200 */
[----:B------:R-:W-:Y:S02]  /*3060*/  IADD3 R252, R251, c[0x0][0x2a8], RZ ;  /* 0x0000aa00fbfc7a10 */ /* 0x000fe40007ffe0ff */
[----:B------:R-:W-:Y:S02]  /*3070*/  IMNMX R251, R4, R251, !PT ;  /* 0x000000fb04fb7217 */ /* 0x000fe40007800200 */
[----:B------:R-:W-:Y:S02]  /*3080*/  IMNMX R252, R5, R252, PT ;  /* 0x000000fc05fc7217 */ /* 0x000fe40003800200 */
.L_x_824:
[----:B--2345:R-:W-:Y:S04]  /*3090*/  IADD3 R7, R145, 0x8, RZ ;  /* 0x0000000891077810 */ /* 0x03cfe80007ffe0ff */
        /* <DEDUP_REMOVED lines=18> */
.L_x_830:
[----:B------:R-:W-:Y:S04]  /*31c0*/  MOV R4, 0x1 ;  /* 0x0000000100047802 */ /* 0x000fe80000000f00 */
[----:B------:R-:W-:Y:S11]  /*31d0*/  ISETP.NE.AND P5, PT, R4, c[0x0][0x2a8], PT ;  /* 0x0000aa0004007a0c */ /* 0x000ff60003fa5270 */
[----:B------:R-:W-:Y:S02]  /*31e0*/  @!UPT UIADD3 URZ, URZ, URZ, URZ ;  /* 0x0000003f3f3ff290 */ /* 0x000fe4000fffe03f */
[----:B------:R-:W-:Y:S05]  /*31f0*/  @P5 IMAD.HI.U32 R4, R5, c[0x0][0x2ac], RZ ;  /* 0x0000ab0005045a27 */ /* 0x000fea00078e00ff */
[----:B------:R-:W-:Y:S02]  /*3200*/  @P5 SHF.R.U32.HI R5, RZ, c[0x0][0x2b0], R4 ;  /* 0x0000ac00ff055a19 */ /* 0x000fe40000011604 */
.L_x_831:
[----:B------:R-:W-:Y:S05]  /*3210*/  BSYNC B0 ;  /* 0x0000000000007941 */ /* 0x000fea0003800000 */
.L_x_829:
[----:B------:R-:W-:Y:S04]  /*3220*/  IMAD.MOV.U32 R4, RZ, RZ, c[0x0][0x2a8] ;  /* 0x0000aa00ff047624 */ /* 0x000fe800078e00ff */
[----:B------:R-:W-:Y:S04]  /*3230*/  IMAD R4, R5, R4, -UR5 ;  /* 0x8000000505047e24 */ /* 0x000fe8000f8e0204 */
[----:B------:R-:W-:Y:S05]  /*3240*/  IMAD.IADD R7, R4, 0x1, -R205 ;  /* 0x0000000104077824 */ /* 0x000fea00078e0acd */
[----:B------:R-:W-:Y:S02]  /*3250*/  IADD3 R5, R7, c[0x0][0x2a8], RZ ;  /* 0x0000aa0007057a10 */ /* 0x000fe40007ffe0ff */
[----:B------:R-:W-:Y:S02]  /*3260*/  IMNMX R250, R250, R7, !PT ;  /* 0x00000007fafa7217 */ /* 0x000fe40007800200 */
[----:B------:R-:W-:Y:S02]  /*3270*/  IMNMX R186, R186, R5, PT ;  /* 0x00000005baba7217 */ /* 0x000fe40003800200 */
.L_x_828:
        /* <DEDUP_REMOVED lines=19> */
.L_x_834:
[----:B------:R-:W-:Y:S04]  /*33b0*/  MOV R4, 0x1 ;  /* 0x0000000100047802 */ /* 0x000fe80000000f00 */
[----:B------:R-:W-:Y:S11]  /*33c0*/  ISETP.NE.AND P5, PT, R4, c[0x0][0x2a8], PT ;  /* 0x0000aa0004007a0c */ /* 0x000ff60003fa5270 */
[----:B------:R-:W-:Y:S02]  /*33d0*/  @!UPT UIADD3 URZ, URZ, URZ, URZ ;  /* 0x0000003f3f3ff290 */ /* 0x000fe4000fffe03f */
[----:B------:R-:W-:Y:S05]  /*33e0*/  @P5 IMAD.HI.U32 R4, R5, c[0x0][0x2ac], RZ ;  /* 0x0000ab0005045a27 */ /* 0x000fea00078e00ff */
[----:B------:R-:W-:Y:S02]  /*33f0*/  @P5 SHF.R.U32.HI R5, RZ, c[0x0][0x2b0], R4 ;  /* 0x0000ac00ff055a19 */ /* 0x000fe40000011604 */
.L_x_835:
[----:B------:R-:W-:Y:S05]  /*3400*/  BSYNC B0 ;  /* 0x0000000000007941 */ /* 0x000fea0003800000 */
.L_x_833:
[----:B------:R-:W-:Y:S04]  /*3410*/  IMAD.MOV.U32 R4, RZ, RZ, c[0x0][0x2a8] ;  /* 0x0000aa00ff047624 */ /* 0x000fe800078e00ff */
[----:B------:R-:W-:Y:S04]  /*3420*/  IMAD R4, R5, R4, -UR5 ;  /* 0x8000000505047e24 */ /* 0x000fe8000f8e0204 */
[----:B------:R-:W-:Y:S05]  /*3430*/  IMAD.IADD R5, R4, 0x1, -R205 ;  /* 0x0000000104057824 */ /* 0x000fea00078e0acd */
[----:B------:R-:W-:Y:S02]  /*3440*/  IADD3 R4, R5, c[0x0][0x2a8], RZ ;  /* 0x0000aa0005047a10 */ /* 0x000fe40007ffe0ff */
[----:B------:R-:W-:Y:S02]  /*3450*/  IMNMX R170, R170, R5, !PT ;  /* 0x00000005aaaa7217 */ /* 0x000fe40007800200 */
[----:B------:R-:W-:Y:S02]  /*3460*/  IMNMX R171, R171, R4, PT ;  /* 0x00000004abab7217 */ /* 0x000fe40003800200 */
.L_x_832:
        /* <DEDUP_REMOVED lines=19> */
.L_x_838:
[----:B------:R-:W-:Y:S04]  /*35a0*/  MOV R4, 0x1 ;  /* 0x0000000100047802 */ /* 0x000fe80000000f00 */
[----:B------:R-:W-:Y:S11]  /*35b0*/  ISETP.NE.AND P0, PT, R4, c[0x0][0x2a8], PT ;  /* 0x0000aa0004007a0c */ /* 0x000ff60003f05270 */
[----:B------:R-:W-:Y:S02]  /*35c0*/  @!UPT UIADD3 URZ, URZ, URZ, URZ ;  /* 0x0000003f3f3ff290 */ /* 0x000fe4000fffe03f */
[----:B------:R-:W-:Y:S05]  /*35d0*/  @P0 IMAD.HI.U32 R4, R5, c[0x0][0x2ac], RZ ;  /* 0x0000ab0005040a27 */ /* 0x000fea00078e00ff */
[----:B------:R-:W-:Y:S02]  /*35e0*/  @P0 SHF.R.U32.HI R5, RZ, c[0x0][0x2b0], R4 ;  /* 0x0000ac00ff050a19 */ /* 0x000fe40000011604 */
.L_x_839:
[----:B------:R-:W-:Y:S05]  /*35f0*/  BSYNC B0 ;  /* 0x0000000000007941 */ /* 0x000fea0003800000 */
.L_x_837:
[----:B------:R-:W-:Y:S04]  /*3600*/  IMAD.MOV.U32 R4, RZ, RZ, c[0x0][0x2a8] ;  /* 0x0000aa00ff047624 */ /* 0x000fe800078e00ff */
[----:B------:R-:W-:Y:S04]  /*3610*/  IMAD R4, R5, R4, -UR5 ;  /* 0x8000000505047e24 */ /* 0x000fe8000f8e0204 */
[----:B------:R-:W-:Y:S05]  /*3620*/  IMAD.IADD R5, R4, 0x1, -R205 ;  /* 0x0000000104057824 */ /* 0x000fea00078e0acd */
[----:B------:R-:W-:Y:S02]  /*3630*/  IADD3 R4, R5, c[0x0][0x2a8], RZ ;  /* 0x0000aa0005047a10 */ /* 0x000fe40007ffe0ff */
[----:B------:R-:W-:Y:S02]  /*3640*/  IMNMX R168, R168, R5, !PT ;  /* 0x00000005a8a87217 */ /* 0x000fe40007800200 */
[----:B------:R-:W-:Y:S02]  /*3650*/  IMNMX R169, R169, R4, PT ;  /* 0x00000004a9a97217 */ /* 0x000fe40003800200 */
.L_x_836:
[----:B------:R-:W-:Y:S04]  /*3660*/  DEPBAR.LE SB0, 0x1 ;  /* 0x000080400000791a */ /* 0x000fe80000000000 */
[----:B------:R-:W-:Y:S01]  /*3670*/  BAR.SYNC.DEFER_BLOCKING 0x0 ;  /* 0x0000000000007b1d */ /* 0x000fe20000010000 */
[----:B------:R-:W-:Y:S01]  /*3680*/  UIADD3 UR24, UR10, 0x1, URZ ;  /* 0x000000010a187890 */ /* 0x000fe2000fffe03f */
[----:B------:R-:W-:Y:S02]  /*3690*/  LEA R3, R3, 0x12080, 0x1 ;  /* 0x0001208003037811 */ /* 0x000fe400078e08ff */
[----:B------:R-:W-:Y:S01]  /*36a0*/  LEA R2, R2, 0x12080, 0x1 ;  /* 0x0001208002027811 */ /* 0x000fe200078e08ff */
[----:B------:R-:W-:Y:S06]  /*36b0*/  UISETP.GE.AND UP0, UPT, UR24, UR12, UPT ;  /* 0x0000000c1800728c */ /* 0x000fec000bf06270 */
[----:B------:R-:W-:Y:S01]  /*36c0*/  PLOP3.LUT P0, PT, PT, PT, UP0, 0x80, 0x0 ;  /* 0x000000000000781c */ /* 0x000fe20003f0f008 */
[----:B------:R2:W3:Y:S04]  /*36d0*/  LDSM.16.M88.4 R132, [R185+0x12080] ;  /* 0x01208000b984783b */ /* 0x0004e80000000200 */
[----:B------:R2:W4:Y:S04]  /*36e0*/  LDSM.16.M88.4 R28, [R185+0x12880] ;  /* 0x01288000b91c783b */ /* 0x0005280000000200 */
[----:B------:R2:W5:Y:S04]  /*36f0*/  LDSM.16.M88.4 R140, [R183+0x12080] ;  /* 0x01208000b78c783b */ /* 0x0005680000000200 */
[----:B------:R2:W1:Y:S04]  /*3700*/  LDSM.16.M88.4 R148, [R183+0x12880] ;  /* 0x01288000b794783b */ /* 0x0004680000000200 */
[----:B------:R2:W1:Y:S04]  /*3710*/  LDSM.16.M88.4 R136, [R180+0x6080] ;  /* 0x00608000b488783b */ /* 0x0004680000000200 */
[----:B------:R2:W1:Y:S04]  /*3720*/  LDSM.16.M88.4 R32, [R180+0x7080] ;  /* 0x00708000b420783b */ /* 0x0004680000000200 */
[----:B------:R2:W1:Y:S04]  /*3730*/  LDSM.16.M88.4 R144, [R173+0x6080] ;  /* 0x00608000ad90783b */ /* 0x0004680000000200 */
[----:B------:R2:W1:Y:S01]  /*3740*/  LDSM.16.M88.4 R152, [R173+0x7080] ;  /* 0x00708000ad98783b */ /* 0x0004620000000200 */
[----:B------:R-:W-:-:S05]  /*3750*/  @P0 BRA `(.L_x_840) ;  /* 0x000002d000000947 */ /* 0x000fca0003800000 */
[----:B------:R-:W2:Y:S01]  /*3760*/  @!P1 S2R R5, SR_CTAID.Y ;  /* 0x0000000000059919 */ /* 0x000ea20000002600 */
[----:B------:R-:W-:Y:S01]  /*3770*/  USHF.R.S32.HI UR23, URZ, 0x1f, UR24 ;  /* 0x0000001f3f177899 */ /* 0x000fe20008011418 */
[----:B------:R-:W-:Y:S01]  /*3780*/  IMAD.U32 R9, RZ, RZ, UR10 ;  /* 0x0000000aff097e24 */ /* 0x000fe2000f8e00ff */
[----:B------:R-:W-:Y:S02]  /*3790*/  ULDC.64 UR14, c[0x0][0x178] ;  /* 0x00005e00000e7ab9 */ /* 0x000fe40000000a00 */
[----:B------:R-:W-:Y:S02]  /*37a0*/  UIMAD.WIDE.U32 UR26, UR24, UR14, URZ ;  /* 0x0000000e181a72a5 */ /* 0x000fe4000f8e003f */
[----:B------:R-:W-:Y:S01]  /*37b0*/  @!P1 LEA R9, R9, 0x40, 0x6 ;  /* 0x0000004009099811 */ /* 0x000fe200078e30ff */
[----:B------:R-:W-:Y:S03]  /*37c0*/  UIMAD UR23, UR23, UR14, URZ ;  /* 0x0000000e171772a4 */ /* 0x000fe6000f8e023f */
[----:B------:R-:W-:Y:S01]  /*37d0*/  IMAD.U32 R7, RZ, RZ, UR26 ;  /* 0x0000001aff077e24 */ /* 0x000fe2000f8e00ff */
[----:B------:R-:W-:Y:S02]  /*37e0*/  UIMAD UR23, UR24, UR15, UR23 ;  /* 0x0000000f181772a4 */ /* 0x000fe4000f8e0217 */
[----:B------:R-:W-:Y:S02]  /*37f0*/  UIMAD UR24, UR24, -0x40, UR13 ;  /* 0xffffffc0181878a4 */ /* 0x000fe4000f8e020d */
[----:B------:R-:W-:Y:S01]  /*3800*/  LEA R7, P6, R7, R198, 0x6 ;  /* 0x000000c607077211 */ /* 0x000fe200078c30ff */
[----:B------:R-:W-:Y:S06]  /*3810*/  UIADD3 UR23, UR27, UR23, URZ ;  /* 0x000000171b177290 */ /* 0x000fec000fffe03f */
[----:B------:R-:W-:Y:S01]  /*3820*/  IMAD.U32 R4, RZ, RZ, UR23 ;  /* 0x00000017ff047e24 */ /* 0x000fe2000f8e00ff */
[----:B--2---:R-:W-:Y:S01]  /*3830*/  @!P1 SHF.R.S32.HI R6, RZ, 0x1f, R5 ;  /* 0x0000001fff069819 */ /* 0x004fe20000011405 */
[----:B------:R-:W-:Y:S04]  /*3840*/  @!P1 IMAD.WIDE.U32 R10, R5, c[0x0][0x270], R202 ;  /* 0x00009c00050a9a25 */ /* 0x000fe800078e00ca */
[----:B------:R-:W-:Y:S01]  /*3850*/  @!P1 IMAD R6, R6, c[0x0][0x270], RZ ;  /* 0x00009c0006069a24 */ /* 0x000fe200078e02ff */
[----:B------:R-:W-:Y:S02]  /*3860*/  @!P1 IADD3 R8, P5, P0, R9, UR11, R10 ;  /* 0x0000000b09089c10 */ /* 0x000fe4000f8be00a */
[----:B------:R-:W-:Y:S01]  /*3870*/  @!P1 SHF.R.S32.HI R9, RZ, 0x1f, R9 ;  /* 0x0000001fff099819 */ /* 0x000fe20000011409 */
[----:B------:R-:W-:Y:S02]  /*3880*/  @!P1 IMAD R6, R5, c[0x0][0x274], R6 ;  /* 0x00009d0005069a24 */ /* 0x000fe400078e0206 */
[----:B------:R-:W-:Y:S02]  /*3890*/  IMAD.U32 R5, RZ, RZ, UR26 ;  /* 0x0000001aff057e24 */ /* 0x000fe4000f8e00ff */
[----:B------:R-:W-:Y:S03]  /*38a0*/  @!P1 IMAD.IADD R6, R11, 0x1, R6 ;  /* 0x000000010b069824 */ /* 0x000fe600078e0206 */
[----:B------:R-:W-:Y:S01]  /*38b0*/  LEA.HI.X R4, R5, R187, R4, 0x6, P6 ;  /* 0x000000bb05047211 */ /* 0x000fe200030f3404 */
[----:B------:R-:W-:Y:S01]  /*38c0*/  IMAD.U32 R5, RZ, RZ, UR20 ;  /* 0x00000014ff057e24 */ /* 0x000fe2000f8e00ff */
[----:B------:R-:W-:Y:S02]  /*38d0*/  @!P1 IADD3.X R9, R9, UR7, R6, P5, P0 ;  /* 0x0000000709099c10 */ /* 0x000fe4000afe0406 */
[----:B------:R-:W-:Y:S01]  /*38e0*/  LOP3.LUT P5, RZ, R189, 0x1, RZ, 0xc0, !PT ;  /* 0x00000001bdff7812 */ /* 0x000fe200078ac0ff */
[----:B------:R-:W-:Y:S01]  /*38f0*/  @!P1 IMAD R5, R5, 0x40, R202 ;  /* 0x0000004005059824 */ /* 0x000fe200078e02ca */
[----:B------:R-:W-:Y:S02]  /*3900*/  @!P1 LEA R12, P0, R8, c[0x0][0x258], 0x2 ;  /* 0x00009600080c9a11 */ /* 0x000fe400078010ff */
[----:B------:R-:W-:Y:S02]  /*3910*/  LEA R10, P6, R7, c[0x0][0x160], 0x1 ;  /* 0x00005800070a7a11 */ /* 0x000fe400078c08ff */
[----:B------:R-:W-:Y:S02]  /*3920*/  ISETP.GE.OR P5, PT, R194, UR24, !P5 ;  /* 0x00000018c2007c0c */ /* 0x000fe4000efa6670 */
[----:B------:R-:W-:Y:S02]  /*3930*/  @!P1 LEA.HI.X R13, R8, c[0x0][0x25c], R9, 0x2, P0 ;  /* 0x00009700080d9a11 */ /* 0x000fe400000f1409 */
[----:B------:R-:W-:Y:S02]  /*3940*/  LOP3.LUT P0, RZ, R189, 0x2, RZ, 0xc0, !PT ;  /* 0x00000002bdff7812 */ /* 0x000fe4000780c0ff */
[----:B------:R-:W-:Y:S01]  /*3950*/  LEA.HI.X R11, R7, c[0x0][0x164], R4, 0x1, P6 ;  /* 0x00005900070b7a11 */ /* 0x000fe200030f0c04 */
[----:B------:R-:W-:Y:S01]  /*3960*/  IMAD.U32 R7, RZ, RZ, UR20 ;  /* 0x00000014ff077e24 */ /* 0x000fe2000f8e00ff */
[C---:B------:R-:W-:Y:S01]  /*3970*/  ISETP.GE.OR P0, PT, R194.reuse, UR24, !P0 ;  /* 0x00000018c2007c0c */ /* 0x040fe2000c706670 */
[----:B------:R-:W-:Y:S01]  /*3980*/  @!P1 IMAD.SHL.U32 R4, R5, 0x4, RZ ;  /* 0x0000000405049824 */ /* 0x000fe200078e00ff */
[----:B------:R-:W-:Y:S01]  /*3990*/  ISETP.LT.AND P6, PT, R194, UR24, PT ;  /* 0x00000018c2007c0c */ /* 0x000fe2000bfc1270 */
[----:B------:R-:W-:Y:S03]  /*39a0*/  IMAD R9, R7, 0x3000, R200 ;  /* 0x0000300007097824 */ /* 0x000fe600078e02c8 */
[----:B------:R-:W-:Y:S02]  /*39b0*/  ISETP.GE.OR P6, PT, R188, c[0x0][0x16c], !P6 ;  /* 0x00005b00bc007a0c */ /* 0x000fe400077c6670 */
[----:B------:R-:W-:Y:S01]  /*39c0*/  @!PT LDS RZ, [RZ] ;  /* 0x00000000fffff984 */ /* 0x000fe20000000800 */
[----:B------:R-:W-:Y:S01]  /*39d0*/  @!PT LDS RZ, [RZ] ;  /* 0x00000000fffff984 */ /* 0x000fe20000000800 */
[----:B------:R-:W-:Y:S01]  /*39e0*/  @!PT LDS RZ, [RZ] ;  /* 0x00000000fffff984 */ /* 0x000fe20000000800 */
[----:B------:R2:W-:Y:S06]  /*39f0*/  LDGSTS.E.BYPASS.LTC128B.128 [R9], [R10.64], !P5 ;  /* 0x000000000a097fae */ /* 0x0005ec000e901d50 */
[----:B------:R2:W-:Y:S06]  /*3a00*/  LDGSTS.E.BYPASS.LTC128B.128 [R9+0x1000], [R10.64+0x40], !P0 ;  /* 0x010000400a097fae */ /* 0x0005ec000c101d50 */
[----:B------:R2:W-:Y:S06]  /*3a10*/  LDGSTS.E.BYPASS.LTC128B.128 [R9+0x2000], [R10.64+0x80], !P6 ;  /* 0x020000800a097fae */ /* 0x0005ec000f101d50 */
[----:B------:R2:W-:Y:S02]  /*3a20*/  @!P1 LDGSTS.E.BYPASS.LTC128B.128 [R4+0x18080], [R12.64] ;  /* 0x180800000c049fae */ /* 0x0005e4000b901d50 */
.L_x_840:
[-C--:B-123--:R-:W-:Y:S01]  /*3a30*/  HMMA.16816.F32 R4, R132, R136.reuse, RZ ;  /* 0x000000888404723c */ /* 0x08efe200000018ff */
[----:B------:R-:W-:Y:S01]  /*3a40*/  LDSM.16.M88.4 R156, [R180+0x8080] ;  /* 0x00808000b49c783b */ /* 0x000fe20000000200 */
[----:B------:R-:W-:Y:S01]  /*3a50*/  PLOP3.LUT P0, PT, PT, PT, UP5, 0x80, 0x0 ;  /* 0x000000000000781c */ /* 0x000fe20003f0f058 */
[----:B------:R-:W-:Y:S03]  /*3a60*/  UIADD3 UR23, UR10, 0x2, URZ ;  /* 0x000000020a177890 */ /* 0x000fe6000fffe03f */
[C---:B------:R-:W-:Y:S01]  /*3a70*/  ISETP.GT.AND P5, PT, R251.reuse, RZ, P0 ;  /* 0x000000fffb00720c */ /* 0x040fe200007a4270 */
[----:B------:R-:W-:Y:S01]  /*3a80*/  UISETP.GE.AND UP0, UPT, UR23, UR12, UPT ;  /* 0x0000000c1700728c */ /* 0x000fe2000bf06270 */
[C---:B----4-:R-:W-:Y:S01]  /*3a90*/  HMMA.16816.F32 R8, R28.reuse, R136, RZ ;  /* 0x000000881c08723c */ /* 0x050fe200000018ff */
[----:B------:R-:W-:Y:S01]  /*3aa0*/  LDSM.16.M88.4 R160, [R3+0x1800] ;  /* 0x0018000003a0783b */ /* 0x000fe20000000200 */
[C---:B------:R-:W-:Y:S02]  /*3ab0*/  ISETP.LT.OR P5, PT, R252.reuse, 0x1, P5 ;  /* 0x00000001fc00780c */ /* 0x040fe40002fa1670 */
[C---:B------:R-:W-:Y:S04]  /*3ac0*/  ISETP.GT.AND P6, PT, R251.reuse, 0x21, P0 ;  /* 0x00000021fb00780c */ /* 0x040fe800007c4270 */
[-C--:B------:R-:W-:Y:S01]  /*3ad0*/  HMMA.16816.F32 R12, R28, R138.reuse, RZ ;  /* 0x0000008a1c0c723c */ /* 0x080fe200000018ff */
[----:B------:R-:W-:Y:S01]  /*3ae0*/  LDSM.16.M88.4 R164, [R2+0x1800] ;  /* 0x0018000002a4783b */ /* 0x000fe20000000200 */
[----:B------:R-:W-:Y:S06]  /*3af0*/  ISETP.LT.OR P6, PT, R252, 0x22, P6 ;  /* 0x00000022fc00780c */ /* 0x000fec00037c1670 */
[C---:B------:R-:W-:Y:S01]  /*3b00*/  HMMA.16816.F32 R16, R132.reuse, R138, RZ ;  /* 0x0000008a8410723c */ /* 0x040fe200000018ff */
[----:B------:R-:W1:Y:S07]  /*3b10*/  LDSM.16.M88.4 R136, [R3+0x1000] ;  /* 0x001000000388783b */ /* 0x000e6e0000000200 */
[-C--:B------:R-:W-:Y:S01]  /*3b20*/  HMMA.16816.F32 R20, R132, R32.reuse, RZ ;  /* 0x000000208414723c */ /* 0x080fe200000018ff */
[----:B------:R-:W0:Y:S07]  /*3b30*/  LDGDEPBAR ;  /* 0x00000000000079af */ /* 0x000e2e0000000000 */
[C---:B------:R-:W-:Y:S08]  /*3b40*/  HMMA.16816.F32 R24, R28.reuse, R32, RZ ;  /* 0x000000201c18723c */ /* 0x040ff000000018ff */
[-C--:B------:R-:W-:Y:S08]  /*3b50*/  HMMA.16816.F32 R28, R28, R34.reuse, RZ ;  /* 0x000000221c1c723c */ /* 0x080ff000000018ff */
[----:B------:R-:W-:Y:S01]  /*3b60*/  HMMA.16816.F32 R32, R132, R34, RZ ;  /* 0x000000228420723c */ /* 0x000fe200000018ff */
[----:B------:R-:W2:Y:S07]  /*3b70*/  LDSM.16.M88.4 R132, [R180+0x9080] ;  /* 0x00908000b484783b */ /* 0x000eae0000000200 */
[-C--:B-----5:R-:W-:Y:S08]  /*3b80*/  HMMA.16816.F32 R4, R140, R144.reuse, R4 ;  /* 0x000000908c04723c */ /* 0x0a0ff00000001804 */
        /* <DEDUP_REMOVED lines=13> */
[C---:B------:R-:W-:Y:S08]  /*3c60*/  HMMA.16816.F32 R16, R136.reuse, R158, R16 ;  /* 0x0000009e8810723c */ /* 0x040ff00000001810 */
[-C--:B--2---:R-:W-:Y:S08]  /*3c70*/  HMMA.16816.F32 R20, R136, R132.reuse, R20 ;  /* 0x000000848814723c */ /* 0x084ff00000001814 */
[C---:B------:R-:W-:Y:S08]  /*3c80*/  HMMA.16816.F32 R24, R160.reuse, R132, R24 ;  /* 0x00000084a018723c */ /* 0x040ff00000001818 */
[-C--:B------:R-:W-:Y:S08]  /*3c90*/  HMMA.16816.F32 R28, R160, R134.reuse, R28 ;  /* 0x00000086a01c723c */ /* 0x080ff0000000181c */
[----:B------:R-:W-:Y:S01]  /*3ca0*/  HMMA.16816.F32 R32, R136, R134, R32 ;  /* 0x000000868820723c */ /* 0x000fe20000001820 */
[----:B------:R-:W-:Y:S07]  /*3cb0*/  LDSM.16.M88.4 R132, [R3+0x2000] ;  /* 0x002000000384783b */ /* 0x000fee0000000200 */
[-C--:B---3--:R-:W-:Y:S01]  /*3cc0*/  HMMA.16816.F32 R4, R144, R148.reuse, R4 ;  /* 0x000000949004723c */ /* 0x088fe20000001804 */
[----:B------:R-:W1:Y:S07]  /*3cd0*/  LDSM.16.M88.4 R136, [R180+0xa080] ;  /* 0x00a08000b488783b */ /* 0x000e6e0000000200 */
[C---:B------:R-:W-:Y:S08]  /*3ce0*/  HMMA.16816.F32 R8, R164.reuse, R148, R8 ;  /* 0x00000094a408723c */ /* 0x040ff00000001808 */
[-C--:B------:R-:W-:Y:S08]  /*3cf0*/  HMMA.16816.F32 R12, R164, R150.reuse, R12 ;  /* 0x00000096a40c723c */ /* 0x080ff0000000180c */
[C---:B------:R-:W-:Y:S01]  /*3d00*/  HMMA.16816.F32 R16, R144.reuse, R150, R16 ;  /* 0x000000969010723c */ /* 0x040fe20000001810 */
[----:B------:R2:W3:Y:S07]  /*3d10*/  LDSM.16.M88.4 R148, [R3+0x2800] ;  /* 0x002800000394783b */ /* 0x0004ee0000000200 */
[-C--:B----4-:R-:W-:Y:S08]  /*3d20*/  HMMA.16816.F32 R20, R144, R140.reuse, R20 ;  /* 0x0000008c9014723c */ /* 0x090ff00000001814 */
[C---:B------:R-:W-:Y:S07]  /*3d30*/  HMMA.16816.F32 R24, R164.reuse, R140, R24 ;  /* 0x0000008ca418723c */ /* 0x040fee0000001818 */
[----:B------:R-:W-:Y:S01]  /*3d40*/  FSEL R140, R216, -INF , !P5 ;  /* 0xff800000d88c7808 */ /* 0x000fe20006800000 */
[-C--:B------:R-:W-:Y:S03]  /*3d50*/  HMMA.16816.F32 R28, R164, R142.reuse, R28 ;  /* 0x0000008ea41c723c */ /* 0x080fe6000000181c */
[----:B------:R-:W-:Y:S01]  /*3d60*/  ISETP.GT.AND P5, PT, R251, 0x1, P0 ;  /* 0x00000001fb00780c */ /* 0x000fe200007a4270 */
[--C-:B------:R-:W-:Y:S02]  /*3d70*/  FFMA.FTZ R156, R140, c[0x0][0x29c], -R249.reuse ;  /* 0x0000a7008c9c7a23 */ /* 0x100fe400000108f9 */
[----:B------:R-:W-:Y:S01]  /*3d80*/  FFMA.FTZ R216, -R216, R216, 1 ;  /* 0x3f800000d8d87423 */ /* 0x000fe200000101d8 */
[C---:B------:R-:W-:Y:S01]  /*3d90*/  ISETP.LT.OR P5, PT, R252.reuse, 0x2, P5 ;  /* 0x00000002fc00780c */ /* 0x040fe20002fa1670 */
[----:B------:R-:W-:Y:S02]  /*3da0*/  HMMA.16816.F32 R32, R144, R142, R32 ;  /* 0x0000008e9020723c */ /* 0x000fe40000001820 */
[----:B------:R-:W4:Y:S02]  /*3db0*/  MUFU.EX2 R156, R156 ;  /* 0x0000009c009c7308 */ /* 0x000f240000000800 */
[C---:B------:R-:W-:Y:S01]  /*3dc0*/  FSEL R140, R217.reuse, -INF , !P5 ;  /* 0xff800000d98c7808 */ /* 0x040fe20006800000 */
[----:B------:R-:W-:Y:S01]  /*3dd0*/  FFMA.FTZ R217, -R217, R217, 1 ;  /* 0x3f800000d9d97423 */ /* 0x000fe200000101d9 */
[----:B------:R-:W-:Y:S02]  /*3de0*/  ISETP.GT.AND P5, PT, R251, 0x20, P0 ;  /* 0x00000020fb00780c */ /* 0x000fe400007a4270 */
[-C--:B-1----:R-:W-:Y:S05]  /*3df0*/  HMMA.16816.F32 R4, R132, R136.reuse, R4 ;  /* 0x000000888404723c */ /* 0x082fea0000001804 */
[----:B------:R-:W-:Y:S01]  /*3e00*/  ISETP.LT.OR P5, PT, R252, 0x21, P5 ;  /* 0x00000021fc00780c */ /* 0x000fe20002fa1670 */
[--C-:B--2---:R-:W-:Y:S02]  /*3e10*/  FFMA.FTZ R3, R140, c[0x0][0x29c], -R249.reuse ;  /* 0x0000a7008c037a23 */ /* 0x104fe400000108f9 */
[C---:B---3--:R-:W-:Y:S01]  /*3e20*/  HMMA.16816.F32 R8, R148.reuse, R136, R8 ;  /* 0x000000889408723c */ /* 0x048fe20000001808 */
[----:B------:R-:W1:Y:S03]  /*3e30*/  LDSM.16.M88.4 R140, [R180+0xb080] ;  /* 0x00b08000b48c783b */ /* 0x000e660000000200 */
[----:B------:R-:W-:Y:S01]  /*3e40*/  FSEL R144, R225, -INF , !P5 ;  /* 0xff800000e1907808 */ /* 0x000fe20006800000 */
[----:B------:R-:W2:Y:S01]  /*3e50*/  MUFU.EX2 R3, R3 ;  /* 0x0000000300037308 */ /* 0x000ea20000000800 */
[----:B------:R-:W-:Y:S01]  /*3e60*/  ISETP.GT.AND P5, PT, R251, 0x40, P0 ;  /* 0x00000040fb00780c */ /* 0x000fe200007a4270 */
[----:B------:R-:W-:Y:S01]  /*3e70*/  FFMA.FTZ R225, -R225, R225, 1 ;  /* 0x3f800000e1e17423 */ /* 0x000fe200000101e1 */
[-C--:B------:R-:W-:Y:S03]  /*3e80*/  HMMA.16816.F32 R12, R148, R138.reuse, R12 ;  /* 0x0000008a940c723c */ /* 0x080fe6000000180c */
[----:B------:R-:W-:Y:S01]  /*3e90*/  ISETP.LT.OR P5, PT, R252, 0x41, P5 ;  /* 0x00000041fc00780c */ /* 0x000fe20002fa1670 */
[--C-:B------:R-:W-:Y:S01]  /*3ea0*/  FFMA.FTZ R157, R144, c[0x0][0x29c], -R249.reuse ;  /* 0x0000a700909d7a23 */ /* 0x100fe200000108f9 */
[C---:B------:R-:W-:Y:S01]  /*3eb0*/  FSEL R144, R226.reuse, -INF , !P6 ;  /* 0xff800000e2907808 */ /* 0x040fe20007000000 */
[----:B------:R-:W-:Y:S01]  /*3ec0*/  FFMA.FTZ R226, -R226, R226, 1 ;  /* 0x3f800000e2e27423 */ /* 0x000fe200000101e2 */
[----:B------:R-:W-:Y:S01]  /*3ed0*/  FSEL R146, R229, -INF , !P5 ;  /* 0xff800000e5927808 */ /* 0x000fe20006800000 */
[C---:B------:R-:W-:Y:S01]  /*3ee0*/  HMMA.16816.F32 R16, R132.reuse, R138, R16 ;  /* 0x0000008a8410723c */ /* 0x040fe20000001810 */
[----:B------:R-:W-:Y:S01]  /*3ef0*/  LDSM.16.M88.4 R136, [R2+0x2000] ;  /* 0x002000000288783b */ /* 0x000fe20000000200 */
[----:B------:R-:W-:Y:S02]  /*3f00*/  MUFU.EX2 R157, R157 ;  /* 0x0000009d009d7308 */ /* 0x000fe40000000800 */
[--C-:B------:R-:W-:Y:S01]  /*3f10*/  FFMA.FTZ R146, R146, c[0x0][0x29c], -R249.reuse ;  /* 0x0000a70092927a23 */ /* 0x100fe200000108f9 */
[C---:B------:R-:W-:Y:S01]  /*3f20*/  ISETP.GT.AND P6, PT, R251.reuse, 0x41, P0 ;  /* 0x00000041fb00780c */ /* 0x040fe200007c4270 */
[--C-:B------:R-:W-:Y:S01]  /*3f30*/  FFMA.FTZ R158, R144, c[0x0][0x29c], -R249.reuse ;  /* 0x0000a700909e7a23 */ /* 0x100fe200000108f9 */
[----:B------:R-:W-:Y:S01]  /*3f40*/  ISETP.GT.AND P5, PT, R251, 0x60, P0 ;  /* 0x00000060fb00780c */ /* 0x000fe200007a4270 */
[----:B------:R-:W-:Y:S01]  /*3f50*/  FFMA.FTZ R229, -R229, R229, 1 ;  /* 0x3f800000e5e57423 */ /* 0x000fe200000101e5 */
[C---:B------:R-:W-:Y:S02]  /*3f60*/  ISETP.LT.OR P6, PT, R252.reuse, 0x42, P6 ;  /* 0x00000042fc00780c */ /* 0x040fe400037c1670 */
[----:B------:R-:W-:Y:S01]  /*3f70*/  ISETP.LT.OR P5, PT, R252, 0x61, P5 ;  /* 0x00000061fc00780c */ /* 0x000fe20002fa1670 */
[----:B------:R3:W5:Y:S01]  /*3f80*/  MUFU.EX2 R159, R146 ;  /* 0x00000092009f7308 */ /* 0x0007620000000800 */
[C---:B------:R-:W-:Y:S01]  /*3f90*/  FSEL R144, R230.reuse, -INF , !P6 ;  /* 0xff800000e6907808 */ /* 0x040fe20007000000 */
[----:B------:R-:W-:Y:S01]  /*3fa0*/  FFMA.FTZ R230, -R230, R230, 1 ;  /* 0x3f800000e6e67423 */ /* 0x000fe200000101e6 */
[C---:B------:R-:W-:Y:S01]  /*3fb0*/  FSEL R152, R242.reuse, -INF , !P5 ;  /* 0xff800000f2987808 */ /* 0x040fe20006800000 */
[----:B------:R-:W-:Y:S01]  /*3fc0*/  FFMA.FTZ R242, -R242, R242, 1 ;  /* 0x3f800000f2f27423 */ /* 0x000fe200000101f2 */
[----:B------:R-:W-:Y:S01]  /*3fd0*/  ISETP.GT.AND P5, PT, R250, RZ, P0 ;  /* 0x000000fffa00720c */ /* 0x000fe200007a4270 */
[--C-:B------:R-:W-:Y:S01]  /*3fe0*/  FFMA.FTZ R160, R144, c[0x0][0x29c], -R249.reuse ;  /* 0x0000a70090a07a23 */ /* 0x100fe200000108f9 */
[----:B------:R-:W-:Y:S01]  /*3ff0*/  ISETP.GT.AND P6, PT, R251, 0x61, P0 ;  /* 0x00000061fb00780c */ /* 0x000fe200007c4270 */
[--C-:B------:R-:W-:Y:S01]  /*4000*/  FFMA.FTZ R164, R152, c[0x0][0x29c], -R249.reuse ;  /* 0x0000a70098a47a23 */ /* 0x100fe200000108f9 */
[----:B------:R-:W-:Y:S01]  /*4010*/  ISETP.LT.OR P5, PT, R186, 0x1, P5 ;  /* 0x00000001ba00780c */ /* 0x000fe20002fa1670 */
[----:B------:R2:W-:Y:S01]  /*4020*/  LDSM.16.M88.4 R152, [R2+0x2800] ;  /* 0x002800000298783b */ /* 0x0005e20000000200 */
[----:B------:R-:W-:Y:S01]  /*4030*/  MUFU.EX2 R158, R158 ;  /* 0x0000009e009e7308 */ /* 0x000fe20000000800 */
[----:B------:R-:W-:Y:S01]  /*4040*/  ISETP.LT.OR P6, PT, R252, 0x62, P6 ;  /* 0x00000062fc00780c */ /* 0x000fe200037c1670 */
[-C--:B-1----:R-:W-:Y:S03]  /*4050*/  HMMA.16816.F32 R20, R132, R140.reuse, R20 ;  /* 0x0000008c8414723c */ /* 0x082fe60000001814 */
[----:B------:R-:W-:Y:S02]  /*4060*/  FSEL R162, R244, -INF , !P6 ;  /* 0xff800000f4a27808 */ /* 0x000fe40007000000 */
[----:B------:R-:W-:Y:S02]  /*4070*/  ISETP.GT.AND P6, PT, R250, 0x1, P0 ;  /* 0x00000001fa00780c */ /* 0x000fe400007c4270 */
[----:B------:R-:W-:Y:S01]  /*4080*/  FSEL R183, R213, -INF , !P5 ;  /* 0xff800000d5b77808 */ /* 0x000fe20006800000 */
[C---:B------:R-:W-:Y:S01]  /*4090*/  HMMA.16816.F32 R24, R148.reuse, R140, R24 ;  /* 0x0000008c9418723c */ /* 0x040fe20000001818 */
[----:B------:R-:W1:Y:S01]  /*40a0*/  MUFU.EX2 R160, R160 ;  /* 0x000000a000a07308 */ /* 0x000e620000000800 */
[----:B---3--:R-:W3:Y:S02]  /*40b0*/  LDSM.16.M88.4 R144, [R173+0xa080] ;  /* 0x00a08000ad90783b */ /* 0x008ee40000000200 */
[----:B------:R-:W-:Y:S01]  /*40c0*/  FFMA.FTZ R249, R162, c[0x0][0x29c], -R249 ;  /* 0x0000a700a2f97a23 */ /* 0x000fe200000108f9 */
[----:B------:R-:W-:Y:S02]  /*40d0*/  ISETP.LT.OR P6, PT, R186, 0x2, P6 ;  /* 0x00000002ba00780c */ /* 0x000fe400037c1670 */
[----:B------:R-:W-:Y:S01]  /*40e0*/  ISETP.GT.AND P5, PT, R250, 0x20, P0 ;  /* 0x00000020fa00780c */ /* 0x000fe200007a4270 */
[-C--:B------:R-:W-:Y:S03]  /*40f0*/  HMMA.16816.F32 R28, R148, R142.reuse, R28 ;  /* 0x0000008e941c723c */ /* 0x080fe6000000181c */
[----:B------:R1:W-:Y:S01]  /*4100*/  MUFU.EX2 R140, R164 ;  /* 0x000000a4008c7308 */ /* 0x0003e20000000800 */
[----:B------:R-:W-:Y:S01]  /*4110*/  FSEL R167, R214, -INF , !P6 ;  /* 0xff800000d6a77808 */ /* 0x000fe20007000000 */
[--C-:B--2---:R-:W-:Y:S01]  /*4120*/  FFMA.FTZ R2, R183, c[0x0][0x29c], -R248.reuse ;  /* 0x0000a700b7027a23 */ /* 0x104fe200000108f8 */
[----:B------:R-:W-:Y:S02]  /*4130*/  ISETP.GT.AND P6, PT, R250, 0x21, P0 ;  /* 0x00000021fa00780c */ /* 0x000fe400007c4270 */
[----:B------:R-:W-:Y:S01]  /*4140*/  HMMA.16816.F32 R32, R132, R142, R32 ;  /* 0x0000008e8420723c */ /* 0x000fe20000001820 */
[----:B------:R-:W2:Y:S03]  /*4150*/  LDSM.16.M88.4 R132, [R173+0xb080] ;  /* 0x00b08000ad84783b */ /* 0x000ea60000000200 */
[C---:B------:R-:W-:Y:S01]  /*4160*/  ISETP.LT.OR P5, PT, R186.reuse, 0x21, P5 ;  /* 0x00000021ba00780c */ /* 0x040fe20002fa1670 */
[----:B------:R-:W1:Y:S01]  /*4170*/  MUFU.EX2 R2, R2 ;  /* 0x0000000200027308 */ /* 0x000e620000000800 */
[----:B------:R-:W-:Y:S01]  /*4180*/  ISETP.LT.OR P6, PT, R186, 0x22, P6 ;  /* 0x00000022ba00780c */ /* 0x000fe200037c1670 */
[--C-:B------:R-:W-:Y:S01]  /*4190*/  FFMA.FTZ R143, R167, c[0x0][0x29c], -R248.reuse ;  /* 0x0000a700a78f7a23 */ /* 0x100fe200000108f8 */
[----:B------:R-:W-:Y:S02]  /*41a0*/  FSEL R163, R227, -INF , !P5 ;  /* 0xff800000e3a37808 */ /* 0x000fe40006800000 */
[----:B------:R-:W-:Y:S02]  /*41b0*/  ISETP.GT.AND P5, PT, R250, 0x40, P0 ;  /* 0x00000040fa00780c */ /* 0x000fe400007a4270 */
[----:B------:R-:W-:Y:S01]  /*41c0*/  FSEL R165, R228, -INF , !P6 ;  /* 0xff800000e4a57808 */ /* 0x000fe20007000000 */
[--C-:B------:R-:W-:Y:S01]  /*41d0*/  FFMA.FTZ R150, R163, c[0x0][0x29c], -R248.reuse ;  /* 0x0000a700a3967a23 */ /* 0x100fe200000108f8 */
[----:B------:R-:W-:Y:S01]  /*41e0*/  ISETP.GT.AND P6, PT, R250, 0x41, P0 ;  /* 0x00000041fa00780c */ /* 0x000fe200007c4270 */
[----:B------:R-:W1:Y:S01]  /*41f0*/  MUFU.EX2 R143, R143 ;  /* 0x0000008f008f7308 */ /* 0x000e620000000800 */
[C---:B------:R-:W-:Y:S02]  /*4200*/  ISETP.LT.OR P5, PT, R186.reuse, 0x41, P5 ;  /* 0x00000041ba00780c */ /* 0x040fe40002fa1670 */
[----:B------:R-:W-:Y:S02]  /*4210*/  ISETP.LT.OR P6, PT, R186, 0x42, P6 ;  /* 0x00000042ba00780c */ /* 0x000fe400037c1670 */
[C---:B------:R-:W-:Y:S01]  /*4220*/  FSEL R161, R231.reuse, -INF , !P5 ;  /* 0xff800000e7a17808 */ /* 0x040fe20006800000 */
[----:B------:R-:W-:Y:S01]  /*4230*/  FFMA.FTZ R231, -R231, R231, 1 ;  /* 0x3f800000e7e77423 */ /* 0x000fe200000101e7 */
[C---:B------:R-:W-:Y:S01]  /*4240*/  FSEL R141, R232.reuse, -INF , !P6 ;  /* 0xff800000e88d7808 */ /* 0x040fe20007000000 */
[----:B------:R-:W-:Y:S01]  /*4250*/  FFMA.FTZ R232, -R232, R232, 1 ;  /* 0x3f800000e8e87423 */ /* 0x000fe200000101e8 */
[C---:B------:R-:W-:Y:S01]  /*4260*/  ISETP.GT.AND P6, PT, R250.reuse, 0x61, P0 ;  /* 0x00000061fa00780c */ /* 0x040fe200007c4270 */
[----:B------:R-:W1:Y:S01]  /*4270*/  MUFU.EX2 R150, R150 ;  /* 0x0000009600967308 */ /* 0x000e620000000800 */
[--C-:B------:R-:W-:Y:S01]  /*4280*/  FFMA.FTZ R163, R161, c[0x0][0x29c], -R248.reuse ;  /* 0x0000a700a1a37a23 */ /* 0x100fe200000108f8 */
[-C--:B---3--:R-:W-:Y:S05]  /*4290*/  HMMA.16816.F32 R4, R136, R144.reuse, R4 ;  /* 0x000000908804723c */ /* 0x088fea0000001804 */
[--C-:B------:R-:W-:Y:S01]  /*42a0*/  FFMA.FTZ R252, R141, c[0x0][0x29c], -R248.reuse ;  /* 0x0000a7008dfc7a23 */ /* 0x100fe200000108f8 */
[----:B------:R-:W-:Y:S02]  /*42b0*/  ISETP.GT.AND P5, PT, R250, 0x60, P0 ;  /* 0x00000060fa00780c */ /* 0x000fe400007a4270 */
[C---:B------:R-:W-:Y:S01]  /*42c0*/  HMMA.16816.F32 R8, R152.reuse, R144, R8 ;  /* 0x000000909808723c */ /* 0x040fe20000001808 */
[----:B------:R-:W-:Y:S03]  /*42d0*/  MUFU.EX2 R249, R249 ;  /* 0x000000f900f97308 */ /* 0x000fe60000000800 */
[C---:B------:R-:W-:Y:S02]  /*42e0*/  ISETP.LT.OR P6, PT, R186.reuse, 0x62, P6 ;  /* 0x00000062ba00780c */ /* 0x040fe400037c1670 */
[----:B------:R-:W-:Y:S01]  /*42f0*/  ISETP.LT.OR P5, PT, R186, 0x61, P5 ;  /* 0x00000061ba00780c */ /* 0x000fe20002fa1670 */
[--C-:B------:R-:W-:Y:S01]  /*4300*/  FFMA.FTZ R145, R165, c[0x0][0x29c], -R248.reuse ;  /* 0x0000a700a5917a23 */ /* 0x100fe200000108f8 */
[-C--:B------:R-:W-:Y:S03]  /*4310*/  HMMA.16816.F32 R12, R152, R146.reuse, R12 ;  /* 0x00000092980c723c */ /* 0x080fe6000000180c */
[----:B------:R-:W-:Y:S01]  /*4320*/  MUFU.EX2 R252, R252 ;  /* 0x000000fc00fc7308 */ /* 0x000fe20000000800 */
[C---:B------:R-:W-:Y:S01]  /*4330*/  FSEL R151, R246.reuse, -INF , !P6 ;  /* 0xff800000f6977808 */ /* 0x040fe20007000000 */
[----:B------:R-:W-:Y:S01]  /*4340*/  FFMA.FTZ R246, -R246, R246, 1 ;  /* 0x3f800000f6f67423 */ /* 0x000fe200000101f6 */
[C---:B------:R-:W-:Y:S01]  /*4350*/  FSEL R149, R245.reuse, -INF , !P5 ;  /* 0xff800000f5957808 */ /* 0x040fe20006800000 */
[----:B------:R-:W-:Y:S01]  /*4360*/  FFMA.FTZ R245, -R245, R245, 1 ;  /* 0x3f800000f5f57423 */ /* 0x000fe200000101f5 */
[C---:B------:R-:W-:Y:S01]  /*4370*/  HMMA.16816.F32 R16, R136.reuse, R146, R16 ;  /* 0x000000928810723c */ /* 0x040fe20000001810 */
[----:B------:R-:W3:Y:S03]  /*4380*/  LDS R146, [R241.X4+0x18280] ;  /* 0x01828000f1927984 */ /* 0x000ee60000004800 */
[--C-:B------:R-:W-:Y:S01]  /*4390*/  FFMA.FTZ R149, R149, c[0x0][0x29c], -R248.reuse ;  /* 0x0000a70095957a23 */ /* 0x100fe200000108f8 */
[----:B------:R-:W1:Y:S01]  /*43a0*/  MUFU.EX2 R145, R145 ;  /* 0x0000009100917308 */ /* 0x000e620000000800 */
[----:B------:R-:W-:Y:S01]  /*43b0*/  FFMA.FTZ R248, R151, c[0x0][0x29c], -R248 ;  /* 0x0000a70097f87a23 */ /* 0x000fe200000108f8 */
[C---:B------:R-:W-:Y:S01]  /*43c0*/  ISETP.GT.AND P6, PT, R170.reuse, 0x1, P0 ;  /* 0x00000001aa00780c */ /* 0x040fe200007c4270 */
[-C--:B--2---:R-:W-:Y:S03]  /*43d0*/  HMMA.16816.F32 R20, R136, R132.reuse, R20 ;  /* 0x000000848814723c */ /* 0x084fe60000001814 */
[C---:B------:R-:W-:Y:S02]  /*43e0*/  ISETP.LT.OR P6, PT, R171.reuse, 0x2, P6 ;  /* 0x00000002ab00780c */ /* 0x040fe400037c1670 */
[----:B------:R-:W-:Y:S02]  /*43f0*/  ISETP.GT.AND P5, PT, R170, RZ, P0 ;  /* 0x000000ffaa00720c */ /* 0x000fe400007a4270 */
[----:B------:R-:W2:Y:S01]  /*4400*/  MUFU.EX2 R147, R163 ;  /* 0x000000a300937308 */ /* 0x000ea20000000800 */
[C---:B------:R-:W-:Y:S04]  /*4410*/  HMMA.16816.F32 R24, R152.reuse, R132, R24 ;  /* 0x000000849818723c */ /* 0x040fe80000001818 */
[----:B------:R-:W-:Y:S02]  /*4420*/  FSEL R142, R218, -INF , !P6 ;  /* 0xff800000da8e7808 */ /* 0x000fe40007000000 */
[----:B------:R-:W-:Y:S02]  /*4430*/  ISETP.LT.OR P5, PT, R171, 0x1, P5 ;  /* 0x00000001ab00780c */ /* 0x000fe40002fa1670 */
[-C--:B------:R-:W-:Y:S01]  /*4440*/  HMMA.16816.F32 R28, R152, R134.reuse, R28 ;  /* 0x00000086981c723c */ /* 0x080fe2000000181c */
[----:B------:R-:W-:Y:S02]  /*4450*/  MUFU.EX2 R149, R149 ;  /* 0x0000009500957308 */ /* 0x000fe40000000800 */
[----:B------:R-:W-:Y:S01]  /*4460*/  ISETP.GT.AND P6, PT, R170, 0x21, P0 ;  /* 0x00000021aa00780c */ /* 0x000fe200007c4270 */
[--C-:B------:R-:W-:Y:S01]  /*4470*/  FFMA.FTZ R142, R142, c[0x0][0x29c], -R247.reuse ;  /* 0x0000a7008e8e7a23 */ /* 0x100fe200000108f7 */
[----:B------:R-:W-:Y:S02]  /*4480*/  FSEL R148, R215, -INF , !P5 ;  /* 0xff800000d7947808 */ /* 0x000fe40006800000 */
[----:B------:R-:W-:Y:S01]  /*4490*/  FFMA.FTZ R155, -R244, R244, 1 ;  /* 0x3f800000f49b7423 */ /* 0x000fe200000101f4 */
[----:B------:R-:W-:Y:S01]  /*44a0*/  HMMA.16816.F32 R32, R136, R134, R32 ;  /* 0x000000868820723c */ /* 0x000fe20000001820 */
[----:B------:R-:W2:Y:S02]  /*44b0*/  LDS R138, [R241.X4+0x182a0] ;  /* 0x0182a000f18a7984 */ /* 0x000ea40000004800 */
[----:B------:R5:W-:Y:S01]  /*44c0*/  MUFU.EX2 R139, R142 ;  /* 0x0000008e008b7308 */ /* 0x000be20000000800 */
[----:B------:R-:W-:Y:S01]  /*44d0*/  ISETP.GT.AND P5, PT, R170, 0x20, P0 ;  /* 0x00000020aa00780c */ /* 0x000fe200007a4270 */
[--C-:B------:R-:W-:Y:S01]  /*44e0*/  FFMA.FTZ R148, R148, c[0x0][0x29c], -R247.reuse ;  /* 0x0000a70094947a23 */ /* 0x100fe200000108f7 */
[C---:B------:R-:W-:Y:S02]  /*44f0*/  ISETP.LT.OR P6, PT, R171.reuse, 0x22, P6 ;  /* 0x00000022ab00780c */ /* 0x040fe400037c1670 */
[----:B------:R-:W-:Y:S01]  /*4500*/  ISETP.LT.OR P5, PT, R171, 0x21, P5 ;  /* 0x00000021ab00780c */ /* 0x000fe20002fa1670 */
[--C-:B---3--:R-:W-:Y:S03]  /*4510*/  FADD.FTZ R151, R4, -R146.reuse ;  /* 0x8000009204977221 */ /* 0x108fe60000010000 */
[--C-:B------:R-:W-:Y:S01]  /*4520*/  FADD.FTZ R152, R5, -R146.reuse ;  /* 0x8000009205987221 */ /* 0x100fe20000010000 */
[----:B------:R-:W-:Y:S01]  /*4530*/  FSEL R162, R221, -INF , !P5 ;  /* 0xff800000dda27808 */ /* 0x000fe20006800000 */
[----:B----4-:R-:W-:Y:S01]  /*4540*/  FMUL.FTZ R151, R156, R151 ;  /* 0x000000979c977220 */ /* 0x010fe20000410000 */
[----:B------:R-:W-:Y:S01]  /*4550*/  ISETP.GT.AND P5, PT, R170, 0x40, P0 ;  /* 0x00000040aa00780c */ /* 0x000fe200007a4270 */
[----:B------:R-:W-:Y:S01]  /*4560*/  FMUL.FTZ R152, R3, R152 ;  /* 0x0000009803987220 */ /* 0x000fe20000410000 */
[----:B-1----:R-:W-:Y:S01]  /*4570*/  FSEL R164, R222, -INF , !P6 ;  /* 0xff800000dea47808 */ /* 0x002fe20007000000 */
[----:B------:R-:W-:Y:S01]  /*4580*/  FMUL.FTZ R151, R151, R216 ;  /* 0x000000d897977220 */ /* 0x000fe20000410000 */
[----:B------:R-:W-:Y:S01]  /*4590*/  ISETP.GT.AND P6, PT, R170, 0x41, P0 ;  /* 0x00000041aa00780c */ /* 0x000fe200007c4270 */
[----:B------:R-:W-:Y:S01]  /*45a0*/  FMUL.FTZ R152, R152, R217 ;  /* 0x000000d998987220 */ /* 0x000fe20000410000 */
[C---:B------:R-:W-:Y:S01]  /*45b0*/  ISETP.LT.OR P5, PT, R171.reuse, 0x41, P5 ;  /* 0x00000041ab00780c */ /* 0x040fe20002fa1670 */
[--C-:B------:R-:W-:Y:S01]  /*45c0*/  FADD.FTZ R20, R20, -R146.reuse ;  /* 0x8000009214147221 */ /* 0x100fe20000010000 */
[----:B------:R-:W-:Y:S01]  /*45d0*/  ISETP.LT.OR P6, PT, R171, 0x42, P6 ;  /* 0x00000042ab00780c */ /* 0x000fe200037c1670 */
[--C-:B------:R-:W-:Y:S01]  /*45e0*/  FADD.FTZ R16, R16, -R146.reuse ;  /* 0x8000009210107221 */ /* 0x100fe20000010000 */
[----:B------:R-:W-:Y:S01]  /*45f0*/  F2FP.PACK_AB R152, R152, R151 ;  /* 0x000000979898723e */ /* 0x000fe200000000ff */
[----:B-----5:R-:W-:Y:S01]  /*4600*/  FMUL.FTZ R20, R159, R20 ;  /* 0x000000149f147220 */ /* 0x020fe20000410000 */
[----:B------:R-:W-:Y:S01]  /*4610*/  F2FP.PACK_AB R142, R160, R159 ;  /* 0x0000009fa08e723e */ /* 0x000fe200000000ff */
[--C-:B------:R-:W-:Y:S01]  /*4620*/  FADD.FTZ R151, R32, -R146.reuse ;  /* 0x8000009220977221 */ /* 0x100fe20000010000 */
[----:B------:R-:W-:Y:S01]  /*4630*/  FSEL R144, R233, -INF , !P5 ;  /* 0xff800000e9907808 */ /* 0x000fe20006800000 */
[--C-:B------:R-:W-:Y:S01]  /*4640*/  FADD.FTZ R17, R17, -R146.reuse ;  /* 0x8000009211117221 */ /* 0x100fe20000010000 */
[----:B------:R-:W-:Y:S01]  /*4650*/  ISETP.GT.AND P5, PT, R170, 0x60, P0 ;  /* 0x00000060aa00780c */ /* 0x000fe200007a4270 */
[----:B------:R-:W-:Y:S01]  /*4660*/  FADD.FTZ R21, R21, -R146 ;  /* 0x8000009215157221 */ /* 0x000fe20000010000 */
[----:B------:R-:W-:Y:S01]  /*4670*/  FSEL R166, R234, -INF , !P6 ;  /* 0xff800000eaa67808 */ /* 0x000fe20007000000 */
[--C-:B------:R-:W-:Y:S01]  /*4680*/  FFMA.FTZ R162, R162, c[0x0][0x29c], -R247.reuse ;  /* 0x0000a700a2a27a23 */ /* 0x100fe200000108f7 */
[----:B------:R-:W-:Y:S01]  /*4690*/  ISETP.GT.AND P6, PT, R170, 0x61, P0 ;  /* 0x00000061aa00780c */ /* 0x000fe200007c4270 */
[--C-:B------:R-:W-:Y:S01]  /*46a0*/  FFMA.FTZ R164, R164, c[0x0][0x29c], -R247.reuse ;  /* 0x0000a700a4a47a23 */ /* 0x100fe200000108f7 */
[----:B------:R-:W-:Y:S01]  /*46b0*/  ISETP.LT.OR P5, PT, R171, 0x61, P5 ;  /* 0x00000061ab00780c */ /* 0x000fe20002fa1670 */
[----:B------:R-:W-:Y:S01]  /*46c0*/  FMUL.FTZ R16, R157, R16 ;  /* 0x000000109d107220 */ /* 0x000fe20000410000 */
[----:B------:R-:W-:Y:S01]  /*46d0*/  ISETP.LT.OR P6, PT, R171, 0x62, P6 ;  /* 0x00000062ab00780c */ /* 0x000fe200037c1670 */
[----:B------:R-:W-:Y:S01]  /*46e0*/  FMUL.FTZ R21, R160, R21 ;  /* 0x00000015a0157220 */ /* 0x000fe20000410000 */
[----:B------:R-:W-:Y:S01]  /*46f0*/  FSEL R170, R237, -INF , !P5 ;  /* 0xff800000edaa7808 */ /* 0x000fe20006800000 */
[--C-:B--2---:R-:W-:Y:S01]  /*4700*/  FADD.FTZ R159, R6, -R138.reuse ;  /* 0x8000008a069f7221 */ /* 0x104fe20000010000 */
[----:B------:R-:W-:Y:S01]  /*4710*/  ISETP.GT.AND P5, PT, R168, RZ, P0 ;  /* 0x000000ffa800720c */ /* 0x000fe200007a4270 */
[--C-:B------:R-:W-:Y:S01]  /*4720*/  FADD.FTZ R32, R7, -R138.reuse ;  /* 0x8000008a07207221 */ /* 0x100fe20000010000 */
[----:B------:R-:W-:Y:S01]  /*4730*/  FSEL R161, R238, -INF , !P6 ;  /* 0xff800000eea17808 */ /* 0x000fe20007000000 */
[----:B------:R-:W-:Y:S01]  /*4740*/  FMUL.FTZ R159, R2, R159 ;  /* 0x0000009f029f7220 */ /* 0x000fe20000410000 */
[C---:B------:R-:W-:Y:S01]  /*4750*/  F2FP.PACK_AB R2, R143.reuse, R2 ;  /* 0x000000028f02723e */ /* 0x040fe200000000ff */
[----:B------:R-:W-:Y:S01]  /*4760*/  FMUL.FTZ R32, R143, R32 ;  /* 0x000000208f207220 */ /* 0x000fe20000410000 */
[----:B------:R-:W-:Y:S01]  /*4770*/  ISETP.GT.AND P6, PT, R168, 0x1, P0 ;  /* 0x00000001a800780c */ /* 0x000fe200007c4270 */
[----:B------:R-:W1:Y:S01]  /*4780*/  LDS R143, [R241.X4+0x18300] ;  /* 0x01830000f18f7984 */ /* 0x000e620000004800 */
[----:B------:R-:W-:Y:S01]  /*4790*/  FMUL.FTZ R17, R158, R17 ;  /* 0x000000119e117220 */ /* 0x000fe20000410000 */
[----:B------:R-:W-:Y:S01]  /*47a0*/  F2FP.PACK_AB R156, R3, R156 ;  /* 0x0000009c039c723e */ /* 0x000fe200000000ff */
[----:B------:R-:W-:Y:S01]  /*47b0*/  MUFU.EX2 R248, R248 ;  /* 0x000000f800f87308 */ /* 0x000fe20000000800 */
[C---:B------:R-:W-:Y:S01]  /*47c0*/  ISETP.LT.OR P5, PT, R169.reuse, 0x1, P5 ;  /* 0x00000001a900780c */ /* 0x040fe20002fa1670 */
[----:B------:R-:W-:Y:S01]  /*47d0*/  FMUL.FTZ R16, R16, R225 ;  /* 0x000000e110107220 */ /* 0x000fe20000410000 */
[----:B------:R-:W-:Y:S01]  /*47e0*/  ISETP.LT.OR P6, PT, R169, 0x2, P6 ;  /* 0x00000002a900780c */ /* 0x000fe200037c1670 */
[----:B------:R-:W-:Y:S01]  /*47f0*/  FMUL.FTZ R17, R17, R226 ;  /* 0x000000e211117220 */ /* 0x000fe20000410000 */
[----:B------:R-:W-:Y:S01]  /*4800*/  FSEL R186, R219, -INF , !P5 ;  /* 0xff800000dbba7808 */ /* 0x000fe20006800000 */
[----:B------:R-:W-:Y:S01]  /*4810*/  FMUL.FTZ R20, R20, R229 ;  /* 0x000000e514147220 */ /* 0x000fe20000410000 */
[----:B------:R-:W-:Y:S01]  /*4820*/  ISETP.GT.AND P5, PT, R168, 0x20, P0 ;  /* 0x00000020a800780c */ /* 0x000fe200007a4270 */
[----:B------:R-:W-:Y:S01]  /*4830*/  FMUL.FTZ R21, R21, R230 ;  /* 0x000000e615157220 */ /* 0x000fe20000410000 */
[----:B------:R-:W-:Y:S01]  /*4840*/  FSEL R250, R220, -INF , !P6 ;  /* 0xff800000dcfa7808 */ /* 0x000fe20007000000 */
[----:B------:R-:W-:Y:S01]  /*4850*/  MUFU.EX2 R162, R162 ;  /* 0x000000a200a27308 */ /* 0x000fe20000000800 */
[--C-:B------:R-:W-:Y:S01]  /*4860*/  FFMA.FTZ R144, R144, c[0x0][0x29c], -R247.reuse ;  /* 0x0000a70090907a23 */ /* 0x100fe200000108f7 */
[----:B------:R-:W-:Y:S01]  /*4870*/  ISETP.GT.AND P6, PT, R168, 0x21, P0 ;  /* 0x00000021a800780c */ /* 0x000fe200007c4270 */
[--C-:B------:R-:W-:Y:S01]  /*4880*/  FFMA.FTZ R166, R166, c[0x0][0x29c], -R247.reuse ;  /* 0x0000a700a6a67a23 */ /* 0x100fe200000108f7 */
[----:B------:R-:W-:Y:S01]  /*4890*/  F2FP.PACK_AB R17, R17, R16 ;  /* 0x000000101111723e */ /* 0x000fe200000000ff */
[--C-:B------:R-:W-:Y:S01]  /*48a0*/  FADD.FTZ R16, R19, -R138.reuse ;  /* 0x8000008a13107221 */ /* 0x100fe20000010000 */
[----:B------:R-:W-:Y:S01]  /*48b0*/  F2FP.PACK_AB R20, R21, R20 ;  /* 0x000000141514723e */ /* 0x000fe200000000ff */
[----:B------:R-:W-:Y:S01]  /*48c0*/  FADD.FTZ R21, R18, -R138 ;  /* 0x8000008a12157221 */ /* 0x000fe20000010000 */
[----:B------:R-:W-:Y:S01]  /*48d0*/  ISETP.LT.OR P5, PT, R169, 0x21, P5 ;  /* 0x00000021a900780c */ /* 0x000fe20002fa1670 */
[----:B------:R-:W-:Y:S01]  /*48e0*/  FFMA.FTZ R170, R170, c[0x0][0x29c], -R247 ;  /* 0x0000a700aaaa7a23 */ /* 0x000fe200000108f7 */
[----:B------:R-:W2:Y:S01]  /*48f0*/  MUFU.EX2 R3, R164 ;  /* 0x000000a400037308 */ /* 0x000ea20000000800 */
[----:B------:R-:W-:Y:S01]  /*4900*/  FADD.FTZ R146, R33, -R146 ;  /* 0x8000009221927221 */ /* 0x000fe20000010000 */
[----:B------:R-:W-:Y:S01]  /*4910*/  ISETP.LT.OR P6, PT, R169, 0x22, P6 ;  /* 0x00000022a900780c */ /* 0x000fe200037c1670 */
[----:B------:R-:W-:Y:S01]  /*4920*/  FMUL.FTZ R21, R150, R21 ;  /* 0x0000001596157220 */ /* 0x000fe20000410000 */
[C---:B------:R-:W-:Y:S01]  /*4930*/  F2FP.PACK_AB R19, R145.reuse, R150 ;  /* 0x000000969113723e */ /* 0x040fe200000000ff */
[----:B------:R-:W-:Y:S01]  /*4940*/  FMUL.FTZ R16, R145, R16 ;  /* 0x0000001091107220 */ /* 0x000fe20000410000 */
[----:B------:R-:W-:Y:S01]  /*4950*/  FSEL R141, R223, -INF , !P5 ;  /* 0xff800000df8d7808 */ /* 0x000fe20006800000 */
[----:B------:R-:W-:Y:S01]  /*4960*/  FFMA.FTZ R18, -R227, R227, 1 ;  /* 0x3f800000e3127423 */ /* 0x000fe200000101e3 */
[----:B------:R-:W-:Y:S01]  /*4970*/  ISETP.GT.AND P5, PT, R168, 0x40, P0 ;  /* 0x00000040a800780c */ /* 0x000fe200007a4270 */
[----:B------:R-:W-:Y:S01]  /*4980*/  FFMA.FTZ R145, -R228, R228, 1 ;  /* 0x3f800000e4917423 */ /* 0x000fe200000101e4 */
[----:B------:R-:W-:Y:S01]  /*4990*/  MUFU.EX2 R153, R166 ;  /* 0x000000a600997308 */ /* 0x000fe20000000800 */
[--C-:B------:R-:W-:Y:S01]  /*49a0*/  FADD.FTZ R22, R22, -R138.reuse ;  /* 0x8000008a16167221 */ /* 0x100fe20000010000 */
[----:B------:R-:W-:Y:S01]  /*49b0*/  FSEL R165, R224, -INF , !P6 ;  /* 0xff800000e0a57808 */ /* 0x000fe20007000000 */
[--C-:B------:R-:W-:Y:S01]  /*49c0*/  FADD.FTZ R23, R23, -R138.reuse ;  /* 0x8000008a17177221 */ /* 0x100fe20000010000 */
[----:B------:R-:W-:Y:S01]  /*49d0*/  ISETP.LT.OR P5, PT, R169, 0x41, P5 ;  /* 0x00000041a900780c */ /* 0x000fe20002fa1670 */
[--C-:B------:R-:W-:Y:S01]  /*49e0*/  FFMA.FTZ R186, R186, c[0x0][0x29c], -R243.reuse ;  /* 0x0000a700baba7a23 */ /* 0x100fe200000108f3 */
[----:B------:R-:W-:Y:S01]  /*49f0*/  ISETP.GT.AND P6, PT, R168, 0x41, P0 ;  /* 0x00000041a800780c */ /* 0x000fe200007c4270 */
[----:B------:R-:W-:Y:S01]  /*4a00*/  FMUL.FTZ R146, R249, R146 ;  /* 0x00000092f9927220 */ /* 0x000fe20000410000 */
[----:B------:R-:W-:Y:S01]  /*4a10*/  FSEL R163, R235, -INF , !P5 ;  /* 0xff800000eba37808 */ /* 0x000fe20006800000 */
[--C-:B------:R-:W-:Y:S01]  /*4a20*/  FFMA.FTZ R250, R250, c[0x0][0x29c], -R243.reuse ;  /* 0x0000a700fafa7a23 */ /* 0x100fe200000108f3 */
[----:B------:R-:W3:Y:S01]  /*4a30*/  MUFU.EX2 R148, R148 ;  /* 0x0000009400947308 */ /* 0x000ee20000000800 */
[----:B------:R-:W-:Y:S01]  /*4a40*/  FMUL.FTZ R18, R21, R18 ;  /* 0x0000001215127220 */ /* 0x000fe20000410000 */
[----:B------:R-:W-:Y:S01]  /*4a50*/  ISETP.LT.OR P6, PT, R169, 0x42, P6 ;  /* 0x00000042a900780c */ /* 0x000fe200037c1670 */
[----:B------:R-:W-:Y:S01]  /*4a60*/  FMUL.FTZ R145, R16, R145 ;  /* 0x0000009110917220 */ /* 0x000fe20000410000 */
[C---:B------:R-:W-:Y:S01]  /*4a70*/  ISETP.GT.AND P5, PT, R168.reuse, 0x60, P0 ;  /* 0x00000060a800780c */ /* 0x040fe200007a4270 */
[--C-:B------:R-:W-:Y:S01]  /*4a80*/  FFMA.FTZ R141, R141, c[0x0][0x29c], -R243.reuse ;  /* 0x0000a7008d8d7a23 */ /* 0x100fe200000108f3 */
[----:B------:R-:W-:Y:S01]  /*4a90*/  ISETP.GT.AND P0, PT, R168, 0x61, P0 ;  /* 0x00000061a800780c */ /* 0x000fe20000704270 */
[----:B------:R-:W-:Y:S01]  /*4aa0*/  FMUL.FTZ R22, R147, R22 ;  /* 0x0000001693167220 */ /* 0x000fe20000410000 */
[----:B------:R-:W-:Y:S01]  /*4ab0*/  F2FP.PACK_AB R145, R145, R18 ;  /* 0x000000129191723e */ /* 0x000fe200000000ff */
[----:B------:R-:W-:Y:S01]  /*4ac0*/  FMUL.FTZ R23, R252, R23 ;  /* 0x00000017fc177220 */ /* 0x000fe20000410000 */
[----:B------:R-:W4:Y:S01]  /*4ad0*/  MUFU.EX2 R144, R144 ;  /* 0x0000009000907308 */ /* 0x000f220000000800 */
[----:B------:R-:W-:Y:S01]  /*4ae0*/  FMUL.FTZ R146, R146, R155 ;  /* 0x0000009b92927220 */ /* 0x000fe20000410000 */
[----:B------:R-:W5:Y:S01]  /*4af0*/  LDS R241, [R241.X4+0x18320] ;  /* 0x01832000f1f17984 */ /* 0x000f620000004800 */
[----:B------:R-:W-:Y:S01]  /*4b00*/  FFMA.FTZ R155, -R214, R214, 1 ;  /* 0x3f800000d69b7423 */ /* 0x000fe200000101d6 */
[----:B------:R-:W-:Y:S01]  /*4b10*/  FSEL R216, R236, -INF , !P6 ;  /* 0xff800000ecd87808 */ /* 0x000fe20007000000 */
[----:B------:R-:W-:Y:S01]  /*4b20*/  FFMA.FTZ R165, R165, c[0x0][0x29c], -R243 ;  /* 0x0000a700a5a57a23 */ /* 0x000fe200000108f3 */
[C---:B------:R-:W-:Y:S01]  /*4b30*/  ISETP.LT.OR P5, PT, R169.reuse, 0x61, P5 ;  /* 0x00000061a900780c */ /* 0x040fe20002fa1670 */
[----:B------:R-:W-:Y:S01]  /*4b40*/  FMUL.FTZ R22, R22, R231 ;  /* 0x000000e716167220 */ /* 0x000fe20000410000 */
[----:B------:R-:W-:Y:S01]  /*4b50*/  ISETP.LT.OR P0, PT, R169, 0x62, P0 ;  /* 0x00000062a900780c */ /* 0x000fe20000701670 */
[----:B------:R-:W-:Y:S01]  /*4b60*/  FMUL.FTZ R23, R23, R232 ;  /* 0x000000e817177220 */ /* 0x000fe20000410000 */
[----:B------:R-:W3:Y:S01]  /*4b70*/  MUFU.EX2 R170, R170 ;  /* 0x000000aa00aa7308 */ /* 0x000ee20000000800 */
[--C-:B------:R-:W-:Y:S01]  /*4b80*/  FADD.FTZ R34, R34, -R138.reuse ;  /* 0x8000008a22227221 */ /* 0x100fe20000010000 */
[----:B------:R-:W-:Y:S01]  /*4b90*/  FSEL R168, R239, -INF , !P5 ;  /* 0xff800000efa87808 */ /* 0x000fe20006800000 */
[----:B------:R-:W-:Y:S01]  /*4ba0*/  FADD.FTZ R35, R35, -R138 ;  /* 0x8000008a23237221 */ /* 0x000fe20000010000 */
[----:B------:R-:W-:Y:S01]  /*4bb0*/  F2FP.PACK_AB R22, R23, R22 ;  /* 0x000000161716723e */ /* 0x000fe200000000ff */
[----:B------:R-:W-:Y:S01]  /*4bc0*/  FMUL.FTZ R155, R32, R155 ;  /* 0x0000009b209b7220 */ /* 0x000fe20000410000 */
[----:B------:R-:W-:Y:S01]  /*4bd0*/  F2FP.PACK_AB R32, R252, R147 ;  /* 0x00000093fc20723e */ /* 0x000fe200000000ff */
[--C-:B-1----:R-:W-:Y:S01]  /*4be0*/  FADD.FTZ R147, R8, -R143.reuse ;  /* 0x8000008f08937221 */ /* 0x102fe20000010000 */
[----:B------:R-:W-:Y:S01]  /*4bf0*/  FSEL R154, R240, -INF , !P0 ;  /* 0xff800000f09a7808 */ /* 0x000fe20004000000 */
[--C-:B------:R-:W-:Y:S01]  /*4c00*/  FADD.FTZ R16, R13, -R143.reuse ;  /* 0x8000008f0d107221 */ /* 0x100fe20000010000 */
[----:B------:R-:W-:Y:S01]  /*4c10*/  MUFU.EX2 R21, R250 ;  /* 0x000000fa00157308 */ /* 0x000fe20000000800 */
[----:B------:R-:W-:Y:S01]  /*4c20*/  FADD.FTZ R8, R9, -R143 ;  /* 0x8000008f09087221 */ /* 0x000fe20000010000 */
[----:B--2---:R-:W-:Y:S01]  /*4c30*/  F2FP.PACK_AB R13, R3, R162 ;  /* 0x000000a2030d723e */ /* 0x004fe200000000ff */
[----:B------:R-:W-:Y:S01]  /*4c40*/  FMUL.FTZ R34, R149, R34 ;  /* 0x0000002295227220 */ /* 0x000fe20000410000 */
[----:B------:R1:W-:Y:S01]  /*4c50*/  STS [R201+0x18880], R2 ;  /* 0x01888002c9007388 */ /* 0x0003e20000000800 */
[----:B------:R-:W-:Y:S01]  /*4c60*/  FMUL.FTZ R8, R139, R8 ;  /* 0x000000088b087220 */ /* 0x000fe20000410000 */
[----:B------:R-:W-:Y:S01]  /*4c70*/  F2FP.PACK_AB R157, R158, R157 ;  /* 0x0000009d9e9d723e */ /* 0x000fe200000000ff */
[----:B------:R-:W-:Y:S01]  /*4c80*/  FMUL.FTZ R16, R3, R16 ;  /* 0x0000001003107220 */ /* 0x000fe20000410000 */
[----:B------:R-:W-:Y:S01]  /*4c90*/  STS [R201+0x18480], R156 ;  /* 0x0184809cc9007388 */ /* 0x000fe20000000800 */
[----:B------:R-:W-:Y:S01]  /*4ca0*/  FFMA.FTZ R23, -R222, R222, 1 ;  /* 0x3f800000de177423 */ /* 0x000fe200000101de */
[----:B------:R-:W2:Y:S01]  /*4cb0*/  MUFU.EX2 R186, R186 ;  /* 0x000000ba00ba7308 */ /* 0x000ea20000000800 */
[----:B------:R-:W-:Y:S01]  /*4cc0*/  FMUL.FTZ R35, R248, R35 ;  /* 0x00000023f8237220 */ /* 0x000fe20000410000 */
[----:B------:R-:W-:Y:S01]  /*4cd0*/  STS [R204], R157 ;  /* 0x0000009dcc007388 */ /* 0x000fe20000000800 */
[----:B------:R-:W-:Y:S01]  /*4ce0*/  FFMA.FTZ R3, -R218, R218, 1 ;  /* 0x3f800000da037423 */ /* 0x000fe200000101da */
[----:B------:R-:W-:Y:S01]  /*4cf0*/  F2FP.PACK_AB R33, R249, R140 ;  /* 0x0000008cf921723e */ /* 0x000fe200000000ff */
[--C-:B------:R-:W-:Y:S01]  /*4d00*/  FFMA.FTZ R163, R163, c[0x0][0x29c], -R243.reuse ;  /* 0x0000a700a3a37a23 */ /* 0x100fe200000108f3 */
[----:B------:R-:W-:Y:S01]  /*4d10*/  STS [R204+0x400], R19 ;  /* 0x00040013cc007388 */ /* 0x000fe20000000800 */
[----:B------:R-:W-:Y:S01]  /*4d20*/  FFMA.FTZ R216, R216, c[0x0][0x29c], -R243 ;  /* 0x0000a700d8d87a23 */ /* 0x000fe200000108f3 */
[----:B------:R-:W-:Y:S01]  /*4d30*/  F2FP.PACK_AB R149, R248, R149 ;  /* 0x00000095f895723e */ /* 0x000fe200000000ff */
[----:B------:R-:W-:Y:S01]  /*4d40*/  FMUL.FTZ R16, R16, R23 ;  /* 0x0000001710107220 */ /* 0x000fe20000410000 */
[----:B------:R-:W-:Y:S01]  /*4d50*/  MUFU.EX2 R18, R165 ;  /* 0x000000a500127308 */ /* 0x000fe20000000800 */
[----:B------:R-:W-:Y:S01]  /*4d60*/  FMUL.FTZ R34, R34, R245 ;  /* 0x000000f522227220 */ /* 0x000fe20000410000 */
[----:B------:R-:W-:Y:S01]  /*4d70*/  PLOP3.LUT P0, PT, PT, PT, UP0, 0x80, 0x0 ;  /* 0x000000000000781c */ /* 0x000fe20003f0f008 */
[----:B------:R-:W-:Y:S02]  /*4d80*/  FMUL.FTZ R35, R35, R246 ;  /* 0x000000f623237220 */ /* 0x000fe40000410000 */
[----:B------:R-:W-:Y:S02]  /*4d90*/  FMUL.FTZ R3, R8, R3 ;  /* 0x0000000308037220 */ /* 0x000fe40000410000 */
[--C-:B------:R-:W-:Y:S01]  /*4da0*/  FADD.FTZ R8, R25, -R143.reuse ;  /* 0x8000008f19087221 */ /* 0x100fe20000010000 */
[----:B------:R-:W-:Y:S01]  /*4db0*/  F2FP.PACK_AB R35, R35, R34 ;  /* 0x000000222323723e */ /* 0x000fe200000000ff */
[--C-:B------:R-:W-:Y:S01]  /*4dc0*/  FADD.FTZ R23, R24, -R143.reuse ;  /* 0x8000008f18177221 */ /* 0x100fe20000010000 */
[----:B------:R-:W1:Y:S01]  /*4dd0*/  MUFU.EX2 R141, R141 ;  /* 0x0000008d008d7308 */ /* 0x000e620000000800 */
[----:B------:R-:W-:Y:S02]  /*4de0*/  FADD.FTZ R9, R12, -R143 ;  /* 0x8000008f0c097221 */ /* 0x000fe40000010000 */
[----:B------:R-:W-:Y:S02]  /*4df0*/  FFMA.FTZ R247, R161, c[0x0][0x29c], -R247 ;  /* 0x0000a700a1f77a23 */ /* 0x000fe400000108f7 */
[--C-:B------:R-:W-:Y:S02]  /*4e00*/  FFMA.FTZ R168, R168, c[0x0][0x29c], -R243.reuse ;  /* 0x0000a700a8a87a23 */ /* 0x100fe400000108f3 */
[----:B------:R-:W-:Y:S02]  /*4e10*/  FFMA.FTZ R243, R154, c[0x0][0x29c], -R243 ;  /* 0x0000a7009af37a23 */ /* 0x000fe400000108f3 */
[----:B---3--:R-:W-:Y:S01]  /*4e20*/  FMUL.FTZ R147, R148, R147 ;  /* 0x0000009394937220 */ /* 0x008fe20000410000 */
[----:B------:R-:W-:Y:S01]  /*4e30*/  F2FP.PACK_AB R148, R139, R148 ;  /* 0x000000948b94723e */ /* 0x000fe200000000ff */
[----:B------:R-:W-:Y:S01]  /*4e40*/  FMUL.FTZ R8, R153, R8 ;  /* 0x0000000899087220 */ /* 0x000fe20000410000 */
[----:B------:R-:W-:Y:S01]  /*4e50*/  MUFU.EX2 R163, R163 ;  /* 0x000000a300a37308 */ /* 0x000fe20000000800 */
[----:B------:R-:W-:Y:S02]  /*4e60*/  FFMA.FTZ R139, -R234, R234, 1 ;  /* 0x3f800000ea8b7423 */ /* 0x000fe400000101ea */
[--C-:B------:R-:W-:Y:S01]  /*4e70*/  FADD.FTZ R25, R28, -R143.reuse ;  /* 0x8000008f1c197221 */ /* 0x100fe20000010000 */
[----:B------:R-:W-:Y:S01]  /*4e80*/  STS [R201+0x19480], R148 ;  /* 0x01948094c9007388 */ /* 0x000fe20000000800 */
[----:B------:R-:W-:Y:S02]  /*4e90*/  FFMA.FTZ R28, -R233, R233, 1 ;  /* 0x3f800000e91c7423 */ /* 0x000fe400000101e9 */
[----:B----4-:R-:W-:Y:S01]  /*4ea0*/  FMUL.FTZ R23, R144, R23 ;  /* 0x0000001790177220 */ /* 0x010fe20000410000 */
[----:B------:R-:W-:Y:S01]  /*4eb0*/  F2FP.PACK_AB R144, R153, R144 ;  /* 0x000000909990723e */ /* 0x000fe200000000ff */
[----:B------:R-:W-:Y:S01]  /*4ec0*/  FMUL.FTZ R9, R162, R9 ;  /* 0x00000009a2097220 */ /* 0x000fe20000410000 */
[----:B------:R-:W3:Y:S01]  /*4ed0*/  MUFU.EX2 R216, R216 ;  /* 0x000000d800d87308 */ /* 0x000ee20000000800 */
[----:B------:R-:W-:Y:S02]  /*4ee0*/  FFMA.FTZ R34, -R221, R221, 1 ;  /* 0x3f800000dd227423 */ /* 0x000fe400000101dd */
[----:B------:R-:W-:Y:S02]  /*4ef0*/  FMUL.FTZ R23, R23, R28 ;  /* 0x0000001c17177220 */ /* 0x000fe40000410000 */
[----:B------:R-:W-:Y:S02]  /*4f00*/  FMUL.FTZ R8, R8, R139 ;  /* 0x0000008b08087220 */ /* 0x000fe40000410000 */
[----:B------:R-:W-:Y:S02]  /*4f10*/  FFMA.FTZ R12, -R215, R215, 1 ;  /* 0x3f800000d70c7423 */ /* 0x000fe400000101d7 */
[----:B------:R-:W-:Y:S01]  /*4f20*/  FMUL.FTZ R9, R9, R34 ;  /* 0x0000002209097220 */ /* 0x000fe20000410000 */
[----:B------:R-:W4:Y:S01]  /*4f30*/  MUFU.EX2 R247, R247 ;  /* 0x000000f700f77308 */ /* 0x000f220000000800 */
[----:B------:R-:W-:Y:S02]  /*4f40*/  FMUL.FTZ R25, R170, R25 ;  /* 0x00000019aa197220 */ /* 0x000fe40000410000 */
[----:B------:R-:W-:Y:S01]  /*4f50*/  FFMA.FTZ R34, -R237, R237, 1 ;  /* 0x3f800000ed227423 */ /* 0x000fe200000101ed */
[----:B------:R-:W-:Y:S01]  /*4f60*/  F2FP.PACK_AB R9, R16, R9 ;  /* 0x000000091009723e */ /* 0x000fe200000000ff */
[----:B------:R-:W-:Y:S02]  /*4f70*/  FMUL.FTZ R12, R147, R12 ;  /* 0x0000000c930c7220 */ /* 0x000fe40000410000 */
[----:B------:R-:W-:Y:S01]  /*4f80*/  FMUL.FTZ R25, R25, R34 ;  /* 0x0000002219197220 */ /* 0x000fe20000410000 */
[----:B------:R-:W-:Y:S01]  /*4f90*/  F2FP.PACK_AB R34, R8, R23 ;  /* 0x000000170822723e */ /* 0x000fe200000000ff */
[----:B------:R-:W-:Y:S01]  /*4fa0*/  FADD.FTZ R24, R29, -R143 ;  /* 0x8000008f1d187221 */ /* 0x000fe20000010000 */
[----:B------:R-:W-:Y:S01]  /*4fb0*/  MUFU.EX2 R168, R168 ;  /* 0x000000a800a87308 */ /* 0x000fe20000000800 */
[----:B--2---:R-:W-:Y:S01]  /*4fc0*/  F2FP.PACK_AB R8, R21, R186 ;  /* 0x000000ba1508723e */ /* 0x004fe200000000ff */
[--C-:B-----5:R-:W-:Y:S01]  /*4fd0*/  FADD.FTZ R23, R10, -R241.reuse ;  /* 0x800000f10a177221 */ /* 0x120fe20000010000 */
[----:B------:R-:W-:Y:S01]  /*4fe0*/  F2FP.PACK_AB R12, R3, R12 ;  /* 0x0000000c030c723e */ /* 0x000fe200000000ff */
[--C-:B------:R-:W-:Y:S01]  /*4ff0*/  FADD.FTZ R10, R11, -R241.reuse ;  /* 0x800000f10b0a7221 */ /* 0x100fe20000010000 */
[----:B-1----:R-:W-:Y:S01]  /*5000*/  F2FP.PACK_AB R3, R18, R141 ;  /* 0x0000008d1203723e */ /* 0x002fe200000000ff */
[----:B------:R1:W-:Y:S01]  /*5010*/  STS [R201+0x19880], R8 ;  /* 0x01988008c9007388 */ /* 0x0003e20000000800 */
[----:B---3--:R-:W-:Y:S01]  /*5020*/  F2FP.PACK_AB R2, R216, R163 ;  /* 0x000000a3d802723e */ /* 0x008fe200000000ff */
[----:B------:R-:W-:Y:S02]  /*5030*/  FMUL.FTZ R151, R140, R151 ;  /* 0x000000978c977220 */ /* 0x000fe40000410000 */
[----:B------:R-:W2:Y:S01]  /*5040*/  MUFU.EX2 R243, R243 ;  /* 0x000000f300f37308 */ /* 0x000ea20000000800 */
[----:B------:R-:W-:Y:S01]  /*5050*/  STS [R204+0x1000], R13 ;  /* 0x0010000dcc007388 */ /* 0x000fe20000000800 */
[----:B------:R-:W-:Y:S01]  /*5060*/  FFMA.FTZ R140, -R213, R213, 1 ;  /* 0x3f800000d58c7423 */ /* 0x000fe200000101d5 */
[----:B----4-:R-:W-:Y:S02]  /*5070*/  F2FP.PACK_AB R29, R247, R170 ;  /* 0x000000aaf71d723e */ /* 0x010fe400000000ff */
[----:B------:R3:W-:Y:S01]  /*5080*/  STS [R204+0x1400], R3 ;  /* 0x00140003cc007388 */ /* 0x0007e20000000800 */
[----:B------:R-:W-:Y:S02]  /*5090*/  FMUL.FTZ R140, R159, R140 ;  /* 0x0000008c9f8c7220 */ /* 0x000fe40000410000 */
[----:B------:R-:W-:Y:S01]  /*50a0*/  FMUL.FTZ R23, R186, R23 ;  /* 0x00000017ba177220 */ /* 0x000fe20000410000 */
[----:B------:R-:W-:Y:S01]  /*50b0*/  STS [R201+0x1a480], R142 ;  /* 0x01a4808ec9007388 */ /* 0x000fe20000000800 */
[----:B------:R-:W-:Y:S01]  /*50c0*/  FMUL.FTZ R10, R21, R10 ;  /* 0x0000000a150a7220 */ /* 0x000fe20000410000 */
[----:B------:R-:W-:Y:S01]  /*50d0*/  F2FP.PACK_AB R140, R155, R140 ;  /* 0x0000008c9b8c723e */ /* 0x000fe200000000ff */
[--C-:B------:R-:W-:Y:S01]  /*50e0*/  FADD.FTZ R15, R15, -R241.reuse ;  /* 0x800000f10f0f7221 */ /* 0x100fe20000010000 */
[----:B------:R-:W-:Y:S01]  /*50f0*/  STS [R201+0x1a880], R32 ;  /* 0x01a88020c9007388 */ /* 0x000fe20000000800 */
[--C-:B------:R-:W-:Y:S02]  /*5100*/  FADD.FTZ R14, R14, -R241.reuse ;  /* 0x800000f10e0e7221 */ /* 0x100fe40000010000 */
[----:B------:R-:W-:Y:S01]  /*5110*/  FMUL.FTZ R15, R18, R15 ;  /* 0x0000000f120f7220 */ /* 0x000fe20000410000 */
[----:B------:R-:W-:Y:S01]  /*5120*/  STS [R204+0x2000], R33 ;  /* 0x00200021cc007388 */ /* 0x000fe20000000800 */
[----:B------:R-:W-:Y:S02]  /*5130*/  FMUL.FTZ R14, R141, R14 ;  /* 0x0000000e8d0e7220 */ /* 0x000fe40000410000 */
[----:B------:R-:W-:Y:S01]  /*5140*/  FFMA.FTZ R223, -R223, R223, 1 ;  /* 0x3f800000dfdf7423 */ /* 0x000fe200000101df */
[----:B------:R-:W-:Y:S01]  /*5150*/  STS [R204+0x2400], R149 ;  /* 0x00240095cc007388 */ /* 0x000fe20000000800 */
[----:B-1----:R-:W-:Y:S01]  /*5160*/  FFMA.FTZ R8, -R219, R219, 1 ;  /* 0x3f800000db087423 */ /* 0x002fe200000101db */
[----:B--2---:R-:W-:Y:S02]  /*5170*/  F2FP.PACK_AB R11, R243, R168 ;  /* 0x000000a8f30b723e */ /* 0x004fe400000000ff */
[----:B------:R-:W-:Y:S01]  /*5180*/  STS [R201+0x1b480], R144 ;  /* 0x01b48090c9007388 */ /* 0x000fe20000000800 */
[----:B------:R-:W-:Y:S02]  /*5190*/  FMUL.FTZ R8, R23, R8 ;  /* 0x0000000817087220 */ /* 0x000fe40000410000 */
[----:B------:R-:W-:Y:S01]  /*51a0*/  FFMA.FTZ R224, -R224, R224, 1 ;  /* 0x3f800000e0e07423 */ /* 0x000fe200000101e0 */
[----:B------:R1:W-:Y:S01]  /*51b0*/  STS [R201+0x1b880], R2 ;  /* 0x01b88002c9007388 */ /* 0x0003e20000000800 */
[----:B---3--:R-:W-:Y:S02]  /*51c0*/  FFMA.FTZ R3, -R220, R220, 1 ;  /* 0x3f800000dc037423 */ /* 0x008fe400000101dc */
[----:B------:R-:W-:Y:S01]  /*51d0*/  FMUL.FTZ R14, R14, R223 ;  /* 0x000000df0e0e7220 */ /* 0x000fe20000410000 */
[----:B------:R-:W-:Y:S01]  /*51e0*/  STS [R204+0x3000], R29 ;  /* 0x0030001dcc007388 */ /* 0x000fe20000000800 */
[----:B------:R-:W-:Y:S02]  /*51f0*/  FMUL.FTZ R3, R10, R3 ;  /* 0x000000030a037220 */ /* 0x000fe40000410000 */
[----:B------:R-:W-:Y:S01]  /*5200*/  FMUL.FTZ R15, R15, R224 ;  /* 0x000000e00f0f7220 */ /* 0x000fe20000410000 */
[----:B------:R2:W-:Y:S01]  /*5210*/  STS [R204+0x3400], R11 ;  /* 0x0034000bcc007388 */ /* 0x0005e20000000800 */
[--C-:B------:R-:W-:Y:S01]  /*5220*/  FADD.FTZ R26, R26, -R241.reuse ;  /* 0x800000f11a1a7221 */ /* 0x100fe20000010000 */
[----:B------:R-:W-:Y:S01]  /*5230*/  F2FP.PACK_AB R8, R3, R8 ;  /* 0x000000080308723e */ /* 0x000fe200000000ff */
[--C-:B------:R-:W-:Y:S01]  /*5240*/  FADD.FTZ R27, R27, -R241.reuse ;  /* 0x800000f11b1b7221 */ /* 0x100fe20000010000 */
[----:B------:R-:W-:Y:S01]  /*5250*/  BAR.SYNC.DEFER_BLOCKING 0x0 ;  /* 0x0000000000007b1d */ /* 0x000fe20000010000 */
[----:B------:R-:W-:Y:S01]  /*5260*/  F2FP.PACK_AB R15, R15, R14 ;  /* 0x0000000e0f0f723e */ /* 0x000fe200000000ff */
[--C-:B------:R-:W-:Y:S02]  /*5270*/  FADD.FTZ R3, R30, -R241.reuse ;  /* 0x800000f11e037221 */ /* 0x100fe40000010000 */
[----:B------:R-:W-:Y:S02]  /*5280*/  FMUL.FTZ R151, R151, R242 ;  /* 0x000000f297977220 */ /* 0x000fe40000410000 */
[----:B------:R-:W-:Y:S02]  /*5290*/  FMUL.FTZ R26, R163, R26 ;  /* 0x0000001aa31a7220 */ /* 0x000fe40000410000 */
[----:B------:R-:W-:Y:S01]  /*52a0*/  FMUL.FTZ R27, R216, R27 ;  /* 0x0000001bd81b7220 */ /* 0x000fe20000410000 */
[----:B------:R-:W-:Y:S01]  /*52b0*/  F2FP.PACK_AB R151, R146, R151 ;  /* 0x000000979297723e */ /* 0x000fe200000000ff */
[----:B------:R-:W-:Y:S02]  /*52c0*/  FFMA.FTZ R235, -R235, R235, 1 ;  /* 0x3f800000ebeb7423 */ /* 0x000fe400000101eb */
[----:B------:R-:W-:Y:S02]  /*52d0*/  FFMA.FTZ R236, -R236, R236, 1 ;  /* 0x3f800000ecec7423 */ /* 0x000fe400000101ec */
[----:B-1----:R-:W-:Y:S02]  /*52e0*/  FADD.FTZ R2, R31, -R241 ;  /* 0x800000f11f027221 */ /* 0x002fe40000010000 */
[----:B------:R-:W-:Y:S02]  /*52f0*/  FMUL.FTZ R3, R168, R3 ;  /* 0x00000003a8037220 */ /* 0x000fe40000410000 */
[----:B------:R-:W-:Y:S02]  /*5300*/  FFMA.FTZ R10, -R239, R239, 1 ;  /* 0x3f800000ef0a7423 */ /* 0x000fe400000101ef */
[----:B------:R-:W-:Y:S02]  /*5310*/  FMUL.FTZ R26, R26, R235 ;  /* 0x000000eb1a1a7220 */ /* 0x000fe40000410000 */
[----:B------:R-:W-:Y:S01]  /*5320*/  FMUL.FTZ R27, R27, R236 ;  /* 0x000000ec1b1b7220 */ /* 0x000fe20000410000 */
[----:B------:R-:W-:Y:S01]  /*5330*/  STS [R201+0x1c480], R152 ;  /* 0x01c48098c9007388 */ /* 0x000fe20000000800 */
[----:B------:R-:W-:Y:S02]  /*5340*/  FMUL.FTZ R24, R247, R24 ;  /* 0x00000018f7187220 */ /* 0x000fe40000410000 */
[----:B------:R-:W-:Y:S01]  /*5350*/  FFMA.FTZ R143, -R238, R238, 1 ;  /* 0x3f800000ee8f7423 */ /* 0x000fe200000101ee */
[----:B------:R-:W-:Y:S01]  /*5360*/  STS [R201+0x1c880], R140 ;  /* 0x01c8808cc9007388 */ /* 0x000fe20000000800 */
[----:B------:R-:W-:Y:S02]  /*5370*/  FMUL.FTZ R2, R243, R2 ;  /* 0x00000002f3027220 */ /* 0x000fe40000410000 */
[----:B--2---:R-:W-:Y:S01]  /*5380*/  FFMA.FTZ R11, -R240, R240, 1 ;  /* 0x3f800000f00b7423 */ /* 0x004fe200000101f0 */
[----:B------:R-:W-:Y:S01]  /*5390*/  STS [R204+0x4000], R17 ;  /* 0x00400011cc007388 */ /* 0x000fe20000000800 */
[----:B------:R-:W-:Y:S01]  /*53a0*/  FMUL.FTZ R10, R3, R10 ;  /* 0x0000000a030a7220 */ /* 0x000fe20000410000 */
[----:B------:R-:W-:Y:S01]  /*53b0*/  MOV R3, UR4 ;  /* 0x0000000400037c02 */ /* 0x000fe20008000f00 */
[----:B------:R-:W-:Y:S01]  /*53c0*/  FMUL.FTZ R24, R24, R143 ;  /* 0x0000008f18187220 */ /* 0x000fe20000410000 */
[----:B------:R-:W-:Y:S01]  /*53d0*/  STS [R204+0x4400], R145 ;  /* 0x00440091cc007388 */ /* 0x000fe20000000800 */
[----:B------:R-:W-:Y:S01]  /*53e0*/  FMUL.FTZ R11, R2, R11 ;  /* 0x0000000b020b7220 */ /* 0x000fe20000410000 */
[----:B------:R-:W-:Y:S01]  /*53f0*/  F2FP.PACK_AB R2, R27, R26 ;  /* 0x0000001a1b02723e */ /* 0x000fe200000000ff */
[----:B------:R-:W-:Y:S01]  /*5400*/  IMAD R3, R3, 0x1800, R182 ;  /* 0x0000180003037824 */ /* 0x000fe200078e02b6 */
[----:B------:R-:W-:Y:S01]  /*5410*/  STS [R201+0x1d480], R12 ;  /* 0x01d4800cc9007388 */ /* 0x000fe20000000800 */
[----:B------:R-:W-:Y:S02]  /*5420*/  F2FP.PACK_AB R143, R24, R25 ;  /* 0x00000019188f723e */ /* 0x000fe400000000ff */
[----:B------:R-:W-:Y:S01]  /*5430*/  F2FP.PACK_AB R141, R11, R10 ;  /* 0x0000000a0b8d723e */ /* 0x000fe200000000ff */
[----:B------:R-:W-:Y:S01]  /*5440*/  STS [R201+0x1d880], R8 ;  /* 0x01d88008c9007388 */ /* 0x000fe20000000800 */
[----:B------:R-:W-:Y:S03]  /*5450*/  SHF.L.U32 R160, R3, 0x1, RZ ;  /* 0x0000000103a07819 */ /* 0x000fe600000006ff */
        /* <DEDUP_REMOVED lines=91> */
[----:B------:R-:W-:Y:S01]  /*5a10*/  USHF.R.S32.HI UR24, URZ, 0x1f, UR23 ;  /* 0x0000001f3f187899 */ /* 0x000fe20008011417 */
[----:B------:R-:W-:Y:S01]  /*5a20*/  IMAD.U32 R8, RZ, RZ, UR9 ;  /* 0x00000009ff087e24 */ /* 0x000fe2000f8e00ff */
[----:B------:R-:W-:Y:S02]  /*5a30*/  ULDC.64 UR14, c[0x0][0x208] ;  /* 0x00008200000e7ab9 */ /* 0x000fe40000000a00 */
[----:B------:R-:W-:Y:S02]  /*5a40*/  UIMAD UR24, UR24, UR14, URZ ;  /* 0x0000000e181872a4 */ /* 0x000fe4000f8e023f */
[----:B------:R-:W-:Y:S02]  /*5a50*/  UIMAD.WIDE.U32 UR26, UR23, UR14, URZ ;  /* 0x0000000e171a72a5 */ /* 0x000fe4000f8e003f */
[----:B------:R-:W-:Y:S02]  /*5a60*/  UIMAD UR24, UR23, UR15, UR24 ;  /* 0x0000000f171872a4 */ /* 0x000fe4000f8e0218 */
[----:B------:R-:W-:Y:S02]  /*5a70*/  USHF.L.U32 UR23, UR23, 0x6, URZ ;  /* 0x0000000617177899 */ /* 0x000fe4000800063f */
[----:B------:R-:W-:Y:S01]  /*5a80*/  IMAD.U32 R10, RZ, RZ, UR26 ;  /* 0x0000001aff0a7e24 */ /* 0x000fe2000f8e00ff */
[----:B------:R-:W-:Y:S01]  /*5a90*/  UIADD3 UR24, UR27, UR24, URZ ;  /* 0x000000181b187290 */ /* 0x000fe2000fffe03f */
[----:B------:R-:W-:Y:S01]  /*5aa0*/  IMAD.U32 R11, RZ, RZ, UR27 ;  /* 0x0000001bff0b7e24 */ /* 0x000fe2000f8e00ff */
[----:B------:R-:W-:Y:S02]  /*5ab0*/  USHF.R.S32.HI UR14, URZ, 0x1f, UR23 ;  /* 0x0000001f3f0e7899 */ /* 0x000fe40008011417 */
[----:B------:R-:W-:Y:S02]  /*5ac0*/  LEA R6, P6, R10, R196, 0x6 ;  /* 0x000000c40a067211 */ /* 0x000fe400078c30ff */
[----:B------:R-:W-:Y:S01]  /*5ad0*/  IMAD.U32 R5, RZ, RZ, UR24 ;  /* 0x00000018ff057e24 */ /* 0x000fe2000f8e00ff */
[----:B-1----:R-:W-:Y:S01]  /*5ae0*/  SHF.R.S32.HI R7, RZ, 0x1f, R4 ;  /* 0x0000001fff077819 */ /* 0x002fe20000011404 */
[----:B------:R-:W-:Y:S03]  /*5af0*/  IMAD.WIDE.U32 R12, R4, c[0x0][0x288], R202 ;  /* 0x0000a200040c7a25 */ /* 0x000fe600078e00ca */
[----:B------:R-:W-:Y:S01]  /*5b00*/  LEA.HI.X R5, R10, R193, R5, 0x6, P6 ;  /* 0x000000c10a057211 */ /* 0x000fe200030f3405 */
[----:B------:R-:W-:Y:S01]  /*5b10*/  IMAD R7, R7, c[0x0][0x288], RZ ;  /* 0x0000a20007077a24 */ /* 0x000fe200078e02ff */
[----:B------:R-:W-:Y:S01]  /*5b20*/  IADD3 R8, P5, P0, R12, UR23, R8 ;  /* 0x000000170c087c10 */ /* 0x000fe2000f8be008 */
[----:B------:R-:W-:Y:S02]  /*5b30*/  UIADD3 UR23, -UR23, UR18, URZ ;  /* 0x0000001217177290 */ /* 0x000fe4000fffe13f */
[----:B------:R-:W-:Y:S01]  /*5b40*/  IMAD R7, R4, c[0x0][0x28c], R7 ;  /* 0x0000a30004077a24 */ /* 0x000fe200078e0207 */
[----:B------:R-:W-:Y:S03]  /*5b50*/  MOV R4, UR14 ;  /* 0x0000000e00047c02 */ /* 0x000fe60008000f00 */
[----:B------:R-:W-:Y:S01]  /*5b60*/  IMAD.IADD R7, R13, 0x1, R7 ;  /* 0x000000010d077824 */ /* 0x000fe200078e0207 */
[----:B------:R-:W-:Y:S04]  /*5b70*/  ISETP.GE.OR P6, PT, R194, UR23, !P4 ;  /* 0x00000017c2007c0c */ /* 0x000fe8000e7c6670 */
[----:B------:R-:W-:Y:S01]  /*5b80*/  IADD3.X R7, R4, UR6, R7, P5, P0 ;  /* 0x0000000604077c10 */ /* 0x000fe2000afe0407 */
[----:B------:R-:W-:Y:S01]  /*5b90*/  IMAD.U32 R4, RZ, RZ, UR19 ;  /* 0x00000013ff047e24 */ /* 0x000fe2000f8e00ff */
[----:B------:R-:W-:Y:S02]  /*5ba0*/  LEA R12, P5, R6, c[0x0][0x1f0], 0x1 ;  /* 0x00007c00060c7a11 */ /* 0x000fe400078a08ff */
[----:B------:R-:W-:Y:S02]  /*5bb0*/  LEA R10, P0, R8, c[0x0][0x280], 0x2 ;  /* 0x0000a000080a7a11 */ /* 0x000fe400078010ff */
[----:B------:R-:W-:Y:S01]  /*5bc0*/  LEA.HI.X R13, R6, c[0x0][0x1f4], R5, 0x1, P5 ;  /* 0x00007d00060d7a11 */ /* 0x000fe200028f0c05 */
[----:B------:R-:W-:Y:S01]  /*5bd0*/  IMAD R6, R4, 0x3000, R191 ;  /* 0x0000300004067824 */ /* 0x000fe200078e02bf */
[----:B------:R-:W-:Y:S01]  /*5be0*/  ISETP.GE.OR P5, PT, R194, UR23, !P3 ;  /* 0x00000017c2007c0c */ /* 0x000fe2000dfa6670 */
[----:B------:R-:W-:Y:S01]  /*5bf0*/  IMAD.U32 R5, RZ, RZ, UR19 ;  /* 0x00000013ff057e24 */ /* 0x000fe2000f8e00ff */
[----:B------:R-:W-:Y:S02]  /*5c00*/  LEA.HI.X R11, R8, c[0x0][0x284], R7, 0x2, P0 ;  /* 0x0000a100080b7a11 */ /* 0x000fe400000f1407 */
[----:B------:R-:W-:Y:S01]  /*5c10*/  @!PT LDS RZ, [RZ] ;  /* 0x00000000fffff984 */ /* 0x000fe20000000800 */
[----:B------:R-:W-:Y:S01]  /*5c20*/  @!PT LDS RZ, [RZ] ;  /* 0x00000000fffff984 */ /* 0x000fe20000000800 */
[----:B------:R-:W-:Y:S01]  /*5c30*/  @!PT LDS RZ, [RZ] ;  /* 0x00000000fffff984 */ /* 0x000fe20000000800 */
[----:B------:R1:W-:Y:S01]  /*5c40*/  LDGSTS.E.BYPASS.LTC128B.128 [R6], [R12.64], !P6 ;  /* 0x000000000c067fae */ /* 0x0003e2000f101d50 */
[----:B------:R-:W-:Y:S02]  /*5c50*/  ISETP.GE.OR P0, PT, R194, UR23, !P2 ;  /* 0x00000017c2007c0c */ /* 0x000fe4000d706670 */
[----:B------:R-:W-:Y:S05]  /*5c60*/  @!P1 LEA R5, R5, R202, 0x6 ;  /* 0x000000ca05059211 */ /* 0x000fea00078e30ff */
[----:B------:R-:W-:Y:S01]  /*5c70*/  @!P1 IMAD.SHL.U32 R7, R5, 0x4, RZ ;  /* 0x0000000405079824 */ /* 0x000fe200078e00ff */
[----:B------:R1:W-:Y:S06]  /*5c80*/  LDGSTS.E.BYPASS.LTC128B.128 [R6+0x1000], [R12.64+0x40], !P5 ;  /* 0x010000400c067fae */ /* 0x0003ec000e901d50 */
[----:B------:R1:W-:Y:S06]  /*5c90*/  LDGSTS.E.BYPASS.LTC128B.128 [R6+0x2000], [R12.64+0x80], !P0 ;  /* 0x020000800c067fae */ /* 0x0003ec000c101d50 */
[----:B------:R1:W-:Y:S02]  /*5ca0*/  @!P1 LDGSTS.E.BYPASS.LTC128B.128 [R7+0x18280], [R10.64] ;  /* 0x182800000a079fae */ /* 0x0003e4000b901d50 */
.L_x_841:
        /* <DEDUP_REMOVED lines=239> */
.L_x_821:
[----:B------:R-:W1:Y:S01]  /*6ba0*/  S2R R0, SR_TID.X ;  /* 0x0000000000007919 */ /* 0x000e620000002100 */
[----:B------:R-:W-:Y:S01]  /*6bb0*/  USHF.L.U32 UR5, UR8, 0x7, URZ ;  /* 0x0000000708057899 */ /* 0x000fe2000800063f */
[----:B------:R-:W-:Y:S05]  /*6bc0*/  @P1 BRA `(.L_x_843) ;  /* 0x0000105000001947 */ /* 0x000fea0003800000 */
[----:B-1----:R-:W-:Y:S01]  /*6bd0*/  SHF.R.S32.HI R3, RZ, 0x1f, R0 ;  /* 0x0000001fff037819 */ /* 0x002fe20000011400 */
[----:B------:R-:W-:Y:S01]  /*6be0*/  BAR.SYNC.DEFER_BLOCKING 0x1, 0x100 ;  /* 0x0044000000007b1d */ /* 0x000fe20000010000 */
[----:B------:R-:W-:-:S02]  /*6bf0*/  F2FP.PACK_AB R36, R37, R36 ;  /* 0x000000242524723e */ /* 0x000fc400000000ff */
[CC--:B------:R-:W-:Y:S02]  /*6c00*/  LEA.HI R2, R3.reuse, R0.reuse, RZ, 0x2 ;  /* 0x0000000003027211 */ /* 0x0c0fe400078f10ff */
[----:B------:R-:W-:Y:S01]  /*6c10*/  LEA.HI R9, R3, R0, RZ, 0x7 ;  /* 0x0000000003097211 */ /* 0x000fe200078f38ff */
[----:B------:R-:W-:Y:S01]  /*6c20*/  ULDC UR4, c[0x0][0x2f0] ;  /* 0x0000bc0000047ab9 */ /* 0x000fe20000000800 */
[--C-:B------:R-:W-:Y:S01]  /*6c30*/  SHF.R.S32.HI R6, RZ, 0x2, R2.reuse ;  /* 0x00000002ff067819 */ /* 0x100fe20000011402 */
[----:B------:R-:W-:Y:S01]  /*6c40*/  UIADD3 UR4, -UR5, UR4, URZ ;  /* 0x0000000405047290 */ /* 0x000fe2000fffe13f */
[----:B------:R-:W-:Y:S01]  /*6c50*/  SHF.R.S32.HI R4, RZ, 0x1f, R2 ;  /* 0x0000001fff047819 */ /* 0x000fe20000011402 */
[----:B------:R-:W-:Y:S01]  /*6c60*/  BSSY B0, `(.L_x_844) ;  /* 0x00000b9000007945 */ /* 0x000fe20003800000 */
[----:B------:R-:W-:Y:S01]  /*6c70*/  LOP3.LUT R11, R2, 0xfffffffc, RZ, 0xc0, !PT ;  /* 0xfffffffc020b7812 */ /* 0x000fe200078ec0ff */
[----:B------:R-:W-:Y:S01]  /*6c80*/  UISETP.LT.AND UP0, UPT, UR4, 0x80, UPT ;  /* 0x000000800400788c */ /* 0x000fe2000bf01270 */
[----:B------:R-:W-:-:S02]  /*6c90*/  LEA.HI R4, R4, R6, RZ, 0x3 ;  /* 0x0000000604047211 */ /* 0x000fc400078f18ff */
[----:B------:R-:W-:Y:S01]  /*6ca0*/  SHF.R.U32.HI R9, RZ, 0x4, R9 ;  /* 0x00000004ff097819 */ /* 0x000fe20000011609 */
[----:B------:R-:W-:Y:S01]  /*6cb0*/  USEL UR4, UR4, 0x80, UP0 ;  /* 0x0000008004047887 */ /* 0x000fe20008000000 */
[----:B------:R-:W-:Y:S02]  /*6cc0*/  LOP3.LUT R7, R4, 0xfffffff8, RZ, 0xc0, !PT ;  /* 0xfffffff804077812 */ /* 0x000fe400078ec0ff */
[----:B------:R-:W-:Y:S02]  /*6cd0*/  LEA.HI R4, R3, R0, RZ, 0x5 ;  /* 0x0000000003047211 */ /* 0x000fe400078f28ff */
[----:B------:R-:W-:Y:S01]  /*6ce0*/  LEA.HI R2, R2, R6, RZ, 0x1 ;  /* 0x0000000602027211 */ /* 0x000fe200078f08ff */
[----:B------:R-:W-:Y:S01]  /*6cf0*/  IMAD.IADD R7, R6, 0x1, -R7 ;  /* 0x0000000106077824 */ /* 0x000fe200078e0a07 */
[--C-:B------:R-:W-:Y:S02]  /*6d00*/  SHF.R.S32.HI R5, RZ, 0x5, R4.reuse ;  /* 0x00000005ff057819 */ /* 0x100fe40000011404 */
[----:B------:R-:W-:-:S02]  /*6d10*/  SHF.R.S32.HI R8, RZ, 0x1f, R4 ;  /* 0x0000001fff087819 */ /* 0x000fc40000011404 */
[----:B------:R-:W-:Y:S02]  /*6d20*/  LEA.HI R4, R7, R7, RZ, 0x1 ;  /* 0x0000000707047211 */ /* 0x000fe400078f08ff */
[----:B------:R-:W-:Y:S02]  /*6d30*/  LEA.HI R8, R8, R5, RZ, 0x2 ;  /* 0x0000000508087211 */ /* 0x000fe400078f10ff */
[----:B------:R-:W-:Y:S02]  /*6d40*/  SHF.R.S32.HI R12, RZ, 0x1, R4 ;  /* 0x00000001ff0c7819 */ /* 0x000fe40000011404 */
[----:B------:R-:W-:Y:S01]  /*6d50*/  LOP3.LUT R10, R8, 0x7ffffc, RZ, 0xc0, !PT ;  /* 0x007ffffc080a7812 */ /* 0x000fe200078ec0ff */
[----:B------:R-:W-:Y:S01]  /*6d60*/  IMAD.IADD R8, R0, 0x1, -R11 ;  /* 0x0000000100087824 */ /* 0x000fe200078e0a0b */
[----:B------:R-:W-:Y:S01]  /*6d70*/  LOP3.LUT R4, R4, 0x3fffffe, RZ, 0xc0, !PT ;  /* 0x03fffffe04047812 */ /* 0x000fe200078ec0ff */
[C---:B------:R-:W-:Y:S01]  /*6d80*/  IMAD.SHL.U32 R11, R12.reuse, 0x40, RZ ;  /* 0x000000400c0b7824 */ /* 0x040fe200078e00ff */
[----:B------:R-:W-:Y:S01]  /*6d90*/  LEA.HI R0, R3, R0, RZ, 0x3 ;  /* 0x0000000003007211 */ /* 0x000fe200078f18ff */
[----:B------:R-:W-:Y:S01]  /*6da0*/  IMAD.IADD R13, R5, 0x1, -R10 ;  /* 0x00000001050d7824 */ /* 0x000fe200078e0a0a */
[----:B------:R-:W-:Y:S01]  /*6db0*/  LOP3.LUT P0, RZ, R12, 0x2, RZ, 0xc0, !PT ;  /* 0x000000020cff7812 */ /* 0x000fe2000780c0ff */
[----:B------:R-:W-:Y:S01]  /*6dc0*/  IMAD.IADD R4, R7, 0x1, -R4 ;  /* 0x0000000107047824 */ /* 0x000fe200078e0a04 */
[----:B------:R-:W-:Y:S01]  /*6dd0*/  LOP3.LUT R10, R11, 0xc0, RZ, 0xc0, !PT ;  /* 0x000000c00b0a7812 */ /* 0x000fe200078ec0ff */
[----:B------:R-:W-:Y:S01]  /*6de0*/  IMAD R13, R13, 0x100, R8 ;  /* 0x000001000d0d7824 */ /* 0x000fe200078e0208 */
[----:B------:R-:W-:Y:S01]  /*6df0*/  LOP3.LUT R3, R2, 0x3fffffe, RZ, 0xc0, !PT ;  /* 0x03fffffe02037812 */ /* 0x000fe200078ec0ff */
[----:B------:R-:W-:Y:S01]  /*6e00*/  IMAD.SHL.U32 R0, R0, 0x8, RZ ;  /* 0x0000000800007824 */ /* 0x000fe200078e00ff */
[----:B------:R-:W-:Y:S01]  /*6e10*/  LOP3.LUT R9, R10, 0x8, R9, 0xf8, !PT ;  /* 0x000000080a097812 */ /* 0x000fe200078ef809 */
[----:B------:R-:W-:Y:S01]  /*6e20*/  IMAD R4, R4, 0x10, R13 ;  /* 0x0000001004047824 */ /* 0x000fe200078e020d */
[----:B------:R-:W-:-:S02]  /*6e30*/  SHF.R.U32.HI R10, RZ, 0x3, R10 ;  /* 0x00000003ff0a7819 */ /* 0x000fc4000001160a */
[----:B------:R-:W-:Y:S02]  /*6e40*/  F2FP.PACK_AB R38, R39, R38 ;  /* 0x000000262726723e */ /* 0x000fe400000000ff */
[----:B------:R-:W-:Y:S01]  /*6e50*/  LOP3.LUT R9, R9, R10, RZ, 0x3c, !PT ;  /* 0x0000000a09097212 */ /* 0x000fe200078e3cff */
[----:B------:R-:W-:Y:S01]  /*6e60*/  IMAD.SHL.U32 R10, R8, 0x8, RZ ;  /* 0x00000008080a7824 */ /* 0x000fe200078e00ff */
[----:B------:R-:W-:Y:S01]  /*6e70*/  F2FP.PACK_AB R48, R49, R48 ;  /* 0x000000303130723e */ /* 0x000fe200000000ff */
[----:B------:R-:W-:Y:S01]  /*6e80*/  IMAD.IADD R8, R6, 0x1, -R3 ;  /* 0x0000000106087824 */ /* 0x000fe200078e0a03 */
[----:B------:R-:W-:Y:S01]  /*6e90*/  F2FP.PACK_AB R50, R51, R50 ;  /* 0x000000323332723e */ /* 0x000fe200000000ff */
[----:B------:R-:W-:Y:S01]  /*6ea0*/  IMAD.U32 R4, R4, 0x2, R9 ;  /* 0x0000000204047824 */ /* 0x000fe200078e0009 */
[----:B------:R-:W-:Y:S01]  /*6eb0*/  F2FP.PACK_AB R40, R41, R40 ;  /* 0x000000282928723e */ /* 0x000fe200000000ff */
[----:B------:R-:W-:Y:S01]  /*6ec0*/  IMAD R8, R5, 0x8, R8 ;  /* 0x0000000805087824 */ /* 0x000fe200078e0208 */
[----:B------:R-:W-:Y:S01]  /*6ed0*/  F2FP.PACK_AB R42, R43, R42 ;  /* 0x0000002a2b2a723e */ /* 0x000fe200000000ff */
[----:B------:R-:W-:Y:S01]  /*6ee0*/  IMAD.SHL.U32 R3, R4, 0x2, RZ ;  /* 0x0000000204037824 */ /* 0x000fe200078e00ff */
[----:B------:R-:W-:Y:S01]  /*6ef0*/  F2FP.PACK_AB R44, R45, R44 ;  /* 0x0000002c2d2c723e */ /* 0x000fe200000000ff */
[----:B------:R-:W1:Y:S01]  /*6f00*/  S2R R5, SR_CTAID.Y ;  /* 0x0000000000057919 */ /* 0x000e620000002600 */
        /* <DEDUP_REMOVED lines=44> */
[----:B------:R3:W-:Y:S01]  /*71d0*/  STS [R9+0x9080], R60 ;  /* 0x0090803c09007388 */ /* 0x0007e20000000800 */
        /* <DEDUP_REMOVED lines=19> */
[----:B------:R-:W-:Y:S01]  /*7310*/  LOP3.LUT R0, R0, 0xc0, RZ, 0xc0, !PT ;  /* 0x000000c000007812 */ /* 0x000fe200078ec0ff */
[----:B------:R-:W-:Y:S01]  /*7320*/  STS [R3+0xb280], R74 ;  /* 0x00b2804a03007388 */ /* 0x000fe20000000800 */
[----:B-1----:R-:W-:Y:S02]  /*7330*/  SHF.R.S32.HI R4, RZ, 0x1f, R5 ;  /* 0x0000001fff047819 */ /* 0x002fe40000011405 */
[----:B------:R-:W-:Y:S01]  /*7340*/  SHF.R.U32.HI R2, RZ, 0x3, R0 ;  /* 0x00000003ff027819 */ /* 0x000fe20000011600 */
[----:B------:R-:W-:Y:S01]  /*7350*/  STS [R9+0xb080], R76 ;  /* 0x00b0804c09007388 */ /* 0x000fe20000000800 */
[--C-:B------:R-:W-:Y:S01]  /*7360*/  LOP3.LUT R7, R0, 0x18, R10.reuse, 0xf8, !PT ;  /* 0x0000001800077812 */ /* 0x100fe200078ef80a */
[----:B------:R-:W-:Y:S01]  /*7370*/  IMAD R0, R4, c[0x0][0x338], RZ ;  /* 0x0000ce0004007a24 */ /* 0x000fe200078e02ff */
[----:B------:R-:W-:Y:S01]  /*7380*/  SHF.R.S32.HI R11, RZ, 0x1f, R10 ;  /* 0x0000001fff0b7819 */ /* 0x000fe2000001140a */
[----:B------:R-:W-:Y:S01]  /*7390*/  STS [R9+0xb280], R78 ;  /* 0x00b2804e09007388 */ /* 0x000fe20000000800 */
[----:B------:R-:W-:Y:S01]  /*73a0*/  LOP3.LUT R7, R7, R2, RZ, 0x3c, !PT ;  /* 0x0000000207077212 */ /* 0x000fe200078e3cff */
[C---:B------:R-:W-:Y:S01]  /*73b0*/  IMAD R0, R5.reuse, c[0x0][0x33c], R0 ;  /* 0x0000cf0005007a24 */ /* 0x040fe200078e0200 */
[----:B------:R-:W-:Y:S01]  /*73c0*/  ISETP.GE.AND P5, PT, R6, UR4, PT ;  /* 0x0000000406007c0c */ /* 0x000fe2000bfa6270 */
[----:B------:R-:W-:Y:S01]  /*73d0*/  STS [R3+0x80], R84 ;  /* 0x0000805403007388 */ /* 0x000fe20000000800 */
[----:B--2---:R-:W-:-:S03]  /*73e0*/  IMAD.WIDE.U32 R64, R5, c[0x0][0x338], R10 ;  /* 0x0000ce0005407a25 */ /* 0x004fc600078e000a */
[----:B------:R-:W-:Y:S01]  /*73f0*/  STS [R3+0x280], R86 ;  /* 0x0002805603007388 */ /* 0x000fe20000000800 */
[----:B------:R-:W-:Y:S02]  /*7400*/  IMAD.U32 R7, R8, 0x20, R7 ;  /* 0x0000002008077824 */ /* 0x000fe400078e0007 */
[----:B------:R-:W-:Y:S01]  /*7410*/  IMAD.IADD R65, R65, 0x1, R0 ;  /* 0x0000000141417824 */ /* 0x000fe200078e0200 */
[----:B------:R-:W-:Y:S01]  /*7420*/  STS [R9+0x80], R96 ;  /* 0x0000806009007388 */ /* 0x000fe20000000800 */
[----:B---3--:R-:W-:Y:S01]  /*7430*/  IMAD.SHL.U32 R60, R7, 0x2, RZ ;  /* 0x00000002073c7824 */ /* 0x008fe200078e00ff */
[----:B------:R-:W-:Y:S02]  /*7440*/  SHF.R.S32.HI R7, RZ, 0x1f, R6 ;  /* 0x0000001fff077819 */ /* 0x000fe40000011406 */
        /* <DEDUP_REMOVED lines=22> */
[----:B------:R-:W3:Y:S01]  /*75b0*/  S2R R8, SR_CTAID.Z ;  /* 0x0000000000087919 */ /* 0x000ee20000002700 */
[----:B-1----:R-:W-:-:S04]  /*75c0*/  IMAD.U32 R3, RZ, RZ, UR8 ;  /* 0x00000008ff037e24 */ /* 0x002fc8000f8e00ff */
[----:B------:R-:W-:Y:S01]  /*75d0*/  IMAD.WIDE R62, R3, 0x80, R6 ;  /* 0x00000080033e7825 */ /* 0x000fe200078e0206 */
[----:B------:R-:W-:Y:S01]  /*75e0*/  IADD3 R3, R10, 0x20, RZ ;  /* 0x000000200a037810 */ /* 0x000fe20007ffe0ff */
[----:B------:R1:W4:Y:S04]  /*75f0*/  LDS.128 R56, [R60+0x7080] ;  /* 0x007080003c387984 */ /* 0x0003280000000c00 */
[----:B------:R1:W5:Y:S01]  /*7600*/  LDS.128 R52, [R60+0x9080] ;  /* 0x009080003c347984 */ /* 0x0003620000000c00 */
[----:B---3--:R-:W-:Y:S01]  /*7610*/  SHF.R.S32.HI R2, RZ, 0x1f, R8 ;  /* 0x0000001fff027819 */ /* 0x008fe20000011408 */
[----:B------:R-:W-:Y:S02]  /*7620*/  IMAD.WIDE.U32 R64, R8, c[0x0][0x340], R64 ;  /* 0x0000d00008407a25 */ /* 0x000fe400078e0040 */
[----:B------:R1:W3:Y:S02]  /*7630*/  LDS.128 R48, [R60+0xb080] ;  /* 0x00b080003c307984 */ /* 0x0002e40000000c00 */
[----:B--2---:R-:W-:-:S02]  /*7640*/  IMAD R9, R2, c[0x0][0x340], RZ ;  /* 0x0000d00002097a24 */ /* 0x004fc400078e02ff */
[----:B------:R1:W2:Y:S02]  /*7650*/  LDS.128 R44, [R60+0x80] ;  /* 0x000080003c2c7984 */ /* 0x0002a40000000c00 */
[----:B------:R-:W-:Y:S02]  /*7660*/  IMAD R0, R8, c[0x0][0x344], R9 ;  /* 0x0000d10008007a24 */ /* 0x000fe400078e0209 */
[----:B------:R1:W1:Y:S02]  /*7670*/  LDS.128 R40, [R60+0x2080] ;  /* 0x002080003c287984 */ /* 0x0002640000000c00 */
[----:B------:R-:W-:Y:S02]  /*7680*/  IMAD.IADD R61, R65, 0x1, R0 ;  /* 0x00000001413d7824 */ /* 0x000fe400078e0200 */
[----:B------:R1:W1:Y:S04]  /*7690*/  LDS.128 R36, [R60+0x4080] ;  /* 0x004080003c247984 */ /* 0x0002680000000c00 */
[----:B------:R1:W1:Y:S04]  /*76a0*/  LDS.128 R32, [R60+0x1080] ;  /* 0x001080003c207984 */ /* 0x0002680000000c00 */
[----:B------:R1:W1:Y:S04]  /*76b0*/  LDS.128 R28, [R60+0x3080] ;  /* 0x003080003c1c7984 */ /* 0x0002680000000c00 */
[----:B------:R1:W1:Y:S01]  /*76c0*/  LDS.128 R24, [R60+0x5080] ;  /* 0x005080003c187984 */ /* 0x0002620000000c00 */
[----:B------:R-:W-:Y:S05]  /*76d0*/  @P5 BRA `(.L_x_845) ;  /* 0x0000011000005947 */ /* 0x000fea0003800000 */
[C---:B------:R-:W-:Y:S01]  /*76e0*/  ISETP.GE.AND P3, PT, R10.reuse, c[0x0][0x324], PT ;  /* 0x0000c9000a007a0c */ /* 0x040fe20003f66270 */
[----:B------:R-:W5:Y:S01]  /*76f0*/  LDS.128 R20, [R60+0x8080] ;  /* 0x008080003c147984 */ /* 0x000f620000000c00 */
[----:B------:R-:W-:Y:S01]  /*7700*/  IMAD R9, R63, c[0x0][0x330], RZ ;  /* 0x0000cc003f097a24 */ /* 0x000fe200078e02ff */
[----:B------:R-:W-:-:S02]  /*7710*/  IADD3 R0, R10, 0x40, RZ ;  /* 0x000000400a007810 */ /* 0x000fc40007ffe0ff */
[----:B------:R-:W-:Y:S01]  /*7720*/  LDS.128 R16, [R60+0xa080] ;  /* 0x00a080003c107984 */ /* 0x000fe20000000c00 */
[----:B------:R-:W-:Y:S01]  /*7730*/  IMAD R9, R62, c[0x0][0x334], R9 ;  /* 0x0000cd003e097a24 */ /* 0x000fe200078e0209 */
[----:B------:R-:W-:Y:S02]  /*7740*/  ISETP.GE.AND P2, PT, R3, c[0x0][0x324], PT ;  /* 0x0000c90003007a0c */ /* 0x000fe40003f46270 */
[----:B------:R-:W-:-:S04]  /*7750*/  ISETP.GE.AND P1, PT, R0, c[0x0][0x324], PT ;  /* 0x0000c90000007a0c */ /* 0x000fc80003f26270 */
[----:B------:R4:W3:Y:S02]  /*7760*/  @!P3 LDS.128 R12, [R60+0x6080] ;  /* 0x006080003c0cb984 */ /* 0x0008e40000000c00 */
[----:B-1--4-:R-:W-:-:S04]  /*7770*/  IMAD.MOV.U32 R60, RZ, RZ, R64 ;  /* 0x000000ffff3c7224 */ /* 0x012fc800078e0040 */
[----:B------:R-:W-:-:S04]  /*7780*/  IMAD.WIDE.U32 R66, R62, c[0x0][0x330], R60 ;  /* 0x0000cc003e427a25 */ /* 0x000fc800078e003c */
[----:B------:R-:W-:Y:S01]  /*7790*/  IMAD.IADD R9, R67, 0x1, R9 ;  /* 0x0000000143097824 */ /* 0x000fe200078e0209 */
[----:B------:R-:W-:-:S04]  /*77a0*/  LEA R68, P0, R66, c[0x0][0x318], 0x1 ;  /* 0x0000c60042447a11 */ /* 0x000fc800078008ff */
[----:B------:R-:W-:-:S05]  /*77b0*/  LEA.HI.X R69, R66, c[0x0][0x31c], R9, 0x1, P0 ;  /* 0x0000c70042457a11 */ /* 0x000fca00000f0c09 */
[----:B-----5:R1:W-:Y:S04]  /*77c0*/  @!P2 STG.E.128 [R68.64+0x40], R20 ;  /* 0x000040144400a986 */ /* 0x0203e8000c101d10 */
[----:B---3--:R1:W-:Y:S04]  /*77d0*/  @!P3 STG.E.128 [R68.64], R12 ;  /* 0x0000000c4400b986 */ /* 0x0083e8000c101d10 */
[----:B------:R1:W-:Y:S02]  /*77e0*/  @!P1 STG.E.128 [R68.64+0x80], R16 ;  /* 0x0000801044009986 */ /* 0x0003e4000c101d10 */
.L_x_845:
[----:B------:R-:W-:Y:S05]  /*77f0*/  BSYNC B0 ;  /* 0x0000000000007941 */ /* 0x000fea0003800000 */
.L_x_844:
[----:B------:R-:W-:Y:S01]  /*7800*/  IADD3 R6, R6, 0x40, RZ ;  /* 0x0000004006067810 */ /* 0x000fe20007ffe0ff */
[----:B------:R-:W-:Y:S03]  /*7810*/  BSSY B0, `(.L_x_846) ;  /* 0x0000014000007945 */ /* 0x000fe60003800000 */
[----:B------:R-:W-:-:S13]  /*7820*/  ISETP.GE.AND P4, PT, R6, UR4, PT ;  /* 0x0000000406007c0c */ /* 0x000fda000bf86270 */
[----:B------:R-:W-:Y:S05]  /*7830*/  @P4 BRA `(.L_x_847) ;  /* 0x0000011000004947 */ /* 0x000fea0003800000 */
[----:B------:R-:W-:Y:S01]  /*7840*/  IADD3 R7, P0, R62, 0x40, RZ ;  /* 0x000000403e077810 */ /* 0x000fe20007f1e0ff */
[----:B-1----:R-:W-:Y:S01]  /*7850*/  IMAD.MOV.U32 R12, RZ, RZ, R64 ;  /* 0x000000ffff0c7224 */ /* 0x002fe200078e0040 */
        /* <DEDUP_REMOVED lines=12> */
[----:B----4-:R1:W-:Y:S04]  /*7920*/  @!P2 STG.E.128 [R14.64], R56 ;  /* 0x000000380e00a986 */ /* 0x0103e8000c101d10 */
[----:B-----5:R1:W-:Y:S04]  /*7930*/  @!P1 STG.E.128 [R14.64+0x40], R52 ;  /* 0x000040340e009986 */ /* 0x0203e8000c101d10 */
[----:B---3--:R1:W-:Y:S02]  /*7940*/  @!P0 STG.E.128 [R14.64+0x80], R48 ;  /* 0x000080300e008986 */ /* 0x0083e4000c101d10 */
.L_x_847:
[----:B------:R-:W-:Y:S05]  /*7950*/  BSYNC B0 ;  /* 0x0000000000007941 */ /* 0x000fea0003800000 */
.L_x_846:
        /* <DEDUP_REMOVED lines=16> */
[----:B-1----:R-:W-:Y:S01]  /*7a60*/  IMAD.WIDE.U32 R12, R62, c[0x0][0x300], R6 ;  /* 0x0000c0003e0c7a25 */ /* 0x002fe200078e0006 */
[----:B------:R-:W-:-:S03]  /*7a70*/  ISETP.GE.AND P2, PT, R3, c[0x0][0x2f4], PT ;  /* 0x0000bd0003007a0c */ /* 0x000fc60003f46270 */
[----:B------:R-:W-:Y:S01]  /*7a80*/  IMAD.IADD R2, R13, 0x1, R2 ;  /* 0x000000010d027824 */ /* 0x000fe200078e0202 */
[----:B------:R-:W-:-:S04]  /*7a90*/  LEA R4, P0, R12, c[0x0][0x2e8], 0x1 ;  /* 0x0000ba000c047a11 */ /* 0x000fc800078008ff */
[----:B------:R-:W-:-:S05]  /*7aa0*/  LEA.HI.X R5, R12, c[0x0][0x2ec], R2, 0x1, P0 ;  /* 0x0000bb000c057a11 */ /* 0x000fca00000f0c02 */
[----:B--2---:R1:W-:Y:S04]  /*7ab0*/  @!P3 STG.E.128 [R4.64], R44 ;  /* 0x0000002c0400b986 */ /* 0x0043e8000c101d10 */
[----:B------:R1:W-:Y:S04]  /*7ac0*/  @!P2 STG.E.128 [R4.64+0x40], R40 ;  /* 0x000040280400a986 */ /* 0x0003e8000c101d10 */
[----:B------:R1:W-:Y:S02]  /*7ad0*/  @!P1 STG.E.128 [R4.64+0x80], R36 ;  /* 0x0000802404009986 */ /* 0x0003e4000c101d10 */
.L_x_849:
[----:B------:R-:W-:Y:S05]  /*7ae0*/  BSYNC B0 ;  /* 0x0000000000007941 */ /* 0x000fea0003800000 */
.L_x_848:
        /* <DEDUP_REMOVED lines=8> */
[----:B-1----:R-:W-:Y:S01]  /*7b70*/  IMAD R5, R62, c[0x0][0x300], RZ ;  /* 0x0000c0003e057a24 */ /* 0x002fe200078e02ff */
        /* <DEDUP_REMOVED lines=10> */
.L_x_843:
[----:B------:R-:W2:Y:S01]  /*7c20*/  S2R R2, SR_CTAID.Y ;  /* 0x0000000000027919 */ /* 0x000ea20000002600 */
[----:B-1----:R-:W-:Y:S01]  /*7c30*/  SHF.R.S32.HI R3, RZ, 0x1f, R0 ;  /* 0x0000001fff037819 */ /* 0x002fe20000011400 */
[----:B------:R-:W-:Y:S01]  /*7c40*/  ULDC UR4, c[0x0][0x2f0] ;  /* 0x0000bc0000047ab9 */ /* 0x000fe20000000800 */
[----:B------:R-:W-:Y:S01]  /*7c50*/  IMAD.U32 R11, RZ, RZ, UR8 ;  /* 0x00000008ff0b7e24 */ /* 0x000fe2000f8e00ff */
[----:B------:R-:W-:Y:S01]  /*7c60*/  UIADD3 UR4, -UR5, UR4, URZ ;  /* 0x0000000405047290 */ /* 0x000fe2000fffe13f */
[----:B------:R-:W-:Y:S01]  /*7c70*/  LEA.HI R18, R3, R0, RZ, 0x2 ;  /* 0x0000000003127211 */ /* 0x000fe200078f10ff */
[----:B------:R-:W-:Y:S01]  /*7c80*/  BSSY B0, `(.L_x_850) ;  /* 0x0000025000007945 */ /* 0x000fe20003800000 */
[----:B------:R-:W1:Y:S02]  /*7c90*/  S2R R3, SR_CTAID.Z ;  /* 0x0000000000037919 */ /* 0x000e640000002700 */
[----:B------:R-:W-:-:S02]  /*7ca0*/  LOP3.LUT R5, R18, 0x1ffffffc, RZ, 0xc0, !PT ;  /* 0x1ffffffc12057812 */ /* 0x000fc400078ec0ff */
[----:B------:R-:W-:-:S03]  /*7cb0*/  SHF.R.S32.HI R18, RZ, 0x2, R18 ;  /* 0x00000002ff127819 */ /* 0x000fc60000011412 */
[----:B------:R-:W-:Y:S01]  /*7cc0*/  IMAD.IADD R0, R0, 0x1, -R5 ;  /* 0x0000000100007824 */ /* 0x000fe200078e0a05 */
[----:B------:R-:W-:Y:S02]  /*7cd0*/  ISETP.GE.AND P5, PT, R18, UR4, PT ;  /* 0x0000000412007c0c */ /* 0x000fe4000bfa6270 */
[----:B------:R-:W-:Y:S01]  /*7ce0*/  SHF.R.S32.HI R19, RZ, 0x1f, R18 ;  /* 0x0000001fff137819 */ /* 0x000fe20000011412 */
[----:B------:R-:W-:-:S04]  /*7cf0*/  IMAD.SHL.U32 R16, R0, 0x8, RZ ;  /* 0x0000000800107824 */ /* 0x000fc800078e00ff */
[----:B------:R-:W-:Y:S01]  /*7d00*/  IMAD.WIDE R10, R11, 0x80, R18 ;  /* 0x000000800b0a7825 */ /* 0x000fe200078e0212 */
[----:B------:R-:W-:Y:S02]  /*7d10*/  SHF.R.S32.HI R17, RZ, 0x1f, R16 ;  /* 0x0000001fff117819 */ /* 0x000fe40000011410 */
[----:B--2---:R-:W-:Y:S02]  /*7d20*/  SHF.R.S32.HI R6, RZ, 0x1f, R2 ;  /* 0x0000001fff067819 */ /* 0x004fe40000011402 */
[----:B------:R-:W-:Y:S01]  /*7d30*/  IADD3 R7, R16, 0x40, RZ ;  /* 0x0000004010077810 */ /* 0x000fe20007ffe0ff */
[----:B------:R-:W-:Y:S01]  /*7d40*/  IMAD.WIDE.U32 R8, R2, c[0x0][0x308], R16 ;  /* 0x0000c20002087a25 */ /* 0x000fe200078e0010 */
[----:B-1----:R-:W-:-:S03]  /*7d50*/  SHF.R.S32.HI R4, RZ, 0x1f, R3 ;  /* 0x0000001fff047819 */ /* 0x002fc60000011403 */
[----:B------:R-:W-:-:S04]  /*7d60*/  IMAD R5, R6, c[0x0][0x308], RZ ;  /* 0x0000c20006057a24 */ /* 0x000fc800078e02ff */
[----:B------:R-:W-:Y:S02]  /*7d70*/  IMAD R14, R2, c[0x0][0x30c], R5 ;  /* 0x0000c300020e7a24 */ /* 0x000fe400078e0205 */
[----:B------:R-:W-:Y:S02]  /*7d80*/  IMAD R0, R4, c[0x0][0x310], RZ ;  /* 0x0000c40004007a24 */ /* 0x000fe400078e02ff */
[----:B------:R-:W-:Y:S01]  /*7d90*/  IMAD.IADD R15, R14, 0x1, R9 ;  /* 0x000000010e0f7824 */ /* 0x000fe200078e0209 */
[----:B------:R-:W-:Y:S01]  /*7da0*/  MOV R14, R8 ;  /* 0x00000008000e7202 */ /* 0x000fe20000000f00 */
[----:B------:R-:W-:Y:S01]  /*7db0*/  IMAD R13, R3, c[0x0][0x314], R0 ;  /* 0x0000c500030d7a24 */ /* 0x000fe200078e0200 */
[----:B------:R-:W-:-:S03]  /*7dc0*/  IADD3 R8, R16, 0x20, RZ ;  /* 0x0000002010087810 */ /* 0x000fc60007ffe0ff */
        /* <DEDUP_REMOVED lines=16> */
.L_x_851:
[----:B------:R-:W-:Y:S05]  /*7ed0*/  BSYNC B0 ;  /* 0x0000000000007941 */ /* 0x000fea0003800000 */
.L_x_850:
[----:B------:R-:W-:Y:S01]  /*7ee0*/  IADD3 R0, R18, 0x40, RZ ;  /* 0x0000004012007810 */ /* 0x000fe20007ffe0ff */
[----:B------:R-:W-:Y:S03]  /*7ef0*/  BSSY B0, `(.L_x_852) ;  /* 0x0000012000007945 */ /* 0x000fe60003800000 */
[----:B------:R-:W-:-:S13]  /*7f00*/  ISETP.GE.AND P4, PT, R0, UR4, PT ;  /* 0x0000000400007c0c */ /* 0x000fda000bf86270 */
        /* <DEDUP_REMOVED lines=16> */
.L_x_853:
[----:B------:R-:W-:Y:S05]  /*8010*/  BSYNC B0 ;  /* 0x0000000000007941 */ /* 0x000fea0003800000 */
.L_x_852:
        /* <DEDUP_REMOVED lines=23> */
.L_x_855:
[----:B------:R-:W-:Y:S05]  /*8190*/  BSYNC B0 ;  /* 0x0000000000007941 */ /* 0x000fea0003800000 */
.L_x_854:
[----:B------:R-:W-:Y:S05]  /*81a0*/  @P4 EXIT ;  /* 0x000000000000494d */ /* 0x000fea0003800000 */
[----:B------:R-:W-:Y:S01]  /*81b0*/  IADD3 R0, P0, R10, 0x40, RZ ;  /* 0x000000400a007810 */ /* 0x000fe20007f1e0ff */
[----:B------:R-:W-:Y:S01]  /*81c0*/  IMAD.MOV.U32 R4, RZ, RZ, R12 ;  /* 0x000000ffff047224 */ /* 0x000fe200078e000c */
[----:B------:R-:W-:-:S03]  /*81d0*/  ISETP.GE.AND P1, PT, R16, c[0x0][0x324], PT ;  /* 0x0000c90010007a0c */ /* 0x000fc60003f26270 */
[----:B--2---:R-:W-:Y:S01]  /*81e0*/  IMAD.X R3, RZ, RZ, R11, P0 ;  /* 0x000000ffff037224 */ /* 0x004fe200000e060b */
        /* <DEDUP_REMOVED lines=13> */
.L_x_856:
        /* <DEDUP_REMOVED lines=12> */
.L_x_1421:


//--------------------- .text._ZN7cutlass13device_kernelIN5flash19enable_sm80_to_sm89INS1_16FlashAttnBwdSm80INS1_25CollectiveMainloopBwdSm80ILi2ELi2EN4cute5tupleIJNS5_1CILi64EEENS7_ILi128EEENS7_ILi96EEEEEENS_6half_tEfNS_4arch4Sm80ELb0ELb1ELb1ELb0ELb1ELb0ELb0ELb0ELi2ELi2ELi4ELi2ELb0EEENS1_21CollectiveEpilogueBwdISB_SC_SE_Li256ELb0ELb0ELi2EEENS1_19SingleTileSchedulerILb0ELb0ELb0ELi128EEEEEEEEEvNT_6ParamsE --------------------------
	.section	.text._ZN7cutlass13device_kernelIN5flash19enable_sm80_to_sm89INS1_16FlashAttnBwdSm80INS1_25CollectiveMainloopBwdSm80ILi2ELi2EN4cute5tupleIJNS5_1CILi64EEENS7_ILi128EEENS7_ILi96EEEEEENS_6half_tEfNS_4arch4Sm80ELb0ELb1ELb1ELb0ELb1ELb0ELb0ELb0ELi2ELi2ELi4ELi2ELb0EEENS1_21CollectiveEpilogueBwdISB_SC_SE_Li256ELb0ELb0ELi2EEENS1_19SingleTileSchedulerILb0ELb0ELb0ELi128EEEEEEEEEvNT_6ParamsE,"ax",@progbits
	.sectioninfo	@"SHI_REGISTERS=255"
	.align	128
.text._ZN7cutlass13device_kernelIN5flash19enable_sm80_to_sm89INS1_16FlashAttnBwdSm80INS1_25CollectiveMainloopBwdSm80ILi2ELi2EN4cute5tupleIJNS5_1CILi64EEENS7_ILi128EEENS7_ILi96EEEEEENS_6half_tEfNS_4arch4Sm80ELb0ELb1ELb1ELb0ELb1ELb0ELb0ELb0ELi2ELi2ELi4ELi2ELb0EEENS1_21CollectiveEpilogueBwdISB_SC_SE_Li256ELb0ELb0ELi2EEENS1_19SingleTileSchedulerILb0ELb0ELb0ELi128EEEEEEEEEvNT_6ParamsE:
        .type           _ZN7cutlass13device_kernelIN5flash19enable_sm80_to_sm89INS1_16FlashAttnBwdSm80INS1_25CollectiveMainloopBwdSm80ILi2ELi2EN4cute5tupleIJNS5_1CILi64EEENS7_ILi128EEENS7_ILi96EEEEEENS_6half_tEfNS_4arch4Sm80ELb0ELb1ELb1ELb0ELb1ELb0ELb0ELb0ELi2ELi2ELi4ELi2ELb0EEENS1_21CollectiveEpilogueBwdISB_SC_SE_Li256ELb0ELb0ELi2EEENS1_19SingleTileSchedulerILb0ELb0ELb0ELi128EEEEEEEEEvNT_6ParamsE,@function
        .size           _ZN7cutlass13device_kernelIN5flash19enable_sm80_to_sm89INS1_16FlashAttnBwdSm80INS1_25CollectiveMainloopBwdSm80ILi2ELi2EN4cute5tupleIJNS5_1CILi64EEENS7_ILi128EEENS7_ILi96EEEEEENS_6half_tEfNS_4arch4Sm80ELb0ELb1ELb1ELb0ELb1ELb0ELb0ELb0ELi2ELi2ELi4ELi2ELb0EEENS1_21CollectiveEpilogueBwdISB_SC_SE_Li256ELb0ELb0ELi2EEENS1_19SingleTileSchedulerILb0ELb0ELb0ELi128EEEEEEEEEvNT_6ParamsE,(.L_x_1422 - _ZN7cutlass13device_kernelIN5flash19enable_sm80_to_sm89INS1_16FlashAttnBwdSm80INS1_25CollectiveMainloopBwdSm80ILi2ELi2EN4cute5tupleIJNS5_1CILi64EEENS7_ILi128EEENS7_ILi96EEEEEENS_6half_tEfNS_4arch4Sm80ELb0ELb1ELb1ELb0ELb1ELb0ELb0ELb0ELi2ELi2ELi4ELi2ELb0EEENS1_21CollectiveEpilogueBwdISB_SC_SE_Li256ELb0ELb0ELi2EEENS1_19SingleTileSchedulerILb0ELb0ELb0ELi128EEEEEEEEEvNT_6ParamsE)
        .other          _ZN7cutlass13device_kernelIN5flash19enable_sm80_to_sm89INS1_16FlashAttnBwdSm80INS1_25CollectiveMainloopBwdSm80ILi2ELi2EN4cute5tupleIJNS5_1CILi64EEENS7_ILi128EEENS7_ILi96EEEEEENS_6half_tEfNS_4arch4Sm80ELb0ELb1ELb1ELb0ELb1ELb0ELb0ELb0ELi2ELi2ELi4ELi2ELb0EEENS1_21CollectiveEpilogueBwdISB_SC_SE_Li256ELb0ELb0ELi2EEENS1_19SingleTileSchedulerILb0ELb0ELb0ELi128EEEEEEEEEvNT_6ParamsE,@"STO_CUDA_ENTRY STV_DEFAULT"
_ZN7cutlass13device_kernelIN5flash19enable_sm80_to_sm89INS1_16FlashAttnBwdSm80INS1_25CollectiveMainloopBwdSm80ILi2ELi2EN4cute5tupleIJNS5_1CILi64EEENS7_ILi128EEENS7_ILi96EEEEEENS_6half_tEfNS_4arch4Sm80ELb0ELb1ELb1ELb0ELb1ELb0ELb0ELb0ELi2ELi2ELi4ELi2ELb0EEENS1_21CollectiveEpilogueBwdISB_SC_SE_Li256ELb0ELb0ELi2EEENS1_19SingleTileSchedulerILb0ELb0ELb0ELi128EEEEEEEEEvNT_6ParamsE:
        /* <DEDUP_REMOVED lines=26> */
.L_x_857:
        /* <DEDUP_REMOVED lines=452> */
.L_x_860:
[----:B------:R-:W-:Y:S05]  /*1de0*/  BSYNC B0 ;  /* 0x0000000000007941 */ /* 0x000fea0003800000 */
.L_x_859:
        /* <DEDUP_REMOVED lines=108> */
.L_x_879:
        /* <DEDUP_REMOVED lines=175> */
.L_x_863:
[----:B------:R-:W-:Y:S04]  /*2fa0*/  MOV R4, 0x1 ;  /* 0x0000000100047802 */ /* 0x000fe80000000f00 */
[----:B------:R-:W-:Y:S11]  /*2fb0*/  ISETP.NE.AND P5, PT, R4, c[0x0][0x2a8], PT ;  /* 0x0000aa0004007a0c */ /* 0x000ff60003fa5270 */
[----:B------:R-:W-:Y:S02]  /*2fc0*/  @!UPT UIADD3 URZ, URZ, URZ, URZ ;  /* 0x0000003f3f3ff290 */ /* 0x000fe4000fffe03f */
[----:B------:R-:W-:Y:S05]  /*2fd0*/  @P5 IMAD.HI.U32 R4, R5, c[0x0][0x2ac], RZ ;  /* 0x0000ab0005045a27 */ /* 0x000fea00078e00ff */
[----:B------:R-:W-:Y:S02]  /*2fe0*/  @P5 SHF.R.U32.HI R5, RZ, c[0x0][0x2b0], R4 ;  /* 0x0000ac00ff055a19 */ /* 0x000fe40000011604 */
.L_x_864:
[----:B------:R-:W-:Y:S05]  /*2ff0*/  BSYNC B0 ;  /* 0x0000000000007941 */ /* 0x000fea0003800000 */
.L_x_862:
        /* <DEDUP_REMOVED lines=9> */
.L_x_861:
        /* <DEDUP_REMOVED lines=19> */
.L_x_867:
[----:B------:R-:W-:Y:S04]  /*31c0*/  MOV R4, 0x1 ;  /* 0x0000000100047802 */ /* 0x000fe80000000f00 */
[----:B------:R-:W-:Y:S11]  /*31d0*/  ISETP.NE.AND P5, PT, R4, c[0x0][0x2a8], PT ;  /* 0x0000aa0004007a0c */ /* 0x000ff60003fa5270 */
[----:B------:R-:W-:Y:S02]  /*31e0*/  @!UPT UIADD3 URZ, URZ, URZ, URZ ;  /* 0x0000003f3f3ff290 */ /* 0x000fe4000fffe03f */
[----:B------:R-:W-:Y:S05]  /*31f0*/  @P5 IMAD.HI.U32 R4, R5, c[0x0][0x2ac], RZ ;  /* 0x0000ab0005045a27 */ /* 0x000fea00078e00ff */
[----:B------:R-:W-:Y:S02]  /*3200*/  @P5 SHF.R.U32.HI R5, RZ, c[0x0][0x2b0], R4 ;  /* 0x0000ac00ff055a19 */ /* 0x000fe40000011604 */
.L_x_868:
[----:B------:R-:W-:Y:S05]  /*3210*/  BSYNC B0 ;  /* 0x0000000000007941 */ /* 0x000fea0003800000 */
.L_x_866:
[----:B------:R-:W-:Y:S04]  /*3220*/  IMAD.MOV.U32 R4, RZ, RZ, c[0x0][0x2a8] ;  /* 0x0000aa00ff047624 */ /* 0x000fe800078e00ff */
[----:B------:R-:W-:Y:S04]  /*3230*/  IMAD R4, R5, R4, -UR5 ;  /* 0x8000000505047e24 */ /* 0x000fe8000f8e0204 */
[----:B------:R-:W-:Y:S05]  /*3240*/  IMAD.IADD R7, R4, 0x1, -R205 ;  /* 0x0000000104077824 */ /* 0x000fea00078e0acd */
[----:B------:R-:W-:Y:S02]  /*3250*/  IADD3 R5, R7, c[0x0][0x2a8], RZ ;  /* 0x0000aa0007057a10 */ /* 0x000fe40007ffe0ff */
[----:B------:R-:W-:Y:S02]  /*3260*/  IMNMX R250, R250, R7, !PT ;  /* 0x00000007fafa7217 */ /* 0x000fe40007800200 */
[----:B------:R-:W-:Y:S02]  /*3270*/  IMNMX R186, R186, R5, PT ;  /* 0x00000005baba7217 */ /* 0x000fe40003800200 */
.L_x_865:
        /* <DEDUP_REMOVED lines=19> */
.L_x_871:
[----:B------:R-:W-:Y:S04]  /*33b0*/  MOV R4, 0x1 ;  /* 0x0000000100047802 */ /* 0x000fe80000000f00 */
[----:B------:R-:W-:Y:S11]  /*33c0*/  ISETP.NE.AND P5, PT, R4, c[0x0][0x2a8], PT ;  /* 0x0000aa0004007a0c */ /* 0x000ff60003fa5270 */
[----:B------:R-:W-:Y:S02]  /*33d0*/  @!UPT UIADD3 URZ, URZ, URZ, URZ ;  /* 0x0000003f3f3ff290 */ /* 0x000fe4000fffe03f */
[----:B------:R-:W-:Y:S05]  /*33e0*/  @P5 IMAD.HI.U32 R4, R5, c[0x0][0x2ac], RZ ;  /* 0x0000ab0005045a27 */ /* 0x000fea00078e00ff */
[----:B------:R-:W-:Y:S02]  /*33f0*/  @P5 SHF.R.U32.HI R5, RZ, c[0x0][0x2b0], R4 ;  /* 0x0000ac00ff055a19 */ /* 0x000fe40000011604 */
.L_x_872:
[----:B------:R-:W-:Y:S05]  /*3400*/  BSYNC B0 ;  /* 0x0000000000007941 */ /* 0x000fea0003800000 */
.L_x_870:
[----:B------:R-:W-:Y:S04]  /*3410*/  IMAD.MOV.U32 R4, RZ, RZ, c[0x0][0x2a8] ;  /* 0x0000aa00ff047624 */ /* 0x000fe800078e00ff */
[----:B------:R-:W-:Y:S04]  /*3420*/  IMAD R4, R5, R4, -UR5 ;  /* 0x8000000505047e24 */ /* 0x000fe8000f8e0204 */
[----:B------:R-:W-:Y:S05]  /*3430*/  IMAD.IADD R5, R4, 0x1, -R205 ;  /* 0x0000000104057824 */ /* 0x000fea00078e0acd */
[----:B------:R-:W-:Y:S02]  /*3440*/  IADD3 R4, R5, c[0x0][0x2a8], RZ ;  /* 0x0000aa0005047a10 */ /* 0x000fe40007ffe0ff */
[----:B------:R-:W-:Y:S02]  /*3450*/  IMNMX R170, R170, R5, !PT ;  /* 0x00000005aaaa7217 */ /* 0x000fe40007800200 */
[----:B------:R-:W-:Y:S02]  /*3460*/  IMNMX R171, R171, R4, PT ;  /* 0x00000004abab7217 */ /* 0x000fe40003800200 */
.L_x_869:
        /* <DEDUP_REMOVED lines=19> */
.L_x_875:
[----:B------:R-:W-:Y:S04]  /*35a0*/  MOV R4, 0x1 ;  /* 0x0000000100047802 */ /* 0x000fe80000000f00 */
[----:B------:R-:W-:Y:S11]  /*35b0*/  ISETP.NE.AND P0, PT, R4, c[0x0][0x2a8], PT ;  /* 0x0000aa0004007a0c */ /* 0x000ff60003f05270 */
[----:B------:R-:W-:Y:S02]  /*35c0*/  @!UPT UIADD3 URZ, URZ, URZ, URZ ;  /* 0x0000003f3f3ff290 */ /* 0x000fe4000fffe03f */
[----:B------:R-:W-:Y:S05]  /*35d0*/  @P0 IMAD.HI.U32 R4, R5, c[0x0][0x2ac], RZ ;  /* 0x0000ab0005040a27 */ /* 0x000fea00078e00ff */
[----:B------:R-:W-:Y:S02]  /*35e0*/  @P0 SHF.R.U32.HI R5, RZ, c[0x0][0x2b0], R4 ;  /* 0x0000ac00ff050a19 */ /* 0x000fe40000011604 */
.L_x_876:
[----:B------:R-:W-:Y:S05]  /*35f0*/  BSYNC B0 ;  /* 0x0000000000007941 */ /* 0x000fea0003800000 */
.L_x_874:
[----:B------:R-:W-:Y:S04]  /*3600*/  IMAD.MOV.U32 R4, RZ, RZ, c[0x0][0x2a8] ;  /* 0x0000aa00ff047624 */ /* 0x000fe800078e00ff */
[----:B------:R-:W-:Y:S04]  /*3610*/  IMAD R4, R5, R4, -UR5 ;  /* 0x8000000505047e24 */ /* 0x000fe8000f8e0204 */
[----:B------:R-:W-:Y:S05]  /*3620*/  IMAD.IADD R5, R4, 0x1, -R205 ;  /* 0x0000000104057824 */ /* 0x000fea00078e0acd */
[----:B------:R-:W-:Y:S02]  /*3630*/  IADD3 R4, R5, c[0x0][0x2a8], RZ ;  /* 0x0000aa0005047a10 */ /* 0x000fe40007ffe0ff */
[----:B------:R-:W-:Y:S02]  /*3640*/  IMNMX R168, R168, R5, !PT ;  /* 0x00000005a8a87217 */ /* 0x000fe40007800200 */
[----:B------:R-:W-:Y:S02]  /*3650*/  IMNMX R169, R169, R4, PT ;  /* 0x00000004a9a97217 */ /* 0x000fe40003800200 */
.L_x_873:
        /* <DEDUP_REMOVED lines=61> */
.L_x_877:
        /* <DEDUP_REMOVED lines=552> */
.L_x_878:
        /* <DEDUP_REMOVED lines=239> */
.L_x_858:
        /* <DEDUP_REMOVED lines=197> */
.L_x_882:
[----:B------:R-:W-:Y:S05]  /*77f0*/  BSYNC B0 ;  /* 0x0000000000007941 */ /* 0x000fea0003800000 */
.L_x_881:
        /* <DEDUP_REMOVED lines=21> */
.L_x_884:
[----:B------:R-:W-:Y:S05]  /*7950*/  BSYNC B0 ;  /* 0x0000000000007941 */ /* 0x000fea0003800000 */
.L_x_883:
        /* <DEDUP_REMOVED lines=24> */
.L_x_886:
[----:B------:R-:W-:Y:S05]  /*7ae0*/  BSYNC B0 ;  /* 0x0000000000007941 */ /* 0x000fea0003800000 */
.L_x_885:
        /* <DEDUP_REMOVED lines=19> */
.L_x_880:
        /* <DEDUP_REMOVED lines=43> */
.L_x_888:
[----:B------:R-:W-:Y:S05]  /*7ed0*/  BSYNC B0 ;  /* 0x0000000000007941 */ /* 0x000fea0003800000 */
.L_x_887:
        /* <DEDUP_REMOVED lines=19> */
.L_x_890:
[----:B------:R-:W-:Y:S05]  /*8010*/  BSYNC B0 ;  /* 0x0000000000007941 */ /* 0x000fea0003800000 */
.L_x_889:
        /* <DEDUP_REMOVED lines=23> */
.L_x_892:
[----:B------:R-:W-:Y:S05]  /*8190*/  BSYNC B0 ;  /* 0x0000000000007941 */ /* 0x000fea0003800000 */
.L_x_891:
        /* <DEDUP_REMOVED lines=18> */
.L_x_893:
        /* <DEDUP_REMOVED lines=12> */
.L_x_1422:


//--------------------- .text._ZN7cutlass13device_kernelIN5flash19enable_sm80_to_sm89INS1_16FlashAttnBwdSm80INS1_25CollectiveMainloopBwdSm80ILi2ELi2EN4cute5tupleIJNS5_1CILi64EEENS7_ILi128EEENS7_ILi96EEEEEENS_6half_tEfNS_4arch4Sm80ELb0ELb1ELb1ELb0ELb0ELb0ELb0ELb0ELi2ELi2ELi4ELi2ELb0EEENS1_24CollectiveEpilogueBwdGQAISB_fSE_Li256ELb0ELb0EEENS1_19SingleTileSchedulerILb0ELb0ELb0ELi128EEEEEEEEEvNT_6ParamsE --------------------------
	.section	.text._ZN7cutlass13device_kernelIN5flash19enable_sm80_to_sm89INS1_16FlashAttnBwdSm80INS1_25CollectiveMainloopBwdSm80ILi2ELi2EN4cute5tupleIJNS5_1CILi64EEENS7_ILi128EEENS7_ILi96EEEEEENS_6half_tEfNS_4arch4Sm80ELb0ELb1ELb1ELb0ELb0ELb0ELb0ELb0ELi2ELi2ELi4ELi2ELb0EEENS1_24CollectiveEpilogueBwdGQAISB_fSE_Li256ELb0ELb0EEENS1_19SingleTileSchedulerILb0ELb0ELb0ELi128EEEEEEEEEvNT_6ParamsE,"ax",@progbits
	.sectioninfo	@"SHI_REGISTERS=255"
	.align	128
.text._ZN7cutlass13device_kernelIN5flash19enable_sm80_to_sm89INS1_16FlashAttnBwdSm80INS1_25CollectiveMainloopBwdSm80ILi2ELi2EN4cute5tupleIJNS5_1CILi64EEENS7_ILi128EEENS7_ILi96EEEEEENS_6half_tEfNS_4arch4Sm80ELb0ELb1ELb1ELb0ELb0ELb0ELb0ELb0ELi2ELi2ELi4ELi2ELb0EEENS1_24CollectiveEpilogueBwdGQAISB_fSE_Li256ELb0ELb0EEENS1_19SingleTileSchedulerILb0ELb0ELb0ELi128EEEEEEEEEvNT_6ParamsE:
        .type           _ZN7cutlass13device_kernelIN5flash19enable_sm80_to_sm89INS1_16FlashAttnBwdSm80INS1_25CollectiveMainloopBwdSm80ILi2ELi2EN4cute5tupleIJNS5_1CILi64EEENS7_ILi128EEENS7_ILi96EEEEEENS_6half_tEfNS_4arch4Sm80ELb0ELb1ELb1ELb0ELb0ELb0ELb0ELb0ELi2ELi2ELi4ELi2ELb0EEENS1_24CollectiveEpilogueBwdGQAISB_fSE_Li256ELb0ELb0EEENS1_19SingleTileSchedulerILb0ELb0ELb0ELi128EEEEEEEEEvNT_6ParamsE,@function
        .size           _ZN7cutlass13device_kernelIN5flash19enable_sm80_to_sm89INS1_16FlashAttnBwdSm80INS1_25CollectiveMainloopBwdSm80ILi2ELi2EN4cute5tupleIJNS5_1CILi64EEENS7_ILi128EEENS7_ILi96EEEEEENS_6half_tEfNS_4arch4Sm80ELb0ELb1ELb1ELb0ELb0ELb0ELb0ELb0ELi2ELi2ELi4ELi2ELb0EEENS1_24CollectiveEpilogueBwdGQAISB_fSE_Li256ELb0ELb0EEENS1_19SingleTileSchedulerILb0ELb0ELb0ELi128EEEEEEEEEvNT_6ParamsE,(.L_x_1423 - _ZN7cutlass13device_kernelIN5flash19enable_sm80_to_sm89INS1_16FlashAttnBwdSm80INS1_25CollectiveMainloopBwdSm80ILi2ELi2EN4cute5tupleIJNS5_1CILi64EEENS7_ILi128EEENS7_ILi96EEEEEENS_6half_tEfNS_4arch4Sm80ELb0ELb1ELb1ELb0ELb0ELb0ELb0ELb0ELi2ELi2ELi4ELi2ELb0EEENS1_24CollectiveEpilogueBwdGQAISB_fSE_Li256ELb0ELb0EEENS1_19SingleTileSchedulerILb0ELb0ELb0ELi128EEEEEEEEEvNT_6ParamsE)
        .other          _ZN7cutlass13device_kernelIN5flash19enable_sm80_to_sm89INS1_16FlashAttnBwdSm80INS1_25CollectiveMainloopBwdSm80ILi2ELi2EN4cute5tupleIJNS5_1CILi64EEENS7_ILi128EEENS7_ILi96EEEEEENS_6half_tEfNS_4arch4Sm80ELb0ELb1ELb1ELb0ELb0ELb0ELb0ELb0ELi2ELi2ELi4ELi2ELb0EEENS1_24CollectiveEpilogueBwdGQAISB_fSE_Li256ELb0ELb0EEENS1_19SingleTileSchedulerILb0ELb0ELb0ELi128EEEEEEEEEvNT_6ParamsE,@"STO_CUDA_ENTRY STV_DEFAULT"
_ZN7cutlass13device_kernelIN5flash19enable_sm80_to_sm89INS1_16FlashAttnBwdSm80INS1_25CollectiveMainloopBwdSm80ILi2ELi2EN4cute5tupleIJNS5_1CILi64EEENS7_ILi128EEENS7_ILi96EEEEEENS_6half_tEfNS_4arch4Sm80ELb0ELb1ELb1ELb0ELb0ELb0ELb0ELb0ELi2ELi2ELi4ELi2ELb0EEENS1_24CollectiveEpilogueBwdGQAISB_fSE_Li256ELb0ELb0EEENS1_19SingleTileSchedulerILb0ELb0ELb0ELi128EEEEEEEEEvNT_6ParamsE:
        /* <DEDUP_REMOVED lines=26> */
.L_x_894:
        /* <DEDUP_REMOVED lines=122> */
[----:B------:R-:W-:Y:S01]  /*0940*/  LEA R34, P0, R10, c[0x0][0x258], 0x2 ;  /* 0x000096000a227a11 */ /* 0x000fe200078010ff */
[----:B------:R-:W-:Y:S01]  /*0950*/  UIMAD UR18, UR9, UR5, UR4 ;  /* 0x00000005091272a4 */ /* 0x000fe2000f8e0204 */
[----:B------:R-:W-:Y:S01]  /*0960*/  SHF.R.S32.HI R0, RZ, 0x1f, R3 ;  /* 0x0000001fff007819 */ /* 0x000fe20000011403 */
[----:B------:R-:W-:Y:S01]  /*0970*/  IMAD R42, R6, c[0x0][0x210], RZ ;  /* 0x00008400062a7a24 */ /* 0x000fe200078e02ff */
[----:B------:R-:W-:Y:S01]  /*0980*/  SHF.R.S32.HI R193, RZ, 0x1f, R192 ;  /* 0x0000001fffc17819 */ /* 0x000fe200000114c0 */
[----:B------:R-:W-:Y:S01]  /*0990*/  ULDC.64 UR4, c[0x0][0x1b8] ;  /* 0x00006e0000047ab9 */ /* 0x000fe20000000a00 */
[----:B------:R-:W-:Y:S01]  /*09a0*/  LEA.HI.X R35, R10, c[0x0][0x25c], R5, 0x2, P0 ;  /* 0x000097000a237a11 */ /* 0x000fe200000f1405 */
[----:B------:R-:W-:Y:S01]  /*09b0*/  IMAD.U32 R10, R11, 0x20, R12 ;  /* 0x000000200b0a7824 */ /* 0x000fe200078e000c */
[----:B------:R-:W-:Y:S01]  /*09c0*/  SHF.R.S32.HI R17, RZ, 0x1f, R16 ;  /* 0x0000001fff117819 */ /* 0x000fe20000011410 */
[C---:B------:R-:W-:Y:S01]  /*09d0*/  IMAD R12, R0.reuse, c[0x0][0x1e0], RZ ;  /* 0x00007800000c7a24 */ /* 0x040fe200078e02ff */
[----:B------:R-:W-:Y:S01]  /*09e0*/  UIMAD UR4, UR14, UR4, URZ ;  /* 0x000000040e0472a4 */ /* 0x000fe2000f8e023f */
[----:B------:R-:W-:Y:S01]  /*09f0*/  IMAD R5, R193, c[0x0][0x208], RZ ;  /* 0x00008200c1057a24 */ /* 0x000fe200078e02ff */
[----:B------:R-:W-:Y:S01]  /*0a00*/  USHF.R.S32.HI UR19, URZ, 0x1f, UR10 ;  /* 0x0000001f3f137899 */ /* 0x000fe2000801140a */
[----:B------:R-:W-:Y:S01]  /*0a10*/  IMAD R0, R0, c[0x0][0x1b0], RZ ;  /* 0x00006c0000007a24 */ /* 0x000fe200078e02ff */
[----:B------:R-:W-:Y:S01]  /*0a20*/  UIMAD UR4, UR9, UR5, UR4 ;  /* 0x00000005090472a4 */ /* 0x000fe2000f8e0204 */
[C---:B------:R-:W-:Y:S01]  /*0a30*/  IMAD R12, R3.reuse, c[0x0][0x1e4], R12 ;  /* 0x00007900030c7a24 */ /* 0x040fe200078e020c */
[----:B------:R-:W-:Y:S01]  /*0a40*/  IADD3 R187, R16, 0x40, RZ ;  /* 0x0000004010bb7810 */ /* 0x000fe20007ffe0ff */
[----:B------:R-:W-:Y:S01]  /*0a50*/  IMAD.WIDE.U32 R36, R3, c[0x0][0x1e0], R16 ;  /* 0x0000780003247a25 */ /* 0x000fe200078e0010 */
[----:B------:R-:W-:-:S02]  /*0a60*/  LEA.HI R15, R27, R8, RZ, 0x4 ;  /* 0x000000081b0f7211 */ /* 0x000fc400078f20ff */
[----:B------:R-:W-:Y:S01]  /*0a70*/  SHF.R.S32.HI R23, RZ, 0x1f, R23 ;  /* 0x0000001fff177819 */ /* 0x000fe20000011417 */
[C---:B------:R-:W-:Y:S01]  /*0a80*/  IMAD R5, R192.reuse, c[0x0][0x20c], R5 ;  /* 0x00008300c0057a24 */ /* 0x040fe200078e0205 */
[----:B------:R-:W-:Y:S01]  /*0a90*/  SHF.R.S32.HI R14, RZ, 0x4, R15 ;  /* 0x00000004ff0e7819 */ /* 0x000fe2000001140f */
[----:B------:R-:W-:-:S03]  /*0aa0*/  IMAD.WIDE.U32 R40, R192, c[0x0][0x208], R16 ;  /* 0x00008200c0287a25 */ /* 0x000fc600078e0010 */
[----:B------:R-:W-:Y:S01]  /*0ab0*/  LEA.HI R19, R15, R14, RZ, 0x1 ;  /* 0x0000000e0f137211 */ /* 0x000fe200078f08ff */
[----:B------:R-:W-:Y:S01]  /*0ac0*/  IMAD R0, R3, c[0x0][0x1b4], R0 ;  /* 0x00006d0003007a24 */ /* 0x000fe200078e0200 */
[----:B------:R-:W-:Y:S01]  /*0ad0*/  LOP3.LUT R15, R15, 0xfffffff0, RZ, 0xc0, !PT ;  /* 0xfffffff00f0f7812 */ /* 0x000fe200078ec0ff */
[----:B------:R-:W-:Y:S01]  /*0ae0*/  IMAD.WIDE.U32 R32, R3, c[0x0][0x1b0], R16 ;  /* 0x00006c0003207a25 */ /* 0x000fe200078e0010 */
[----:B------:R-:W-:-:S03]  /*0af0*/  LOP3.LUT R19, R19, 0xfffffffe, RZ, 0xc0, !PT ;  /* 0xfffffffe13137812 */ /* 0x000fc600078ec0ff */
[----:B------:R-:W-:Y:S02]  /*0b00*/  IMAD R11, R193, c[0x0][0x178], RZ ;  /* 0x00005e00c10b7a24 */ /* 0x000fe400078e02ff */
[----:B------:R-:W-:Y:S02]  /*0b10*/  IMAD.IADD R13, R37, 0x1, R12 ;  /* 0x00000001250d7824 */ /* 0x000fe400078e020c */
[----:B------:R-:W-:Y:S02]  /*0b20*/  IMAD.MOV.U32 R12, RZ, RZ, R36 ;  /* 0x000000ffff0c7224 */ /* 0x000fe400078e0024 */
[----:B------:R-:W-:Y:S02]  /*0b30*/  IMAD.IADD R37, R41, 0x1, R5 ;  /* 0x0000000129257824 */ /* 0x000fe400078e0205 */
[----:B------:R-:W-:Y:S02]  /*0b40*/  IMAD.IADD R41, R33, 0x1, R0 ;  /* 0x0000000121297824 */ /* 0x000fe400078e0200 */
[----:B------:R-:W-:-:S02]  /*0b50*/  IMAD.MOV.U32 R36, RZ, RZ, R40 ;  /* 0x000000ffff247224 */ /* 0x000fc400078e0028 */
[C---:B------:R-:W-:Y:S02]  /*0b60*/  IMAD R11, R192.reuse, c[0x0][0x17c], R11 ;  /* 0x00005f00c00b7a24 */ /* 0x040fe400078e020b */
[----:B------:R-:W-:-:S04]  /*0b70*/  IMAD.WIDE.U32 R24, R192, c[0x0][0x178], R16 ;  /* 0x00005e00c0187a25 */ /* 0x000fc800078e0010 */
[----:B------:R-:W-:Y:S02]  /*0b80*/  IMAD.U32 R3, RZ, RZ, UR9 ;  /* 0x00000009ff037e24 */ /* 0x000fe4000f8e00ff */
[----:B------:R-:W-:Y:S02]  /*0b90*/  IMAD.U32 R0, RZ, RZ, UR9 ;  /* 0x00000009ff007e24 */ /* 0x000fe4000f8e00ff */
[----:B------:R-:W-:Y:S02]  /*0ba0*/  IMAD.MOV.U32 R40, RZ, RZ, R32 ;  /* 0x000000ffff287224 */ /* 0x000fe400078e0020 */
[----:B------:R-:W-:Y:S02]  /*0bb0*/  IMAD.IADD R25, R25, 0x1, R11 ;  /* 0x0000000119197824 */ /* 0x000fe400078e020b */
[----:B------:R-:W-:-:S04]  /*0bc0*/  IMAD.WIDE.U32 R44, R3, c[0x0][0x1e8], R12 ;  /* 0x00007a00032c7a25 */ /* 0x000fc800078e000c */
[----:B------:R-:W-:Y:S01]  /*0bd0*/  IMAD.WIDE.U32 R40, R0, c[0x0][0x1b8], R40 ;  /* 0x00006e0000287a25 */ /* 0x000fe200078e0028 */
[----:B------:R-:W-:-:S03]  /*0be0*/  IADD3 R33, R45, UR18, RZ ;  /* 0x000000122d217c10 */ /* 0x000fc6000fffe0ff */
        /* <DEDUP_REMOVED lines=17> */
[----:B------:R-:W-:Y:S01]  /*0d00*/  IMAD.MOV.U32 R42, RZ, RZ, R36 ;  /* 0x000000ffff2a7224 */ /* 0x000fe200078e0024 */
[----:B------:R-:W-:Y:S01]  /*0d10*/  UIMAD UR4, UR9, UR5, UR4 ;  /* 0x00000005090472a4 */ /* 0x000fe2000f8e0204 */
[C---:B------:R-:W-:Y:S02]  /*0d20*/  IMAD R3, R38.reuse, c[0x0][0x1dc], R3 ;  /* 0x0000770026037a24 */ /* 0x040fe400078e0203 */
[----:B------:R-:W-:-:S04]  /*0d30*/  IMAD.WIDE.U32 R36, R38, c[0x0][0x1d8], R32 ;  /* 0x0000760026247a25 */ /* 0x000fc800078e0020 */
[----:B------:R-:W-:Y:S01]  /*0d40*/  IMAD.IADD R13, R47, 0x1, R12 ;  /* 0x000000012f0d7824 */ /* 0x000fe200078e020c */
[----:B------:R-:W-:Y:S01]  /*0d50*/  LEA R32, P0, R36, c[0x0][0x1c0], 0x1 ;  /* 0x0000700024207a11 */ /* 0x000fe200078008ff */
[----:B------:R-:W-:Y:S02]  /*0d60*/  IMAD.MOV.U32 R12, RZ, RZ, R46 ;  /* 0x000000ffff0c7224 */ /* 0x000fe400078e002e */
[----:B------:R-:W-:Y:S02]  /*0d70*/  IMAD.U32 R196, RZ, RZ, UR9 ;  /* 0x00000009ffc47e24 */ /* 0x000fe4000f8e00ff */
[----:B------:R-:W-:Y:S02]  /*0d80*/  IMAD R5, R39, c[0x0][0x1a8], RZ ;  /* 0x00006a0027057a24 */ /* 0x000fe400078e02ff */
[----:B------:R-:W-:Y:S02]  /*0d90*/  IMAD.MOV.U32 R24, RZ, RZ, R40 ;  /* 0x000000ffff187224 */ /* 0x000fe400078e0028 */
[----:B------:R-:W-:-:S02]  /*0da0*/  IMAD.IADD R3, R37, 0x1, R3 ;  /* 0x0000000125037824 */ /* 0x000fc400078e0203 */
[----:B------:R-:W-:-:S03]  /*0db0*/  IMAD.WIDE.U32 R196, R196, c[0x0][0x188], R12 ;  /* 0x00006200c4c47a25 */ /* 0x000fc600078e000c */
[----:B------:R-:W-:Y:S01]  /*0dc0*/  LEA.HI.X R33, R36, c[0x0][0x1c4], R3, 0x1, P0 ;  /* 0x0000710024217a11 */ /* 0x000fe200000f0c03 */
[C---:B------:R-:W-:Y:S01]  /*0dd0*/  IMAD R0, R38.reuse, c[0x0][0x1ac], R5 ;  /* 0x00006b0026007a24 */ /* 0x040fe200078e0205 */
[----:B------:R-:W-:Y:S01]  /*0de0*/  IADD3 R186, R197, UR4, RZ ;  /* 0x00000004c5ba7c10 */ /* 0x000fe2000fffe0ff */
[----:B------:R-:W-:Y:S01]  /*0df0*/  IMAD.MOV.U32 R12, RZ, RZ, c[0x0][0x1d8] ;  /* 0x00007600ff0c7624 */ /* 0x000fe200078e00ff */
[----:B------:R-:W-:Y:S01]  /*0e00*/  ULDC.64 UR4, c[0x0][0x208] ;  /* 0x0000820000047ab9 */ /* 0x000fe20000000a00 */
[----:B------:R-:W-:-:S03]  /*0e10*/  IMAD.WIDE.U32 R38, R38, c[0x0][0x1a8], R24 ;  /* 0x00006a0026267a25 */ /* 0x000fc600078e0018 */
[----:B------:R-:W-:Y:S01]  /*0e20*/  LEA R24, P2, R12, R32, 0x7 ;  /* 0x000000200c187211 */ /* 0x000fe200078438ff */
[----:B------:R-:W-:Y:S01]  /*0e30*/  IMAD.U32 R36, RZ, RZ, UR20 ;  /* 0x00000014ff247e24 */ /* 0x000fe2000f8e00ff */
[----:B------:R-:W-:Y:S01]  /*0e40*/  LEA R40, P1, R38, c[0x0][0x190], 0x1 ;  /* 0x0000640026287a11 */ /* 0x000fe200078208ff */
[----:B------:R-:W-:Y:S01]  /*0e50*/  IMAD.MOV.U32 R3, RZ, RZ, c[0x0][0x1dc] ;  /* 0x00007700ff037624 */ /* 0x000fe200078e00ff */
[----:B------:R-:W-:Y:S01]  /*0e60*/  UMOV UR20, 0x6 ;  /* 0x0000000600147882 */ /* 0x000fe20000000000 */
[----:B------:R-:W-:Y:S01]  /*0e70*/  IMAD.IADD R0, R39, 0x1, R0 ;  /* 0x0000000127007824 */ /* 0x000fe200078e0200 */
[----:B------:R-:W-:Y:S01]  /*0e80*/  LEA R11, P0, R36, R196, 0x6 ;  /* 0x000000c4240b7211 */ /* 0x000fe200078030ff */
[----:B------:R-:W-:Y:S01]  /*0e90*/  IMAD.MOV.U32 R5, RZ, RZ, c[0x0][0x1a8] ;  /* 0x00006a00ff057624 */ /* 0x000fe200078e00ff */
[----:B------:R-:W-:Y:S01]  /*0ea0*/  LEA.HI.X R25, R12, R33, R3, 0x7, P2 ;  /* 0x000000210c197211 */ /* 0x000fe200010f3c03 */
[----:B------:R-:W-:Y:S01]  /*0eb0*/  IMAD.U32 R13, RZ, RZ, UR18 ;  /* 0x00000012ff0d7e24 */ /* 0x000fe2000f8e00ff */
[----:B------:R-:W-:Y:S01]  /*0ec0*/  ULDC UR18, c[0x0][0x198] ;  /* 0x0000660000127ab9 */ /* 0x000fe20000000800 */
[----:B------:R-:W-:Y:S01]  /*0ed0*/  LEA.HI.X R41, R38, c[0x0][0x194], R0, 0x1, P1 ;  /* 0x0000650026297a11 */ /* 0x000fe200008f0c00 */
[----:B------:R-:W-:Y:S01]  /*0ee0*/  IMAD.MOV.U32 R3, RZ, RZ, c[0x0][0x1ac] ;  /* 0x00006b00ff037624 */ /* 0x000fe200078e00ff */
[----:B------:R-:W-:Y:S01]  /*0ef0*/  UIADD3 UR18, -UR11, UR18, URZ ;  /* 0x000000120b127290 */ /* 0x000fe2000fffe13f */
[----:B------:R-:W-:Y:S01]  /*0f00*/  LEA R38, P1, R5, R40, 0x7 ;  /* 0x0000002805267211 */ /* 0x000fe200078238ff */
[----:B------:R-:W-:Y:S01]  /*0f10*/  IMAD.U32 R37, RZ, RZ, UR21 ;  /* 0x00000015ff257e24 */ /* 0x000fe2000f8e00ff */
[----:B------:R-:W-:Y:S01]  /*0f20*/  LEA.HI.X R0, R36, R186, R13, 0x6, P0 ;  /* 0x000000ba24007211 */ /* 0x000fe200000f340d */
[----:B------:R-:W-:Y:S01]  /*0f30*/  USHF.L.U64.HI UR20, UR4, UR20, UR5 ;  /* 0x0000001404147299 */ /* 0x000fe20008010205 */
[----:B------:R-:W-:Y:S01]  /*0f40*/  LEA R36, P0, R11, c[0x0][0x160], 0x1 ;  /* 0x000058000b247a11 */ /* 0x000fe200078008ff */
[----:B------:R-:W-:Y:S01]  /*0f50*/  USHF.L.U32 UR21, UR4, 0x6, URZ ;  /* 0x0000000604157899 */ /* 0x000fe2000800063f */
[----:B------:R-:W-:Y:S01]  /*0f60*/  IADD3 R12, R16, 0x20, RZ ;  /* 0x00000020100c7810 */ /* 0x000fe20007ffe0ff */
[----:B------:R-:W-:Y:S01]  /*0f70*/  IMAD.U32 R194, RZ, RZ, UR9 ;  /* 0x00000009ffc27e24 */ /* 0x000fe2000f8e00ff */
[----:B------:R-:W-:Y:S01]  /*0f80*/  LEA.HI.X R39, R5, R41, R3, 0x7, P1 ;  /* 0x0000002905277211 */ /* 0x000fe200008f3c03 */
[----:B------:R-:W-:Y:S01]  /*0f90*/  ULDC.64 UR4, c[0x0][0x218] ;  /* 0x0000860000047ab9 */ /* 0x000fe20000000a00 */
[----:B------:R-:W-:Y:S01]  /*0fa0*/  IADD3 R3, -R192, UR18, RZ ;  /* 0x00000012c0037c10 */ /* 0x000fe2000fffe1ff */
[----:B------:R-:W-:Y:S01]  /*0fb0*/  UIMAD UR4, UR14, UR4, URZ ;  /* 0x000000040e0472a4 */ /* 0x000fe2000f8e023f */
[----:B------:R-:W-:Y:S01]  /*0fc0*/  ISETP.GE.AND P2, PT, R16, c[0x0][0x1cc], PT ;  /* 0x0000730010007a0c */ /* 0x000fe20003f46270 */
[----:B------:R-:W-:Y:S01]  /*0fd0*/  IMAD.SHL.U32 R10, R10, 0x2, RZ ;  /* 0x000000020a0a7824 */ /* 0x000fe200078e00ff */
[----:B------:R-:W-:Y:S01]  /*0fe0*/  LEA.HI.X R37, R11, c[0x0][0x164], R0, 0x1, P0 ;  /* 0x000059000b257a11 */ /* 0x000fe200000f0c00 */
[----:B------:R-:W-:Y:S01]  /*0ff0*/  UIMAD UR5, UR9, UR5, UR4 ;  /* 0x00000005090572a4 */ /* 0x000fe2000f8e0204 */
[----:B------:R-:W-:Y:S01]  /*1000*/  ISETP.GE.AND P1, PT, R12, c[0x0][0x1cc], PT ;  /* 0x000073000c007a0c */ /* 0x000fe20003f26270 */
[----:B------:R-:W-:Y:S01]  /*1010*/  IMAD.WIDE.U32 R194, R194, c[0x0][0x218], R42 ;  /* 0x00008600c2c27a25 */ /* 0x000fe200078e002a */
[----:B------:R-:W-:Y:S01]  /*1020*/  ISETP.GE.AND P0, PT, R187, c[0x0][0x1cc], PT ;  /* 0x00007300bb007a0c */ /* 0x000fe20003f06270 */
        /* <DEDUP_REMOVED lines=9> */
[C---:B------:R-:W-:Y:S01]  /*10c0*/  ISETP.LT.OR P1, PT, R3.reuse, 0x41, P1 ;  /* 0x000000410300780c */ /* 0x040fe20000f21670 */
[----:B------:R-:W-:Y:S01]  /*10d0*/  IMAD.IADD R15, R8, 0x1, -R15 ;  /* 0x00000001080f7824 */ /* 0x000fe200078e0a0f */
[----:B------:R-:W-:Y:S01]  /*10e0*/  ISETP.LT.OR P0, PT, R3, 0x41, P0 ;  /* 0x000000410300780c */ /* 0x000fe20000701670 */
[----:B------:R-:W-:Y:S01]  /*10f0*/  IMAD.SHL.U32 R31, R19, 0x10, RZ ;  /* 0x00000010131f7824 */ /* 0x000fe200078e00ff */
        /* <DEDUP_REMOVED lines=22> */
[----:B------:R-:W-:Y:S01]  /*1260*/  ISETP.LT.OR P6, PT, R3, 0x1, P2 ;  /* 0x000000010300780c */ /* 0x000fe200017c1670 */
[----:B------:R2:W-:Y:S01]  /*1270*/  LDGSTS.E.BYPASS.LTC128B.128 [R10+0xb080], [R24.64+0x80], !P0 ;  /* 0x0b080080180a7fae */ /* 0x0005e2000c101d50 */
[----:B------:R-:W-:Y:S02]  /*1280*/  ISETP.GE.AND P0, PT, R187, c[0x0][0x16c], PT ;  /* 0x00005b00bb007a0c */ /* 0x000fe40003f06270 */
[C---:B------:R-:W-:Y:S02]  /*1290*/  ISETP.LT.OR P3, PT, R3.reuse, 0x1, P1 ;  /* 0x000000010300780c */ /* 0x040fe40000f61670 */
[----:B------:R-:W-:Y:S02]  /*12a0*/  SEL R29, RZ, 0x4, P0 ;  /* 0x00000004ff1d7807 */ /* 0x000fe40000000000 */
[C---:B------:R-:W-:Y:S02]  /*12b0*/  ISETP.LT.OR P2, PT, R3.reuse, 0x41, P2 ;  /* 0x000000410300780c */ /* 0x040fe40001741670 */
[----:B------:R-:W-:-:S02]  /*12c0*/  ISETP.LT.OR P4, PT, R3, 0x41, P4 ;  /* 0x000000410300780c */ /* 0x000fc40002781670 */
[----:B------:R-:W-:Y:S01]  /*12d0*/  ISETP.LT.OR P1, PT, R3, 0x41, P1 ;  /* 0x000000410300780c */ /* 0x000fe20000f21670 */
[----:B------:R3:W-:Y:S01]  /*12e0*/  LDGSTS.E.BYPASS.LTC128B.128 [R10+0x80], [R40.64], !P6 ;  /* 0x00080000280a7fae */ /* 0x0007e2000f101d50 */
[----:B------:R-:W-:Y:S02]  /*12f0*/  LEA.HI R18, R20, R20, RZ, 0x1 ;  /* 0x0000001414127211 */ /* 0x000fe400078f08ff */
[----:B------:R-:W-:Y:S01]  /*1300*/  LEA.HI R5, R21, R28, RZ, 0x1 ;  /* 0x0000001c15057211 */ /* 0x000fe200078f08ff */
        /* <DEDUP_REMOVED lines=18> */
[----:B-1----:R-:W-:Y:S01]  /*1430*/  LEA R32, P0, R24, c[0x0][0x1f0], 0x1 ;  /* 0x00007c0018207a11 */ /* 0x002fe200078008ff */
        /* <DEDUP_REMOVED lines=9> */
[----:B------:R-:W-:-:S02]  /*14d0*/  SHF.R.S32.HI R0, RZ, 0x6, R0 ;  /* 0x00000006ff007819 */ /* 0x000fc40000011400 */
[----:B------:R-:W-:Y:S02]  /*14e0*/  LEA.HI.X R25, R14, c[0x0][0x284], R3, 0x2, P0 ;  /* 0x0000a1000e197a11 */ /* 0x000fe400000f1403 */
[----:B------:R-:W-:Y:S01]  /*14f0*/  LEA.HI R3, R15, R15, RZ, 0x1 ;  /* 0x0000000f0f037211 */ /* 0x000fe200078f08ff */
[----:B------:R-:W-:Y:S01]  /*1500*/  IMAD R180, R19, 0x4, R0 ;  /* 0x0000000413b47824 */ /* 0x000fe200078e0200 */
[----:B------:R-:W-:Y:S02]  /*1510*/  LOP3.LUT R14, R26, 0xfffffff8, RZ, 0xc0, !PT ;  /* 0xfffffff81a0e7812 */ /* 0x000fe400078ec0ff */
[----:B------:R-:W-:Y:S01]  /*1520*/  LOP3.LUT R42, R3, 0x7fffffe, RZ, 0xc0, !PT ;  /* 0x07fffffe032a7812 */ /* 0x000fe200078ec0ff */
[----:B------:R-:W-:Y:S01]  /*1530*/  IMAD R180, R180, 0x8, R13 ;  /* 0x00000008b4b47824 */ /* 0x000fe200078e020d */
[----:B------:R-:W-:Y:S01]  /*1540*/  ISETP.GE.AND P0, PT, R12, c[0x0][0x16c], PT ;  /* 0x00005b000c007a0c */ /* 0x000fe20003f06270 */
[C---:B------:R-:W-:Y:S01]  /*1550*/  IMAD.IADD R14, R15.reuse, 0x1, -R14 ;  /* 0x000000010f0e7824 */ /* 0x040fe200078e0a0e */
[----:B------:R-:W-:Y:S01]  /*1560*/  SHF.R.S32.HI R26, RZ, 0x3, R26 ;  /* 0x00000003ff1a7819 */ /* 0x000fe2000001141a */
[----:B------:R-:W-:Y:S01]  /*1570*/  IMAD.IADD R13, R15, 0x1, -R42 ;  /* 0x000000010f0d7824 */ /* 0x000fe200078e0a2a */
[----:B------:R-:W-:Y:S01]  /*1580*/  LOP3.LUT R184, R184, 0x8, RZ, 0xc0, !PT ;  /* 0x00000008b8b87812 */ /* 0x000fe200078ec0ff */
[----:B------:R-:W-:Y:S01]  /*1590*/  IMAD.SHL.U32 R15, R28, 0x10, RZ ;  /* 0x000000101c0f7824 */ /* 0x000fe200078e00ff */
[----:B------:R-:W-:Y:S01]  /*15a0*/  SEL R28, RZ, 0x2, P0 ;  /* 0x00000002ff1c7807 */ /* 0x000fe20000000000 */
[----:B------:R-:W-:Y:S01]  /*15b0*/  IMAD R178, R26, 0x8, R13 ;  /* 0x000000081ab27824 */ /* 0x000fe200078e020d */
[----:B------:R-:W-:Y:S01]  /*15c0*/  LOP3.LUT R31, R31, 0x10, RZ, 0xc0, !PT ;  /* 0x000000101f1f7812 */ /* 0x000fe200078ec0ff */
[----:B------:R-:W-:Y:S01]  /*15d0*/  IMAD R13, R30, 0x2, R177 ;  /* 0x000000021e0d7824 */ /* 0x000fe200078e02b1 */
[----:B------:R-:W-:Y:S01]  /*15e0*/  LOP3.LUT R15, R20, 0x30, R15, 0xf8, !PT ;  /* 0x00000030140f7812 */ /* 0x000fe200078ef80f */
[----:B------:R-:W-:Y:S01]  /*15f0*/  IMAD R177, R26, 0x200, R177 ;  /* 0x000002001ab17824 */ /* 0x000fe200078e02b1 */
[----:B------:R-:W-:Y:S01]  /*1600*/  IADD3 R28, R29, R28, R188 ;  /* 0x0000001c1d1c7210 */ /* 0x000fe20007ffe0bc */
[----:B----4-:R-:W-:Y:S01]  /*1610*/  @!P1 IMAD.SHL.U32 R39, R8, 0x10, RZ ;  /* 0x0000001008279824 */ /* 0x010fe200078e00ff */
[--C-:B------:R-:W-:Y:S01]  /*1620*/  SHF.R.S32.HI R30, RZ, 0x1, R3.reuse ;  /* 0x00000001ff1e7819 */ /* 0x100fe20000011403 */
[----:B------:R-:W-:Y:S01]  /*1630*/  IMAD.SHL.U32 R178, R178, 0x20, RZ ;  /* 0x00000020b2b27824 */ /* 0x000fe200078e00ff */
[----:B------:R-:W-:-:S02]  /*1640*/  SHF.R.S32.HI R29, RZ, 0x1f, R3 ;  /* 0x0000001fff1d7819 */ /* 0x000fc40000011403 */
[----:B------:R-:W-:Y:S02]  /*1650*/  SHF.R.U32.HI R20, RZ, 0x3, R20 ;  /* 0x00000003ff147819 */ /* 0x000fe40000011614 */
[----:B------:R-:W-:Y:S02]  /*1660*/  LOP3.LUT R15, R15, 0x8, R22, 0xf8, !PT ;  /* 0x000000080f0f7812 */ /* 0x000fe400078ef816 */
[----:B------:R-:W-:Y:S02]  /*1670*/  SEL R3, RZ, 0xffffffff, P3 ;  /* 0xffffffffff037807 */ /* 0x000fe40001800000 */
[----:B------:R-:W-:Y:S02]  /*1680*/  ISETP.GE.AND P3, PT, R187, c[0x0][0x1fc], PT ;  /* 0x00007f00bb007a0c */ /* 0x000fe40003f66270 */
[----:B------:R-:W-:Y:S01]  /*1690*/  LOP3.LUT R20, R15, R20, RZ, 0x3c, !PT ;  /* 0x000000140f147212 */ /* 0x000fe200078e3cff */
[----:B------:R-:W-:Y:S01]  /*16a0*/  IMAD.SHL.U32 R3, R3, 0x2, RZ ;  /* 0x0000000203037824 */ /* 0x000fe200078e00ff */
[----:B------:R-:W-:-:S02]  /*16b0*/  SEL R15, RZ, 0x4, P3 ;  /* 0x00000004ff0f7807 */ /* 0x000fc40001800000 */
[C---:B------:R-:W-:Y:S01]  /*16c0*/  LOP3.LUT P3, RZ, R28.reuse, 0x1, RZ, 0xc0, !PT ;  /* 0x000000011cff7812 */ /* 0x040fe2000786c0ff */
[----:B------:R-:W-:Y:S01]  /*16d0*/  IMAD R179, R19, 0x200, R20 ;  /* 0x0000020013b37824 */ /* 0x000fe200078e0214 */
        /* <DEDUP_REMOVED lines=23> */
[----:B------:R-:W-:-:S02]  /*1850*/  LEA.HI R26, R27, R8, RZ, 0x7 ;  /* 0x000000081b1a7211 */ /* 0x000fc400078f38ff */
[----:B------:R-:W-:Y:S01]  /*1860*/  LOP3.LUT R15, R15, 0xfffffff8, RZ, 0xc0, !PT ;  /* 0xfffffff80f0f7812 */ /* 0x000fe200078ec0ff */
[----:B------:R-:W0:Y:S01]  /*1870*/  LDGDEPBAR ;  /* 0x00000000000079af */ /* 0x000e220000000000 */
[----:B------:R-:W-:Y:S02]  /*1880*/  SEL R27, RZ, 0xffffffff, P0 ;  /* 0xffffffffff1b7807 */ /* 0x000fe40000000000 */
[----:B------:R-:W-:Y:S01]  /*1890*/  LOP3.LUT P0, RZ, R18, 0x2, RZ, 0xc0, !PT ;  /* 0x0000000212ff7812 */ /* 0x000fe2000780c0ff */
[----:B------:R3:W-:Y:S01]  /*18a0*/  LDGSTS.E.BYPASS.LTC128B.128 [R10+0x12080], [R32.64], !P6 ;  /* 0x12080000200a7fae */ /* 0x0007e2000f101d50 */
[----:B------:R-:W-:Y:S01]  /*18b0*/  IMAD.IADD R15, R192, 0x1, -R15 ;  /* 0x00000001c00f7824 */ /* 0x000fe200078e0a0f */
[----:B------:R-:W-:Y:S01]  /*18c0*/  LOP3.LUT P6, RZ, R14, 0x4, RZ, 0xc0, !PT ;  /* 0x000000040eff7812 */ /* 0x000fe200078cc0ff */
[----:B------:R-:W-:Y:S01]  /*18d0*/  IMAD.SHL.U32 R27, R27, 0x2, RZ ;  /* 0x000000021b1b7824 */ /* 0x000fe200078e00ff */
[----:B------:R3:W-:Y:S01]  /*18e0*/  LDGSTS.E.BYPASS.LTC128B.128 [R10+0x13080], [R32.64+0x40], !P5 ;  /* 0x13080040200a7fae */ /* 0x0007e2000e901d50 */
[----:B------:R-:W-:Y:S01]  /*18f0*/  ISETP.GE.OR P5, PT, R192, UR4, !P2 ;  /* 0x00000004c0007c0c */ /* 0x000fe2000d7a6670 */
[----:B------:R-:W-:Y:S01]  /*1900*/  IMAD.SHL.U32 R23, R15, 0x40, RZ ;  /* 0x000000400f177824 */ /* 0x000fe200078e00ff */
[----:B------:R-:W-:Y:S01]  /*1910*/  LOP3.LUT R18, R28, 0x18, RZ, 0xc0, !PT ;  /* 0x000000181c127812 */ /* 0x000fe200078ec0ff */
[----:B------:R-:W-:Y:S01]  /*1920*/  UIADD3 UR4, UR10, 0x1, URZ ;  /* 0x000000010a047890 */ /* 0x000fe2000fffe03f */
[----:B------:R-:W-:-:S02]  /*1930*/  LOP3.LUT R29, R29, 0xc0, RZ, 0xc0, !PT ;  /* 0x000000c01d1d7812 */ /* 0x000fc400078ec0ff */
[----:B------:R-:W-:Y:S01]  /*1940*/  LOP3.LUT R23, R23, 0x1c0, RZ, 0xc0, !PT ;  /* 0x000001c017177812 */ /* 0x000fe200078ec0ff */
[----:B------:R-:W-:Y:S01]  /*1950*/  UISETP.GE.AND UP0, UPT, UR4, UR12, UPT ;  /* 0x0000000c0400728c */ /* 0x000fe2000bf06270 */
[----:B------:R-:W-:Y:S02]  /*1960*/  SHF.R.U32.HI R26, RZ, 0x4, R26 ;  /* 0x00000004ff1a7819 */ /* 0x000fe4000001161a */
[----:B------:R-:W-:Y:S02]  /*1970*/  SHF.R.U32.HI R28, RZ, 0x3, R23 ;  /* 0x00000003ff1c7819 */ /* 0x000fe40000011617 */
[----:B------:R-:W-:Y:S01]  /*1980*/  LOP3.LUT R30, R29, 0x8, R22, 0xf8, !PT ;  /* 0x000000081d1e7812 */ /* 0x000fe200078ef816 */
[----:B------:R3:W-:Y:S01]  /*1990*/  LDGSTS.E.BYPASS.LTC128B.128 [R10+0x14080], [R32.64+0x80], !P5 ;  /* 0x14080080200a7fae */ /* 0x0007e2000e901d50 */
[C---:B------:R-:W-:Y:S01]  /*19a0*/  LOP3.LUT P5, RZ, R14.reuse, 0x2, RZ, 0xc0, !PT ;  /* 0x000000020eff7812 */ /* 0x040fe200078ac0ff */
[----:B------:R-:W-:Y:S01]  /*19b0*/  IMAD.SHL.U32 R14, R14, 0x40, RZ ;  /* 0x000000400e0e7824 */ /* 0x000fe200078e00ff */
[----:B------:R-:W-:Y:S01]  /*19c0*/  LOP3.LUT R28, R28, R23, R18, 0x1e, !PT ;  /* 0x000000171c1c7212 */ /* 0x000fe200078e1e12 */
[----:B------:R-:W-:Y:S01]  /*19d0*/  @!P1 IMAD.SHL.U32 R23, R8, 0x10, RZ ;  /* 0x0000001008179824 */ /* 0x000fe200078e00ff */
[----:B------:R-:W-:-:S02]  /*19e0*/  SEL R174, R181, 0xfffffff0, !P5 ;  /* 0xfffffff0b5ae7807 */ /* 0x000fc40006800000 */
[----:B------:R-:W-:Y:S01]  /*19f0*/  LOP3.LUT R19, R14, 0x1c0, RZ, 0xc0, !PT ;  /* 0x000001c00e137812 */ /* 0x000fe200078ec0ff */
[----:B------:R-:W-:Y:S01]  /*1a00*/  IMAD.IADD R14, R8, 0x1, -R21 ;  /* 0x00000001080e7824 */ /* 0x000fe200078e0a15 */
[----:B------:R-:W-:Y:S01]  /*1a10*/  PLOP3.LUT P5, PT, PT, PT, UP0, 0x80, 0x0 ;  /* 0x000000000000781c */ /* 0x000fe20003faf008 */
[----:B------:R-:W-:Y:S01]  /*1a20*/  IMAD.IADD R200, R13, 0x1, R28 ;  /* 0x000000010dc87824 */ /* 0x000fe200078e021c */
[----:B------:R-:W-:Y:S01]  /*1a30*/  SHF.R.U32.HI R20, RZ, 0x3, R19 ;  /* 0x00000003ff147819 */ /* 0x000fe20000011613 */
[----:B------:R3:W-:Y:S01]  /*1a40*/  @!P1 LDGSTS.E.BYPASS.LTC128B.128 [R23+0x18280], [R24.64] ;  /* 0x1828000018179fae */ /* 0x0007e2000b901d50 */
[----:B------:R-:W-:Y:S01]  /*1a50*/  SHF.R.S32.HI R13, RZ, 0x1f, R14 ;  /* 0x0000001fff0d7819 */ /* 0x000fe2000001140e */
[----:B------:R-:W-:Y:S01]  /*1a60*/  IMAD.SHL.U32 R200, R200, 0x2, RZ ;  /* 0x00000002c8c87824 */ /* 0x000fe200078e00ff */
[----:B------:R-:W-:Y:S01]  /*1a70*/  LOP3.LUT R20, R20, R19, R184, 0x1e, !PT ;  /* 0x0000001314147212 */ /* 0x000fe200078e1eb8 */
[----:B------:R-:W-:Y:S01]  /*1a80*/  IMAD.SHL.U32 R19, R3, 0x40, RZ ;  /* 0x0000004003137824 */ /* 0x000fe200078e00ff */
[----:B------:R-:W-:Y:S01]  /*1a90*/  LEA.HI R13, R13, R14, RZ, 0x2 ;  /* 0x0000000e0d0d7211 */ /* 0x000fe200078f10ff */
[----:B------:R-:W0:Y:S01]  /*1aa0*/  LDGDEPBAR ;  /* 0x00000000000079af */ /* 0x000e220000000000 */
[----:B------:R-:W-:Y:S01]  /*1ab0*/  LOP3.LUT R22, R31, 0x8, R26, 0xf8, !PT ;  /* 0x000000081f167812 */ /* 0x000fe200078ef81a */
[----:B------:R-:W-:Y:S01]  /*1ac0*/  IMAD.IADD R177, R177, 0x1, R20 ;  /* 0x00000001b1b17824 */ /* 0x000fe200078e0214 */
[----:B------:R-:W-:Y:S01]  /*1ad0*/  LOP3.LUT R19, R19, 0xc0, RZ, 0xc0, !PT ;  /* 0x000000c013137812 */ /* 0x000fe200078ec0ff */
        /* <DEDUP_REMOVED lines=49> */
.L_x_897:
[----:B------:R-:W-:Y:S05]  /*1df0*/  BSYNC B0 ;  /* 0x0000000000007941 */ /* 0x000fea0003800000 */
.L_x_896:
        /* <DEDUP_REMOVED lines=30> */
[----:B------:R-:W-:Y:S01]  /*1fe0*/  CS2R R130, SRZ ;  /* 0x0000000000827805 */ /* 0x000fe2000001ff00 */
        /* <DEDUP_REMOVED lines=64> */
[----:B------:R-:W-:Y:S02]  /*23f0*/  UMOV UR4, URZ ;  /* 0x0000003f00047c82 */ /* 0x000fe40008000000 */
[----:B------:R-:W-:Y:S02]  /*2400*/  UMOV UR23, 0x1 ;  /* 0x0000000100177882 */ /* 0x000fe40000000000 */
[----:B------:R-:W-:Y:S02]  /*2410*/  UMOV UR22, URZ ;  /* 0x0000003f00167c82 */ /* 0x000fe40008000000 */
[----:B------:R-:W-:Y:S02]  /*2420*/  USHF.L.U32 UR19, UR8, 0x7, URZ ;  /* 0x0000000708137899 */ /* 0x000fe4000800063f */
[----:B------:R-:W-:-:S02]  /*2430*/  ULDC UR20, c[0x0][0x168] ;  /* 0x00005a0000147ab9 */ /* 0x000fc40000000800 */
[----:B------:R-:W-:Y:S02]  /*2440*/  UISETP.GT.AND UP5, UPT, UR8, -0x1, UPT ;  /* 0xffffffff0800788c */ /* 0x000fe4000bfa4270 */
[----:B------:R-:W-:Y:S02]  /*2450*/  UISETP.LE.AND UP4, UPT, UR26, UR25, UPT ;  /* 0x000000191a00728c */ /* 0x000fe4000bf83270 */
[----:B------:R-:W-:Y:S02]  /*2460*/  ULOP3.LUT UR21, URZ, UR21, URZ, 0x33, !UPT ;  /* 0x000000153f157292 */ /* 0x000fe4000f8e333f */
[----:B------:R-:W-:Y:S02]  /*2470*/  UIMAD UR13, UR9, UR13, URZ ;  /* 0x0000000d090d72a4 */ /* 0x000fe4000f8e023f */
[----:B------:R-:W-:Y:S02]  /*2480*/  UIMAD UR5, UR9, UR5, URZ ;  /* 0x00000005090572a4 */ /* 0x000fe4000f8e023f */
[----:B------:R-:W-:-:S02]  /*2490*/  ULDC UR18, c[0x0][0x168] ;  /* 0x00005a0000127ab9 */ /* 0x000fc40000000800 */
.L_x_916:
        /* <DEDUP_REMOVED lines=15> */
[----:B------:R-:W-:Y:S02]  /*2590*/  MOV R252, UR10 ;  /* 0x0000000a00fc7c02 */ /* 0x000fe40008000f00 */
[----:B------:R-:W-:Y:S01]  /*25a0*/  SHF.L.U32 R240, R242, 0x2, RZ ;  /* 0x00000002f2f07819 */ /* 0x000fe200000006ff */
[----:B------:R-:W-:Y:S01]  /*25b0*/  LDSM.16.M88.4 R136, [R180+0x80] ;  /* 0x00008000b488783b */ /* 0x000fe20000000200 */
[----:B------:R-:W-:Y:S04]  /*25c0*/  LEA R252, R252, R189, 0x6 ;  /* 0x000000bdfcfc7211 */ /* 0x000fe800078e30ff */
[C---:B------:R-:W-:Y:S02]  /*25d0*/  IADD3 R251, R252.reuse, R208, RZ ;  /* 0x000000d0fcfb7210 */ /* 0x040fe40007ffe0ff */
[----:B------:R-:W-:Y:S01]  /*25e0*/  IADD3 R250, R252, R210, RZ ;  /* 0x000000d2fcfa7210 */ /* 0x000fe20007ffe0ff */
[----:B------:R-:W2:Y:S01]  /*25f0*/  LDSM.16.M88.4 R132, [R183+0xc080] ;  /* 0x00c08000b784783b */ /* 0x000ea20000000200 */
[----:B------:R-:W-:Y:S07]  /*2600*/  IMNMX R251, R211, R251, PT ;  /* 0x000000fbd3fb7217 */ /* 0x000fee0003800200 */
        /* <DEDUP_REMOVED lines=15> */
[----:B------:R-:W-:Y:S04]  /*2700*/  LDS R248, [R240+0x18080] ;  /* 0x01808000f0f87984 */ /* 0x000fe80000000800 */
[----:B------:R-:W-:Y:S01]  /*2710*/  LDS R247, [R240+0x180a0] ;  /* 0x0180a000f0f77984 */ /* 0x000fe20000000800 */
[-C--:B------:R-:W-:Y:S03]  /*2720*/  HMMA.16816.F32 R28, R140, R146.reuse, RZ ;  /* 0x000000928c1c723c */ /* 0x080fe600000018ff */
[----:B------:R-:W-:Y:S05]  /*2730*/  LDSM.16.M88.4 R140, [R185+0xd080] ;  /* 0x00d08000b98c783b */ /* 0x000fea0000000200 */
[----:B------:R-:W-:Y:S03]  /*2740*/  HMMA.16816.F32 R32, R132, R146, RZ ;  /* 0x000000928420723c */ /* 0x000fe600000018ff */
[----:B------:R-:W4:Y:S05]  /*2750*/  LDSM.16.M88.4 R132, [R183+0xd880] ;  /* 0x00d88000b784783b */ /* 0x000f2a0000000200 */
[-C--:B-----5:R-:W-:Y:S03]  /*2760*/  HMMA.16816.F32 R4, R148, R152.reuse, R4 ;  /* 0x000000989404723c */ /* 0x0a0fe60000001804 */
[----:B------:R-:W5:Y:S05]  /*2770*/  LDSM.16.M88.4 R144, [R173+0x2080] ;  /* 0x00208000ad90783b */ /* 0x000f6a0000000200 */
[C---:B--2---:R-:W-:Y:S03]  /*2780*/  HMMA.16816.F32 R8, R156.reuse, R152, R8 ;  /* 0x000000989c08723c */ /* 0x044fe60000001808 */
[----:B------:R-:W-:Y:S04]  /*2790*/  LDS R246, [R240+0x18100] ;  /* 0x01810000f0f67984 */ /* 0x000fe80000000800 */
[----:B------:R-:W-:Y:S01]  /*27a0*/  LDS R242, [R240+0x18120] ;  /* 0x01812000f0f27984 */ /* 0x000fe20000000800 */
        /* <DEDUP_REMOVED lines=23> */
[C---:B-1----:R-:W-:Y:S08]  /*2920*/  HMMA.16816.F32 R8, R148.reuse, R144, R8 ;  /* 0x000000909408723c */ /* 0x042ff00000001808 */
[-C--:B------:R-:W-:Y:S08]  /*2930*/  HMMA.16816.F32 R12, R148, R146.reuse, R12 ;  /* 0x00000092940c723c */ /* 0x080ff0000000180c */
[C---:B------:R-:W-:Y:S08]  /*2940*/  HMMA.16816.F32 R16, R140.reuse, R146, R16 ;  /* 0x000000928c10723c */ /* 0x040ff00000001810 */
        /* <DEDUP_REMOVED lines=101> */
.L_x_900:
[----:B------:R-:W-:Y:S04]  /*2fa0*/  MOV R4, 0x1 ;  /* 0x0000000100047802 */ /* 0x000fe80000000f00 */
[----:B------:R-:W-:Y:S11]  /*2fb0*/  ISETP.NE.AND P5, PT, R4, c[0x0][0x2a8], PT ;  /* 0x0000aa0004007a0c */ /* 0x000ff60003fa5270 */
[----:B------:R-:W-:Y:S02]  /*2fc0*/  @!UPT UIADD3 URZ, URZ, URZ, URZ ;  /* 0x0000003f3f3ff290 */ /* 0x000fe4000fffe03f */
[----:B------:R-:W-:Y:S05]  /*2fd0*/  @P5 IMAD.HI.U32 R4, R5, c[0x0][0x2ac], RZ ;  /* 0x0000ab0005045a27 */ /* 0x000fea00078e00ff */
[----:B------:R-:W-:Y:S02]  /*2fe0*/  @P5 SHF.R.U32.HI R5, RZ, c[0x0][0x2b0], R4 ;  /* 0x0000ac00ff055a19 */ /* 0x000fe40000011604 */
.L_x_901:
[----:B------:R-:W-:Y:S05]  /*2ff0*/  BSYNC B0 ;  /* 0x0000000000007941 */ /* 0x000fea0003800000 */
.L_x_899:
        /* <DEDUP_REMOVED lines=9> */
.L_x_898:
[----:B--2345:R-:W-:Y:S04]  /*3090*/  IADD3 R4, R252, 0x8, RZ ;  /* 0x00000008fc047810 */ /* 0x03cfe80007ffe0ff */
[----:B------:R-:W-:Y:S01]  /*30a0*/  IADD3 R6, R4, c[0x0][0x2a4], R205 ;  /* 0x0000a90004067a10 */ /* 0x000fe20007ffe0cd */
        /* <DEDUP_REMOVED lines=17> */
.L_x_904:
[----:B------:R-:W-:Y:S04]  /*31c0*/  MOV R4, 0x1 ;  /* 0x0000000100047802 */ /* 0x000fe80000000f00 */
[----:B------:R-:W-:Y:S11]  /*31d0*/  ISETP.NE.AND P5, PT, R4, c[0x0][0x2a8], PT ;  /* 0x0000aa0004007a0c */ /* 0x000ff60003fa5270 */
[----:B------:R-:W-:Y:S02]  /*31e0*/  @!UPT UIADD3 URZ, URZ, URZ, URZ ;  /* 0x0000003f3f3ff290 */ /* 0x000fe4000fffe03f */
[----:B------:R-:W-:Y:S05]  /*31f0*/  @P5 IMAD.HI.U32 R4, R5, c[0x0][0x2ac], RZ ;  /* 0x0000ab0005045a27 */ /* 0x000fea00078e00ff */
[----:B------:R-:W-:Y:S02]  /*3200*/  @P5 SHF.R.U32.HI R5, RZ, c[0x0][0x2b0], R4 ;  /* 0x0000ac00ff055a19 */ /* 0x000fe40000011604 */
.L_x_905:
[----:B------:R-:W-:Y:S05]  /*3210*/  BSYNC B0 ;  /* 0x0000000000007941 */ /* 0x000fea0003800000 */
.L_x_903:
[----:B------:R-:W-:Y:S04]  /*3220*/  IMAD.MOV.U32 R4, RZ, RZ, c[0x0][0x2a8] ;  /* 0x0000aa00ff047624 */ /* 0x000fe800078e00ff */
[----:B------:R-:W-:Y:S04]  /*3230*/  IMAD R5, R5, R4, -UR19 ;  /* 0x8000001305057e24 */ /* 0x000fe8000f8e0204 */
[----:B------:R-:W-:Y:S05]  /*3240*/  IMAD.IADD R6, R5, 0x1, -R204 ;  /* 0x0000000105067824 */ /* 0x000fea00078e0acc */
[----:B------:R-:W-:Y:S02]  /*3250*/  IADD3 R4, R6, c[0x0][0x2a8], RZ ;  /* 0x0000aa0006047a10 */ /* 0x000fe40007ffe0ff */
[----:B------:R-:W-:Y:S02]  /*3260*/  IMNMX R249, R249, R6, !PT ;  /* 0x00000006f9f97217 */ /* 0x000fe40007800200 */
[----:B------:R-:W-:Y:S02]  /*3270*/  IMNMX R185, R185, R4, PT ;  /* 0x00000004b9b97217 */ /* 0x000fe40003800200 */
.L_x_902:
[----:B------:R-:W-:Y:S04]  /*3280*/  IADD3 R4, R252, 0x20, RZ ;  /* 0x00000020fc047810 */ /* 0x000fe80007ffe0ff */
        /* <DEDUP_REMOVED lines=18> */
.L_x_908:
[----:B------:R-:W-:Y:S04]  /*33b0*/  MOV R4, 0x1 ;  /* 0x0000000100047802 */ /* 0x000fe80000000f00 */
[----:B------:R-:W-:Y:S11]  /*33c0*/  ISETP.NE.AND P5, PT, R4, c[0x0][0x2a8], PT ;  /* 0x0000aa0004007a0c */ /* 0x000ff60003fa5270 */
[----:B------:R-:W-:Y:S02]  /*33d0*/  @!UPT UIADD3 URZ, URZ, URZ, URZ ;  /* 0x0000003f3f3ff290 */ /* 0x000fe4000fffe03f */
[----:B------:R-:W-:Y:S05]  /*33e0*/  @P5 IMAD.HI.U32 R4, R5, c[0x0][0x2ac], RZ ;  /* 0x0000ab0005045a27 */ /* 0x000fea00078e00ff */
[----:B------:R-:W-:Y:S02]  /*33f0*/  @P5 SHF.R.U32.HI R5, RZ, c[0x0][0x2b0], R4 ;  /* 0x0000ac00ff055a19 */ /* 0x000fe40000011604 */
.L_x_909:
[----:B------:R-:W-:Y:S05]  /*3400*/  BSYNC B0 ;  /* 0x0000000000007941 */ /* 0x000fea0003800000 */
.L_x_907:
[----:B------:R-:W-:Y:S04]  /*3410*/  IMAD.MOV.U32 R4, RZ, RZ, c[0x0][0x2a8] ;  /* 0x0000aa00ff047624 */ /* 0x000fe800078e00ff */
[----:B------:R-:W-:Y:S04]  /*3420*/  IMAD R5, R5, R4, -UR19 ;  /* 0x8000001305057e24 */ /* 0x000fe8000f8e0204 */
[----:B------:R-:W-:Y:S05]  /*3430*/  IMAD.IADD R5, R5, 0x1, -R204 ;  /* 0x0000000105057824 */ /* 0x000fea00078e0acc */
[----:B------:R-:W-:Y:S02]  /*3440*/  IADD3 R4, R5, c[0x0][0x2a8], RZ ;  /* 0x0000aa0005047a10 */ /* 0x000fe40007ffe0ff */
[----:B------:R-:W-:Y:S02]  /*3450*/  IMNMX R170, R170, R5, !PT ;  /* 0x00000005aaaa7217 */ /* 0x000fe40007800200 */
[----:B------:R-:W-:Y:S02]  /*3460*/  IMNMX R171, R171, R4, PT ;  /* 0x00000004abab7217 */ /* 0x000fe40003800200 */
.L_x_906:
        /* <DEDUP_REMOVED lines=19> */
.L_x_912:
[----:B------:R-:W-:Y:S04]  /*35a0*/  MOV R4, 0x1 ;  /* 0x0000000100047802 */ /* 0x000fe80000000f00 */
[----:B------:R-:W-:Y:S11]  /*35b0*/  ISETP.NE.AND P0, PT, R4, c[0x0][0x2a8], PT ;  /* 0x0000aa0004007a0c */ /* 0x000ff60003f05270 */
[----:B------:R-:W-:Y:S02]  /*35c0*/  @!UPT UIADD3 URZ, URZ, URZ, URZ ;  /* 0x0000003f3f3ff290 */ /* 0x000fe4000fffe03f */
[----:B------:R-:W-:Y:S05]  /*35d0*/  @P0 IMAD.HI.U32 R4, R5, c[0x0][0x2ac], RZ ;  /* 0x0000ab0005040a27 */ /* 0x000fea00078e00ff */
[----:B------:R-:W-:Y:S02]  /*35e0*/  @P0 SHF.R.U32.HI R5, RZ, c[0x0][0x2b0], R4 ;  /* 0x0000ac00ff050a19 */ /* 0x000fe40000011604 */
.L_x_913:
[----:B------:R-:W-:Y:S05]  /*35f0*/  BSYNC B0 ;  /* 0x0000000000007941 */ /* 0x000fea0003800000 */
.L_x_911:
[----:B------:R-:W-:Y:S04]  /*3600*/  IMAD.MOV.U32 R4, RZ, RZ, c[0x0][0x2a8] ;  /* 0x0000aa00ff047624 */ /* 0x000fe800078e00ff */
[----:B------:R-:W-:Y:S04]  /*3610*/  IMAD R5, R5, R4, -UR19 ;  /* 0x8000001305057e24 */ /* 0x000fe8000f8e0204 */
[----:B------:R-:W-:Y:S05]  /*3620*/  IMAD.IADD R5, R5, 0x1, -R204 ;  /* 0x0000000105057824 */ /* 0x000fea00078e0acc */
[----:B------:R-:W-:Y:S02]  /*3630*/  IADD3 R4, R5, c[0x0][0x2a8], RZ ;  /* 0x0000aa0005047a10 */ /* 0x000fe40007ffe0ff */
[----:B------:R-:W-:Y:S02]  /*3640*/  IMNMX R168, R168, R5, !PT ;  /* 0x00000005a8a87217 */ /* 0x000fe40007800200 */
[----:B------:R-:W-:Y:S02]  /*3650*/  IMNMX R169, R169, R4, PT ;  /* 0x00000004a9a97217 */ /* 0x000fe40003800200 */
.L_x_910:
[----:B------:R-:W-:Y:S04]  /*3660*/  DEPBAR.LE SB0, 0x1 ;  /* 0x000080400000791a */ /* 0x000fe80000000000 */
[----:B------:R-:W-:Y:S01]  /*3670*/  BAR.SYNC.DEFER_BLOCKING 0x0 ;  /* 0x0000000000007b1d */ /* 0x000fe20000010000 */
[----:B------:R-:W-:Y:S01]  /*3680*/  UIADD3 UR25, UR10, 0x1, URZ ;  /* 0x000000010a197890 */ /* 0x000fe2000fffe03f */
[----:B------:R-:W-:Y:S03]  /*3690*/  LEA R3, R3, 0x12080, 0x1 ;  /* 0x0001208003037811 */ /* 0x000fe600078e08ff */
        /* <DEDUP_REMOVED lines=19> */
[----:B------:R-:W-:Y:S01]  /*37d0*/  UIMAD UR24, UR25, UR15, UR24 ;  /* 0x0000000f191872a4 */ /* 0x000fe2000f8e0218 */
[----:B------:R-:W-:Y:S01]  /*37e0*/  IMAD.U32 R4, RZ, RZ, UR26 ;  /* 0x0000001aff047e24 */ /* 0x000fe2000f8e00ff */
[----:B------:R-:W-:Y:S02]  /*37f0*/  UIMAD UR25, UR25, -0x40, UR20 ;  /* 0xffffffc0191978a4 */ /* 0x000fe4000f8e0214 */
[----:B------:R-:W-:Y:S01]  /*3800*/  LEA R7, P6, R7, R196, 0x6 ;  /* 0x000000c407077211 */ /* 0x000fe200078c30ff */
[----:B------:R-:W-:Y:S01]  /*3810*/  UIADD3 UR24, UR27, UR24, URZ ;  /* 0x000000181b187290 */ /* 0x000fe2000fffe03f */
        /* <DEDUP_REMOVED lines=14> */
[----:B------:R-:W-:Y:S01]  /*3900*/  LEA R10, P6, R7, c[0x0][0x160], 0x1 ;  /* 0x00005800070a7a11 */ /* 0x000fe200078c08ff */
[----:B------:R-:W-:Y:S01]  /*3910*/  @!P1 IMAD.SHL.U32 R6, R5, 0x4, RZ ;  /* 0x0000000405069824 */ /* 0x000fe200078e00ff */
[----:B------:R-:W-:Y:S02]  /*3920*/  ISETP.GE.OR P5, PT, R192, UR25, !P5 ;  /* 0x00000019c0007c0c */ /* 0x000fe4000efa6670 */
[----:B------:R-:W-:Y:S02]  /*3930*/  @!P1 LEA.HI.X R13, R8, c[0x0][0x25c], R9, 0x2, P0 ;  /* 0x00009700080d9a11 */ /* 0x000fe400000f1409 */
[----:B------:R-:W-:Y:S02]  /*3940*/  LOP3.LUT P0, RZ, R188, 0x2, RZ, 0xc0, !PT ;  /* 0x00000002bcff7812 */ /* 0x000fe4000780c0ff */
[----:B------:R-:W-:Y:S01]  /*3950*/  LEA.HI.X R11, R7, c[0x0][0x164], R4, 0x1, P6 ;  /* 0x00005900070b7a11 */ /* 0x000fe200030f0c04 */
[----:B------:R-:W-:Y:S01]  /*3960*/  IMAD.U32 R4, RZ, RZ, UR23 ;  /* 0x00000017ff047e24 */ /* 0x000fe2000f8e00ff */
[C---:B------:R-:W-:Y:S02]  /*3970*/  ISETP.GE.OR P0, PT, R192.reuse, UR25, !P0 ;  /* 0x00000019c0007c0c */ /* 0x040fe4000c706670 */
        /* <DEDUP_REMOVED lines=10> */
.L_x_914:
[-C--:B--23-5:R-:W-:Y:S01]  /*3a20*/  HMMA.16816.F32 R4, R132, R136.reuse, RZ ;  /* 0x000000888404723c */ /* 0x0acfe200000018ff */
        /* <DEDUP_REMOVED lines=13> */
[----:B------:R-:W2:Y:S07]  /*3b00*/  LDSM.16.M88.4 R136, [R3+0x1000] ;  /* 0x001000000388783b */ /* 0x000eae0000000200 */
[-C--:B-1----:R-:W-:Y:S01]  /*3b10*/  HMMA.16816.F32 R20, R132, R32.reuse, RZ ;  /* 0x000000208414723c */ /* 0x082fe200000018ff */
[----:B------:R-:W0:Y:S07]  /*3b20*/  LDGDEPBAR ;  /* 0x00000000000079af */ /* 0x000e2e0000000000 */
[C---:B------:R-:W-:Y:S08]  /*3b30*/  HMMA.16816.F32 R24, R28.reuse, R32, RZ ;  /* 0x000000201c18723c */ /* 0x040ff000000018ff */
[-C--:B------:R-:W-:Y:S08]  /*3b40*/  HMMA.16816.F32 R28, R28, R34.reuse, RZ ;  /* 0x000000221c1c723c */ /* 0x080ff000000018ff */
[----:B------:R-:W-:Y:S01]  /*3b50*/  HMMA.16816.F32 R32, R132, R34, RZ ;  /* 0x000000228420723c */ /* 0x000fe200000018ff */
[----:B------:R-:W1:Y:S07]  /*3b60*/  LDSM.16.M88.4 R132, [R180+0x9080] ;  /* 0x00908000b484783b */ /* 0x000e6e0000000200 */
[-C--:B------:R-:W-:Y:S08]  /*3b70*/  HMMA.16816.F32 R4, R140, R144.reuse, R4 ;  /* 0x000000908c04723c */ /* 0x080ff00000001804 */
        /* <DEDUP_REMOVED lines=10> */
[-C--:B--2---:R-:W-:Y:S08]  /*3c20*/  HMMA.16816.F32 R4, R136, R156.reuse, R4 ;  /* 0x0000009c8804723c */ /* 0x084ff00000001804 */
[C---:B------:R-:W-:Y:S08]  /*3c30*/  HMMA.16816.F32 R8, R160.reuse, R156, R8 ;  /* 0x0000009ca008723c */ /* 0x040ff00000001808 */
[-C--:B------:R-:W-:Y:S08]  /*3c40*/  HMMA.16816.F32 R12, R160, R158.reuse, R12 ;  /* 0x0000009ea00c723c */ /* 0x080ff0000000180c */
[C---:B------:R-:W-:Y:S08]  /*3c50*/  HMMA.16816.F32 R16, R136.reuse, R158, R16 ;  /* 0x0000009e8810723c */ /* 0x040ff00000001810 */
[-C--:B-1----:R-:W-:Y:S08]  /*3c60*/  HMMA.16816.F32 R20, R136, R132.reuse, R20 ;  /* 0x000000848814723c */ /* 0x082ff00000001814 */
        /* <DEDUP_REMOVED lines=30> */
[----:B------:R-:W-:Y:S02]  /*3e50*/  ISETP.GT.AND P5, PT, R250, 0x40, P0 ;  /* 0x00000040fa00780c */ /* 0x000fe400007a4270 */
[-C--:B------:R-:W-:Y:S03]  /*3e60*/  HMMA.16816.F32 R12, R148, R138.reuse, R12 ;  /* 0x0000008a940c723c */ /* 0x080fe6000000180c */
[----:B------:R-:W-:Y:S01]  /*3e70*/  ISETP.LT.OR P5, PT, R251, 0x41, P5 ;  /* 0x00000041fb00780c */ /* 0x000fe20002fa1670 */
[--C-:B------:R-:W-:Y:S01]  /*3e80*/  FFMA.FTZ R157, R145, c[0x0][0x29c], -R248.reuse ;  /* 0x0000a700919d7a23 */ /* 0x100fe200000108f8 */
[----:B------:R-:W-:Y:S02]  /*3e90*/  FSEL R145, R225, -INF , !P6 ;  /* 0xff800000e1917808 */ /* 0x000fe40007000000 */
[----:B------:R-:W-:Y:S01]  /*3ea0*/  FSEL R147, R228, -INF , !P5 ;  /* 0xff800000e4937808 */ /* 0x000fe20006800000 */
[C---:B------:R-:W-:Y:S01]  /*3eb0*/  HMMA.16816.F32 R16, R132.reuse, R138, R16 ;  /* 0x0000008a8410723c */ /* 0x040fe20000001810 */
[----:B------:R-:W-:Y:S01]  /*3ec0*/  LDSM.16.M88.4 R136, [R2+0x14080] ;  /* 0x014080000288783b */ /* 0x000fe20000000200 */
[----:B------:R-:W3:Y:S02]  /*3ed0*/  MUFU.EX2 R157, R157 ;  /* 0x0000009d009d7308 */ /* 0x000ee40000000800 */
[--C-:B------:R-:W-:Y:S01]  /*3ee0*/  FFMA.FTZ R147, R147, c[0x0][0x29c], -R248.reuse ;  /* 0x0000a70093937a23 */ /* 0x100fe200000108f8 */
[C---:B------:R-:W-:Y:S01]  /*3ef0*/  ISETP.GT.AND P6, PT, R250.reuse, 0x41, P0 ;  /* 0x00000041fa00780c */ /* 0x040fe200007c4270 */
[--C-:B------:R-:W-:Y:S01]  /*3f00*/  FFMA.FTZ R158, R145, c[0x0][0x29c], -R248.reuse ;  /* 0x0000a700919e7a23 */ /* 0x100fe200000108f8 */
[C---:B------:R-:W-:Y:S02]  /*3f10*/  ISETP.GT.AND P5, PT, R250.reuse, 0x60, P0 ;  /* 0x00000060fa00780c */ /* 0x040fe400007a4270 */
[C---:B------:R-:W-:Y:S02]  /*3f20*/  ISETP.LT.OR P6, PT, R251.reuse, 0x42, P6 ;  /* 0x00000042fb00780c */ /* 0x040fe400037c1670 */
[----:B------:R-:W-:Y:S01]  /*3f30*/  ISETP.LT.OR P5, PT, R251, 0x61, P5 ;  /* 0x00000061fb00780c */ /* 0x000fe20002fa1670 */
[----:B------:R5:W2:Y:S01]  /*3f40*/  MUFU.EX2 R159, R147 ;  /* 0x00000093009f7308 */ /* 0x000aa20000000800 */
[----:B------:R-:W-:Y:S02]  /*3f50*/  FSEL R145, R229, -INF , !P6 ;  /* 0xff800000e5917808 */ /* 0x000fe40007000000 */
[----:B------:R-:W-:Y:S02]  /*3f60*/  FSEL R153, R241, -INF , !P5 ;  /* 0xff800000f1997808 */ /* 0x000fe40006800000 */
[----:B------:R-:W-:Y:S01]  /*3f70*/  ISETP.GT.AND P6, PT, R250, 0x61, P0 ;  /* 0x00000061fa00780c */ /* 0x000fe200007c4270 */
[--C-:B------:R-:W-:Y:S01]  /*3f80*/  FFMA.FTZ R160, R145, c[0x0][0x29c], -R248.reuse ;  /* 0x0000a70091a07a23 */ /* 0x100fe200000108f8 */
[----:B------:R-:W-:Y:S01]  /*3f90*/  ISETP.GT.AND P5, PT, R249, RZ, P0 ;  /* 0x000000fff900720c */ /* 0x000fe200007a4270 */
[--C-:B------:R-:W-:Y:S01]  /*3fa0*/  FFMA.FTZ R165, R153, c[0x0][0x29c], -R248.reuse ;  /* 0x0000a70099a57a23 */ /* 0x100fe200000108f8 */
[----:B------:R-:W-:Y:S01]  /*3fb0*/  ISETP.LT.OR P6, PT, R251, 0x62, P6 ;  /* 0x00000062fb00780c */ /* 0x000fe200037c1670 */
[----:B------:R2:W-:Y:S01]  /*3fc0*/  LDSM.16.M88.4 R152, [R2+0x14880] ;  /* 0x014880000298783b */ /* 0x0005e20000000200 */
[----:B------:R-:W3:Y:S01]  /*3fd0*/  MUFU.EX2 R158, R158 ;  /* 0x0000009e009e7308 */ /* 0x000ee20000000800 */
[----:B------:R-:W-:Y:S01]  /*3fe0*/  ISETP.LT.OR P5, PT, R185, 0x1, P5 ;  /* 0x00000001b900780c */ /* 0x000fe20002fa1670 */
[-C--:B-1----:R-:W-:Y:S03]  /*3ff0*/  HMMA.16816.F32 R20, R132, R140.reuse, R20 ;  /* 0x0000008c8414723c */ /* 0x082fe60000001814 */
[C---:B------:R-:W-:Y:S01]  /*4000*/  FSEL R161, R212.reuse, -INF , !P5 ;  /* 0xff800000d4a17808 */ /* 0x040fe20006800000 */
[----:B------:R-:W-:Y:S01]  /*4010*/  FFMA.FTZ R212, -R212, R212, 1 ;  /* 0x3f800000d4d47423 */ /* 0x000fe200000101d4 */
[C---:B------:R-:W-:Y:S01]  /*4020*/  FSEL R163, R243.reuse, -INF , !P6 ;  /* 0xff800000f3a37808 */ /* 0x040fe20007000000 */
[----:B------:R-:W-:Y:S01]  /*4030*/  FFMA.FTZ R243, -R243, R243, 1 ;  /* 0x3f800000f3f37423 */ /* 0x000fe200000101f3 */
[----:B------:R-:W-:Y:S01]  /*4040*/  ISETP.GT.AND P6, PT, R249, 0x1, P0 ;  /* 0x00000001f900780c */ /* 0x000fe200007c4270 */
[C---:B------:R-:W-:Y:S01]  /*4050*/  HMMA.16816.F32 R24, R148.reuse, R140, R24 ;  /* 0x0000008c9418723c */ /* 0x040fe20000001818 */
[----:B------:R1:W-:Y:S01]  /*4060*/  MUFU.EX2 R140, R165 ;  /* 0x000000a5008c7308 */ /* 0x0003e20000000800 */
[----:B-----5:R-:W5:Y:S02]  /*4070*/  LDSM.16.M88.4 R144, [R173+0xa080] ;  /* 0x00a08000ad90783b */ /* 0x020f640000000200 */
[----:B------:R-:W-:Y:S01]  /*4080*/  ISETP.LT.OR P6, PT, R185, 0x2, P6 ;  /* 0x00000002b900780c */ /* 0x000fe200037c1670 */
[----:B------:R-:W-:Y:S01]  /*4090*/  FFMA.FTZ R248, R163, c[0x0][0x29c], -R248 ;  /* 0x0000a700a3f87a23 */ /* 0x000fe200000108f8 */
[----:B------:R-:W-:Y:S02]  /*40a0*/  ISETP.GT.AND P5, PT, R249, 0x20, P0 ;  /* 0x00000020f900780c */ /* 0x000fe400007a4270 */
[-C--:B------:R-:W-:Y:S03]  /*40b0*/  HMMA.16816.F32 R28, R148, R142.reuse, R28 ;  /* 0x0000008e941c723c */ /* 0x080fe6000000181c */
[----:B------:R-:W1:Y:S01]  /*40c0*/  MUFU.EX2 R160, R160 ;  /* 0x000000a000a07308 */ /* 0x000e620000000800 */
[--C-:B--2---:R-:W-:Y:S01]  /*40d0*/  FFMA.FTZ R2, R161, c[0x0][0x29c], -R247.reuse ;  /* 0x0000a700a1027a23 */ /* 0x104fe200000108f7 */
[----:B------:R-:W-:Y:S02]  /*40e0*/  ISETP.LT.OR P5, PT, R185, 0x21, P5 ;  /* 0x00000021b900780c */ /* 0x000fe40002fa1670 */
[C---:B------:R-:W-:Y:S01]  /*40f0*/  FSEL R252, R213.reuse, -INF , !P6 ;  /* 0xff800000d5fc7808 */ /* 0x040fe20007000000 */
[----:B------:R-:W-:Y:S01]  /*4100*/  HMMA.16816.F32 R32, R132, R142, R32 ;  /* 0x0000008e8420723c */ /* 0x000fe20000001820 */
[----:B------:R-:W2:Y:S03]  /*4110*/  LDSM.16.M88.4 R132, [R173+0xb080] ;  /* 0x00b08000ad84783b */ /* 0x000ea60000000200 */
[----:B------:R-:W-:Y:S01]  /*4120*/  FFMA.FTZ R213, -R213, R213, 1 ;  /* 0x3f800000d5d57423 */ /* 0x000fe200000101d5 */
[----:B------:R-:W-:Y:S01]  /*4130*/  MUFU.EX2 R2, R2 ;  /* 0x0000000200027308 */ /* 0x000fe20000000800 */
[----:B------:R-:W-:Y:S01]  /*4140*/  ISETP.GT.AND P6, PT, R249, 0x21, P0 ;  /* 0x00000021f900780c */ /* 0x000fe200007c4270 */
[--C-:B------:R-:W-:Y:S01]  /*4150*/  FFMA.FTZ R143, R252, c[0x0][0x29c], -R247.reuse ;  /* 0x0000a700fc8f7a23 */ /* 0x100fe200000108f7 */
[C---:B------:R-:W-:Y:S01]  /*4160*/  FSEL R166, R226.reuse, -INF , !P5 ;  /* 0xff800000e2a67808 */ /* 0x040fe20006800000 */
[----:B------:R-:W-:Y:S01]  /*4170*/  FFMA.FTZ R226, -R226, R226, 1 ;  /* 0x3f800000e2e27423 */ /* 0x000fe200000101e2 */
[----:B------:R-:W-:Y:S02]  /*4180*/  ISETP.LT.OR P6, PT, R185, 0x22, P6 ;  /* 0x00000022b900780c */ /* 0x000fe400037c1670 */
[----:B------:R-:W-:Y:S01]  /*4190*/  ISETP.GT.AND P5, PT, R249, 0x40, P0 ;  /* 0x00000040f900780c */ /* 0x000fe200007a4270 */
[--C-:B------:R-:W-:Y:S01]  /*41a0*/  FFMA.FTZ R142, R166, c[0x0][0x29c], -R247.reuse ;  /* 0x0000a700a68e7a23 */ /* 0x100fe200000108f7 */
[----:B------:R-:W-:Y:S01]  /*41b0*/  FSEL R250, R227, -INF , !P6 ;  /* 0xff800000e3fa7808 */ /* 0x000fe20007000000 */
[----:B------:R-:W1:Y:S01]  /*41c0*/  MUFU.EX2 R143, R143 ;  /* 0x0000008f008f7308 */ /* 0x000e620000000800 */
[----:B------:R-:W-:Y:S01]  /*41d0*/  ISETP.LT.OR P5, PT, R185, 0x41, P5 ;  /* 0x00000041b900780c */ /* 0x000fe20002fa1670 */
[----:B------:R-:W-:Y:S01]  /*41e0*/  FFMA.FTZ R227, -R227, R227, 1 ;  /* 0x3f800000e3e37423 */ /* 0x000fe200000101e3 */
[----:B------:R-:W-:Y:S02]  /*41f0*/  ISETP.GT.AND P6, PT, R249, 0x41, P0 ;  /* 0x00000041f900780c */ /* 0x000fe400007c4270 */
[C---:B------:R-:W-:Y:S01]  /*4200*/  FSEL R164, R230.reuse, -INF , !P5 ;  /* 0xff800000e6a47808 */ /* 0x040fe20006800000 */
[----:B------:R-:W-:Y:S01]  /*4210*/  FFMA.FTZ R230, -R230, R230, 1 ;  /* 0x3f800000e6e67423 */ /* 0x000fe200000101e6 */
[----:B------:R-:W-:Y:S02]  /*4220*/  ISETP.LT.OR P6, PT, R185, 0x42, P6 ;  /* 0x00000042b900780c */ /* 0x000fe400037c1670 */
[----:B------:R-:W-:Y:S01]  /*4230*/  ISETP.GT.AND P5, PT, R249, 0x60, P0 ;  /* 0x00000060f900780c */ /* 0x000fe200007a4270 */
[--C-:B------:R-:W-:Y:S01]  /*4240*/  FFMA.FTZ R164, R164, c[0x0][0x29c], -R247.reuse ;  /* 0x0000a700a4a47a23 */ /* 0x100fe200000108f7 */
[----:B------:R-:W-:Y:S01]  /*4250*/  MUFU.EX2 R142, R142 ;  /* 0x0000008e008e7308 */ /* 0x000fe20000000800 */
[-C--:B-----5:R-:W-:Y:S05]  /*4260*/  HMMA.16816.F32 R4, R136, R144.reuse, R4 ;  /* 0x000000908804723c */ /* 0x0a0fea0000001804 */
[----:B------:R-:W-:Y:S02]  /*4270*/  ISETP.LT.OR P5, PT, R185, 0x61, P5 ;  /* 0x00000061b900780c */ /* 0x000fe40002fa1670 */
[----:B------:R-:W-:Y:S01]  /*4280*/  FSEL R162, R231, -INF , !P6 ;  /* 0xff800000e7a27808 */ /* 0x000fe20007000000 */
[C---:B------:R-:W-:Y:S01]  /*4290*/  HMMA.16816.F32 R8, R152.reuse, R144, R8 ;  /* 0x000000909808723c */ /* 0x040fe20000001808 */
[----:B------:R-:W5:Y:S01]  /*42a0*/  LDS R144, [R240+0x18280] ;  /* 0x01828000f0907984 */ /* 0x000f620000000800 */
[----:B------:R-:W1:Y:S02]  /*42b0*/  MUFU.EX2 R141, R248 ;  /* 0x000000f8008d7308 */ /* 0x000e640000000800 */
[--C-:B------:R-:W-:Y:S01]  /*42c0*/  FFMA.FTZ R162, R162, c[0x0][0x29c], -R247.reuse ;  /* 0x0000a700a2a27a23 */ /* 0x100fe200000108f7 */
[----:B------:R-:W-:Y:S01]  /*42d0*/  ISETP.GT.AND P6, PT, R249, 0x61, P0 ;  /* 0x00000061f900780c */ /* 0x000fe200007c4270 */
[----:B------:R-:W-:Y:S01]  /*42e0*/  FFMA.FTZ R231, -R231, R231, 1 ;  /* 0x3f800000e7e77423 */ /* 0x000fe200000101e7 */
[----:B------:R-:W-:Y:S01]  /*42f0*/  FSEL R148, R244, -INF , !P5 ;  /* 0xff800000f4947808 */ /* 0x000fe20006800000 */
[-C--:B------:R-:W-:Y:S03]  /*4300*/  HMMA.16816.F32 R12, R152, R146.reuse, R12 ;  /* 0x00000092980c723c */ /* 0x080fe6000000180c */
[----:B------:R-:W-:Y:S01]  /*4310*/  ISETP.GT.AND P5, PT, R170, RZ, P0 ;  /* 0x000000ffaa00720c */ /* 0x000fe200007a4270 */
[--C-:B------:R-:W-:Y:S01]  /*4320*/  FFMA.FTZ R145, R250, c[0x0][0x29c], -R247.reuse ;  /* 0x0000a700fa917a23 */ /* 0x100fe200000108f7 */
[----:B------:R-:W-:Y:S01]  /*4330*/  ISETP.LT.OR P6, PT, R185, 0x62, P6 ;  /* 0x00000062b900780c */ /* 0x000fe200037c1670 */
[--C-:B------:R-:W-:Y:S01]  /*4340*/  FFMA.FTZ R148, R148, c[0x0][0x29c], -R247.reuse ;  /* 0x0000a70094947a23 */ /* 0x100fe200000108f7 */
[----:B------:R-:W-:Y:S01]  /*4350*/  MUFU.EX2 R185, R162 ;  /* 0x000000a200b97308 */ /* 0x000fe20000000800 */
[C---:B------:R-:W-:Y:S04]  /*4360*/  HMMA.16816.F32 R16, R136.reuse, R146, R16 ;  /* 0x000000928810723c */ /* 0x040fe80000001810 */
[----:B------:R-:W-:Y:S01]  /*4370*/  ISETP.LT.OR P5, PT, R171, 0x1, P5 ;  /* 0x00000001ab00780c */ /* 0x000fe20002fa1670 */
[----:B------:R-:W-:Y:S01]  /*4380*/  FFMA.FTZ R244, -R244, R244, 1 ;  /* 0x3f800000f4f47423 */ /* 0x000fe200000101f4 */
[C---:B------:R-:W-:Y:S01]  /*4390*/  FSEL R150, R245.reuse, -INF , !P6 ;  /* 0xff800000f5967808 */ /* 0x040fe20007000000 */
[----:B------:R-:W-:Y:S01]  /*43a0*/  FFMA.FTZ R245, -R245, R245, 1 ;  /* 0x3f800000f5f57423 */ /* 0x000fe200000101f5 */
[-C--:B--2---:R-:W-:Y:S01]  /*43b0*/  HMMA.16816.F32 R20, R136, R132.reuse, R20 ;  /* 0x000000848814723c */ /* 0x084fe20000001814 */
[----:B------:R2:W-:Y:S02]  /*43c0*/  MUFU.EX2 R146, R164 ;  /* 0x000000a400927308 */ /* 0x0005e40000000800 */
[----:B------:R-:W-:Y:S01]  /*43d0*/  ISETP.GT.AND P6, PT, R170, 0x1, P0 ;  /* 0x00000001aa00780c */ /* 0x000fe200007c4270 */
[----:B------:R-:W-:Y:S01]  /*43e0*/  FFMA.FTZ R247, R150, c[0x0][0x29c], -R247 ;  /* 0x0000a70096f77a23 */ /* 0x000fe200000108f7 */
[C---:B------:R-:W-:Y:S01]  /*43f0*/  FSEL R151, R214.reuse, -INF , !P5 ;  /* 0xff800000d6977808 */ /* 0x040fe20006800000 */
[----:B------:R-:W-:Y:S01]  /*4400*/  FFMA.FTZ R214, -R214, R214, 1 ;  /* 0x3f800000d6d67423 */ /* 0x000fe200000101d6 */
[----:B------:R-:W-:Y:S01]  /*4410*/  ISETP.GT.AND P5, PT, R170, 0x20, P0 ;  /* 0x00000020aa00780c */ /* 0x000fe200007a4270 */
[C---:B------:R-:W-:Y:S03]  /*4420*/  HMMA.16816.F32 R24, R152.reuse, R132, R24 ;  /* 0x000000849818723c */ /* 0x040fe60000001818 */
[----:B------:R-:W1:Y:S01]  /*4430*/  MUFU.EX2 R145, R145 ;  /* 0x0000009100917308 */ /* 0x000e620000000800 */
[----:B------:R-:W-:Y:S01]  /*4440*/  ISETP.LT.OR P6, PT, R171, 0x2, P6 ;  /* 0x00000002ab00780c */ /* 0x000fe200037c1670 */
[----:B------:R-:W-:Y:S01]  /*4450*/  FFMA.FTZ R150, R151, c[0x0][0x29c], -R246 ;  /* 0x0000a70097967a23 */ /* 0x000fe200000108f6 */
[----:B------:R-:W-:Y:S02]  /*4460*/  ISETP.LT.OR P5, PT, R171, 0x21, P5 ;  /* 0x00000021ab00780c */ /* 0x000fe40002fa1670 */
[-C--:B------:R-:W-:Y:S04]  /*4470*/  HMMA.16816.F32 R28, R152, R134.reuse, R28 ;  /* 0x00000086981c723c */ /* 0x080fe8000000181c */
[----:B------:R-:W-:Y:S01]  /*4480*/  FSEL R149, R217, -INF , !P6 ;  /* 0xff800000d9957808 */ /* 0x000fe20007000000 */
[----:B------:R-:W-:Y:S01]  /*4490*/  MUFU.EX2 R150, R150 ;  /* 0x0000009600967308 */ /* 0x000fe20000000800 */
[----:B------:R-:W-:Y:S01]  /*44a0*/  FSEL R161, R220, -INF , !P5 ;  /* 0xff800000dca17808 */ /* 0x000fe20006800000 */
[--C-:B-----5:R-:W-:Y:S01]  /*44b0*/  FADD.FTZ R151, R4, -R144.reuse ;  /* 0x8000009004977221 */ /* 0x120fe20000010000 */
[----:B------:R-:W-:Y:S01]  /*44c0*/  HMMA.16816.F32 R32, R136, R134, R32 ;  /* 0x000000868820723c */ /* 0x000fe20000001820 */
[----:B------:R-:W5:Y:S03]  /*44d0*/  LDS R138, [R240+0x182a0] ;  /* 0x0182a000f08a7984 */ /* 0x000f660000000800 */
[C---:B------:R-:W-:Y:S01]  /*44e0*/  ISETP.GT.AND P6, PT, R170.reuse, 0x21, P0 ;  /* 0x00000021aa00780c */ /* 0x040fe200007c4270 */
[--C-:B------:R-:W-:Y:S01]  /*44f0*/  FADD.FTZ R154, R5, -R144.reuse ;  /* 0x80000090059a7221 */ /* 0x100fe20000010000 */
[----:B------:R-:W-:Y:S01]  /*4500*/  ISETP.GT.AND P5, PT, R170, 0x40, P0 ;  /* 0x00000040aa00780c */ /* 0x000fe200007a4270 */
[----:B----4-:R-:W-:Y:S01]  /*4510*/  FMUL.FTZ R152, R156, R151 ;  /* 0x000000979c987220 */ /* 0x010fe20000410000 */
[----:B------:R-:W-:Y:S01]  /*4520*/  ISETP.LT.OR P6, PT, R171, 0x22, P6 ;  /* 0x00000022ab00780c */ /* 0x000fe200037c1670 */
[----:B------:R-:W-:Y:S01]  /*4530*/  FMUL.FTZ R151, R3, R154 ;  /* 0x0000009a03977220 */ /* 0x000fe20000410000 */
[----:B------:R-:W-:Y:S01]  /*4540*/  ISETP.LT.OR P5, PT, R171, 0x41, P5 ;  /* 0x00000041ab00780c */ /* 0x000fe20002fa1670 */
[----:B------:R-:W-:Y:S01]  /*4550*/  MUFU.EX2 R148, R148 ;  /* 0x0000009400947308 */ /* 0x000fe20000000800 */
[----:B-1----:R-:W-:Y:S01]  /*4560*/  FSEL R165, R221, -INF , !P6 ;  /* 0xff800000dda57808 */ /* 0x002fe20007000000 */
[--C-:B------:R-:W-:Y:S01]  /*4570*/  FADD.FTZ R16, R16, -R144.reuse ;  /* 0x8000009010107221 */ /* 0x100fe20000010000 */
[----:B------:R-:W-:Y:S01]  /*4580*/  FSEL R163, R232, -INF , !P5 ;  /* 0xff800000e8a37808 */ /* 0x000fe20006800000 */
[----:B------:R-:W-:Y:S01]  /*4590*/  FMUL.FTZ R152, R152, R215 ;  /* 0x000000d798987220 */ /* 0x000fe20000410000 */
[C---:B------:R-:W-:Y:S01]  /*45a0*/  ISETP.GT.AND P6, PT, R170.reuse, 0x41, P0 ;  /* 0x00000041aa00780c */ /* 0x040fe200007c4270 */
[----:B------:R-:W-:Y:S01]  /*45b0*/  FMUL.FTZ R151, R151, R216 ;  /* 0x000000d897977220 */ /* 0x000fe20000410000 */
[----:B------:R-:W-:Y:S01]  /*45c0*/  ISETP.GT.AND P5, PT, R170, 0x60, P0 ;  /* 0x00000060aa00780c */ /* 0x000fe200007a4270 */
[----:B---3--:R-:W-:Y:S01]  /*45d0*/  FMUL.FTZ R16, R157, R16 ;  /* 0x000000109d107220 */ /* 0x008fe20000410000 */
[C---:B------:R-:W-:Y:S01]  /*45e0*/  ISETP.LT.OR P6, PT, R171.reuse, 0x42, P6 ;  /* 0x00000042ab00780c */ /* 0x040fe200037c1670 */
[--C-:B------:R-:W-:Y:S01]  /*45f0*/  FADD.FTZ R20, R20, -R144.reuse ;  /* 0x8000009014147221 */ /* 0x100fe20000010000 */
[----:B------:R-:W-:Y:S01]  /*4600*/  ISETP.LT.OR P5, PT, R171, 0x61, P5 ;  /* 0x00000061ab00780c */ /* 0x000fe20002fa1670 */
[--C-:B------:R-:W-:Y:S01]  /*4610*/  FADD.FTZ R21, R21, -R144.reuse ;  /* 0x8000009015157221 */ /* 0x100fe20000010000 */
[----:B------:R-:W-:Y:S01]  /*4620*/  FSEL R167, R233, -INF , !P6 ;  /* 0xff800000e9a77808 */ /* 0x000fe20007000000 */
[----:B------:R-:W-:Y:S01]  /*4630*/  FMUL.FTZ R20, R159, R20 ;  /* 0x000000149f147220 */ /* 0x000fe20000410000 */
[----:B------:R-:W-:Y:S01]  /*4640*/  FSEL R183, R236, -INF , !P5 ;  /* 0xff800000ecb77808 */ /* 0x000fe20006800000 */
[----:B------:R-:W-:Y:S01]  /*4650*/  FADD.FTZ R17, R17, -R144 ;  /* 0x8000009011117221 */ /* 0x000fe20000010000 */
[----:B------:R-:W-:Y:S01]  /*4660*/  ISETP.GT.AND P6, PT, R170, 0x61, P0 ;  /* 0x00000061aa00780c */ /* 0x000fe200007c4270 */
[--C-:B------:R-:W-:Y:S01]  /*4670*/  FFMA.FTZ R149, R149, c[0x0][0x29c], -R246.reuse ;  /* 0x0000a70095957a23 */ /* 0x100fe200000108f6 */
[----:B------:R-:W-:Y:S01]  /*4680*/  ISETP.GT.AND P5, PT, R168, RZ, P0 ;  /* 0x000000ffa800720c */ /* 0x000fe200007a4270 */
[--C-:B------:R-:W-:Y:S01]  /*4690*/  FFMA.FTZ R161, R161, c[0x0][0x29c], -R246.reuse ;  /* 0x0000a700a1a17a23 */ /* 0x100fe200000108f6 */
[----:B------:R-:W-:Y:S01]  /*46a0*/  ISETP.LT.OR P6, PT, R171, 0x62, P6 ;  /* 0x00000062ab00780c */ /* 0x000fe200037c1670 */
[--C-:B------:R-:W-:Y:S01]  /*46b0*/  FFMA.FTZ R165, R165, c[0x0][0x29c], -R246.reuse ;  /* 0x0000a700a5a57a23 */ /* 0x100fe200000108f6 */
[----:B------:R-:W-:Y:S01]  /*46c0*/  ISETP.LT.OR P5, PT, R169, 0x1, P5 ;  /* 0x00000001a900780c */ /* 0x000fe20002fa1670 */
[----:B------:R-:W1:Y:S01]  /*46d0*/  MUFU.EX2 R149, R149 ;  /* 0x0000009500957308 */ /* 0x000e620000000800 */
[----:B------:R-:W-:Y:S01]  /*46e0*/  FSEL R249, R237, -INF , !P6 ;  /* 0xff800000edf97808 */ /* 0x000fe20007000000 */
[----:B------:R-:W-:Y:S01]  /*46f0*/  FMUL.FTZ R17, R158, R17 ;  /* 0x000000119e117220 */ /* 0x000fe20000410000 */
[----:B------:R-:W-:Y:S01]  /*4700*/  FSEL R147, R218, -INF , !P5 ;  /* 0xff800000da937808 */ /* 0x000fe20006800000 */
[----:B------:R-:W-:Y:S01]  /*4710*/  FMUL.FTZ R21, R160, R21 ;  /* 0x00000015a0157220 */ /* 0x000fe20000410000 */
[C---:B------:R-:W-:Y:S01]  /*4720*/  ISETP.GT.AND P6, PT, R168.reuse, 0x1, P0 ;  /* 0x00000001a800780c */ /* 0x040fe200007c4270 */
[----:B------:R-:W-:Y:S01]  /*4730*/  FFMA.FTZ R163, R163, c[0x0][0x29c], -R246 ;  /* 0x0000a700a3a37a23 */ /* 0x000fe200000108f6 */
[----:B------:R-:W-:Y:S01]  /*4740*/  ISETP.GT.AND P5, PT, R168, 0x20, P0 ;  /* 0x00000020a800780c */ /* 0x000fe200007a4270 */
[----:B------:R-:W-:Y:S01]  /*4750*/  FFMA.FTZ R147, R147, c[0x0][0x29c], -R242 ;  /* 0x0000a70093937a23 */ /* 0x000fe200000108f2 */
[C---:B------:R-:W-:Y:S01]  /*4760*/  ISETP.LT.OR P6, PT, R169.reuse, 0x2, P6 ;  /* 0x00000002a900780c */ /* 0x040fe200037c1670 */
[----:B------:R-:W3:Y:S01]  /*4770*/  MUFU.EX2 R161, R161 ;  /* 0x000000a100a17308 */ /* 0x000ee20000000800 */
[----:B------:R-:W-:Y:S01]  /*4780*/  ISETP.LT.OR P5, PT, R169, 0x21, P5 ;  /* 0x00000021a900780c */ /* 0x000fe20002fa1670 */
[--C-:B------:R-:W-:Y:S01]  /*4790*/  FFMA.FTZ R167, R167, c[0x0][0x29c], -R246.reuse ;  /* 0x0000a700a7a77a23 */ /* 0x100fe200000108f6 */
[----:B------:R-:W-:Y:S01]  /*47a0*/  FSEL R171, R219, -INF , !P6 ;  /* 0xff800000dbab7808 */ /* 0x000fe20007000000 */
[--C-:B------:R-:W-:Y:S01]  /*47b0*/  FFMA.FTZ R183, R183, c[0x0][0x29c], -R246.reuse ;  /* 0x0000a700b7b77a23 */ /* 0x100fe200000108f6 */
[----:B------:R-:W-:Y:S01]  /*47c0*/  FSEL R251, R222, -INF , !P5 ;  /* 0xff800000defb7808 */ /* 0x000fe20006800000 */
[----:B------:R-:W-:Y:S01]  /*47d0*/  FFMA.FTZ R246, R249, c[0x0][0x29c], -R246 ;  /* 0x0000a700f9f67a23 */ /* 0x000fe200000108f6 */
[C---:B------:R-:W-:Y:S01]  /*47e0*/  ISETP.GT.AND P6, PT, R168.reuse, 0x21, P0 ;  /* 0x00000021a800780c */ /* 0x040fe200007c4270 */
[--C-:B------:R-:W-:Y:S01]  /*47f0*/  FFMA.FTZ R171, R171, c[0x0][0x29c], -R242.reuse ;  /* 0x0000a700abab7a23 */ /* 0x100fe200000108f2 */
[----:B------:R-:W-:Y:S01]  /*4800*/  ISETP.GT.AND P5, PT, R168, 0x40, P0 ;  /* 0x00000040a800780c */ /* 0x000fe200007a4270 */
[--C-:B------:R-:W-:Y:S01]  /*4810*/  FFMA.FTZ R251, R251, c[0x0][0x29c], -R242.reuse ;  /* 0x0000a700fbfb7a23 */ /* 0x100fe200000108f2 */
[C---:B------:R-:W-:Y:S01]  /*4820*/  ISETP.LT.OR P6, PT, R169.reuse, 0x22, P6 ;  /* 0x00000022a900780c */ /* 0x040fe200037c1670 */
[----:B------:R-:W4:Y:S01]  /*4830*/  MUFU.EX2 R154, R165 ;  /* 0x000000a5009a7308 */ /* 0x000f220000000800 */
[----:B------:R-:W-:Y:S01]  /*4840*/  ISETP.LT.OR P5, PT, R169, 0x41, P5 ;  /* 0x00000041a900780c */ /* 0x000fe20002fa1670 */
[----:B------:R-:W-:Y:S01]  /*4850*/  FFMA.FTZ R217, -R217, R217, 1 ;  /* 0x3f800000d9d97423 */ /* 0x000fe200000101d9 */
[----:B--2---:R-:W-:Y:S02]  /*4860*/  FSEL R164, R223, -INF , !P6 ;  /* 0xff800000dfa47808 */ /* 0x004fe40007000000 */
[C---:B------:R-:W-:Y:S01]  /*4870*/  FSEL R162, R234.reuse, -INF , !P5 ;  /* 0xff800000eaa27808 */ /* 0x040fe20006800000 */
[----:B------:R-:W-:Y:S01]  /*4880*/  FFMA.FTZ R234, -R234, R234, 1 ;  /* 0x3f800000eaea7423 */ /* 0x000fe200000101ea */
[----:B------:R-:W-:Y:S01]  /*4890*/  ISETP.GT.AND P6, PT, R168, 0x41, P0 ;  /* 0x00000041a800780c */ /* 0x000fe200007c4270 */
[--C-:B------:R-:W-:Y:S01]  /*48a0*/  FFMA.FTZ R164, R164, c[0x0][0x29c], -R242.reuse ;  /* 0x0000a700a4a47a23 */ /* 0x100fe200000108f2 */
[----:B------:R-:W-:Y:S01]  /*48b0*/  ISETP.GT.AND P5, PT, R168, 0x60, P0 ;  /* 0x00000060a800780c */ /* 0x000fe200007a4270 */
[--C-:B------:R-:W-:Y:S01]  /*48c0*/  FFMA.FTZ R162, R162, c[0x0][0x29c], -R242.reuse ;  /* 0x0000a700a2a27a23 */ /* 0x100fe200000108f2 */
[----:B------:R-:W-:Y:S01]  /*48d0*/  ISETP.GT.AND P0, PT, R168, 0x61, P0 ;  /* 0x00000061a800780c */ /* 0x000fe20000704270 */
[----:B------:R-:W-:Y:S01]  /*48e0*/  MUFU.EX2 R147, R147 ;  /* 0x0000009300937308 */ /* 0x000fe20000000800 */
[C---:B------:R-:W-:Y:S02]  /*48f0*/  ISETP.LT.OR P6, PT, R169.reuse, 0x42, P6 ;  /* 0x00000042a900780c */ /* 0x040fe400037c1670 */
[C---:B------:R-:W-:Y:S02]  /*4900*/  ISETP.LT.OR P5, PT, R169.reuse, 0x61, P5 ;  /* 0x00000061a900780c */ /* 0x040fe40002fa1670 */
[----:B------:R-:W-:Y:S02]  /*4910*/  ISETP.LT.OR P0, PT, R169, 0x62, P0 ;  /* 0x00000062a900780c */ /* 0x000fe40000701670 */
[C---:B------:R-:W-:Y:S01]  /*4920*/  FSEL R155, R235.reuse, -INF , !P6 ;  /* 0xff800000eb9b7808 */ /* 0x040fe20007000000 */
[----:B------:R-:W-:Y:S01]  /*4930*/  FFMA.FTZ R235, -R235, R235, 1 ;  /* 0x3f800000ebeb7423 */ /* 0x000fe200000101eb */
[----:B------:R-:W-:Y:S01]  /*4940*/  FSEL R153, R238, -INF , !P5 ;  /* 0xff800000ee997808 */ /* 0x000fe20006800000 */
[----:B------:R-:W-:Y:S01]  /*4950*/  MUFU.EX2 R251, R251 ;  /* 0x000000fb00fb7308 */ /* 0x000fe20000000800 */
[----:B------:R-:W-:Y:S01]  /*4960*/  FSEL R139, R239, -INF , !P0 ;  /* 0xff800000ef8b7808 */ /* 0x000fe20004000000 */
[--C-:B------:R-:W-:Y:S01]  /*4970*/  FFMA.FTZ R155, R155, c[0x0][0x29c], -R242.reuse ;  /* 0x0000a7009b9b7a23 */ /* 0x100fe200000108f2 */
[----:B------:R-:W-:Y:S01]  /*4980*/  F2FP.PACK_AB R151, R151, R152 ;  /* 0x000000989797723e */ /* 0x000fe200000000ff */
[--C-:B------:R-:W-:Y:S01]  /*4990*/  FFMA.FTZ R153, R153, c[0x0][0x29c], -R242.reuse ;  /* 0x0000a70099997a23 */ /* 0x100fe200000108f2 */
[----:B------:R-:W-:Y:S01]  /*49a0*/  F2FP.PACK_AB R152, R158, R157 ;  /* 0x0000009d9e98723e */ /* 0x000fe200000000ff */
[----:B------:R-:W-:Y:S01]  /*49b0*/  FFMA.FTZ R242, R139, c[0x0][0x29c], -R242 ;  /* 0x0000a7008bf27a23 */ /* 0x000fe200000108f2 */
[----:B------:R-:W-:Y:S01]  /*49c0*/  F2FP.PACK_AB R3, R3, R156 ;  /* 0x0000009c0303723e */ /* 0x000fe200000000ff */
[----:B------:R-:W-:Y:S01]  /*49d0*/  FFMA.FTZ R139, -R224, R224, 1 ;  /* 0x3f800000e08b7423 */ /* 0x000fe200000101e0 */
[----:B------:R-:W-:Y:S01]  /*49e0*/  F2FP.PACK_AB R159, R160, R159 ;  /* 0x0000009fa09f723e */ /* 0x000fe200000000ff */
[--C-:B------:R-:W-:Y:S01]  /*49f0*/  FADD.FTZ R157, R32, -R144.reuse ;  /* 0x80000090209d7221 */ /* 0x100fe20000010000 */
[----:B------:R-:W-:Y:S01]  /*4a00*/  MUFU.EX2 R164, R164 ;  /* 0x000000a400a47308 */ /* 0x000fe20000000800 */
[----:B------:R-:W-:Y:S01]  /*4a10*/  FMUL.FTZ R16, R16, R139 ;  /* 0x0000008b10107220 */ /* 0x000fe20000410000 */
[----:B------:R-:W-:Y:S01]  /*4a20*/  PLOP3.LUT P0, PT, PT, PT, UP0, 0x80, 0x0 ;  /* 0x000000000000781c */ /* 0x000fe20003f0f008 */
[----:B------:R-:W-:Y:S02]  /*4a30*/  FFMA.FTZ R139, -R228, R228, 1 ;  /* 0x3f800000e48b7423 */ /* 0x000fe400000101e4 */
[----:B------:R-:W-:Y:S02]  /*4a40*/  FADD.FTZ R144, R33, -R144 ;  /* 0x8000009021907221 */ /* 0x000fe40000010000 */
[--C-:B-----5:R-:W-:Y:S02]  /*4a50*/  FADD.FTZ R33, R6, -R138.reuse ;  /* 0x8000008a06217221 */ /* 0x120fe40000010000 */
[----:B------:R-:W-:Y:S01]  /*4a60*/  FMUL.FTZ R20, R20, R139 ;  /* 0x0000008b14147220 */ /* 0x000fe20000410000 */
[----:B------:R-:W-:Y:S01]  /*4a70*/  F2FP.PACK_AB R139, R143, R2 ;  /* 0x000000028f8b723e */ /* 0x000fe200000000ff */
[----:B------:R-:W-:Y:S01]  /*4a80*/  FMUL.FTZ R33, R2, R33 ;  /* 0x0000002102217220 */ /* 0x000fe20000410000 */
[----:B------:R-:W-:Y:S01]  /*4a90*/  MUFU.EX2 R247, R247 ;  /* 0x000000f700f77308 */ /* 0x000fe20000000800 */
[----:B------:R-:W2:Y:S01]  /*4aa0*/  LDS R2, [R240+0x18300] ;  /* 0x01830000f0027984 */ /* 0x000ea20000000800 */
[----:B------:R-:W-:Y:S02]  /*4ab0*/  FFMA.FTZ R156, -R225, R225, 1 ;  /* 0x3f800000e19c7423 */ /* 0x000fe400000101e1 */
[----:B------:R-:W-:Y:S01]  /*4ac0*/  FMUL.FTZ R157, R140, R157 ;  /* 0x0000009d8c9d7220 */ /* 0x000fe20000410000 */
[----:B------:R-:W5:Y:S01]  /*4ad0*/  LDS R240, [R240+0x18320] ;  /* 0x01832000f0f07984 */ /* 0x000f620000000800 */
[----:B------:R-:W-:Y:S01]  /*4ae0*/  FMUL.FTZ R17, R17, R156 ;  /* 0x0000009c11117220 */ /* 0x000fe20000410000 */
[----:B------:R-:W-:Y:S01]  /*4af0*/  F2FP.PACK_AB R140, R141, R140 ;  /* 0x0000008c8d8c723e */ /* 0x000fe200000000ff */
[----:B------:R-:W-:Y:S01]  /*4b00*/  FFMA.FTZ R156, -R229, R229, 1 ;  /* 0x3f800000e59c7423 */ /* 0x000fe200000101e5 */
[----:B------:R1:W-:Y:S01]  /*4b10*/  STS [R200+0x18480], R3 ;  /* 0x01848003c8007388 */ /* 0x0003e20000000800 */
[--C-:B------:R-:W-:Y:S01]  /*4b20*/  FADD.FTZ R158, R7, -R138.reuse ;  /* 0x8000008a079e7221 */ /* 0x100fe20000010000 */
[----:B------:R-:W-:Y:S01]  /*4b30*/  F2FP.PACK_AB R16, R17, R16 ;  /* 0x000000101110723e */ /* 0x000fe200000000ff */
[----:B------:R-:W-:Y:S01]  /*4b40*/  FMUL.FTZ R21, R21, R156 ;  /* 0x0000009c15157220 */ /* 0x000fe20000410000 */
[----:B------:R-:W-:Y:S01]  /*4b50*/  STS [R200+0x18880], R139 ;  /* 0x0188808bc8007388 */ /* 0x000fe20000000800 */
[--C-:B------:R-:W-:Y:S01]  /*4b60*/  FADD.FTZ R17, R18, -R138.reuse ;  /* 0x8000008a12117221 */ /* 0x100fe20000010000 */
[----:B------:R-:W-:Y:S01]  /*4b70*/  MUFU.EX2 R163, R163 ;  /* 0x000000a300a37308 */ /* 0x000fe20000000800 */
[--C-:B------:R-:W-:Y:S01]  /*4b80*/  FADD.FTZ R18, R19, -R138.reuse ;  /* 0x8000008a13127221 */ /* 0x100fe20000010000 */
[----:B------:R-:W-:Y:S01]  /*4b90*/  F2FP.PACK_AB R21, R21, R20 ;  /* 0x000000141515723e */ /* 0x000fe200000000ff */
[--C-:B------:R-:W-:Y:S01]  /*4ba0*/  FADD.FTZ R19, R22, -R138.reuse ;  /* 0x8000008a16137221 */ /* 0x100fe20000010000 */
[----:B------:R-:W-:Y:S01]  /*4bb0*/  STS [R201], R152 ;  /* 0x00000098c9007388 */ /* 0x000fe20000000800 */
[C---:B------:R-:W-:Y:S02]  /*4bc0*/  FMUL.FTZ R18, R145.reuse, R18 ;  /* 0x0000001291127220 */ /* 0x040fe40000410000 */
[----:B------:R-:W-:Y:S01]  /*4bd0*/  FMUL.FTZ R17, R142, R17 ;  /* 0x000000118e117220 */ /* 0x000fe20000410000 */
[----:B------:R-:W-:Y:S01]  /*4be0*/  F2FP.PACK_AB R142, R145, R142 ;  /* 0x0000008e918e723e */ /* 0x000fe200000000ff */
[--C-:B------:R-:W-:Y:S01]  /*4bf0*/  FADD.FTZ R20, R23, -R138.reuse ;  /* 0x8000008a17147221 */ /* 0x100fe20000010000 */
[----:B------:R-:W3:Y:S01]  /*4c00*/  MUFU.EX2 R22, R171 ;  /* 0x000000ab00167308 */ /* 0x000ee20000000800 */
[----:B------:R-:W-:Y:S01]  /*4c10*/  FMUL.FTZ R17, R17, R226 ;  /* 0x000000e211117220 */ /* 0x000fe20000410000 */
[C---:B------:R-:W-:Y:S01]  /*4c20*/  F2FP.PACK_AB R23, R185.reuse, R146 ;  /* 0x00000092b917723e */ /* 0x040fe200000000ff */
[----:B------:R-:W-:Y:S01]  /*4c30*/  FMUL.FTZ R18, R18, R227 ;  /* 0x000000e312127220 */ /* 0x000fe20000410000 */
[----:B------:R-:W-:Y:S01]  /*4c40*/  STS [R201+0x400], R142 ;  /* 0x0004008ec9007388 */ /* 0x000fe20000000800 */
[----:B------:R-:W-:Y:S02]  /*4c50*/  FMUL.FTZ R19, R146, R19 ;  /* 0x0000001392137220 */ /* 0x000fe40000410000 */
[----:B------:R-:W-:Y:S01]  /*4c60*/  FMUL.FTZ R20, R185, R20 ;  /* 0x00000014b9147220 */ /* 0x000fe20000410000 */
[----:B------:R-:W-:Y:S01]  /*4c70*/  F2FP.PACK_AB R18, R18, R17 ;  /* 0x000000111212723e */ /* 0x000fe200000000ff */
[----:B------:R-:W-:Y:S01]  /*4c80*/  FMUL.FTZ R19, R19, R230 ;  /* 0x000000e613137220 */ /* 0x000fe20000410000 */
[----:B------:R-:W-:Y:S01]  /*4c90*/  MUFU.EX2 R156, R167 ;  /* 0x000000a7009c7308 */ /* 0x000fe20000000800 */
[----:B------:R-:W-:Y:S02]  /*4ca0*/  FMUL.FTZ R20, R20, R231 ;  /* 0x000000e714147220 */ /* 0x000fe40000410000 */
[----:B------:R-:W-:Y:S02]  /*4cb0*/  FMUL.FTZ R144, R141, R144 ;  /* 0x000000908d907220 */ /* 0x000fe40000410000 */
[----:B------:R-:W-:Y:S02]  /*4cc0*/  FADD.FTZ R141, R34, -R138 ;  /* 0x8000008a228d7221 */ /* 0x000fe40000010000 */
[--C-:B--2---:R-:W-:Y:S02]  /*4cd0*/  FADD.FTZ R17, R8, -R2.reuse ;  /* 0x8000000208117221 */ /* 0x104fe40000010000 */
[--C-:B------:R-:W-:Y:S01]  /*4ce0*/  FADD.FTZ R8, R9, -R2.reuse ;  /* 0x8000000209087221 */ /* 0x100fe20000010000 */
[----:B-1----:R-:W-:Y:S01]  /*4cf0*/  F2FP.PACK_AB R9, R149, R150 ;  /* 0x000000969509723e */ /* 0x002fe200000000ff */
[--C-:B------:R-:W-:Y:S01]  /*4d00*/  FADD.FTZ R12, R12, -R2.reuse ;  /* 0x800000020c0c7221 */ /* 0x100fe20000010000 */
[----:B------:R-:W-:Y:S01]  /*4d10*/  MUFU.EX2 R162, R162 ;  /* 0x000000a200a27308 */ /* 0x000fe20000000800 */
[----:B------:R-:W-:Y:S02]  /*4d20*/  FADD.FTZ R13, R13, -R2 ;  /* 0x800000020d0d7221 */ /* 0x000fe40000010000 */
[----:B------:R1:W-:Y:S01]  /*4d30*/  STS [R200+0x19480], R9 ;  /* 0x01948009c8007388 */ /* 0x0003e20000000800 */
[----:B------:R-:W-:Y:S01]  /*4d40*/  FADD.FTZ R138, R35, -R138 ;  /* 0x8000008a238a7221 */ /* 0x000fe20000010000 */
[----:B------:R-:W-:Y:S01]  /*4d50*/  F2FP.PACK_AB R35, R20, R19 ;  /* 0x000000131423723e */ /* 0x000fe200000000ff */
[----:B---3--:R-:W-:Y:S01]  /*4d60*/  FMUL.FTZ R12, R161, R12 ;  /* 0x0000000ca10c7220 */ /* 0x008fe20000410000 */
[C---:B----4-:R-:W-:Y:S01]  /*4d70*/  F2FP.PACK_AB R20, R154.reuse, R161 ;  /* 0x000000a19a14723e */ /* 0x050fe200000000ff */
[----:B------:R-:W-:Y:S02]  /*4d80*/  FMUL.FTZ R13, R154, R13 ;  /* 0x0000000d9a0d7220 */ /* 0x000fe40000410000 */
[----:B------:R-:W-:Y:S01]  /*4d90*/  FFMA.FTZ R19, -R220, R220, 1 ;  /* 0x3f800000dc137423 */ /* 0x000fe200000101dc */
[----:B------:R-:W2:Y:S01]  /*4da0*/  MUFU.EX2 R155, R155 ;  /* 0x0000009b009b7308 */ /* 0x000ea20000000800 */
[----:B------:R-:W-:Y:S02]  /*4db0*/  FFMA.FTZ R34, -R221, R221, 1 ;  /* 0x3f800000dd227423 */ /* 0x000fe400000101dd */
[----:B------:R-:W-:Y:S02]  /*4dc0*/  FMUL.FTZ R17, R150, R17 ;  /* 0x0000001196117220 */ /* 0x000fe40000410000 */
[----:B------:R-:W-:Y:S02]  /*4dd0*/  FMUL.FTZ R8, R149, R8 ;  /* 0x0000000895087220 */ /* 0x000fe40000410000 */
[----:B------:R-:W-:Y:S02]  /*4de0*/  FMUL.FTZ R12, R12, R19 ;  /* 0x000000130c0c7220 */ /* 0x000fe40000410000 */
[----:B------:R-:W-:Y:S01]  /*4df0*/  FMUL.FTZ R13, R13, R34 ;  /* 0x000000220d0d7220 */ /* 0x000fe20000410000 */
[----:B------:R-:W-:Y:S01]  /*4e00*/  MUFU.EX2 R153, R153 ;  /* 0x0000009900997308 */ /* 0x000fe20000000800 */
[----:B------:R-:W-:Y:S02]  /*4e10*/  FMUL.FTZ R17, R17, R214 ;  /* 0x000000d611117220 */ /* 0x000fe40000410000 */
[----:B------:R-:W-:Y:S01]  /*4e20*/  FMUL.FTZ R8, R8, R217 ;  /* 0x000000d908087220 */ /* 0x000fe20000410000 */
[----:B------:R-:W-:Y:S01]  /*4e30*/  F2FP.PACK_AB R12, R13, R12 ;  /* 0x0000000c0d0c723e */ /* 0x000fe200000000ff */
[----:B------:R-:W-:Y:S01]  /*4e40*/  FMUL.FTZ R141, R148, R141 ;  /* 0x0000008d948d7220 */ /* 0x000fe20000410000 */
[----:B------:R-:W-:Y:S01]  /*4e50*/  F2FP.PACK_AB R13, R22, R147 ;  /* 0x00000093160d723e */ /* 0x000fe200000000ff */
[----:B------:R-:W-:Y:S01]  /*4e60*/  FADD.FTZ R24, R24, -R2 ;  /* 0x8000000218187221 */ /* 0x000fe20000010000 */
[----:B------:R-:W-:Y:S01]  /*4e70*/  F2FP.PACK_AB R17, R8, R17 ;  /* 0x000000110811723e */ /* 0x000fe200000000ff */
[----:B-----5:R-:W-:Y:S01]  /*4e80*/  FADD.FTZ R10, R10, -R240 ;  /* 0x800000f00a0a7221 */ /* 0x020fe20000010000 */
[----:B------:R-:W-:Y:S01]  /*4e90*/  MUFU.EX2 R183, R183 ;  /* 0x000000b700b77308 */ /* 0x000fe20000000800 */
[----:B------:R-:W-:Y:S01]  /*4ea0*/  F2FP.PACK_AB R8, R164, R251 ;  /* 0x000000fba408723e */ /* 0x000fe200000000ff */
[----:B------:R-:W-:Y:S01]  /*4eb0*/  STS [R200+0x19880], R13 ;  /* 0x0198800dc8007388 */ /* 0x000fe20000000800 */
[----:B------:R-:W-:Y:S01]  /*4ec0*/  F2FP.PACK_AB R148, R247, R148 ;  /* 0x00000094f794723e */ /* 0x000fe200000000ff */
[----:B------:R-:W-:Y:S01]  /*4ed0*/  FMUL.FTZ R24, R163, R24 ;  /* 0x00000018a3187220 */ /* 0x000fe20000410000 */
[----:B--2---:R-:W-:Y:S01]  /*4ee0*/  F2FP.PACK_AB R3, R155, R162 ;  /* 0x000000a29b03723e */ /* 0x004fe200000000ff */
[----:B------:R-:W-:Y:S01]  /*4ef0*/  STS [R201+0x1000], R20 ;  /* 0x00100014c9007388 */ /* 0x000fe20000000800 */
[----:B------:R-:W-:Y:S01]  /*4f00*/  FMUL.FTZ R10, R147, R10 ;  /* 0x0000000a930a7220 */ /* 0x000fe20000410000 */
[----:B------:R-:W-:Y:S01]  /*4f10*/  F2FP.PACK_AB R163, R156, R163 ;  /* 0x000000a39ca3723e */ /* 0x000fe200000000ff */
[----:B-1----:R-:W-:Y:S01]  /*4f20*/  FFMA.FTZ R9, -R218, R218, 1 ;  /* 0x3f800000da097423 */ /* 0x002fe200000101da */
[----:B------:R-:W1:Y:S01]  /*4f30*/  MUFU.EX2 R246, R246 ;  /* 0x000000f600f67308 */ /* 0x000e620000000800 */
[----:B------:R2:W-:Y:S01]  /*4f40*/  STS [R201+0x1400], R8 ;  /* 0x00140008c9007388 */ /* 0x0005e20000000800 */
[--C-:B------:R-:W-:Y:S02]  /*4f50*/  FADD.FTZ R25, R25, -R2.reuse ;  /* 0x8000000219197221 */ /* 0x100fe40000010000 */
[--C-:B------:R-:W-:Y:S01]  /*4f60*/  FADD.FTZ R28, R28, -R2.reuse ;  /* 0x800000021c1c7221 */ /* 0x100fe20000010000 */
[----:B------:R-:W-:Y:S01]  /*4f70*/  STS [R200+0x1a480], R159 ;  /* 0x01a4809fc8007388 */ /* 0x000fe20000000800 */
[----:B------:R-:W-:Y:S02]  /*4f80*/  FADD.FTZ R29, R29, -R2 ;  /* 0x800000021d1d7221 */ /* 0x000fe40000010000 */
[----:B------:R-:W-:Y:S01]  /*4f90*/  FMUL.FTZ R9, R10, R9 ;  /* 0x000000090a097220 */ /* 0x000fe20000410000 */
[----:B------:R-:W-:Y:S01]  /*4fa0*/  STS [R200+0x1a880], R23 ;  /* 0x01a88017c8007388 */ /* 0x000fe20000000800 */
[----:B------:R-:W3:Y:S01]  /*4fb0*/  MUFU.EX2 R242, R242 ;  /* 0x000000f200f27308 */ /* 0x000ee20000000800 */
[----:B------:R-:W-:Y:S02]  /*4fc0*/  FMUL.FTZ R158, R143, R158 ;  /* 0x0000009e8f9e7220 */ /* 0x000fe40000410000 */
[----:B------:R-:W-:Y:S01]  /*4fd0*/  STS [R201+0x2000], R140 ;  /* 0x0020008cc9007388 */ /* 0x000fe20000000800 */
[----:B------:R-:W-:Y:S02]  /*4fe0*/  FMUL.FTZ R33, R33, R212 ;  /* 0x000000d421217220 */ /* 0x000fe40000410000 */
[----:B------:R-:W-:Y:S01]  /*4ff0*/  FMUL.FTZ R158, R158, R213 ;  /* 0x000000d59e9e7220 */ /* 0x000fe20000410000 */
[----:B------:R-:W-:Y:S01]  /*5000*/  STS [R201+0x2400], R148 ;  /* 0x00240094c9007388 */ /* 0x000fe20000000800 */
[--C-:B------:R-:W-:Y:S02]  /*5010*/  FADD.FTZ R11, R11, -R240.reuse ;  /* 0x800000f00b0b7221 */ /* 0x100fe40000010000 */
[--C-:B------:R-:W-:Y:S01]  /*5020*/  FADD.FTZ R14, R14, -R240.reuse ;  /* 0x800000f00e0e7221 */ /* 0x100fe20000010000 */
[----:B------:R-:W-:Y:S01]  /*5030*/  STS [R200+0x1b480], R163 ;  /* 0x01b480a3c8007388 */ /* 0x000fe20000000800 */
[--C-:B------:R-:W-:Y:S01]  /*5040*/  FADD.FTZ R15, R15, -R240.reuse ;  /* 0x800000f00f0f7221 */ /* 0x100fe20000010000 */
[----:B------:R-:W-:Y:S01]  /*5050*/  F2FP.PACK_AB R33, R158, R33 ;  /* 0x000000219e21723e */ /* 0x000fe200000000ff */
[----:B------:R-:W-:Y:S01]  /*5060*/  FMUL.FTZ R11, R22, R11 ;  /* 0x0000000b160b7220 */ /* 0x000fe20000410000 */
[----:B-1----:R-:W-:Y:S01]  /*5070*/  F2FP.PACK_AB R2, R246, R183 ;  /* 0x000000b7f602723e */ /* 0x002fe200000000ff */
[----:B------:R1:W-:Y:S01]  /*5080*/  STS [R200+0x1b880], R3 ;  /* 0x01b88003c8007388 */ /* 0x0003e20000000800 */
[----:B--2---:R-:W-:Y:S02]  /*5090*/  FFMA.FTZ R8, -R219, R219, 1 ;  /* 0x3f800000db087423 */ /* 0x004fe400000101db */
[----:B------:R-:W-:Y:S01]  /*50a0*/  FMUL.FTZ R14, R251, R14 ;  /* 0x0000000efb0e7220 */ /* 0x000fe20000410000 */
[----:B------:R2:W-:Y:S01]  /*50b0*/  STS [R201+0x3000], R2 ;  /* 0x00300002c9007388 */ /* 0x0005e20000000800 */
[----:B------:R-:W-:Y:S02]  /*50c0*/  FMUL.FTZ R15, R164, R15 ;  /* 0x0000000fa40f7220 */ /* 0x000fe40000410000 */
[----:B------:R-:W-:Y:S01]  /*50d0*/  FFMA.FTZ R20, -R223, R223, 1 ;  /* 0x3f800000df147423 */ /* 0x000fe200000101df */
[----:B---3--:R-:W-:Y:S01]  /*50e0*/  F2FP.PACK_AB R10, R242, R153 ;  /* 0x00000099f20a723e */ /* 0x008fe200000000ff */
[----:B------:R-:W-:Y:S02]  /*50f0*/  FMUL.FTZ R8, R11, R8 ;  /* 0x000000080b087220 */ /* 0x000fe40000410000 */
[----:B------:R-:W-:Y:S02]  /*5100*/  FMUL.FTZ R20, R15, R20 ;  /* 0x000000140f147220 */ /* 0x000fe40000410000 */
[----:B------:R-:W-:Y:S01]  /*5110*/  STS [R201+0x3400], R10 ;  /* 0x0034000ac9007388 */ /* 0x000fe20000000800 */
[----:B------:R-:W-:Y:S01]  /*5120*/  F2FP.PACK_AB R9, R8, R9 ;  /* 0x000000090809723e */ /* 0x000fe200000000ff */
[--C-:B------:R-:W-:Y:S02]  /*5130*/  FADD.FTZ R8, R27, -R240.reuse ;  /* 0x800000f01b087221 */ /* 0x100fe40000010000 */
[----:B------:R-:W-:Y:S01]  /*5140*/  BAR.SYNC.DEFER_BLOCKING 0x0 ;  /* 0x0000000000007b1d */ /* 0x000fe20000010000 */
[----:B------:R-:W-:Y:S02]  /*5150*/  FMUL.FTZ R138, R247, R138 ;  /* 0x0000008af78a7220 */ /* 0x000fe40000410000 */
[----:B------:R-:W-:Y:S02]  /*5160*/  FFMA.FTZ R32, -R241, R241, 1 ;  /* 0x3f800000f1207423 */ /* 0x000fe400000101f1 */
[----:B------:R-:W-:Y:S02]  /*5170*/  FMUL.FTZ R8, R155, R8 ;  /* 0x000000089b087220 */ /* 0x000fe40000410000 */
[----:B------:R-:W-:Y:S02]  /*5180*/  FMUL.FTZ R141, R141, R244 ;  /* 0x000000f48d8d7220 */ /* 0x000fe40000410000 */
[----:B-1----:R-:W-:Y:S02]  /*5190*/  FFMA.FTZ R3, -R222, R222, 1 ;  /* 0x3f800000de037423 */ /* 0x002fe400000101de */
[----:B------:R-:W-:Y:S02]  /*51a0*/  FMUL.FTZ R138, R138, R245 ;  /* 0x000000f58a8a7220 */ /* 0x000fe40000410000 */
[----:B------:R-:W-:Y:S02]  /*51b0*/  FMUL.FTZ R3, R14, R3 ;  /* 0x000000030e037220 */ /* 0x000fe40000410000 */
[----:B------:R-:W-:Y:S01]  /*51c0*/  FMUL.FTZ R25, R156, R25 ;  /* 0x000000199c197220 */ /* 0x000fe20000410000 */
[----:B------:R-:W-:Y:S01]  /*51d0*/  F2FP.PACK_AB R138, R138, R141 ;  /* 0x0000008d8a8a723e */ /* 0x000fe200000000ff */
[----:B------:R-:W-:Y:S01]  /*51e0*/  FMUL.FTZ R32, R157, R32 ;  /* 0x000000209d207220 */ /* 0x000fe20000410000 */
[----:B------:R-:W-:Y:S01]  /*51f0*/  F2FP.PACK_AB R20, R20, R3 ;  /* 0x000000031414723e */ /* 0x000fe200000000ff */
[--C-:B------:R-:W-:Y:S02]  /*5200*/  FADD.FTZ R3, R26, -R240.reuse ;  /* 0x800000f01a037221 */ /* 0x100fe40000010000 */
[----:B------:R-:W-:Y:S02]  /*5210*/  FMUL.FTZ R243, R144, R243 ;  /* 0x000000f390f37220 */ /* 0x000fe40000410000 */
[----:B------:R-:W-:Y:S01]  /*5220*/  FMUL.FTZ R3, R162, R3 ;  /* 0x00000003a2037220 */ /* 0x000fe20000410000 */
[----:B------:R-:W-:Y:S01]  /*5230*/  STS [R200+0x1c480], R151 ;  /* 0x01c48097c8007388 */ /* 0x000fe20000000800 */
[----:B------:R-:W-:Y:S01]  /*5240*/  FFMA.FTZ R19, -R232, R232, 1 ;  /* 0x3f800000e8137423 */ /* 0x000fe200000101e8 */
[----:B------:R-:W-:Y:S01]  /*5250*/  F2FP.PACK_AB R32, R243, R32 ;  /* 0x00000020f320723e */ /* 0x000fe200000000ff */
[----:B------:R-:W-:Y:S01]  /*5260*/  FFMA.FTZ R34, -R233, R233, 1 ;  /* 0x3f800000e9227423 */ /* 0x000fe200000101e9 */
[----:B------:R-:W-:Y:S01]  /*5270*/  STS [R200+0x1c880], R33 ;  /* 0x01c88021c8007388 */ /* 0x000fe20000000800 */
[--C-:B------:R-:W-:Y:S02]  /*5280*/  FADD.FTZ R30, R30, -R240.reuse ;  /* 0x800000f01e1e7221 */ /* 0x100fe40000010000 */
        /* <DEDUP_REMOVED lines=12> */
[----:B------:R-:W-:Y:S01]  /*5350*/  FMUL.FTZ R28, R183, R28 ;  /* 0x0000001cb71c7220 */ /* 0x000fe20000410000 */
[----:B------:R-:W-:Y:S01]  /*5360*/  MOV R3, UR4 ;  /* 0x0000000400037c02 */ /* 0x000fe20008000f00 */
[----:B------:R-:W-:Y:S01]  /*5370*/  FMUL.FTZ R29, R246, R29 ;  /* 0x0000001df61d7220 */ /* 0x000fe20000410000 */
[----:B------:R-:W-:Y:S01]  /*5380*/  STS [R201+0x5000], R12 ;  /* 0x0050000cc9007388 */ /* 0x000fe20000000800 */
[----:B------:R-:W-:Y:S02]  /*5390*/  FFMA.FTZ R141, -R236, R236, 1 ;  /* 0x3f800000ec8d7423 */ /* 0x000fe400000101ec */
[----:B------:R-:W-:Y:S01]  /*53a0*/  FFMA.FTZ R144, -R237, R237, 1 ;  /* 0x3f800000ed907423 */ /* 0x000fe200000101ed */
[----:B------:R-:W-:Y:S01]  /*53b0*/  STS [R201+0x5400], R20 ;  /* 0x00540014c9007388 */ /* 0x000fe20000000800 */
[----:B------:R-:W-:Y:S02]  /*53c0*/  FFMA.FTZ R11, -R238, R238, 1 ;  /* 0x3f800000ee0b7423 */ /* 0x000fe400000101ee */
[----:B--2---:R-:W-:Y:S01]  /*53d0*/  FFMA.FTZ R2, -R239, R239, 1 ;  /* 0x3f800000ef027423 */ /* 0x004fe200000101ef */
[----:B------:R-:W-:Y:S01]  /*53e0*/  STS [R200+0x1e480], R21 ;  /* 0x01e48015c8007388 */ /* 0x000fe20000000800 */
[----:B------:R-:W-:Y:S01]  /*53f0*/  FMUL.FTZ R28, R28, R141 ;  /* 0x0000008d1c1c7220 */ /* 0x000fe20000410000 */
[----:B------:R-:W-:Y:S01]  /*5400*/  F2FP.PACK_AB R141, R34, R19 ;  /* 0x00000013228d723e */ /* 0x000fe200000000ff */
[----:B------:R-:W-:Y:S01]  /*5410*/  FMUL.FTZ R29, R29, R144 ;  /* 0x000000901d1d7220 */ /* 0x000fe20000410000 */
[----:B------:R-:W-:Y:S01]  /*5420*/  STS [R200+0x1e880], R35 ;  /* 0x01e88023c8007388 */ /* 0x000fe20000000800 */
[----:B------:R-:W-:Y:S02]  /*5430*/  FMUL.FTZ R11, R30, R11 ;  /* 0x0000000b1e0b7220 */ /* 0x000fe40000410000 */
[----:B------:R-:W-:Y:S01]  /*5440*/  FMUL.FTZ R2, R31, R2 ;  /* 0x000000021f027220 */ /* 0x000fe20000410000 */
[----:B------:R-:W-:Y:S01]  /*5450*/  STS [R201+0x6000], R32 ;  /* 0x00600020c9007388 */ /* 0x000fe20000000800 */
[----:B------:R-:W-:Y:S01]  /*5460*/  IMAD R3, R3, 0x1800, R182 ;  /* 0x0000180003037824 */ /* 0x000fe200078e02b6 */
[----:B------:R-:W-:Y:S02]  /*5470*/  F2FP.PACK_AB R144, R29, R28 ;  /* 0x0000001c1d90723e */ /* 0x000fe400000000ff */
[----:B------:R-:W-:Y:S01]  /*5480*/  STS [R201+0x6400], R138 ;  /* 0x0064008ac9007388 */ /* 0x000fe20000000800 */
[----:B------:R-:W-:Y:S02]  /*5490*/  F2FP.PACK_AB R2, R2, R11 ;  /* 0x0000000b0202723e */ /* 0x000fe400000000ff */
[----:B------:R-:W-:Y:S01]  /*54a0*/  SHF.L.U32 R160, R3, 0x1, RZ ;  /* 0x0000000103a07819 */ /* 0x000fe200000006ff */
        /* <DEDUP_REMOVED lines=108> */
[----:B------:R-:W-:Y:S02]  /*5b70*/  IADD3.X R7, R4, UR6, R7, P5, P0 ;  /* 0x0000000604077c10 */ /* 0x000fe4000afe0407 */
[----:B------:R-:W-:Y:S02]  /*5b80*/  LEA R10, P0, R8, c[0x0][0x280], 0x2 ;  /* 0x0000a000080a7a11 */ /* 0x000fe400078010ff */
[----:B------:R-:W-:Y:S02]  /*5b90*/  LEA R12, P5, R6, c[0x0][0x1f0], 0x1 ;  /* 0x00007c00060c7a11 */ /* 0x000fe400078a08ff */
[----:B------:R-:W-:Y:S01]  /*5ba0*/  LEA.HI.X R11, R8, c[0x0][0x284], R7, 0x2, P0 ;  /* 0x0000a100080b7a11 */ /* 0x000fe200000f1407 */
[----:B------:R-:W-:Y:S01]  /*5bb0*/  IMAD.U32 R7, RZ, RZ, UR22 ;  /* 0x00000016ff077e24 */ /* 0x000fe2000f8e00ff */
[----:B------:R-:W-:Y:S01]  /*5bc0*/  LEA.HI.X R13, R6, c[0x0][0x1f4], R5, 0x1, P5 ;  /* 0x00007d00060d7a11 */ /* 0x000fe200028f0c05 */
[----:B------:R-:W-:Y:S01]  /*5bd0*/  IMAD.U32 R5, RZ, RZ, UR22 ;  /* 0x00000016ff057e24 */ /* 0x000fe2000f8e00ff */
[C---:B------:R-:W-:Y:S01]  /*5be0*/  ISETP.GE.OR P5, PT, R192.reuse, UR24, !P3 ;  /* 0x00000018c0007c0c */ /* 0x040fe2000dfa6670 */
[----:B------:R-:W-:Y:S01]  /*5bf0*/  IMAD R4, R7, 0x3000, R198 ;  /* 0x0000300007047824 */ /* 0x000fe200078e02c6 */
[----:B------:R-:W-:Y:S02]  /*5c00*/  ISETP.GE.OR P0, PT, R192, UR24, !P2 ;  /* 0x00000018c0007c0c */ /* 0x000fe4000d706670 */
[----:B------:R-:W-:Y:S02]  /*5c10*/  @!P1 LEA R5, R5, R202, 0x6 ;  /* 0x000000ca05059211 */ /* 0x000fe400078e30ff */
[----:B------:R-:W-:Y:S01]  /*5c20*/  @!PT LDS RZ, [RZ] ;  /* 0x00000000fffff984 */ /* 0x000fe20000000800 */
[----:B------:R-:W-:Y:S01]  /*5c30*/  @!PT LDS RZ, [RZ] ;  /* 0x00000000fffff984 */ /* 0x000fe20000000800 */
[----:B------:R-:W-:Y:S01]  /*5c40*/  @!PT LDS RZ, [RZ] ;  /* 0x00000000fffff984 */ /* 0x000fe20000000800 */
[----:B------:R1:W-:Y:S03]  /*5c50*/  LDGSTS.E.BYPASS.LTC128B.128 [R4], [R12.64], !P6 ;  /* 0x000000000c047fae */ /* 0x0003e6000f101d50 */
[----:B------:R-:W-:Y:S04]  /*5c60*/  @!P1 IMAD.SHL.U32 R9, R5, 0x4, RZ ;  /* 0x0000000405099824 */ /* 0x000fe800078e00ff */
[----:B------:R1:W-:Y:S06]  /*5c70*/  LDGSTS.E.BYPASS.LTC128B.128 [R4+0x1000], [R12.64+0x40], !P5 ;  /* 0x010000400c047fae */ /* 0x0003ec000e901d50 */
[----:B------:R1:W-:Y:S06]  /*5c80*/  LDGSTS.E.BYPASS.LTC128B.128 [R4+0x2000], [R12.64+0x80], !P0 ;  /* 0x020000800c047fae */ /* 0x0003ec000c101d50 */
[----:B------:R1:W-:Y:S02]  /*5c90*/  @!P1 LDGSTS.E.BYPASS.LTC128B.128 [R9+0x18280], [R10.64] ;  /* 0x182800000a099fae */ /* 0x0003e4000b901d50 */
.L_x_915:
        /* <DEDUP_REMOVED lines=83> */
[----:B------:R-:W-:Y:S01]  /*61d0*/  IADD3 R33, P0, R206, UR14, RZ ;  /* 0x0000000ece217c10 */ /* 0x000fe2000ff1e0ff */
[----:B------:R-:W-:Y:S01]  /*61e0*/  HMMA.16816.F32 R24, R152, R28, R24 ;  /* 0x0000001c9818723c */ /* 0x000fe20000001818 */
[----:B------:R-:W-:Y:S01]  /*61f0*/  IMAD.U32 R32, RZ, RZ, UR14 ;  /* 0x0000000eff207e24 */ /* 0x000fe2000f8e00ff */
[----:B------:R-:W-:Y:S04]  /*6200*/  UIADD3 UR14, UR22, 0x1, URZ ;  /* 0x00000001160e7890 */ /* 0x000fe8000fffe03f */
[----:B------:R-:W-:Y:S01]  /*6210*/  LEA.HI.X.SX32 R32, R32, R209, 0x1, P0 ;  /* 0x000000d120207211 */ /* 0x000fe200000f0eff */
[----:B------:R-:W-:Y:S01]  /*6220*/  USEL UR22, UR14, URZ, !UP1 ;  /* 0x0000003f0e167287 */ /* 0x000fe2000c800000 */
[-C--:B----4-:R-:W-:Y:S05]  /*6230*/  HMMA.16816.F32 R4, R132, R30.reuse, R4 ;  /* 0x0000001e8404723c */ /* 0x090fea0000001804 */
[C---:B------:R-:W-:Y:S03]  /*6240*/  LEA R140, P0, R33.reuse, c[0x0][0x220], 0x2 ;  /* 0x00008800218c7a11 */ /* 0x040fe600078010ff */
        /* <DEDUP_REMOVED lines=148> */
.L_x_895:
[----:B------:R-:W-:Y:S05]  /*6b90*/  @P1 EXIT ;  /* 0x000000000000194d */ /* 0x000fea0003800000 */
[----:B------:R-:W1:Y:S01]  /*6ba0*/  S2R R0, SR_CTAID.Y ;  /* 0x0000000000007919 */ /* 0x000e620000002600 */
[----:B------:R-:W-:Y:S01]  /*6bb0*/  MOV R2, 0x1 ;  /* 0x0000000100027802 */ /* 0x000fe20000000f00 */
[----:B------:R-:W-:Y:S02]  /*6bc0*/  UIMAD UR5, UR8, 0x3000, URZ ;  /* 0x00003000080578a4 */ /* 0x000fe4000f8e023f */
[----:B------:R-:W2:Y:S04]  /*6bd0*/  S2R R3, SR_TID.X ;  /* 0x0000000000037919 */ /* 0x000ea80000002100 */
[----:B------:R-:W-:Y:S01]  /*6be0*/  BAR.SYNC.DEFER_BLOCKING 0x1, 0x100 ;  /* 0x0044000000007b1d */ /* 0x000fe20000010000 */
[----:B------:R-:W-:Y:S01]  /*6bf0*/  ISETP.NE.AND P1, PT, R2, c[0x0][0x338], PT ;  /* 0x0000ce0002007a0c */ /* 0x000fe20003f25270 */
[----:B------:R-:W-:-:S04]  /*6c00*/  USHF.R.S32.HI UR4, URZ, 0x1f, UR5 ;  /* 0x0000001f3f047899 */ /* 0x000fc80008011405 */
[----:B------:R-:W3:Y:S08]  /*6c10*/  S2R R2, SR_CTAID.Z ;  /* 0x0000000000027919 */ /* 0x000ef00000002700 */
[----:B-1----:R-:W-:Y:S01]  /*6c20*/  @P1 IMAD.HI.U32 R4, R0, c[0x0][0x33c], RZ ;  /* 0x0000cf0000041a27 */ /* 0x002fe200078e00ff */
[----:B--2---:R-:W-:-:S04]  /*6c30*/  IADD3 R6, P0, R3, UR5, RZ ;  /* 0x0000000503067c10 */ /* 0x004fc8000ff1e0ff */
[----:B------:R-:W-:Y:S02]  /*6c40*/  @P1 SHF.R.U32.HI R0, RZ, c[0x0][0x340], R4 ;  /* 0x0000d000ff001a19 */ /* 0x000fe40000011604 */
[----:B------:R-:W-:Y:S02]  /*6c50*/  LEA.HI.X.SX32 R7, R3, UR4, 0x1, P0 ;  /* 0x0000000403077c11 */ /* 0x000fe400080f0eff */
[----:B------:R-:W-:-:S03]  /*6c60*/  SHF.R.S32.HI R3, RZ, 0x1f, R0 ;  /* 0x0000001fff037819 */ /* 0x000fc60000011400 */
[----:B------:R-:W-:-:S04]  /*6c70*/  IMAD.WIDE.U32 R8, R0, c[0x0][0x328], R6 ;  /* 0x0000ca0000087a25 */ /* 0x000fc800078e0006 */
[C---:B------:R-:W-:Y:S02]  /*6c80*/  IMAD R5, R3.reuse, c[0x0][0x328], RZ ;  /* 0x0000ca0003057a24 */ /* 0x040fe400078e02ff */
[----:B------:R-:W-:Y:S02]  /*6c90*/  IMAD R3, R3, c[0x0][0x300], RZ ;  /* 0x0000c00003037a24 */ /* 0x000fe400078e02ff */
        /* <DEDUP_REMOVED lines=115> */
.L_x_917:
        /* <DEDUP_REMOVED lines=11> */
.L_x_1423:


//--------------------- .text._ZN7cutlass13device_kernelIN5flash19enable_sm80_to_sm89INS1_16FlashAttnBwdSm80INS1_25CollectiveMainloopBwdSm80ILi2ELi2EN4cute5tupleIJNS5_1CILi64EEENS7_ILi128EEENS7_ILi96EEEEEENS_6half_tEfNS_4arch4Sm80ELb0ELb1ELb1ELb0ELb1ELb0ELb0ELb0ELi2ELi2ELi4ELi2ELb0EEENS1_24CollectiveEpilogueBwdGQAISB_fSE_Li256ELb0ELb1EEENS1_19SingleTileSchedulerILb0ELb0ELb0ELi128EEEEEEEEEvNT_6ParamsE --------------------------
	.section	.text._ZN7cutlass13device_kernelIN5flash19enable_sm80_to_sm89INS1_16FlashAttnBwdSm80INS1_25CollectiveMainloopBwdSm80ILi2ELi2EN4cute5tupleIJNS5_1CILi64EEENS7_ILi128EEENS7_ILi96EEEEEENS_6half_tEfNS_4arch4Sm80ELb0ELb1ELb1ELb0ELb1ELb0ELb0ELb0ELi2ELi2ELi4ELi2ELb0EEENS1_24CollectiveEpilogueBwdGQAISB_fSE_Li256ELb0ELb1EEENS1_19SingleTileSchedulerILb0ELb0ELb0ELi128EEEEEEEEEvNT_6ParamsE,"ax",@progbits
	.sectioninfo	@"SHI_REGISTERS=255"
	.align	128
.text._ZN7cutlass13device_kernelIN5flash19enable_sm80_to_sm89INS1_16FlashAttnBwdSm80INS1_25CollectiveMainloopBwdSm80ILi2ELi2EN4cute5tupleIJNS5_1CILi64EEENS7_ILi128EEENS7_ILi96EEEEEENS_6half_tEfNS_4arch4Sm80ELb0ELb1ELb1ELb0ELb1ELb0ELb0ELb0ELi2ELi2ELi4ELi2ELb0EEENS1_24CollectiveEpilogueBwdGQAISB_fSE_Li256ELb0ELb1EEENS1_19SingleTileSchedulerILb0ELb0ELb0ELi128EEEEEEEEEvNT_6ParamsE:
        .type           _ZN7cutlass13device_kernelIN5flash19enable_sm80_to_sm89INS1_16FlashAttnBwdSm80INS1_25CollectiveMainloopBwdSm80ILi2ELi2EN4cute5tupleIJNS5_1CILi64EEENS7_ILi128EEENS7_ILi96EEEEEENS_6half_tEfNS_4arch4Sm80ELb0ELb1ELb1ELb0ELb1ELb0ELb0ELb0ELi2ELi2ELi4ELi2ELb0EEENS1_24CollectiveEpilogueBwdGQAISB_fSE_Li256ELb0ELb1EEENS1_19SingleTileSchedulerILb0ELb0ELb0ELi128EEEEEEEEEvNT_6ParamsE,@function
        .size           _ZN7cutlass13device_kernelIN5flash19enable_sm80_to_sm89INS1_16FlashAttnBwdSm80INS1_25CollectiveMainloopBwdSm80ILi2ELi2EN4cute5tupleIJNS5_1CILi64EEENS7_ILi128EEENS7_ILi96EEEEEENS_6half_tEfNS_4arch4Sm80ELb0ELb1ELb1ELb0ELb1ELb0ELb0ELb0ELi2ELi2ELi4ELi2ELb0EEENS1_24CollectiveEpilogueBwdGQAISB_fSE_Li256ELb0ELb1EEENS1_19SingleTileSchedulerILb0ELb0ELb0ELi128EEEEEEEEEvNT_6ParamsE,(.L_x_1424 - _ZN7cutlass13device_kernelIN5flash19enable_sm80_to_sm89INS1_16FlashAttnBwdSm80INS1_25CollectiveMainloopBwdSm80ILi2ELi2EN4cute5tupleIJNS5_1CILi64EEENS7_ILi128EEENS7_ILi96EEEEEENS_6half_tEfNS_4arch4Sm80ELb0ELb1ELb1ELb0ELb1ELb0ELb0ELb0ELi2ELi2ELi4ELi2ELb0EEENS1_24CollectiveEpilogueBwdGQAISB_fSE_Li256ELb0ELb1EEENS1_19SingleTileSchedulerILb0ELb0ELb0ELi128EEEEEEEEEvNT_6ParamsE)
        .other          _ZN7cutlass13device_kernelIN5flash19enable_sm80_to_sm89INS1_16FlashAttnBwdSm80INS1_25CollectiveMainloopBwdSm80ILi2ELi2EN4cute5tupleIJNS5_1CILi64EEENS7_ILi128EEENS7_ILi96EEEEEENS_6half_tEfNS_4arch4Sm80ELb0ELb1ELb1ELb0ELb1ELb0ELb0ELb0ELi2ELi2ELi4ELi2ELb0EEENS1_24CollectiveEpilogueBwdGQAISB_fSE_Li256ELb0ELb1EEENS1_19SingleTileSchedulerILb0ELb0ELb0ELi128EEEEEEEEEvNT_6ParamsE,@"STO_CUDA_ENTRY STV_DEFAULT"
_ZN7cutlass13device_kernelIN5flash19enable_sm80_to_sm89INS1_16FlashAttnBwdSm80INS1_25CollectiveMainloopBwdSm80ILi2ELi2EN4cute5tupleIJNS5_1CILi64EEENS7_ILi128EEENS7_ILi96EEEEEENS_6half_tEfNS_4arch4Sm80ELb0ELb1ELb1ELb0ELb1ELb0ELb0ELb0ELi2ELi2ELi4ELi2ELb0EEENS1_24CollectiveEpilogueBwdGQAISB_fSE_Li256ELb0ELb1EEENS1_19SingleTileSchedulerILb0ELb0ELb0ELi128EEEEEEEEEvNT_6ParamsE:
        /* <DEDUP_REMOVED lines=26> */
.L_x_918:
        /* <DEDUP_REMOVED lines=14> */
[----:B------:R-:W-:Y:S01]  /*0280*/  ULDC.64 UR16, c[0x0][0x118] ;  /* 0x0000460000107ab9 */ /* 0x000fe20000000a00 */
        /* <DEDUP_REMOVED lines=436> */
.L_x_921:
[----:B------:R-:W-:Y:S05]  /*1dd0*/  BSYNC B0 ;  /* 0x0000000000007941 */ /* 0x000fea0003800000 */
.L_x_920:
        /* <DEDUP_REMOVED lines=95> */
[----:B------:R-:W-:Y:S02]  /*23d0*/  ULDC UR5, c[0x0][0x290] ;  /* 0x0000a40000057ab9 */ /* 0x000fe40000000800 */
        /* <DEDUP_REMOVED lines=10> */
[----:B------:R-:W-:Y:S02]  /*2480*/  UIMAD UR5, UR9, UR5, URZ ;  /* 0x00000005090572a4 */ /* 0x000fe4000f8e023f */
[----:B------:R-:W-:Y:S02]  /*2490*/  ULDC UR18, c[0x0][0x168] ;  /* 0x00005a0000127ab9 */ /* 0x000fe40000000800 */
.L_x_940:
        /* <DEDUP_REMOVED lines=161> */
[----:B--234-:R-:W-:Y:S01]  /*2eb0*/  IMAD.MOV.U32 R4, RZ, RZ, c[0x0][0x168] ;  /* 0x00005a00ff047624 */ /* 0x01cfe200078e00ff */
        /* <DEDUP_REMOVED lines=13> */
.L_x_924:
[----:B------:R-:W-:Y:S04]  /*2f90*/  MOV R4, 0x1 ;  /* 0x0000000100047802 */ /* 0x000fe80000000f00 */
[----:B------:R-:W-:Y:S11]  /*2fa0*/  ISETP.NE.AND P5, PT, R4, c[0x0][0x2a8], PT ;  /* 0x0000aa0004007a0c */ /* 0x000ff60003fa5270 */
[----:B------:R-:W-:Y:S02]  /*2fb0*/  @!UPT UIADD3 URZ, URZ, URZ, URZ ;  /* 0x0000003f3f3ff290 */ /* 0x000fe4000fffe03f */
[----:B------:R-:W-:Y:S05]  /*2fc0*/  @P5 IMAD.HI.U32 R4, R5, c[0x0][0x2ac], RZ ;  /* 0x0000ab0005045a27 */ /* 0x000fea00078e00ff */
[----:B------:R-:W-:Y:S02]  /*2fd0*/  @P5 SHF.R.U32.HI R5, RZ, c[0x0][0x2b0], R4 ;  /* 0x0000ac00ff055a19 */ /* 0x000fe40000011604 */
.L_x_925:
[----:B------:R-:W-:Y:S05]  /*2fe0*/  BSYNC B0 ;  /* 0x0000000000007941 */ /* 0x000fea0003800000 */
.L_x_923:
        /* <DEDUP_REMOVED lines=9> */
.L_x_922:
[----:B--234-:R-:W-:Y:S04]  /*3080*/  IADD3 R7, R145, 0x8, RZ ;  /* 0x0000000891077810 */ /* 0x01cfe80007ffe0ff */
        /* <DEDUP_REMOVED lines=18> */
.L_x_928:
[----:B------:R-:W-:Y:S04]  /*31b0*/  MOV R4, 0x1 ;  /* 0x0000000100047802 */ /* 0x000fe80000000f00 */
[----:B------:R-:W-:Y:S11]  /*31c0*/  ISETP.NE.AND P5, PT, R4, c[0x0][0x2a8], PT ;  /* 0x0000aa0004007a0c */ /* 0x000ff60003fa5270 */
[----:B------:R-:W-:Y:S02]  /*31d0*/  @!UPT UIADD3 URZ, URZ, URZ, URZ ;  /* 0x0000003f3f3ff290 */ /* 0x000fe4000fffe03f */
[----:B------:R-:W-:Y:S05]  /*31e0*/  @P5 IMAD.HI.U32 R4, R5, c[0x0][0x2ac], RZ ;  /* 0x0000ab0005045a27 */ /* 0x000fea00078e00ff */
[----:B------:R-:W-:Y:S02]  /*31f0*/  @P5 SHF.R.U32.HI R5, RZ, c[0x0][0x2b0], R4 ;  /* 0x0000ac00ff055a19 */ /* 0x000fe40000011604 */
.L_x_929:
[----:B------:R-:W-:Y:S05]  /*3200*/  BSYNC B0 ;  /* 0x0000000000007941 */ /* 0x000fea0003800000 */
.L_x_927:
[----:B------:R-:W-:Y:S04]  /*3210*/  IMAD.MOV.U32 R4, RZ, RZ, c[0x0][0x2a8] ;  /* 0x0000aa00ff047624 */ /* 0x000fe800078e00ff */
[----:B------:R-:W-:Y:S04]  /*3220*/  IMAD R4, R5, R4, -UR19 ;  /* 0x8000001305047e24 */ /* 0x000fe8000f8e0204 */
[----:B------:R-:W-:Y:S05]  /*3230*/  IMAD.IADD R7, R4, 0x1, -R205 ;  /* 0x0000000104077824 */ /* 0x000fea00078e0acd */
[----:B------:R-:W-:Y:S02]  /*3240*/  IADD3 R5, R7, c[0x0][0x2a8], RZ ;  /* 0x0000aa0007057a10 */ /* 0x000fe40007ffe0ff */
[----:B------:R-:W-:Y:S02]  /*3250*/  IMNMX R250, R250, R7, !PT ;  /* 0x00000007fafa7217 */ /* 0x000fe40007800200 */
[----:B------:R-:W-:Y:S02]  /*3260*/  IMNMX R186, R186, R5, PT ;  /* 0x00000005baba7217 */ /* 0x000fe40003800200 */
.L_x_926:
        /* <DEDUP_REMOVED lines=19> */
.L_x_932:
[----:B------:R-:W-:Y:S04]  /*33a0*/  MOV R4, 0x1 ;  /* 0x0000000100047802 */ /* 0x000fe80000000f00 */
[----:B------:R-:W-:Y:S11]  /*33b0*/  ISETP.NE.AND P5, PT, R4, c[0x0][0x2a8], PT ;  /* 0x0000aa0004007a0c */ /* 0x000ff60003fa5270 */
[----:B------:R-:W-:Y:S02]  /*33c0*/  @!UPT UIADD3 URZ, URZ, URZ, URZ ;  /* 0x0000003f3f3ff290 */ /* 0x000fe4000fffe03f */
[----:B------:R-:W-:Y:S05]  /*33d0*/  @P5 IMAD.HI.U32 R4, R5, c[0x0][0x2ac], RZ ;  /* 0x0000ab0005045a27 */ /* 0x000fea00078e00ff */
[----:B------:R-:W-:Y:S02]  /*33e0*/  @P5 SHF.R.U32.HI R5, RZ, c[0x0][0x2b0], R4 ;  /* 0x0000ac00ff055a19 */ /* 0x000fe40000011604 */
.L_x_933:
[----:B------:R-:W-:Y:S05]  /*33f0*/  BSYNC B0 ;  /* 0x0000000000007941 */ /* 0x000fea0003800000 */
.L_x_931:
[----:B------:R-:W-:Y:S04]  /*3400*/  IMAD.MOV.U32 R4, RZ, RZ, c[0x0][0x2a8] ;  /* 0x0000aa00ff047624 */ /* 0x000fe800078e00ff */
[----:B------:R-:W-:Y:S04]  /*3410*/  IMAD R4, R5, R4, -UR19 ;  /* 0x8000001305047e24 */ /* 0x000fe8000f8e0204 */
[----:B------:R-:W-:Y:S05]  /*3420*/  IMAD.IADD R5, R4, 0x1, -R205 ;  /* 0x0000000104057824 */ /* 0x000fea00078e0acd */
[----:B------:R-:W-:Y:S02]  /*3430*/  IADD3 R4, R5, c[0x0][0x2a8], RZ ;  /* 0x0000aa0005047a10 */ /* 0x000fe40007ffe0ff */
[----:B------:R-:W-:Y:S02]  /*3440*/  IMNMX R170, R170, R5, !PT ;  /* 0x00000005aaaa7217 */ /* 0x000fe40007800200 */
[----:B------:R-:W-:Y:S02]  /*3450*/  IMNMX R171, R171, R4, PT ;  /* 0x00000004abab7217 */ /* 0x000fe40003800200 */
.L_x_930:
        /* <DEDUP_REMOVED lines=19> */
.L_x_936:
[----:B------:R-:W-:Y:S04]  /*3590*/  MOV R4, 0x1 ;  /* 0x0000000100047802 */ /* 0x000fe80000000f00 */
[----:B------:R-:W-:Y:S11]  /*35a0*/  ISETP.NE.AND P0, PT, R4, c[0x0][0x2a8], PT ;  /* 0x0000aa0004007a0c */ /* 0x000ff60003f05270 */
[----:B------:R-:W-:Y:S02]  /*35b0*/  @!UPT UIADD3 URZ, URZ, URZ, URZ ;  /* 0x0000003f3f3ff290 */ /* 0x000fe4000fffe03f */
[----:B------:R-:W-:Y:S05]  /*35c0*/  @P0 IMAD.HI.U32 R4, R5, c[0x0][0x2ac], RZ ;  /* 0x0000ab0005040a27 */ /* 0x000fea00078e00ff */
[----:B------:R-:W-:Y:S02]  /*35d0*/  @P0 SHF.R.U32.HI R5, RZ, c[0x0][0x2b0], R4 ;  /* 0x0000ac00ff050a19 */ /* 0x000fe40000011604 */
.L_x_937:
[----:B------:R-:W-:Y:S05]  /*35e0*/  BSYNC B0 ;  /* 0x0000000000007941 */ /* 0x000fea0003800000 */
.L_x_935:
[----:B------:R-:W-:Y:S04]  /*35f0*/  IMAD.MOV.U32 R4, RZ, RZ, c[0x0][0x2a8] ;  /* 0x0000aa00ff047624 */ /* 0x000fe800078e00ff */
[----:B------:R-:W-:Y:S04]  /*3600*/  IMAD R4, R5, R4, -UR19 ;  /* 0x8000001305047e24 */ /* 0x000fe8000f8e0204 */
[----:B------:R-:W-:Y:S05]  /*3610*/  IMAD.IADD R5, R4, 0x1, -R205 ;  /* 0x0000000104057824 */ /* 0x000fea00078e0acd */
[----:B------:R-:W-:Y:S02]  /*3620*/  IADD3 R4, R5, c[0x0][0x2a8], RZ ;  /* 0x0000aa0005047a10 */ /* 0x000fe40007ffe0ff */
[----:B------:R-:W-:Y:S02]  /*3630*/  IMNMX R168, R168, R5, !PT ;  /* 0x00000005a8a87217 */ /* 0x000fe40007800200 */
[----:B------:R-:W-:Y:S02]  /*3640*/  IMNMX R169, R169, R4, PT ;  /* 0x00000004a9a97217 */ /* 0x000fe40003800200 */
.L_x_934:
        /* <DEDUP_REMOVED lines=9> */
[----:B------:R2:W1:Y:S04]  /*36e0*/  LDSM.16.M88.4 R140, [R183+0x12080] ;  /* 0x01208000b78c783b */ /* 0x0004680000000200 */
[----:B------:R2:W1:Y:S04]  /*36f0*/  LDSM.16.M88.4 R148, [R183+0x12880] ;  /* 0x01288000b794783b */ /* 0x0004680000000200 */
[----:B------:R2:W1:Y:S04]  /*3700*/  LDSM.16.M88.4 R136, [R180+0x6080] ;  /* 0x00608000b488783b */ /* 0x0004680000000200 */
[----:B------:R2:W1:Y:S04]  /*3710*/  LDSM.16.M88.4 R32, [R180+0x7080] ;  /* 0x00708000b420783b */ /* 0x0004680000000200 */
[----:B------:R2:W1:Y:S04]  /*3720*/  LDSM.16.M88.4 R144, [R173+0x6080] ;  /* 0x00608000ad90783b */ /* 0x0004680000000200 */
[----:B------:R2:W1:Y:S01]  /*3730*/  LDSM.16.M88.4 R152, [R173+0x7080] ;  /* 0x00708000ad98783b */ /* 0x0004620000000200 */
[----:B------:R-:W-:-:S05]  /*3740*/  @P0 BRA `(.L_x_938) ;  /* 0x000002d000000947 */ /* 0x000fca0003800000 */
[----:B------:R-:W5:Y:S01]  /*3750*/  @!P1 S2R R5, SR_CTAID.Y ;  /* 0x0000000000059919 */ /* 0x000f620000002600 */
        /* <DEDUP_REMOVED lines=12> */
[----:B-----5:R-:W-:Y:S01]  /*3820*/  @!P1 SHF.R.S32.HI R6, RZ, 0x1f, R5 ;  /* 0x0000001fff069819 */ /* 0x020fe20000011405 */
        /* <DEDUP_REMOVED lines=31> */
.L_x_938:
        /* <DEDUP_REMOVED lines=552> */
.L_x_939:
        /* <DEDUP_REMOVED lines=239> */
.L_x_919:
[----:B------:R-:W-:Y:S05]  /*6b90*/  @P1 EXIT ;  /* 0x000000000000194d */ /* 0x000fea0003800000 */
[----:B------:R-:W1:Y:S01]  /*6ba0*/  S2R R0, SR_CTAID.Y ;  /* 0x0000000000007919 */ /* 0x000e620000002600 */
[----:B------:R-:W-:Y:S01]  /*6bb0*/  IMAD.MOV.U32 R3, RZ, RZ, 0x1 ;  /* 0x00000001ff037424 */ /* 0x000fe200078e00ff */
[----:B------:R-:W-:Y:S01]  /*6bc0*/  ULDC UR5, c[0x0][0x358] ;  /* 0x0000d60000057ab9 */ /* 0x000fe20000000800 */
[----:B------:R-:W-:Y:S01]  /*6bd0*/  BSSY B0, `(.L_x_941) ;  /* 0x000001f000007945 */ /* 0x000fe20003800000 */
[----:B------:R-:W2:Y:S01]  /*6be0*/  S2R R2, SR_CTAID.Z ;  /* 0x0000000000027919 */ /* 0x000ea20000002700 */
[----:B------:R-:W-:-:S03]  /*6bf0*/  UIMAD UR5, UR8, UR5, URZ ;  /* 0x00000005080572a4 */ /* 0x000fc6000f8e023f */
[----:B------:R-:W-:Y:S01]  /*6c00*/  BAR.SYNC.DEFER_BLOCKING 0x1, 0x100 ;  /* 0x0044000000007b1d */ /* 0x000fe20000010000 */
[----:B------:R-:W-:-:S05]  /*6c10*/  ISETP.NE.AND P0, PT, R3, c[0x0][0x338], PT ;  /* 0x0000ce0003007a0c */ /* 0x000fca0003f05270 */
[----:B------:R-:W3:Y:S01]  /*6c20*/  S2R R7, SR_TID.X ;  /* 0x0000000000077919 */ /* 0x000ee20000002100 */
[----:B------:R-:W-:Y:S02]  /*6c30*/  ULDC UR4, c[0x0][0x2f4] ;  /* 0x0000bd0000047ab9 */ /* 0x000fe40000000800 */
[----:B------:R-:W-:-:S04]  /*6c40*/  UIMAD UR5, UR5, UR4, URZ ;  /* 0x00000004050572a4 */ /* 0x000fc8000f8e023f */
[----:B------:R-:W-:Y:S01]  /*6c50*/  USHF.R.S32.HI UR4, URZ, 0x1f, UR5 ;  /* 0x0000001f3f047899 */ /* 0x000fe20008011405 */
[----:B-1----:R-:W-:-:S04]  /*6c60*/  @P0 IMAD.HI.U32 R3, R0, c[0x0][0x33c], RZ ;  /* 0x0000cf0000030a27 */ /* 0x002fc800078e00ff */
[----:B--2---:R-:W-:Y:S02]  /*6c70*/  IMAD R9, R2, c[0x0][0x2f4], RZ ;  /* 0x0000bd0002097a24 */ /* 0x004fe400078e02ff */
[----:B------:R-:W-:Y:S01]  /*6c80*/  IMAD.MOV.U32 R10, RZ, RZ, R0 ;  /* 0x000000ffff0a7224 */ /* 0x000fe200078e0000 */
[----:B------:R-:W-:Y:S02]  /*6c90*/  @P0 SHF.R.U32.HI R10, RZ, c[0x0][0x340], R3 ;  /* 0x0000d000ff0a0a19 */ /* 0x000fe40000011603 */
[----:B------:R-:W-:Y:S02]  /*6ca0*/  SHF.R.S32.HI R4, RZ, 0x1f, R9 ;  /* 0x0000001fff047819 */ /* 0x000fe40000011409 */
[--C-:B------:R-:W-:Y:S02]  /*6cb0*/  IADD3 R9, P1, P0, R9, UR5, R10.reuse ;  /* 0x0000000509097c10 */ /* 0x100fe4000f83e00a */
[----:B------:R-:W-:-:S03]  /*6cc0*/  SHF.R.S32.HI R5, RZ, 0x1f, R10 ;  /* 0x0000001fff057819 */ /* 0x000fc6000001140a */
[----:B------:R-:W-:Y:S01]  /*6cd0*/  IMAD.SHL.U32 R3, R9, 0x4, RZ ;  /* 0x0000000409037824 */ /* 0x000fe200078e00ff */
[----:B------:R-:W-:Y:S02]  /*6ce0*/  IADD3.X R4, R4, UR4, R5, P1, P0 ;  /* 0x0000000404047c10 */ /* 0x000fe40008fe0405 */
[----:B---3--:R-:W-:Y:S02]  /*6cf0*/  ISETP.NE.AND P1, PT, R7, RZ, PT ;  /* 0x000000ff0700720c */ /* 0x008fe40003f25270 */
[----:B------:R-:W-:Y:S01]  /*6d00*/  SHF.L.U64.HI R4, R9, 0x2, R4 ;  /* 0x0000000209047819 */ /* 0x000fe20000010204 */
[----:B------:R-:W-:Y:S01]  /*6d10*/  IMAD.MOV R9, RZ, RZ, -R10 ;  /* 0x000000ffff097224 */ /* 0x000fe200078e0a0a */
[----:B------:R-:W-:-:S03]  /*6d20*/  IADD3 R12, P0, R3, c[0x0][0x350], RZ ;  /* 0x0000d400030c7a10 */ /* 0x000fc60007f1e0ff */
[----:B------:R-:W-:Y:S01]  /*6d30*/  IMAD R6, R9, c[0x0][0x338], R0 ;  /* 0x0000ce0009067a24 */ /* 0x000fe200078e0200 */
[----:B------:R-:W-:Y:S02]  /*6d40*/  IADD3.X R13, R4, c[0x0][0x354], RZ, P0, !PT ;  /* 0x0000d500040d7a10 */ /* 0x000fe400007fe4ff */
[----:B------:R-:W-:-:S03]  /*6d50*/  SHF.R.S32.HI R0, RZ, 0x1f, R2 ;  /* 0x0000001fff007819 */ /* 0x000fc60000011402 */
[----:B------:R-:W-:Y:S05]  /*6d60*/  @P1 BRA `(.L_x_942) ;  /* 0x0000005000001947 */ /* 0x000fea0003800000 */
.L_x_943:
[----:B------:R-:W2:Y:S01]  /*6d70*/  LDG.E.STRONG.GPU R9, [R12.64] ;  /* 0x000000100c097981 */ /* 0x000ea2000c1ef900 */
[----:B------:R-:W-:Y:S01]  /*6d80*/  YIELD ;  /* 0x0000000000007946 */ /* 0x000fe20003800000 */
[----:B--2---:R-:W-:Y:S01]  /*6d90*/  ISETP.NE.AND P0, PT, R9, R6, PT ;  /* 0x000000060900720c */ /* 0x004fe20003f05270 */
[----:B------:R-:W-:-:S12]  /*6da0*/  CCTL.IVALL ;  /* 0x00000000ff00798f */ /* 0x000fd80002000000 */
[----:B------:R-:W-:Y:S05]  /*6db0*/  @P0 BRA `(.L_x_943) ;  /* 0xffffffb000000947 */ /* 0x000fea000383ffff */
.L_x_942:
[----:B------:R-:W-:Y:S05]  /*6dc0*/  BSYNC B0 ;  /* 0x0000000000007941 */ /* 0x000fea0003800000 */
.L_x_941:
[----:B------:R-:W-:Y:S01]  /*6dd0*/  MOV R9, 0xffffffff ;  /* 0xffffffff00097802 */ /* 0x000fe20000000f00 */
[----:B------:R-:W-:Y:S05]  /*6de0*/  BRA.CONV ~URZ, `(.L_x_944) ;  /* 0x000000237f007947 */ /* 0x000fea000b800000 */
[----:B------:R-:W-:Y:S02]  /*6df0*/  MOV R8, 0x6e10 ;  /* 0x00006e1000087802 */ /* 0x000fe40000000f00 */
[----:B------:R-:W-:Y:S05]  /*6e00*/  CALL.REL.NOINC `($__internal_8_$__cuda_sm70_warpsync) ;  /* 0x00000a8000007944 */ /* 0x000fea0003c00000 */
.L_x_944:
[----:B------:R-:W-:Y:S01]  /*6e10*/  UIMAD UR5, UR8, 0x3000, URZ ;  /* 0x00003000080578a4 */ /* 0x000fe2000f8e023f */
[----:B------:R-:W-:Y:S01]  /*6e20*/  IMAD R11, R5, c[0x0][0x328], RZ ;  /* 0x0000ca00050b7a24 */ /* 0x000fe200078e02ff */
[----:B------:R-:W-:-:S06]  /*6e30*/  NOP ;  /* 0x0000000000007918 */ /* 0x000fcc0000000000 */
[----:B------:R-:W-:Y:S01]  /*6e40*/  USHF.R.S32.HI UR4, URZ, 0x1f, UR5 ;  /* 0x0000001f3f047899 */ /* 0x000fe20008011405 */
[----:B------:R-:W-:Y:S01]  /*6e50*/  IADD3 R14, P0, R7, UR5, RZ ;  /* 0x00000005070e7c10 */ /* 0x000fe2000ff1e0ff */
[----:B------:R-:W-:-:S04]  /*6e60*/  IMAD R8, R10, c[0x0][0x32c], R11 ;  /* 0x0000cb000a087a24 */ /* 0x000fc800078e020b */
[----:B------:R-:W-:Y:S01]  /*6e70*/  LEA.HI.X.SX32 R15, R7, UR4, 0x1, P0 ;  /* 0x00000004070f7c11 */ /* 0x000fe200080f0eff */
[----:B------:R-:W-:-:S04]  /*6e80*/  IMAD R7, R0, c[0x0][0x330], RZ ;  /* 0x0000cc0000077a24 */ /* 0x000fc800078e02ff */
        /* <DEDUP_REMOVED lines=57> */
[----:B-1----:R-:W-:Y:S05]  /*7220*/  CALL.REL.NOINC `($__internal_8_$__cuda_sm70_warpsync) ;  /* 0x0000066000007944 */ /* 0x002fea0003c00000 */
.L_x_945:
        /* <DEDUP_REMOVED lines=12> */
.L_x_947:
[----:B------:R-:W-:Y:S05]  /*72f0*/  BSYNC B0 ;  /* 0x0000000000007941 */ /* 0x000fea0003800000 */
.L_x_946:
[----:B--2---:R-:W-:Y:S01]  /*7300*/  IADD3 R12, P0, R3, c[0x0][0x348], RZ ;  /* 0x0000d200030c7a10 */ /* 0x004fe20007f1e0ff */
[----:B------:R-:W-:Y:S03]  /*7310*/  BSSY B0, `(.L_x_948) ;  /* 0x0000008000007945 */ /* 0x000fe60003800000 */
[----:B------:R-:W-:Y:S01]  /*7320*/  IADD3.X R13, R4, c[0x0][0x34c], RZ, P0, !PT ;  /* 0x0000d300040d7a10 */ /* 0x000fe200007fe4ff */
[----:B------:R-:W-:Y:S05]  /*7330*/  @P1 BRA `(.L_x_949) ;  /* 0x0000005000001947 */ /* 0x000fea0003800000 */
.L_x_950:
[----:B------:R-:W2:Y:S01]  /*7340*/  LDG.E.STRONG.GPU R3, [R12.64] ;  /* 0x000000100c037981 */ /* 0x000ea2000c1ef900 */
[----:B------:R-:W-:Y:S01]  /*7350*/  YIELD ;  /* 0x0000000000007946 */ /* 0x000fe20003800000 */
[----:B--2---:R-:W-:Y:S01]  /*7360*/  ISETP.NE.AND P0, PT, R3, R6, PT ;  /* 0x000000060300720c */ /* 0x004fe20003f05270 */
[----:B------:R-:W-:-:S12]  /*7370*/  CCTL.IVALL ;  /* 0x00000000ff00798f */ /* 0x000fd80002000000 */
[----:B------:R-:W-:Y:S05]  /*7380*/  @P0 BRA `(.L_x_950) ;  /* 0xffffffb000000947 */ /* 0x000fea000383ffff */
.L_x_949:
[----:B------:R-:W-:Y:S05]  /*7390*/  BSYNC B0 ;  /* 0x0000000000007941 */ /* 0x000fea0003800000 */
.L_x_948:
[----:B------:R-:W-:Y:S05]  /*73a0*/  BRA.CONV ~URZ, `(.L_x_951) ;  /* 0x000000237f007947 */ /* 0x000fea000b800000 */
[----:B------:R-:W-:Y:S02]  /*73b0*/  MOV R8, 0x73d0 ;  /* 0x000073d000087802 */ /* 0x000fe40000000f00 */
[----:B-1----:R-:W-:Y:S05]  /*73c0*/  CALL.REL.NOINC `($__internal_8_$__cuda_sm70_warpsync) ;  /* 0x000004c000007944 */ /* 0x002fea0003c00000 */
.L_x_951:
[----:B------:R-:W-:Y:S01]  /*73d0*/  MOV R6, R14 ;  /* 0x0000000e00067202 */ /* 0x000fe20000000f00 */
[----:B------:R-:W-:Y:S01]  /*73e0*/  IMAD R5, R5, c[0x0][0x300], RZ ;  /* 0x0000c00005057a24 */ /* 0x000fe200078e02ff */
[----:B------:R-:W-:Y:S01]  /*73f0*/  MOV R7, R15 ;  /* 0x0000000f00077202 */ /* 0x000fe20000000f00 */
        /* <DEDUP_REMOVED lines=60> */
[----:B-12---:R-:W-:Y:S05]  /*77c0*/  CALL.REL.NOINC `($__internal_8_$__cuda_sm70_warpsync) ;  /* 0x000000c000007944 */ /* 0x006fea0003c00000 */
.L_x_952:
[----:B------:R-:W-:-:S06]  /*77d0*/  NOP ;  /* 0x0000000000007918 */ /* 0x000fcc0000000000 */
[----:B------:R-:W-:Y:S05]  /*77e0*/  @P1 EXIT ;  /* 0x000000000000194d */ /* 0x000fea0003800000 */
[----:B------:R-:W-:Y:S01]  /*77f0*/  @!PT LDS RZ, [RZ] ;  /* 0x00000000fffff984 */ /* 0x000fe20000000800 */
[----:B------:R-:W-:Y:S01]  /*7800*/  @!PT LDS RZ, [RZ] ;  /* 0x00000000fffff984 */ /* 0x000fe20000000800 */
[----:B------:R-:W-:Y:S01]  /*7810*/  @!PT LDS RZ, [RZ] ;  /* 0x00000000fffff984 */ /* 0x000fe20000000800 */
[----:B------:R-:W-:Y:S01]  /*7820*/  @!PT LDS RZ, [RZ] ;  /* 0x00000000fffff984 */ /* 0x000fe20000000800 */
[----:B------:R-:W-:Y:S06]  /*7830*/  MEMBAR.ALL.GPU ;  /* 0x0000000000007992 */ /* 0x000fec000000a000 */
[----:B--2---:R-:W-:Y:S01]  /*7840*/  MOV R3, 0x1 ;  /* 0x0000000100037802 */ /* 0x004fe20000000f00 */
[----:B------:R-:W-:-:S00]  /*7850*/  ERRBAR ;  /* 0x00000000000079ab */ /* 0x000fc00000000000 */
[----:B012345:R-:W-:-:S05]  /*7860*/  CCTL.IVALL ;  /* 0x00000000ff00798f */ /* 0x03ffca0002000000 */
[----:B------:R-:W-:Y:S01]  /*7870*/  RED.E.ADD.S32.STRONG.GPU [R12.64], R3 ;  /* 0x000000030c00798e */ /* 0x000fe2000c10e390 */
[----:B------:R-:W-:Y:S05]  /*7880*/  EXIT ;  /* 0x000000000000794d */ /* 0x000fea0003800000 */
        .weak           $__internal_8_$__cuda_sm70_warpsync
        .type           $__internal_8_$__cuda_sm70_warpsync,@function
        .size           $__internal_8_$__cuda_sm70_warpsync,(.L_x_1424 - $__internal_8_$__cuda_sm70_warpsync)
$__internal_8_$__cuda_sm70_warpsync:
[----:B------:R-:W-:Y:S01]  /*7890*/  MOV R16, R8 ;  /* 0x0000000800107202 */ /* 0x000fe20000000f00 */
[----:B------:R-:W-:Y:S04]  /*78a0*/  WARPSYNC R9 ;  /* 0x0000000900007348 */ /* 0x000fe80003800000 */
[----:B------:R-:W-:-:S04]  /*78b0*/  MOV R17, 0x0 ;  /* 0x0000000000117802 */ /* 0x000fc80000000f00 */
[----:B------:R-:W-:Y:S05]  /*78c0*/  RET.REL.NODEC R16 `(_ZN7cutlass13device_kernelIN5flash19enable_sm80_to_sm89INS1_16FlashAttnBwdSm80INS1_25CollectiveMainloopBwdSm80ILi2ELi2EN4cute5tupleIJNS5_1CILi64EEENS7_ILi128EEENS7_ILi96EEEEEENS_6half_tEfNS_4arch4Sm80ELb0ELb1ELb1ELb0ELb1ELb0ELb0ELb0ELi2ELi2ELi4ELi2ELb0EEENS1_24CollectiveEpilogueBwdGQAISB_fSE_Li256ELb0ELb1EEENS1_19SingleTileSchedulerILb0ELb0ELb0ELi128EEEEEEEEEvNT_6ParamsE) ;  /* 0xffff873010007950 */ /* 0x000fea0003c3ffff */
.L_x_953:
        /* <DEDUP_REMOVED lines=11> */
.L_x_1424:


//--------------------- .text._ZN7cutlass13device_kernelIN5flash19enable_sm80_to_sm89INS1_16FlashAttnBwdSm80INS1_25CollectiveMainloopBwdSm80ILi2ELi2EN4cute5tupleIJNS5_1CILi64EEENS7_ILi128EEENS7_ILi96EEEEEENS_6half_tEfNS_4arch4Sm80ELb0ELb1ELb1ELb1ELb0ELb0ELb0ELb0ELi2ELi2ELi4ELi2ELb0EEENS1_21CollectiveEpilogueBwdISB_SC_SE_Li256ELb1ELb0ELi2EEENS1_19SingleTileSchedulerILb1ELb0ELb0ELi128EEEEEEEEEvNT_6ParamsE --------------------------
	.section	.text._ZN7cutlass13device_kernelIN5flash19enable_sm80_to_sm89INS1_16FlashAttnBwdSm80INS1_25CollectiveMainloopBwdSm80ILi2ELi2EN4cute5tupleIJNS5_1CILi64EEENS7_ILi128EEENS7_ILi96EEEEEENS_6half_tEfNS_4arch4Sm80ELb0ELb1ELb1ELb1ELb0ELb0ELb0ELb0ELi2ELi2ELi4ELi2ELb0EEENS1_21CollectiveEpilogueBwdISB_SC_SE_Li256ELb1ELb0ELi2EEENS1_19SingleTileSchedulerILb1ELb0ELb0ELi128EEEEEEEEEvNT_6ParamsE,"ax",@progbits
	.sectioninfo	@"SHI_REGISTERS=255"
	.align	128
.text._ZN7cutlass13device_kernelIN5flash19enable_sm80_to_sm89INS1_16FlashAttnBwdSm80INS1_25CollectiveMainloopBwdSm80ILi2ELi2EN4cute5tupleIJNS5_1CILi64EEENS7_ILi128EEENS7_ILi96EEEEEENS_6half_tEfNS_4arch4Sm80ELb0ELb1ELb1ELb1ELb0ELb0ELb0ELb0ELi2ELi2ELi4ELi2ELb0EEENS1_21CollectiveEpilogueBwdISB_SC_SE_Li256ELb1ELb0ELi2EEENS1_19SingleTileSchedulerILb1ELb0ELb0ELi128EEEEEEEEEvNT_6ParamsE:
        .type           _ZN7cutlass13device_kernelIN5flash19enable_sm80_to_sm89INS1_16FlashAttnBwdSm80INS1_25CollectiveMainloopBwdSm80ILi2ELi2EN4cute5tupleIJNS5_1CILi64EEENS7_ILi128EEENS7_ILi96EEEEEENS_6half_tEfNS_4arch4Sm80ELb0ELb1ELb1ELb1ELb0ELb0ELb0ELb0ELi2ELi2ELi4ELi2ELb0EEENS1_21CollectiveEpilogueBwdISB_SC_SE_Li256ELb1ELb0ELi2EEENS1_19SingleTileSchedulerILb1ELb0ELb0ELi128EEEEEEEEEvNT_6ParamsE,@function
        .size           _ZN7cutlass13device_kernelIN5flash19enable_sm80_to_sm89INS1_16FlashAttnBwdSm80INS1_25CollectiveMainloopBwdSm80ILi2ELi2EN4cute5tupleIJNS5_1CILi64EEENS7_ILi128EEENS7_ILi96EEEEEENS_6half_tEfNS_4arch4Sm80ELb0ELb1ELb1ELb1ELb0ELb0ELb0ELb0ELi2ELi2ELi4ELi2ELb0EEENS1_21CollectiveEpilogueBwdISB_SC_SE_Li256ELb1ELb0ELi2EEENS1_19SingleTileSchedulerILb1ELb0ELb0ELi128EEEEEEEEEvNT_6ParamsE,(.L_x_1426 - _ZN7cutlass13device_kernelIN5flash19enable_sm80_to_sm89INS1_16FlashAttnBwdSm80INS1_25CollectiveMainloopBwdSm80ILi2ELi2EN4cute5tupleIJNS5_1CILi64EEENS7_ILi128EEENS7_ILi96EEEEEENS_6half_tEfNS_4arch4Sm80ELb0ELb1ELb1ELb1ELb0ELb0ELb0ELb0ELi2ELi2ELi4ELi2ELb0EEENS1_21CollectiveEpilogueBwdISB_SC_SE_Li256ELb1ELb0ELi2EEENS1_19SingleTileSchedulerILb1ELb0ELb0ELi128EEEEEEEEEvNT_6ParamsE)
        .other          _ZN7cutlass13device_kernelIN5flash19enable_sm80_to_sm89INS1_16FlashAttnBwdSm80INS1_25CollectiveMainloopBwdSm80ILi2ELi2EN4cute5tupleIJNS5_1CILi64EEENS7_ILi128EEENS7_ILi96EEEEEENS_6half_tEfNS_4arch4Sm80ELb0ELb1ELb1ELb1ELb0ELb0ELb0ELb0ELi2ELi2ELi4ELi2ELb0EEENS1_21CollectiveEpilogueBwdISB_SC_SE_Li256ELb1ELb0ELi2EEENS1_19SingleTileSchedulerILb1ELb0ELb0ELi128EEEEEEEEEvNT_6ParamsE,@"STO_CUDA_ENTRY STV_DEFAULT"
_ZN7cutlass13device_kernelIN5flash19enable_sm80_to_sm89INS1_16FlashAttnBwdSm80INS1_25CollectiveMainloopBwdSm80ILi2ELi2EN4cute5tupleIJNS5_1CILi64EEENS7_ILi128EEENS7_ILi96EEEEEENS_6half_tEfNS_4arch4Sm80ELb0ELb1ELb1ELb1ELb0ELb0ELb0ELb0ELi2ELi2ELi4ELi2ELb0EEENS1_21CollectiveEpilogueBwdISB_SC_SE_Li256ELb1ELb0ELi2EEENS1_19SingleTileSchedulerILb1ELb0ELb0ELi128EEEEEEEEEvNT_6ParamsE:
[----:B------:R-:W-:Y:S02]  /*0000*/  MOV R1, c[0x0][0x28] ;  /* 0x00000a0000017a02 */ /* 0x000fe40000000f00 */
[----:B------:R-:W1:Y:S01]  /*0010*/  S2R R2, SR_TID.X ;  /* 0x0000000000027919 */ /* 0x000e620000002100 */
[----:B------:R-:W-:Y:S01]  /*0020*/  MOV R7, 0x4 ;  /* 0x0000000400077802 */ /* 0x000fe20000000f00 */
[----:B------:R-:W2:Y:S01]  /*0030*/  S2UR UR5, SR_CTAID.X ;  /* 0x00000000000579c3 */ /* 0x000ea20000002500 */
[----:B------:R-:W-:Y:S01]  /*0040*/  ULDC.64 UR12, c[0x0][0x118] ;  /* 0x00004600000c7ab9 */ /* 0x000fe20000000a00 */
[----:B------:R-:W3:Y:S04]  /*0050*/  S2R R195, SR_CTAID.Z ;  /* 0x0000000000c37919 */ /* 0x000ee80000002700 */
        /* <DEDUP_REMOVED lines=11> */
.L_x_955:
        /* <DEDUP_REMOVED lines=8> */
.L_x_957:
[----:B------:R-:W-:Y:S02]  /*0190*/  MOV R3, c[0x0][0x3a4] ;  /* 0x0000e90000037a02 */ /* 0x000fe40000000f00 */
.L_x_956:
[----:B------:R-:W-:-:S06]  /*01a0*/  USHF.L.U32 UR11, UR5, 0x7, URZ ;  /* 0x00000007050b7899 */ /* 0x000fcc000800063f */
[----:B-----5:R-:W-:-:S04]  /*01b0*/  ISETP.LE.AND P0, PT, R3, UR11, PT ;  /* 0x0000000b03007c0c */ /* 0x020fc8000bf03270 */
[----:B------:R-:W-:Y:S01]  /*01c0*/  SEL R195, R195, 0xffffffff, !P0 ;  /* 0xffffffffc3c37807 */ /* 0x000fe20004000000 */
[----:B------:R-:W-:Y:S05]  /*01d0*/  BRA `(.L_x_958) ;  /* 0x0000011000007947 */ /* 0x000fea0003800000 */
.L_x_954:
[----:B--2-4-:R-:W-:-:S04]  /*01e0*/  ISETP.NE.U32.AND P0, PT, RZ, c[0x0][0x3c0], PT ;  /* 0x0000f000ff007a0c */ /* 0x014fc80003f05070 */
[----:B------:R-:W-:-:S13]  /*01f0*/  ISETP.NE.AND.EX P0, PT, RZ, c[0x0][0x3c4], PT, P0 ;  /* 0x0000f100ff007a0c */ /* 0x000fda0003f05300 */
[----:B------:R-:W-:Y:S05]  /*0200*/  @!P0 BRA `(.L_x_959) ;  /* 0x0000002000008947 */ /* 0x000fea0003800000 */
[----:B------:R1:W5:Y:S01]  /*0210*/  LDG.E R3, [R4.64] ;  /* 0x0000000c04037981 */ /* 0x000362000c1e1900 */
[----:B------:R-:W-:Y:S05]  /*0220*/  BRA `(.L_x_960) ;  /* 0x0000009000007947 */ /* 0x000fea0003800000 */
.L_x_959:
        /* <DEDUP_REMOVED lines=8> */
.L_x_961:
[----:B------:R-:W-:Y:S02]  /*02b0*/  MOV R3, c[0x0][0x3a4] ;  /* 0x0000e90000037a02 */ /* 0x000fe40000000f00 */
.L_x_960:
[----:B------:R-:W-:-:S06]  /*02c0*/  USHF.L.U32 UR11, UR5, 0x7, URZ ;  /* 0x00000007050b7899 */ /* 0x000fcc000800063f */
[----:B-----5:R-:W-:-:S04]  /*02d0*/  ISETP.LE.AND P0, PT, R3, UR11, PT ;  /* 0x0000000b03007c0c */ /* 0x020fc8000bf03270 */
[----:B------:R-:W-:-:S04]  /*02e0*/  SEL R195, R195, 0xffffffff, !P0 ;  /* 0xffffffffc3c37807 */ /* 0x000fc80004000000 */
.L_x_958:
        /* <DEDUP_REMOVED lines=10> */
[----:B------:R-:W2:Y:S04]  /*0390*/  @P0 LDG.E R3, [R10.64] ;  /* 0x0000000c0a030981 */ /* 0x000ea8000c1e1900 */
[----:B------:R1:W3:Y:S01]  /*03a0*/  @P1 LDG.E R6, [R4.64] ;  /* 0x0000000c04061981 */ /* 0x0002e2000c1e1900 */
[----:B------:R-:W-:Y:S01]  /*03b0*/  IMAD.WIDE R8, R195, R7, c[0x0][0x2d0] ;  /* 0x0000b400c3087625 */ /* 0x000fe200078e0207 */
[----:B-1----:R-:W-:-:S06]  /*03c0*/  CS2R R4, SRZ ;  /* 0x0000000000047805 */ /* 0x002fcc000001ff00 */
[----:B------:R1:W5:Y:S04]  /*03d0*/  @P0 LDG.E R4, [R10.64] ;  /* 0x0000000c0a040981 */ /* 0x000368000c1e1900 */
[----:B------:R1:W5:Y:S01]  /*03e0*/  @P4 LDG.E R5, [R8.64] ;  /* 0x0000000c08054981 */ /* 0x000362000c1e1900 */
[----:B------:R-:W-:Y:S02]  /*03f0*/  ULDC UR10, c[0x0][0x168] ;  /* 0x00005a00000a7ab9 */ /* 0x000fe40000000800 */
[----:B------:R-:W-:Y:S01]  /*0400*/  ULDC UR14, c[0x0][0x198] ;  /* 0x00006600000e7ab9 */ /* 0x000fe20000000800 */
[----:B--2---:R-:W-:Y:S01]  /*0410*/  @P0 IMAD R3, R195, 0x40, R3 ;  /* 0x00000040c3030824 */ /* 0x004fe200078e0203 */
[----:B---3--:R2:W3:Y:S04]  /*0420*/  @P1 R2UR UR10, R6 ;  /* 0x00000000060a13c2 */ /* 0x0084e800000e0000 */
[----:B--2---:R-:W-:-:S04]  /*0430*/  @P0 SHF.R.S32.HI R6, RZ, 0x1f, R3 ;  /* 0x0000001fff060819 */ /* 0x004fc80000011403 */
[----:B------:R-:W-:Y:S01]  /*0440*/  @P0 LEA.HI R6, R6, R3, RZ, 0x6 ;  /* 0x0000000306060211 */ /* 0x000fe200078f30ff */
[----:B------:R-:W-:-:S03]  /*0450*/  IMAD.MOV.U32 R3, RZ, RZ, RZ ;  /* 0x000000ffff037224 */ /* 0x000fc600078e00ff */
[----:B------:R-:W-:Y:S01]  /*0460*/  @P0 LOP3.LUT R3, R6, 0xffffffc0, RZ, 0xc0, !PT ;  /* 0xffffffc006030812 */ /* 0x000fe200078ec0ff */
[----:B------:R-:W-:Y:S05]  /*0470*/  @P1 BRA `(.L_x_962) ;  /* 0x0000006000001947 */ /* 0x000fea0003800000 */
[----:B-1-3--:R-:W-:Y:S05]  /*0480*/  @!P0 BRA `(.L_x_962) ;  /* 0x0000005000008947 */ /* 0x00afea0003800000 */
[----:B------:R1:W2:Y:S04]  /*0490*/  LDG.E R6, [R10.64] ;  /* 0x0000000c0a067981 */ /* 0x0002a8000c1e1900 */
[----:B-1----:R-:W3:Y:S01]  /*04a0*/  LDG.E R10, [R10.64+0x4] ;  /* 0x0000040c0a0a7981 */ /* 0x002ee2000c1e1900 */
[----:B--2---:R-:W1:Y:S08]  /*04b0*/  R2UR UR10, R6 ;  /* 0x00000000060a73c2 */ /* 0x004e7000000e0000 */
[----:B---3--:R-:W1:Y:S02]  /*04c0*/  R2UR UR4, R10 ;  /* 0x000000000a0473c2 */ /* 0x008e6400000e0000 */
[----:B-1----:R-:W-:-:S06]  /*04d0*/  UIADD3 UR10, -UR10, UR4, URZ ;  /* 0x000000040a0a7290 */ /* 0x002fcc000fffe13f */
.L_x_962:
[----:B-1-3--:R-:W-:-:S04]  /*04e0*/  ISETP.NE.U32.AND P1, PT, RZ, c[0x0][0x2e0], PT ;  /* 0x0000b800ff007a0c */ /* 0x00afc80003f25070 */
[----:B------:R-:W-:-:S13]  /*04f0*/  ISETP.NE.AND.EX P1, PT, RZ, c[0x0][0x2e4], PT, P1 ;  /* 0x0000b900ff007a0c */ /* 0x000fda0003f25310 */
[----:B------:R-:W-:Y:S05]  /*0500*/  @!P1 BRA `(.L_x_963) ;  /* 0x0000004000009947 */ /* 0x000fea0003800000 */
[----:B------:R-:W-:-:S06]  /*0510*/  IMAD.WIDE R6, R195, R7, c[0x0][0x2e0] ;  /* 0x0000b800c3067625 */ /* 0x000fcc00078e0207 */
[----:B------:R-:W2:Y:S02]  /*0520*/  LDG.E R6, [R6.64] ;  /* 0x0000000c06067981 */ /* 0x000ea4000c1e1900 */
[----:B--2---:R1:W2:Y:S01]  /*0530*/  R2UR UR14, R6 ;  /* 0x00000000060e73c2 */ /* 0x0042a200000e0000 */
[----:B------:R-:W-:Y:S05]  /*0540*/  BRA `(.L_x_964) ;  /* 0x0000006000007947 */ /* 0x000fea0003800000 */
.L_x_963:
[----:B------:R-:W-:Y:S05]  /*0550*/  @!P4 BRA `(.L_x_964) ;  /* 0x000000500000c947 */ /* 0x000fea0003800000 */
[----:B------:R1:W2:Y:S04]  /*0560*/  LDG.E R6, [R8.64] ;  /* 0x0000000c08067981 */ /* 0x0002a8000c1e1900 */
[----:B-1----:R-:W3:Y:S01]  /*0570*/  LDG.E R8, [R8.64+0x4] ;  /* 0x0000040c08087981 */ /* 0x002ee2000c1e1900 */
[----:B--2---:R-:W1:Y:S08]  /*0580*/  R2UR UR14, R6 ;  /* 0x00000000060e73c2 */ /* 0x004e7000000e0000 */
[----:B---3--:R-:W1:Y:S02]  /*0590*/  R2UR UR4, R8 ;  /* 0x00000000080473c2 */ /* 0x008e6400000e0000 */
[----:B-1----:R-:W-:-:S06]  /*05a0*/  UIADD3 UR14, -UR14, UR4, URZ ;  /* 0x000000040e0e7290 */ /* 0x002fcc000fffe13f */
.L_x_964:
[----:B------:R-:W-:Y:S01]  /*05b0*/  UIADD3 UR6, UR10, 0x3f, URZ ;  /* 0x0000003f0a067890 */ /* 0x000fe2000fffe03f */
[----:B------:R-:W-:-:S03]  /*05c0*/  ISETP.LE.AND P1, PT, RZ, UR5, PT ;  /* 0x00000005ff007c0c */ /* 0x000fc6000bf23270 */
[----:B------:R-:W-:-:S04]  /*05d0*/  USHF.R.S32.HI UR4, URZ, 0x1f, UR6 ;  /* 0x0000001f3f047899 */ /* 0x000fc80008011406 */
[----:B------:R-:W-:-:S04]  /*05e0*/  ULEA.HI UR4, UR4, UR6, URZ, 0x6 ;  /* 0x0000000604047291 */ /* 0x000fc8000f8f303f */
[----:B------:R-:W-:Y:S02]  /*05f0*/  USHF.R.S32.HI UR9, URZ, 0x6, UR4 ;  /* 0x000000063f097899 */ /* 0x000fe40008011404 */
[----:B------:R-:W-:Y:S05]  /*0600*/  @!P1 BRA `(.L_x_965) ;  /* 0x0000009000009947 */ /* 0x000fea0003800000 */
[----:B--2---:R-:W-:Y:S02]  /*0610*/  UIADD3 UR4, -UR14, 0xbf, UR10 ;  /* 0x000000bf0e047890 */ /* 0x004fe4000fffe10a */
        /* <DEDUP_REMOVED lines=8> */
.L_x_965:
[----:B--2---:R-:W-:Y:S01]  /*06a0*/  UIADD3 UR4, UR11, UR10, -UR14 ;  /* 0x0000000a0b047290 */ /* 0x004fe2000fffe80e */
        /* <DEDUP_REMOVED lines=61> */
[----:B------:R-:W-:Y:S01]  /*0a80*/  IMAD.MOV.U32 R7, RZ, RZ, R0 ;  /* 0x000000ffff077224 */ /* 0x000fe200078e0000 */
[----:B------:R-:W-:Y:S01]  /*0a90*/  SHF.R.S32.HI R13, RZ, 0x1f, R195 ;  /* 0x0000001fff0d7819 */ /* 0x000fe200000114c3 */
[----:B------:R-:W-:Y:S01]  /*0aa0*/  IMAD R12, R3, 0x60, RZ ;  /* 0x00000060030c7824 */ /* 0x000fe200078e02ff */
[----:B------:R-:W-:Y:S01]  /*0ab0*/  ISETP.NE.AND P1, PT, R6, 0x1, PT ;  /* 0x000000010600780c */ /* 0x000fe20003f25270 */
[----:B------:R-:W-:Y:S01]  /*0ac0*/  IMAD.SHL.U32 R193, R2, 0x4, RZ ;  /* 0x0000000402c17824 */ /* 0x000fe200078e00ff */
[-C--:B------:R-:W-:Y:S01]  /*0ad0*/  LEA.HI R6, R182, R2.reuse, RZ, 0x2 ;  /* 0x00000002b6067211 */ /* 0x080fe200078f10ff */
[----:B------:R-:W-:Y:S01]  /*0ae0*/  UIADD3 UR15, -UR11, UR14, URZ ;  /* 0x0000000e0b0f7290 */ /* 0x000fe2000fffe13f */
[----:B------:R-:W-:Y:S01]  /*0af0*/  SEL R14, R13, RZ, !P4 ;  /* 0x000000ff0d0e7207 */ /* 0x000fe20006000000 */
[----:B------:R-:W-:Y:S01]  /*0b00*/  USHF.R.S32.HI UR4, URZ, 0x1f, UR8 ;  /* 0x0000001f3f047899 */ /* 0x000fe20008011408 */
[----:B------:R-:W-:Y:S01]  /*0b10*/  LOP3.LUT R207, R6, 0xfffffffc, RZ, 0xc0, !PT ;  /* 0xfffffffc06cf7812 */ /* 0x000fe200078ec0ff */
[----:B------:R-:W-:Y:S01]  /*0b20*/  ULDC.64 UR6, c[0x0][0x178] ;  /* 0x00005e0000067ab9 */ /* 0x000fe20000000a00 */
[----:B------:R-:W-:Y:S01]  /*0b30*/  SHF.R.S32.HI R194, RZ, 0x2, R6 ;  /* 0x00000002ffc27819 */ /* 0x000fe20000011406 */
[----:B------:R-:W-:Y:S01]  /*0b40*/  IMAD R28, R14, c[0x0][0x1e8], RZ ;  /* 0x00007a000e1c7a24 */ /* 0x000fe200078e02ff */
[----:B------:R-:W-:Y:S01]  /*0b50*/  SHF.R.S32.HI R9, RZ, 0x1f, R2 ;  /* 0x0000001fff097819 */ /* 0x000fe20000011402 */
[----:B------:R-:W-:Y:S01]  /*0b60*/  IMAD.IADD R207, R2, 0x1, -R207 ;  /* 0x0000000102cf7824 */ /* 0x000fe200078e0acf */
[----:B------:R-:W-:Y:S01]  /*0b70*/  IADD3 R26, P2, R12, R2, RZ ;  /* 0x000000020c1a7210 */ /* 0x000fe20007f5e0ff */
[----:B------:R-:W-:Y:S01]  /*0b80*/  @P1 IMAD.HI.U32 R8, R0, c[0x0][0x24c], RZ ;  /* 0x0000930000081a27 */ /* 0x000fe200078e00ff */
[----:B-----5:R-:W-:Y:S01]  /*0b90*/  IADD3 R30, P3, R194, R4, RZ ;  /* 0x00000004c21e7210 */ /* 0x020fe20007f7e0ff */
[----:B------:R-:W-:Y:S01]  /*0ba0*/  UIMAD UR16, UR4, UR6, URZ ;  /* 0x00000006041072a4 */ /* 0x000fe2000f8e023f */
[----:B------:R-:W-:Y:S01]  /*0bb0*/  SEL R36, R195, RZ, !P4 ;  /* 0x000000ffc3247207 */ /* 0x000fe20006000000 */
[----:B------:R-:W-:Y:S01]  /*0bc0*/  IMAD.SHL.U32 R10, R207, 0x8, RZ ;  /* 0x00000008cf0a7824 */ /* 0x000fe200078e00ff */
[----:B------:R-:W-:Y:S01]  /*0bd0*/  @P1 SHF.R.U32.HI R7, RZ, c[0x0][0x250], R8 ;  /* 0x00009400ff071a19 */ /* 0x000fe20000011608 */
[----:B------:R-:W-:Y:S01]  /*0be0*/  IMAD R14, R14, c[0x0][0x1b8], RZ ;  /* 0x00006e000e0e7a24 */ /* 0x000fe200078e02ff */
[----:B------:R-:W-:Y:S01]  /*0bf0*/  SHF.R.S32.HI R8, RZ, 0x1f, R194 ;  /* 0x0000001fff087819 */ /* 0x000fe200000114c2 */
[C---:B------:R-:W-:Y:S01]  /*0c00*/  IMAD R28, R36.reuse, c[0x0][0x1ec], R28 ;  /* 0x00007b00241c7a24 */ /* 0x040fe200078e021c */
[----:B------:R-:W-:Y:S01]  /*0c10*/  SHF.R.S32.HI R17, RZ, 0x1f, R7 ;  /* 0x0000001fff117819 */ /* 0x000fe20000011407 */
[----:B------:R-:W-:Y:S01]  /*0c20*/  IMAD R14, R36, c[0x0][0x1bc], R14 ;  /* 0x00006f00240e7a24 */ /* 0x000fe200078e020e */
[--C-:B------:R-:W-:Y:S01]  /*0c30*/  SHF.R.S32.HI R11, RZ, 0x1f, R10.reuse ;  /* 0x0000001fff0b7819 */ /* 0x100fe2000001140a */
[----:B------:R-:W-:Y:S01]  /*0c40*/  UIMAD.WIDE.U32 UR18, UR8, UR6, URZ ;  /* 0x00000006081272a5 */ /* 0x000fe2000f8e003f */
[----:B------:R-:W-:Y:S01]  /*0c50*/  IADD3 R20, P1, R194, R5, RZ ;  /* 0x00000005c2147210 */ /* 0x000fe20007f3e0ff */
[----:B------:R-:W-:Y:S01]  /*0c60*/  IMAD R18, R17, c[0x0][0x1e0], RZ ;  /* 0x0000780011127a24 */ /* 0x000fe200078e02ff */
[----:B------:R-:W-:Y:S01]  /*0c70*/  LEA.HI.X.SX32 R27, R12, R9, 0x1, P2 ;  /* 0x000000090c1b7211 */ /* 0x000fe200010f0eff */
[----:B------:R-:W-:Y:S01]  /*0c80*/  IMAD.WIDE.U32 R22, R7, c[0x0][0x1e0], R10 ;  /* 0x0000780007167a25 */ /* 0x000fe200078e000a */
[-C--:B------:R-:W-:Y:S01]  /*0c90*/  LEA.HI.X.SX32 R21, R5, R8.reuse, 0x1, P1 ;  /* 0x0000000805157211 */ /* 0x080fe200008f0eff */
[----:B------:R-:W-:Y:S01]  /*0ca0*/  UIMAD UR7, UR8, UR7, UR16 ;  /* 0x00000007080772a4 */ /* 0x000fe2000f8e0210 */
[----:B------:R-:W-:Y:S01]  /*0cb0*/  LEA.HI.X.SX32 R9, R4, R8, 0x1, P3 ;  /* 0x0000000804097211 */ /* 0x000fe200018f0eff */
[----:B------:R-:W-:Y:S01]  /*0cc0*/  IMAD R18, R7, c[0x0][0x1e4], R18 ;  /* 0x0000790007127a24 */ /* 0x000fe200078e0212 */
[----:B------:R-:W-:Y:S01]  /*0cd0*/  SHF.R.S32.HI R4, RZ, 0x1f, R3 ;  /* 0x0000001fff047819 */ /* 0x000fe20000011403 */
[----:B------:R-:W-:Y:S01]  /*0ce0*/  IMAD.WIDE.U32 R26, R0, c[0x0][0x238], R26 ;  /* 0x00008e00001a7a25 */ /* 0x000fe200078e001a */
[----:B------:R-:W-:Y:S01]  /*0cf0*/  IADD3 R32, P1, R193, R3, RZ ;  /* 0x00000003c1207210 */ /* 0x000fe20007f3e0ff */
[----:B------:R-:W-:Y:S01]  /*0d00*/  UIADD3 UR7, UR19, UR7, URZ ;  /* 0x0000000713077290 */ /* 0x000fe2000fffe03f */
[----:B------:R-:W-:Y:S01]  /*0d10*/  LEA.HI R8, R182, R2, RZ, 0x5 ;  /* 0x00000002b6087211 */ /* 0x000fe200078f28ff */
[----:B------:R-:W-:Y:S01]  /*0d20*/  IMAD.IADD R19, R23, 0x1, R18 ;  /* 0x0000000117137824 */ /* 0x000fe200078e0212 */
[----:B------:R-:W-:Y:S01]  /*0d30*/  LEA.HI.X.SX32 R33, R193, R4, 0x1, P1 ;  /* 0x00000004c1217211 */ /* 0x000fe200008f0eff */
[----:B------:R-:W-:Y:S01]  /*0d40*/  IMAD.MOV.U32 R18, RZ, RZ, R22 ;  /* 0x000000ffff127224 */ /* 0x000fe200078e0016 */
[----:B------:R-:W-:Y:S01]  /*0d50*/  SHF.R.S32.HI R16, RZ, 0x5, R8 ;  /* 0x00000005ff107819 */ /* 0x000fe20000011408 */
[----:B------:R-:W-:Y:S01]  /*0d60*/  IMAD.U32 R22, RZ, RZ, UR5 ;  /* 0x00000005ff167e24 */ /* 0x000fe2000f8e00ff */
[----:B------:R-:W-:Y:S01]  /*0d70*/  SHF.R.S32.HI R24, RZ, 0x1f, R0 ;  /* 0x0000001fff187819 */ /* 0x000fe20000011400 */
[----:B------:R-:W-:Y:S01]  /*0d80*/  IMAD.WIDE.U32 R18, R36, c[0x0][0x1e8], R18 ;  /* 0x00007a0024127a25 */ /* 0x000fe200078e0012 */
[C---:B------:R-:W-:Y:S01]  /*0d90*/  IADD3 R190, R10.reuse, 0x40, RZ ;  /* 0x000000400abe7810 */ /* 0x040fe20007ffe0ff */
[----:B------:R-:W-:Y:S01]  /*0da0*/  USHF.L.U32 UR17, UR8, 0x6, URZ ;  /* 0x0000000608117899 */ /* 0x000fe2000800063f */
[----:B------:R-:W-:Y:S01]  /*0db0*/  ISETP.GE.AND P4, PT, R10, c[0x0][0x1cc], PT ;  /* 0x000073000a007a0c */ /* 0x000fe20003f86270 */
[----:B------:R-:W-:Y:S01]  /*0dc0*/  IMAD.WIDE R22, R22, 0x80, R20 ;  /* 0x0000008016167825 */ /* 0x000fe200078e0214 */
[-C--:B------:R-:W-:Y:S01]  /*0dd0*/  LEA.HI R21, R182, R2.reuse, RZ, 0x3 ;  /* 0x00000002b6157211 */ /* 0x080fe200078f18ff */
[----:B------:R-:W-:Y:S01]  /*0de0*/  USHF.R.S32.HI UR16, URZ, 0x1f, UR17 ;  /* 0x0000001f3f107899 */ /* 0x000fe20008011411 */
[----:B------:R-:W-:Y:S01]  /*0df0*/  ISETP.GE.AND P5, PT, R190, c[0x0][0x1cc], PT ;  /* 0x00007300be007a0c */ /* 0x000fe20003fa6270 */
[----:B------:R-:W-:Y:S01]  /*0e00*/  IMAD.IADD R29, R19, 0x1, R28 ;  /* 0x00000001131d7824 */ /* 0x000fe200078e021c */
[----:B------:R-:W-:Y:S01]  /*0e10*/  LEA.HI R19, R182, R2, RZ, 0x4 ;  /* 0x00000002b6137211 */ /* 0x000fe200078f20ff */
[----:B------:R-:W-:Y:S01]  /*0e20*/  IMAD.SHL.U32 R4, R21, 0x8, RZ ;  /* 0x0000000815047824 */ /* 0x000fe200078e00ff */
[----:B------:R-:W-:Y:S01]  /*0e30*/  SEL R198, R195, RZ, !P0 ;  /* 0x000000ffc3c67207 */ /* 0x000fe20004000000 */
[----:B------:R-:W-:Y:S01]  /*0e40*/  IMAD.MOV.U32 R28, RZ, RZ, R18 ;  /* 0x000000ffff1c7224 */ /* 0x000fe200078e0012 */
[----:B------:R-:W-:Y:S01]  /*0e50*/  SHF.R.S32.HI R5, RZ, 0x4, R19 ;  /* 0x00000004ff057819 */ /* 0x000fe20000011413 */
[----:B------:R-:W-:Y:S01]  /*0e60*/  IMAD R3, R23, c[0x0][0x1d8], RZ ;  /* 0x0000760017037a24 */ /* 0x000fe200078e02ff */
[----:B------:R-:W-:Y:S01]  /*0e70*/  LOP3.LUT R4, R4, 0xc0, RZ, 0xc0, !PT ;  /* 0x000000c004047812 */ /* 0x000fe200078ec0ff */
[----:B------:R-:W-:Y:S01]  /*0e80*/  IMAD.WIDE.U32 R28, R22, c[0x0][0x1d8], R28 ;  /* 0x00007600161c7a25 */ /* 0x000fe200078e001c */
[----:B------:R-:W-:-:S02]  /*0e90*/  LEA.HI R12, R19, R5, RZ, 0x1 ;  /* 0x00000005130c7211 */ /* 0x000fc400078f08ff */
[----:B------:R-:W-:Y:S01]  /*0ea0*/  SHF.R.U32.HI R15, RZ, 0x3, R4 ;  /* 0x00000003ff0f7819 */ /* 0x000fe20000011604 */
[----:B------:R-:W-:Y:S01]  /*0eb0*/  IMAD R3, R22, c[0x0][0x1dc], R3 ;  /* 0x0000770016037a24 */ /* 0x000fe200078e0203 */
[----:B------:R-:W-:Y:S01]  /*0ec0*/  LOP3.LUT R4, R4, 0x18, R10, 0xf8, !PT ;  /* 0x0000001804047812 */ /* 0x000fe200078ef80a */
[----:B------:R-:W-:Y:S01]  /*0ed0*/  IMAD R204, R24, c[0x0][0x288], RZ ;  /* 0x0000a20018cc7a24 */ /* 0x000fe200078e02ff */
[----:B------:R-:W-:Y:S01]  /*0ee0*/  LOP3.LUT R12, R12, 0xfffffffe, RZ, 0xc0, !PT ;  /* 0xfffffffe0c0c7812 */ /* 0x000fe200078ec0ff */
[----:B------:R-:W-:Y:S01]  /*0ef0*/  IMAD.IADD R3, R29, 0x1, R3 ;  /* 0x000000011d037824 */ /* 0x000fe200078e0203 */
[----:B------:R-:W-:Y:S01]  /*0f00*/  LOP3.LUT R15, R4, R15, RZ, 0x3c, !PT ;  /* 0x0000000f040f7212 */ /* 0x000fe200078e3cff */
[----:B------:R-:W-:Y:S01]  /*0f10*/  IMAD R196, R24, c[0x0][0x238], RZ ;  /* 0x00008e0018c47a24 */ /* 0x000fe200078e02ff */
[----:B------:R-:W-:Y:S01]  /*0f20*/  LEA.HI R4, R6, R194, RZ, 0x1 ;  /* 0x000000c206047211 */ /* 0x000fe200078f08ff */
[----:B------:R-:W-:Y:S01]  /*0f30*/  IMAD.IADD R12, R5, 0x1, -R12 ;  /* 0x00000001050c7824 */ /* 0x000fe200078e0a0c */
[----:B------:R-:W-:Y:S01]  /*0f40*/  LEA R38, P1, R28, c[0x0][0x1c0], 0x1 ;  /* 0x000070001c267a11 */ /* 0x000fe200078208ff */
[----:B------:R-:W-:Y:S01]  /*0f50*/  IMAD.MOV.U32 R5, RZ, RZ, c[0x0][0x1d8] ;  /* 0x00007600ff057624 */ /* 0x000fe200078e00ff */
[----:B------:R-:W-:Y:S01]  /*0f60*/  LOP3.LUT R4, R4, 0x7fffffe, RZ, 0xc0, !PT ;  /* 0x07fffffe04047812 */ /* 0x000fe200078ec0ff */
[----:B------:R-:W-:Y:S01]  /*0f70*/  IMAD.WIDE.U32 R34, R0, c[0x0][0x270], R32 ;  /* 0x00009c0000227a25 */ /* 0x000fe200078e0020 */
[----:B------:R-:W-:-:S02]  /*0f80*/  LEA.HI.X R39, R28, c[0x0][0x1c4], R3, 0x1, P1 ;  /* 0x000071001c277a11 */ /* 0x000fc400008f0c03 */
[----:B------:R-:W-:Y:S01]  /*0f90*/  LEA R28, P1, R5, R38, 0x7 ;  /* 0x00000026051c7211 */ /* 0x000fe200078238ff */
[----:B------:R-:W-:Y:S01]  /*0fa0*/  IMAD.IADD R4, R194, 0x1, -R4 ;  /* 0x00000001c2047824 */ /* 0x000fe200078e0a04 */
[----:B------:R-:W-:Y:S01]  /*0fb0*/  LOP3.LUT R19, R19, 0xfffffff0, RZ, 0xc0, !PT ;  /* 0xfffffff013137812 */ /* 0x000fe200078ec0ff */
[----:B------:R-:W-:Y:S01]  /*0fc0*/  IMAD.MOV.U32 R3, RZ, RZ, c[0x0][0x1dc] ;  /* 0x00007700ff037624 */ /* 0x000fe200078e00ff */
[----:B------:R-:W-:Y:S01]  /*0fd0*/  SEL R13, R13, RZ, !P0 ;  /* 0x000000ff0d0d7207 */ /* 0x000fe20004000000 */
[----:B------:R-:W-:Y:S01]  /*0fe0*/  IMAD R4, R16, 0x8, R4 ;  /* 0x0000000810047824 */ /* 0x000fe200078e0204 */
[----:B------:R-:W-:Y:S01]  /*0ff0*/  LEA.HI R18, R8, R16, RZ, 0x1 ;  /* 0x0000001008127211 */ /* 0x000fe200078f08ff */
[----:B------:R-:W-:Y:S01]  /*1000*/  IMAD R204, R0, c[0x0][0x28c], R204 ;  /* 0x0000a30000cc7a24 */ /* 0x000fe200078e02cc */
[----:B------:R-:W-:Y:S01]  /*1010*/  LEA.HI.X R29, R5, R39, R3, 0x7, P1 ;  /* 0x00000027051d7211 */ /* 0x000fe200008f3c03 */
[----:B------:R-:W-:Y:S01]  /*1020*/  IMAD.U32 R4, R4, 0x20, R15 ;  /* 0x0000002004047824 */ /* 0x000fe200078e000f */
[----:B------:R-:W-:Y:S01]  /*1030*/  IADD3 R5, R10, 0x20, RZ ;  /* 0x000000200a057810 */ /* 0x000fe20007ffe0ff */
[----:B------:R-:W-:Y:S01]  /*1040*/  IMAD R3, R17, c[0x0][0x1b0], RZ ;  /* 0x00006c0011037a24 */ /* 0x000fe200078e02ff */
[----:B------:R-:W-:Y:S01]  /*1050*/  IADD3 R15, -R194, UR15, RZ ;  /* 0x0000000fc20f7c10 */ /* 0x000fe2000fffe1ff */
[C---:B------:R-:W-:Y:S01]  /*1060*/  IMAD R196, R0.reuse, c[0x0][0x23c], R196 ;  /* 0x00008f0000c47a24 */ /* 0x040fe200078e02c4 */
[----:B------:R-:W-:Y:S01]  /*1070*/  ISETP.GE.AND P6, PT, R5, c[0x0][0x1cc], PT ;  /* 0x0000730005007a0c */ /* 0x000fe20003fc6270 */
[----:B------:R-:W-:Y:S01]  /*1080*/  IMAD.WIDE.U32 R32, R0, c[0x0][0x288], R32 ;  /* 0x0000a20000207a25 */ /* 0x000fe200078e0020 */
[----:B------:R-:W-:-:S02]  /*1090*/  LOP3.LUT R17, R21, 0xfffffff8, RZ, 0xc0, !PT ;  /* 0xfffffff815117812 */ /* 0x000fc400078ec0ff */
[----:B------:R-:W-:Y:S01]  /*10a0*/  ISETP.LT.OR P3, PT, R15, 0x1, P4 ;  /* 0x000000010f00780c */ /* 0x000fe20002761670 */
[----:B------:R-:W-:Y:S01]  /*10b0*/  IMAD R3, R7, c[0x0][0x1b4], R3 ;  /* 0x00006d0007037a24 */ /* 0x000fe200078e0203 */
[----:B------:R-:W-:Y:S01]  /*10c0*/  ISETP.LT.OR P2, PT, R15, 0x1, P6 ;  /* 0x000000010f00780c */ /* 0x000fe20003741670 */
[----:B------:R-:W-:Y:S01]  /*10d0*/  IMAD.WIDE.U32 R40, R7, c[0x0][0x1b0], R10 ;  /* 0x00006c0007287a25 */ /* 0x000fe200078e000a */
[C---:B------:R-:W-:Y:S02]  /*10e0*/  ISETP.LT.OR P1, PT, R15.reuse, 0x1, P5 ;  /* 0x000000010f00780c */ /* 0x040fe40002f21670 */
[C---:B------:R-:W-:Y:S01]  /*10f0*/  ISETP.LT.OR P4, PT, R15.reuse, 0x41, P4 ;  /* 0x000000410f00780c */ /* 0x040fe20002781670 */
[----:B------:R-:W-:Y:S01]  /*1100*/  IMAD.IADD R17, R2, 0x1, -R17 ;  /* 0x0000000102117824 */ /* 0x000fe200078e0a11 */
[----:B------:R-:W-:Y:S01]  /*1110*/  ISETP.LT.OR P6, PT, R15, 0x41, P6 ;  /* 0x000000410f00780c */ /* 0x000fe200037c1670 */
[----:B------:R-:W-:Y:S01]  /*1120*/  IMAD.IADD R205, R33, 0x1, R204 ;  /* 0x0000000121cd7824 */ /* 0x000fe200078e02cc */
[----:B------:R-:W-:Y:S01]  /*1130*/  ISETP.GE.AND P0, PT, R5, c[0x0][0x19c], PT ;  /* 0x0000670005007a0c */ /* 0x000fe20003f06270 */
[----:B------:R-:W-:Y:S01]  /*1140*/  IMAD.IADD R197, R27, 0x1, R196 ;  /* 0x000000011bc57824 */ /* 0x000fe200078e02c4 */
[----:B------:R-:W-:Y:S01]  /*1150*/  ISETP.LT.OR P5, PT, R15, 0x41, P5 ;  /* 0x000000410f00780c */ /* 0x000fe20002fa1670 */
[----:B------:R-:W-:Y:S01]  /*1160*/  IMAD.MOV.U32 R204, RZ, RZ, R32 ;  /* 0x000000ffffcc7224 */ /* 0x000fe200078e0020 */
[----:B------:R-:W-:Y:S01]  /*1170*/  LOP3.LUT R18, R18, 0xfffffffe, RZ, 0xc0, !PT ;  /* 0xfffffffe12127812 */ /* 0x000fe200078ec0ff */
[----:B------:R-:W-:Y:S01]  /*1180*/  IMAD.MOV.U32 R196, RZ, RZ, R26 ;  /* 0x000000ffffc47224 */ /* 0x000fe200078e001a */
[----:B------:R-:W-:Y:S01]  /*1190*/  LOP3.LUT R8, R8, 0xffffffe0, RZ, 0xc0, !PT ;  /* 0xffffffe008087812 */ /* 0x000fe200078ec0ff */
[----:B------:R-:W-:-:S02]  /*11a0*/  IMAD R32, R9, c[0x0][0x178], RZ ;  /* 0x00005e0009207a24 */ /* 0x000fc400078e02ff */
[----:B------:R-:W-:Y:S01]  /*11b0*/  IMAD R26, R9, c[0x0][0x208], RZ ;  /* 0x00008200091a7a24 */ /* 0x000fe200078e02ff */
[----:B------:R-:W-:Y:S01]  /*11c0*/  LEA.HI R9, R17, R17, RZ, 0x1 ;  /* 0x0000001111097211 */ /* 0x000fe200078f08ff */
[----:B------:R-:W-:Y:S01]  /*11d0*/  IMAD.IADD R41, R41, 0x1, R3 ;  /* 0x0000000129297824 */ /* 0x000fe200078e0203 */
[----:B------:R-:W-:Y:S01]  /*11e0*/  LEA.HI R3, R182, R2, RZ, 0x6 ;  /* 0x00000002b6037211 */ /* 0x000fe200078f30ff */
[----:B------:R-:W-:Y:S01]  /*11f0*/  IMAD.SHL.U32 R4, R4, 0x2, RZ ;  /* 0x0000000204047824 */ /* 0x000fe200078e00ff */
[----:B------:R-:W-:Y:S01]  /*1200*/  LOP3.LUT R7, R9, 0x7fffffe, RZ, 0xc0, !PT ;  /* 0x07fffffe09077812 */ /* 0x000fe200078ec0ff */
[----:B------:R-:W-:Y:S01]  /*1210*/  IMAD.IADD R19, R2, 0x1, -R19 ;  /* 0x0000000102137824 */ /* 0x000fe200078e0a13 */
[----:B------:R-:W-:Y:S01]  /*1220*/  SHF.R.S32.HI R3, RZ, 0x6, R3 ;  /* 0x00000006ff037819 */ /* 0x000fe20000011403 */
[----:B------:R-:W-:Y:S01]  /*1230*/  IMAD.WIDE.U32 R36, R36, c[0x0][0x1b8], R40 ;  /* 0x00006e0024247a25 */ /* 0x000fe200078e0028 */
[----:B------:R-:W-:Y:S01]  /*1240*/  @!PT LDS RZ, [RZ] ;  /* 0x00000000fffff984 */ /* 0x000fe20000000800 */
[----:B------:R-:W-:Y:S01]  /*1250*/  @!PT LDS RZ, [RZ] ;  /* 0x00000000fffff984 */ /* 0x000fe20000000800 */
[----:B------:R-:W-:Y:S01]  /*1260*/  @!PT LDS RZ, [RZ] ;  /* 0x00000000fffff984 */ /* 0x000fe20000000800 */
[----:B------:R1:W-:Y:S01]  /*1270*/  LDGSTS.E.BYPASS.LTC128B.128 [R4+0x6080], [R38.64], !P3 ;  /* 0x0608000026047fae */ /* 0x0003e2000d901d4c */
[----:B------:R-:W-:-:S02]  /*1280*/  ISETP.GE.AND P3, PT, R190, c[0x0][0x19c], PT ;  /* 0x00006700be007a0c */ /* 0x000fc40003f66270 */
[----:B------:R-:W-:Y:S01]  /*1290*/  IMAD.IADD R7, R17, 0x1, -R7 ;  /* 0x0000000111077824 */ /* 0x000fe200078e0a07 */
[----:B------:R1:W-:Y:S01]  /*12a0*/  LDGSTS.E.BYPASS.LTC128B.128 [R4+0x8080], [R38.64+0x40], !P2 ;  /* 0x0808004026047fae */ /* 0x0003e2000d101d4c */
[----:B------:R-:W-:Y:S01]  /*12b0*/  ISETP.GE.AND P2, PT, R10, c[0x0][0x19c], PT ;  /* 0x000067000a007a0c */ /* 0x000fe20003f46270 */
[----:B------:R-:W-:Y:S01]  /*12c0*/  IMAD R180, R12, 0x4, R3 ;  /* 0x000000040cb47824 */ /* 0x000fe200078e0203 */
[----:B------:R-:W-:Y:S01]  /*12d0*/  SHF.R.S32.HI R20, RZ, 0x1f, R19 ;  /* 0x0000001fff147819 */ /* 0x000fe20000011413 */
[----:B------:R1:W-:Y:S01]  /*12e0*/  LDGSTS.E.BYPASS.LTC128B.128 [R4+0xa080], [R38.64+0x80], !P1 ;  /* 0x0a08008026047fae */ /* 0x0003e2000c901d4c */
[----:B------:R-:W-:Y:S01]  /*12f0*/  ISETP.LT.OR P1, PT, R15, 0x1, P2 ;  /* 0x000000010f00780c */ /* 0x000fe20001721670 */
[----:B------:R-:W-:Y:S01]  /*1300*/  IMAD.IADD R37, R37, 0x1, R14 ;  /* 0x0000000125257824 */ /* 0x000fe200078e020e */
[C---:B------:R-:W-:Y:S01]  /*1310*/  ISETP.LT.OR P2, PT, R15.reuse, 0x41, P2 ;  /* 0x000000410f00780c */ /* 0x040fe20001741670 */
[----:B------:R2:W-:Y:S01]  /*1320*/  LDGSTS.E.BYPASS.LTC128B.128 [R4+0x7080], [R28.64], !P4 ;  /* 0x070800001c047fae */ /* 0x0005e2000e101d4c */
[C---:B------:R-:W-:Y:S01]  /*1330*/  ISETP.LT.OR P4, PT, R15.reuse, 0x1, P0 ;  /* 0x000000010f00780c */ /* 0x040fe20000781670 */
[----:B------:R-:W-:Y:S01]  /*1340*/  IMAD R180, R180, 0x8, R7 ;  /* 0x00000008b4b47824 */ /* 0x000fe200078e0207 */
[C---:B------:R-:W-:Y:S01]  /*1350*/  ISETP.LT.OR P0, PT, R15.reuse, 0x41, P0 ;  /* 0x000000410f00780c */ /* 0x040fe20000701670 */
[----:B------:R2:W-:Y:S01]  /*1360*/  LDGSTS.E.BYPASS.LTC128B.128 [R4+0x9080], [R28.64+0x40], !P6 ;  /* 0x090800401c047fae */ /* 0x0005e2000f101d4c */
[C---:B------:R-:W-:Y:S01]  /*1370*/  ISETP.LT.OR P6, PT, R15.reuse, 0x1, P3 ;  /* 0x000000010f00780c */ /* 0x040fe20001fc1670 */
[----:B------:R-:W-:Y:S01]  /*1380*/  IMAD R208, R24, c[0x0][0x270], RZ ;  /* 0x00009c0018d07a24 */ /* 0x000fe200078e02ff */
[----:B------:R-:W-:Y:S01]  /*1390*/  ISETP.LT.OR P3, PT, R15, 0x41, P3 ;  /* 0x000000410f00780c */ /* 0x000fe20001f61670 */
[----:B------:R-:W-:Y:S01]  /*13a0*/  IMAD R15, R23, c[0x0][0x1a8], RZ ;  /* 0x00006a00170f7a24 */ /* 0x000fe200078e02ff */
[-C--:B------:R-:W-:Y:S01]  /*13b0*/  LEA.HI R7, R19, R19.reuse, RZ, 0x1 ;  /* 0x0000001313077211 */ /* 0x080fe200078f08ff */
[----:B------:R2:W-:Y:S01]  /*13c0*/  LDGSTS.E.BYPASS.LTC128B.128 [R4+0xb080], [R28.64+0x80], !P5 ;  /* 0x0b0800801c047fae */ /* 0x0005e2000e901d4c */
[----:B------:R-:W-:Y:S01]  /*13d0*/  LEA.HI R20, R20, R19, RZ, 0x3 ;  /* 0x0000001314147211 */ /* 0x000fe200078f18ff */
[C---:B------:R-:W-:Y:S01]  /*13e0*/  IMAD R15, R22.reuse, c[0x0][0x1ac], R15 ;  /* 0x00006b00160f7a24 */ /* 0x040fe200078e020f */
[----:B------:R-:W-:Y:S01]  /*13f0*/  LOP3.LUT R178, R7, 0x7fffffe, RZ, 0xc0, !PT ;  /* 0x07fffffe07b27812 */ /* 0x000fe200078ec0ff */
[----:B------:R-:W-:Y:S01]  /*1400*/  IMAD.WIDE.U32 R22, R22, c[0x0][0x1a8], R36 ;  /* 0x00006a0016167a25 */ /* 0x000fe200078e0024 */
[----:B------:R-:W-:-:S02]  /*1410*/  LOP3.LUT R14, R20, 0xfffffff8, RZ, 0xc0, !PT ;  /* 0xfffffff8140e7812 */ /* 0x000fc400078ec0ff */
[----:B------:R-:W-:Y:S01]  /*1420*/  LEA.HI R182, R182, R2, RZ, 0x7 ;  /* 0x00000002b6b67211 */ /* 0x000fe200078f38ff */
[----:B------:R-:W-:Y:S01]  /*1430*/  IMAD.IADD R15, R23, 0x1, R15 ;  /* 0x00000001170f7824 */ /* 0x000fe200078e020f */
[----:B------:R-:W-:Y:S01]  /*1440*/  SHF.R.S32.HI R20, RZ, 0x3, R20 ;  /* 0x00000003ff147819 */ /* 0x000fe20000011414 */
[C---:B------:R-:W-:Y:S01]  /*1450*/  IMAD.IADD R178, R19.reuse, 0x1, -R178 ;  /* 0x0000000113b27824 */ /* 0x040fe200078e0ab2 */
[----:B------:R-:W-:Y:S01]  /*1460*/  SHF.R.U32.HI R182, RZ, 0x4, R182 ;  /* 0x00000004ffb67819 */ /* 0x000fe200000116b6 */
[----:B------:R-:W-:Y:S01]  /*1470*/  IMAD.IADD R14, R19, 0x1, -R14 ;  /* 0x00000001130e7824 */ /* 0x000fe200078e0a0e */
[----:B------:R-:W-:Y:S01]  /*1480*/  IADD3 R206, R4, 0xc080, RZ ;  /* 0x0000c08004ce7810 */ /* 0x000fe20007ffe0ff */
[----:B------:R-:W-:Y:S01]  /*1490*/  IMAD R208, R0, c[0x0][0x274], R208 ;  /* 0x00009d0000d07a24 */ /* 0x000fe200078e02d0 */
[----:B------:R-:W-:Y:S01]  /*14a0*/  IADD3 R203, R4, 0x12080, RZ ;  /* 0x0001208004cb7810 */ /* 0x000fe20007ffe0ff */
[----:B------:R-:W-:Y:S02]  /*14b0*/  IMAD.MOV.U32 R19, RZ, RZ, c[0x0][0x1a8] ;  /* 0x00006a00ff137624 */ /* 0x000fe400078e00ff */
[----:B------:R-:W-:-:S02]  /*14c0*/  IMAD.IADD R209, R35, 0x1, R208 ;  /* 0x0000000123d17824 */ /* 0x000fc400078e02d0 */
[----:B------:R-:W-:Y:S02]  /*14d0*/  IMAD.MOV.U32 R208, RZ, RZ, R34 ;  /* 0x000000ffffd07224 */ /* 0x000fe400078e0022 */
[C---:B------:R-:W-:Y:S02]  /*14e0*/  IMAD R32, R30.reuse, c[0x0][0x17c], R32 ;  /* 0x00005f001e207a24 */ /* 0x040fe400078e0220 */
[----:B------:R-:W-:Y:S01]  /*14f0*/  IMAD.WIDE.U32 R34, R30, c[0x0][0x178], R10 ;  /* 0x00005e001e227a25 */ /* 0x000fe200078e000a */
[----:B--2---:R-:W-:-:S03]  /*1500*/  LEA R28, P5, R22, c[0x0][0x190], 0x1 ;  /* 0x00006400161c7a11 */ /* 0x004fc600078a08ff */
[----:B------:R-:W-:Y:S02]  /*1510*/  IMAD.IADD R33, R35, 0x1, R32 ;  /* 0x0000000123217824 */ /* 0x000fe400078e0220 */
[----:B------:R-:W-:Y:S01]  /*1520*/  IMAD.SHL.U32 R179, R17, 0x40, RZ ;  /* 0x0000004011b37824 */ /* 0x000fe200078e00ff */
[----:B------:R-:W-:Y:S01]  /*1530*/  LEA.HI.X R29, R22, c[0x0][0x194], R15, 0x1, P5 ;  /* 0x00006500161d7a11 */ /* 0x000fe200028f0c0f */
[----:B------:R-:W-:Y:S01]  /*1540*/  IMAD.IADD R15, R16, 0x1, -R18 ;  /* 0x00000001100f7824 */ /* 0x000fe200078e0a12 */
[----:B------:R-:W-:Y:S01]  /*1550*/  LEA R22, P5, R19, R28, 0x7 ;  /* 0x0000001c13167211 */ /* 0x000fe200078a38ff */
[----:B------:R-:W-:Y:S01]  /*1560*/  IMAD.MOV.U32 R18, RZ, RZ, c[0x0][0x1ac] ;  /* 0x00006b00ff127624 */ /* 0x000fe200078e00ff */
[----:B------:R-:W-:Y:S01]  /*1570*/  LOP3.LUT R179, R179, 0x1c0, RZ, 0xc0, !PT ;  /* 0x000001c0b3b37812 */ /* 0x000fe200078ec0ff */
[----:B------:R-:W-:Y:S01]  /*1580*/  IMAD.MOV.U32 R32, RZ, RZ, R34 ;  /* 0x000000ffff207224 */ /* 0x000fe200078e0022 */
[----:B------:R2:W-:Y:S01]  /*1590*/  LDGSTS.E.BYPASS.LTC128B.128 [R4+0x80], [R28.64], !P1 ;  /* 0x000800001c047fae */ /* 0x0005e2000c901d4c */
[----:B------:R-:W-:Y:S01]  /*15a0*/  IMAD R200, R24, c[0x0][0x180], RZ ;  /* 0x0000600018c87a24 */ /* 0x000fe200078e02ff */
[----:B------:R-:W-:Y:S01]  /*15b0*/  LEA.HI.X R23, R19, R29, R18, 0x7, P5 ;  /* 0x0000001d13177211 */ /* 0x000fe200028f3c12 */
[----:B------:R-:W-:Y:S01]  /*15c0*/  IMAD.SHL.U32 R16, R16, 0x10, RZ ;  /* 0x0000001010107824 */ /* 0x000fe200078e00ff */
[----:B------:R-:W-:Y:S01]  /*15d0*/  ISETP.GE.AND P5, PT, R10, c[0x0][0x16c], PT ;  /* 0x00005b000a007a0c */ /* 0x000fe20003fa6270 */
[C---:B------:R-:W-:Y:S01]  /*15e0*/  IMAD R200, R0.reuse, c[0x0][0x184], R200 ;  /* 0x0000610000c87a24 */ /* 0x040fe200078e02c8 */
[----:B------:R-:W-:Y:S01]  /*15f0*/  SHF.R.S32.HI R19, RZ, 0x1, R7 ;  /* 0x00000001ff137819 */ /* 0x000fe20000011407 */
[----:B------:R-:W-:Y:S01]  /*1600*/  IMAD.WIDE.U32 R32, R0, c[0x0][0x180], R32 ;  /* 0x0000600000207a25 */ /* 0x000fe200078e0020 */
[----:B------:R-:W-:Y:S01]  /*1610*/  SEL R191, RZ, 0x1, P5 ;  /* 0x00000001ffbf7807 */ /* 0x000fe20002800000 */
[----:B------:R2:W-:Y:S01]  /*1620*/  LDGSTS.E.BYPASS.LTC128B.128 [R4+0x2080], [R28.64+0x40], !P4 ;  /* 0x020800401c047fae */ /* 0x0005e2000e101d4c */
[----:B------:R-:W-:Y:S01]  /*1630*/  ISETP.GE.AND P5, PT, R190, c[0x0][0x16c], PT ;  /* 0x00005b00be007a0c */ /* 0x000fe20003fa6270 */
[----:B------:R-:W-:Y:S01]  /*1640*/  IMAD.IADD R201, R33, 0x1, R200 ;  /* 0x0000000121c97824 */ /* 0x000fe200078e02c8 */
[----:B------:R-:W-:Y:S01]  /*1650*/  LOP3.LUT R16, R179, 0x30, R16, 0xf8, !PT ;  /* 0x00000030b3107812 */ /* 0x000fe200078ef810 */
[----:B------:R-:W-:Y:S01]  /*1660*/  IMAD.MOV.U32 R200, RZ, RZ, R32 ;  /* 0x000000ffffc87224 */ /* 0x000fe200078e0020 */
[----:B------:R-:W-:Y:S01]  /*1670*/  SEL R25, RZ, 0x4, P5 ;  /* 0x00000004ff197807 */ /* 0x000fe20002800000 */
[----:B------:R-:W-:Y:S01]  /*1680*/  IMAD R187, R13, c[0x0][0x188], RZ ;  /* 0x000062000dbb7a24 */ /* 0x000fe200078e02ff */
[----:B------:R-:W-:Y:S01]  /*1690*/  ISETP.GE.AND P5, PT, R5, c[0x0][0x16c], PT ;  /* 0x00005b0005007a0c */ /* 0x000fe20003fa6270 */
[----:B------:R-:W-:Y:S01]  /*16a0*/  IMAD.WIDE.U32 R200, R198, c[0x0][0x188], R200 ;  /* 0x00006200c6c87a25 */ /* 0x000fe200078e00c8 */
[----:B------:R-:W-:Y:S01]  /*16b0*/  SHF.R.U32.HI R179, RZ, 0x3, R179 ;  /* 0x00000003ffb37819 */ /* 0x000fe200000116b3 */
[----:B------:R2:W-:Y:S01]  /*16c0*/  LDGSTS.E.BYPASS.LTC128B.128 [R4+0x4080], [R28.64+0x80], !P6 ;  /* 0x040800801c047fae */ /* 0x0005e2000f101d4c */
[----:B------:R-:W-:Y:S01]  /*16d0*/  LOP3.LUT R16, R16, 0x8, R21, 0xf8, !PT ;  /* 0x0000000810107812 */ /* 0x000fe200078ef815 */
[----:B------:R-:W-:Y:S01]  /*16e0*/  IMAD R187, R198, c[0x0][0x18c], R187 ;  /* 0x00006300c6bb7a24 */ /* 0x000fe200078e02bb */
[----:B------:R-:W-:Y:S01]  /*16f0*/  SEL R17, RZ, 0x2, P5 ;  /* 0x00000002ff117807 */ /* 0x000fe20002800000 */
[----:B------:R-:W-:Y:S01]  /*1700*/  IMAD.U32 R32, RZ, RZ, UR18 ;  /* 0x00000012ff207e24 */ /* 0x000fe2000f8e00ff */
[----:B------:R-:W-:Y:S01]  /*1710*/  SHF.R.S32.HI R7, RZ, 0x1f, R7 ;  /* 0x0000001fff077819 */ /* 0x000fe20000011407 */
[----:B------:R-:W-:Y:S01]  /*1720*/  IMAD.SHL.U32 R18, R12, 0x10, RZ ;  /* 0x000000100c127824 */ /* 0x000fe200078e00ff */
[----:B------:R-:W-:Y:S01]  /*1730*/  LOP3.LUT R179, R16, R179, RZ, 0x3c, !PT ;  /* 0x000000b310b37212 */ /* 0x000fe200078e3cff */
[----:B------:R-:W-:Y:S01]  /*1740*/  IMAD.U32 R16, RZ, RZ, UR7 ;  /* 0x00000007ff107e24 */ /* 0x000fe2000f8e00ff */
[----:B------:R-:W-:Y:S01]  /*1750*/  IADD3 R25, R25, R17, R191 ;  /* 0x0000001119197210 */ /* 0x000fe20007ffe0bf */
[----:B------:R-:W-:Y:S01]  /*1760*/  IMAD.IADD R187, R201, 0x1, R187 ;  /* 0x00000001c9bb7824 */ /* 0x000fe200078e02bb */
[----:B------:R-:W-:Y:S01]  /*1770*/  LEA R17, P1, R32, R200, 0x6 ;  /* 0x000000c820117211 */ /* 0x000fe200078230ff */
[----:B------:R-:W-:Y:S01]  /*1780*/  IMAD R189, R13, c[0x0][0x278], RZ ;  /* 0x00009e000dbd7a24 */ /* 0x000fe200078e02ff */
[----:B------:R-:W-:Y:S01]  /*1790*/  LEA.HI R7, R7, R19, RZ, 0x2 ;  /* 0x0000001307077211 */ /* 0x000fe200078f10ff */
[----:B------:R-:W-:Y:S01]  /*17a0*/  IMAD R26, R30, c[0x0][0x20c], R26 ;  /* 0x000083001e1a7a24 */ /* 0x000fe200078e021a */
[----:B------:R-:W-:Y:S01]  /*17b0*/  LOP3.LUT R18, R18, 0x10, RZ, 0xc0, !PT ;  /* 0x0000001012127812 */ /* 0x000fe200078ec0ff */
[----:B------:R-:W-:Y:S01]  /*17c0*/  IMAD.WIDE.U32 R30, R30, c[0x0][0x208], R10 ;  /* 0x000082001e1e7a25 */ /* 0x000fe200078e000a */
[----:B------:R-:W-:Y:S01]  /*17d0*/  LEA.HI.X R16, R32, R187, R16, 0x6, P1 ;  /* 0x000000bb20107211 */ /* 0x000fe200008f3410 */
[----:B------:R3:W-:Y:S01]  /*17e0*/  LDGSTS.E.BYPASS.LTC128B.128 [R4+0x1080], [R22.64], !P2 ;  /* 0x0108000016047fae */ /* 0x0007e2000d101d4c */
[----:B------:R-:W-:Y:S01]  /*17f0*/  LOP3.LUT R7, R7, 0xfffffffc, RZ, 0xc0, !PT ;  /* 0xfffffffc07077812 */ /* 0x000fe200078ec0ff */
[----:B------:R-:W-:Y:S01]  /*1800*/  IMAD R189, R198, c[0x0][0x27c], R189 ;  /* 0x00009f00c6bd7a24 */ /* 0x000fe200078e02bd */
[----:B------:R-:W-:Y:S01]  /*1810*/  ISETP.GT.AND P1, PT, R2, 0xf, PT ;  /* 0x0000000f0200780c */ /* 0x000fe20003f24270 */
[----:B------:R-:W-:Y:S01]  /*1820*/  IMAD.WIDE.U32 R208, R198, c[0x0][0x278], R208 ;  /* 0x00009e00c6d07a25 */ /* 0x000fe200078e00d0 */
[----:B------:R-:W-:Y:S01]  /*1830*/  LOP3.LUT R182, R18, 0x8, R182, 0xf8, !PT ;  /* 0x0000000812b67812 */ /* 0x000fe200078ef8b6 */
[----:B------:R3:W-:Y:S01]  /*1840*/  LDGSTS.E.BYPASS.LTC128B.128 [R4+0x3080], [R22.64+0x40], !P0 ;  /* 0x0308004016047fae */ /* 0x0007e2000c101d4c */
[----:B------:R-:W-:Y:S01]  /*1850*/  LEA R18, P4, R17, c[0x0][0x160], 0x1 ;  /* 0x0000580011127a11 */ /* 0x000fe200078808ff */
[----:B------:R-:W-:Y:S01]  /*1860*/  IMAD.IADD R7, R19, 0x1, -R7 ;  /* 0x0000000113077824 */ /* 0x000fe200078e0a07 */
[----:B------:R-:W-:Y:S01]  /*1870*/  ISETP.GE.AND P6, PT, R10, c[0x0][0x1fc], PT ;  /* 0x00007f000a007a0c */ /* 0x000fe20003fc6270 */
[----:B------:R-:W-:Y:S01]  /*1880*/  IMAD.IADD R27, R31, 0x1, R26 ;  /* 0x000000011f1b7824 */ /* 0x000fe200078e021a */
[----:B------:R-:W-:Y:S01]  /*1890*/  LEA.HI.X R19, R17, c[0x0][0x164], R16, 0x1, P4 ;  /* 0x0000590011137a11 */ /* 0x000fe200020f0c10 */
[----:B------:R-:W-:Y:S01]  /*18a0*/  IMAD.MOV.U32 R26, RZ, RZ, R30 ;  /* 0x000000ffff1a7224 */ /* 0x000fe200078e001e */
[----:B------:R-:W-:Y:S01]  /*18b0*/  ISETP.GE.AND P4, PT, R5, c[0x0][0x1fc], PT ;  /* 0x00007f0005007a0c */ /* 0x000fe20003f86270 */
[----:B------:R-:W-:Y:S01]  /*18c0*/  IMAD R24, R24, c[0x0][0x210], RZ ;  /* 0x0000840018187a24 */ /* 0x000fe200078e02ff */
[----:B------:R-:W-:Y:S01]  /*18d0*/  UMOV UR18, 0x6 ;  /* 0x0000000600127882 */ /* 0x000fe20000000000 */
[----:B------:R-:W-:Y:S01]  /*18e0*/  IMAD.IADD R189, R209, 0x1, R189 ;  /* 0x00000001d1bd7824 */ /* 0x000fe200078e02bd */
[----:B------:R-:W-:Y:S01]  /*18f0*/  SEL R17, RZ, 0xffffffff, P4 ;  /* 0xffffffffff117807 */ /* 0x000fe20002000000 */
[----:B------:R-:W-:Y:S01]  /*1900*/  IMAD R24, R0, c[0x0][0x214], R24 ;  /* 0x0000850000187a24 */ /* 0x000fe200078e0218 */
[----:B------:R-:W-:Y:S01]  /*1910*/  @!P1 IADD3 R16, P4, R208, UR17, RZ ;  /* 0x00000011d0109c10 */ /* 0x000fe2000ff9e0ff */
[----:B--2---:R-:W-:Y:S01]  /*1920*/  IMAD.WIDE.U32 R28, R0, c[0x0][0x210], R26 ;  /* 0x00008400001c7a25 */ /* 0x004fe200078e001a */
[----:B------:R-:W-:Y:S01]  /*1930*/  ULDC.64 UR6, c[0x0][0x208] ;  /* 0x0000820000067ab9 */ /* 0x000fe20000000a00 */
[----:B------:R-:W-:Y:S01]  /*1940*/  LOP3.LUT P2, RZ, R25, 0x2, RZ, 0xc0, !PT ;  /* 0x0000000219ff7812 */ /* 0x000fe2000784c0ff */
[----:B------:R-:W-:Y:S01]  /*1950*/  USHF.L.U64.HI UR18, UR6, UR18, UR7 ;  /* 0x0000001206127299 */ /* 0x000fe20008010207 */
[----:B------:R-:W-:Y:S01]  /*1960*/  IMAD.SHL.U32 R177, R15, 0x400, RZ ;  /* 0x000004000fb17824 */ /* 0x000fe200078e00ff */
[----:B------:R-:W-:Y:S01]  /*1970*/  @!P1 LEA R26, P0, R16, c[0x0][0x258], 0x2 ;  /* 0x00009600101a9a11 */ /* 0x000fe200078010ff */
[----:B------:R-:W-:Y:S01]  /*1980*/  IMAD.SHL.U32 R0, R17, 0x2, RZ ;  /* 0x0000000211007824 */ /* 0x000fe200078e00ff */
[----:B------:R-:W-:Y:S01]  /*1990*/  @!P1 IADD3.X R17, R189, UR16, RZ, P4, !PT ;  /* 0x00000010bd119c10 */ /* 0x000fe2000a7fe4ff */
[----:B------:R-:W-:Y:S01]  /*19a0*/  IMAD R207, R207, 0x2, R177 ;  /* 0x00000002cfcf7824 */ /* 0x000fe200078e02b1 */
[----:B------:R-:W-:Y:S01]  /*19b0*/  UIADD3 UR7, -UR17, UR10, URZ ;  /* 0x0000000a11077290 */ /* 0x000fe2000fffe13f */
[----:B------:R-:W-:Y:S01]  /*19c0*/  IMAD R178, R20, 0x8, R178 ;  /* 0x0000000814b27824 */ /* 0x000fe200078e02b2 */
[----:B------:R-:W-:Y:S01]  /*19d0*/  @!P1 LEA.HI.X R27, R16, c[0x0][0x25c], R17, 0x2, P0 ;  /* 0x00009700101b9a11 */ /* 0x000fe200000f1411 */
[----:B------:R-:W-:Y:S01]  /*19e0*/  IMAD R177, R20, 0x200, R177 ;  /* 0x0000020014b17824 */ /* 0x000fe200078e02b1 */
[----:B------:R-:W-:Y:S01]  /*19f0*/  SEL R20, RZ, 0x1, P6 ;  /* 0x00000001ff147807 */ /* 0x000fe20003000000 */
[C---:B------:R-:W-:Y:S01]  /*1a00*/  IMAD R212, R13.reuse, c[0x0][0x218], RZ ;  /* 0x000086000dd47a24 */ /* 0x040fe200078e02ff */
[----:B------:R-:W-:Y:S01]  /*1a10*/  ISETP.GE.AND P0, PT, R190, c[0x0][0x1fc], PT ;  /* 0x00007f00be007a0c */ /* 0x000fe20003f06270 */
[----:B------:R-:W-:Y:S01]  /*1a20*/  IMAD R188, R13, c[0x0][0x290], RZ ;  /* 0x0000a4000dbc7a24 */ /* 0x000fe200078e02ff */
[----:B------:R-:W-:Y:S01]  /*1a30*/  LOP3.LUT P4, RZ, R25, 0x1, RZ, 0xc0, !PT ;  /* 0x0000000119ff7812 */ /* 0x000fe2000788c0ff */
[----:B------:R-:W-:Y:S01]  /*1a40*/  IMAD R202, R13, c[0x0][0x240], RZ ;  /* 0x000090000dca7a24 */ /* 0x000fe200078e02ff */
[----:B------:R-:W-:Y:S01]  /*1a50*/  LOP3.LUT P6, RZ, R25, 0x4, RZ, 0xc0, !PT ;  /* 0x0000000419ff7812 */ /* 0x000fe200078cc0ff */
[----:B------:R-:W-:Y:S01]  /*1a60*/  IMAD.IADD R25, R29, 0x1, R24 ;  /* 0x000000011d197824 */ /* 0x000fe200078e0218 */
[----:B------:R-:W-:Y:S01]  /*1a70*/  SEL R13, RZ, 0x4, P0 ;  /* 0x00000004ff0d7807 */ /* 0x000fe20000000000 */
[----:B------:R-:W-:Y:S01]  /*1a80*/  IMAD.MOV.U32 R24, RZ, RZ, R28 ;  /* 0x000000ffff187224 */ /* 0x000fe200078e001c */
[----:B------:R-:W-:Y:S01]  /*1a90*/  ISETP.GE.OR P0, PT, R194, UR7, !P4 ;  /* 0x00000007c2007c0c */ /* 0x000fe2000e706670 */
[----:B------:R-:W-:Y:S01]  /*1aa0*/  IMAD.U32 R33, RZ, RZ, UR19 ;  /* 0x00000013ff217e24 */ /* 0x000fe2000f8e00ff */
[----:B------:R-:W-:Y:S01]  /*1ab0*/  USHF.L.U32 UR19, UR6, 0x6, URZ ;  /* 0x0000000606137899 */ /* 0x000fe2000800063f */
[----:B------:R-:W-:Y:S01]  /*1ac0*/  IMAD R212, R198, c[0x0][0x21c], R212 ;  /* 0x00008700c6d47a24 */ /* 0x000fe200078e02d4 */
[----:B------:R-:W-:Y:S01]  /*1ad0*/  ISETP.GE.OR P2, PT, R194, UR7, !P2 ;  /* 0x00000007c2007c0c */ /* 0x000fe2000d746670 */
[----:B------:R-:W-:Y:S01]  /*1ae0*/  IMAD R188, R198, c[0x0][0x294], R188 ;  /* 0x0000a500c6bc7a24 */ /* 0x000fe200078e02bc */
[----:B------:R-:W-:Y:S01]  /*1af0*/  ISETP.GE.OR P6, PT, R194, UR7, !P6 ;  /* 0x00000007c2007c0c */ /* 0x000fe2000f7c6670 */
[----:B------:R-:W-:Y:S01]  /*1b00*/  IMAD R202, R198, c[0x0][0x244], R202 ;  /* 0x00009100c6ca7a24 */ /* 0x000fe200078e02ca */
[----:B------:R-:W-:Y:S01]  /*1b10*/  LOP3.LUT R0, R0, 0x2, R20, 0xe2, !PT ;  /* 0x0000000200007812 */ /* 0x000fe200078ee214 */
[----:B------:R-:W-:Y:S01]  /*1b20*/  IMAD.WIDE.U32 R204, R198, c[0x0][0x290], R204 ;  /* 0x0000a400c6cc7a25 */ /* 0x000fe200078e00cc */
[----:B------:R-:W-:Y:S01]  /*1b30*/  SHF.R.S32.HI R16, RZ, 0x1f, R6 ;  /* 0x0000001fff107819 */ /* 0x000fe20000011406 */
[----:B------:R-:W-:Y:S01]  /*1b40*/  UIMAD UR6, UR18, UR8, URZ ;  /* 0x00000008120672a4 */ /* 0x000fe2000f8e023f */
[----:B------:R-:W-:Y:S01]  /*1b50*/  LOP3.LUT R13, R0, R13, RZ, 0xfc, !PT ;  /* 0x0000000d000d7212 */ /* 0x000fe200078efcff */
[C---:B------:R-:W-:Y:S01]  /*1b60*/  IMAD.WIDE.U32 R196, R198.reuse, c[0x0][0x240], R196 ;  /* 0x00009000c6c47a25 */ /* 0x040fe200078e00c4 */
[----:B------:R3:W-:Y:S01]  /*1b70*/  LDGSTS.E.BYPASS.LTC128B.128 [R4+0x5080], [R22.64+0x80], !P3 ;  /* 0x0508008016047fae */ /* 0x0007e2000d901d4c */
[----:B------:R-:W-:Y:S01]  /*1b80*/  UIMAD UR6, UR4, UR19, UR6 ;  /* 0x00000013040672a4 */ /* 0x000fe2000f8e0206 */
[C---:B------:R-:W-:Y:S01]  /*1b90*/  LOP3.LUT P4, RZ, R13.reuse, 0x1, RZ, 0xc0, !PT ;  /* 0x000000010dff7812 */ /* 0x040fe2000788c0ff */
[----:B------:R-:W-:Y:S01]  /*1ba0*/  IMAD.WIDE.U32 R198, R198, c[0x0][0x218], R24 ;  /* 0x00008600c6c67a25 */ /* 0x000fe200078e0018 */
[----:B------:R-:W0:Y:S01]  /*1bb0*/  LDGDEPBAR ;  /* 0x00000000000079af */ /* 0x000e220000000000 */
[----:B------:R-:W-:Y:S01]  /*1bc0*/  LOP3.LUT P3, RZ, R13, 0x2, RZ, 0xc0, !PT ;  /* 0x000000020dff7812 */ /* 0x000fe2000786c0ff */
[----:B------:R-:W-:Y:S01]  /*1bd0*/  UIADD3 UR4, UR8, 0x1, URZ ;  /* 0x0000000108047890 */ /* 0x000fe2000fffe03f */
[----:B------:R-:W-:Y:S01]  /*1be0*/  IMAD.IADD R213, R199, 0x1, R212 ;  /* 0x00000001c7d57824 */ /* 0x000fe200078e02d4 */
[----:B------:R-:W-:Y:S01]  /*1bf0*/  LEA.HI R16, R16, R194, RZ, 0x3 ;  /* 0x000000c210107211 */ /* 0x000fe200078f18ff */
[----:B------:R-:W-:Y:S01]  /*1c00*/  IMAD.U32 R6, RZ, RZ, UR19 ;  /* 0x00000013ff067e24 */ /* 0x000fe2000f8e00ff */
[----:B------:R2:W-:Y:S01]  /*1c10*/  LDGSTS.E.BYPASS.LTC128B.128 [R4+0xc080], [R18.64], !P0 ;  /* 0x0c08000012047fae */ /* 0x0005e2000c101d4c */
[----:B------:R-:W-:Y:S01]  /*1c20*/  IMAD.MOV.U32 R212, RZ, RZ, R198 ;  /* 0x000000ffffd47224 */ /* 0x000fe200078e00c6 */
[----:B------:R-:W-:Y:S01]  /*1c30*/  LOP3.LUT R16, R16, 0xfffffff8, RZ, 0xc0, !PT ;  /* 0xfffffff810107812 */ /* 0x000fe200078ec0ff */
[----:B------:R-:W-:Y:S01]  /*1c40*/  IMAD.IADD R188, R205, 0x1, R188 ;  /* 0x00000001cdbc7824 */ /* 0x000fe200078e02bc */
[----:B------:R2:W-:Y:S01]  /*1c50*/  LDGSTS.E.BYPASS.LTC128B.128 [R4+0xd080], [R18.64+0x40], !P2 ;  /* 0x0d08004012047fae */ /* 0x0005e2000d101d4c */
[----:B------:R-:W-:Y:S01]  /*1c60*/  IMAD.WIDE.U32 R28, R6, UR8, R212 ;  /* 0x00000008061c7c25 */ /* 0x000fe2000f8e00d4 */
[----:B------:R-:W-:Y:S01]  /*1c70*/  SHF.R.S32.HI R20, RZ, 0x1, R9 ;  /* 0x00000001ff147819 */ /* 0x000fe20000011409 */
[----:B------:R-:W-:Y:S01]  /*1c80*/  UISETP.GE.AND UP0, UPT, UR4, UR9, UPT ;  /* 0x000000090400728c */ /* 0x000fe2000bf06270 */
[----:B------:R2:W-:Y:S01]  /*1c90*/  LDGSTS.E.BYPASS.LTC128B.128 [R4+0xe080], [R18.64+0x80], !P6 ;  /* 0x0e08008012047fae */ /* 0x0005e2000f101d4c */
[C---:B------:R-:W-:Y:S01]  /*1ca0*/  ISETP.GE.OR P6, PT, R194.reuse, UR7, !P3 ;  /* 0x00000007c2007c0c */ /* 0x040fe2000dfc6670 */
[----:B------:R-:W-:Y:S01]  /*1cb0*/  IMAD.IADD R9, R194, 0x1, -R16 ;  /* 0x00000001c2097824 */ /* 0x000fe200078e0a10 */
[----:B------:R-:W-:Y:S01]  /*1cc0*/  IADD3 R0, R29, UR6, RZ ;  /* 0x000000061d007c10 */ /* 0x000fe2000fffe0ff */
[----:B------:R-:W-:Y:S01]  /*1cd0*/  IMAD.IADD R8, R2, 0x1, -R8 ;  /* 0x0000000102087824 */ /* 0x000fe200078e0a08 */
[----:B------:R-:W-:Y:S01]  /*1ce0*/  LEA R24, P0, R28, c[0x0][0x1f0], 0x1 ;  /* 0x00007c001c187a11 */ /* 0x000fe200078008ff */
[----:B------:R-:W-:Y:S01]  /*1cf0*/  IMAD.MOV.U32 R181, RZ, RZ, 0x10 ;  /* 0x00000010ffb57424 */ /* 0x000fe200078e00ff */
[----:B------:R-:W-:Y:S01]  /*1d00*/  LOP3.LUT P2, RZ, R13, 0x4, RZ, 0xc0, !PT ;  /* 0x000000040dff7812 */ /* 0x000fe2000784c0ff */
[----:B------:R-:W-:Y:S01]  /*1d10*/  IMAD.SHL.U32 R13, R3, 0x8, RZ ;  /* 0x00000008030d7824 */ /* 0x000fe200078e00ff */
[----:B---3--:R-:W-:Y:S01]  /*1d20*/  SEL R22, RZ, 0xffffffff, P5 ;  /* 0xffffffffff167807 */ /* 0x008fe20002800000 */
[----:B------:R-:W-:Y:S01]  /*1d30*/  IMAD.SHL.U32 R183, R12, 0x8, RZ ;  /* 0x000000080cb77824 */ /* 0x000fe200078e00ff */
[----:B------:R-:W-:Y:S01]  /*1d40*/  ISETP.GE.OR P5, PT, R194, UR7, !P4 ;  /* 0x00000007c2007c0c */ /* 0x000fe2000e7a6670 */
[----:B------:R-:W-:Y:S01]  /*1d50*/  IMAD R179, R12, 0x200, R179 ;  /* 0x000002000cb37824 */ /* 0x000fe200078e02b3 */
[----:B------:R-:W-:Y:S01]  /*1d60*/  LEA.HI.X R25, R28, c[0x0][0x1f4], R0, 0x1, P0 ;  /* 0x00007d001c197a11 */ /* 0x000fe200000f0c00 */
[----:B------:R-:W-:Y:S01]  /*1d70*/  @!P1 IMAD.SHL.U32 R0, R2, 0x10, RZ ;  /* 0x0000001002009824 */ /* 0x000fe200078e00ff */
[----:B------:R-:W-:Y:S01]  /*1d80*/  LOP3.LUT R13, R13, 0x18, RZ, 0xc0, !PT ;  /* 0x000000180d0d7812 */ /* 0x000fe200078ec0ff */
[----:B------:R-:W-:Y:S01]  /*1d90*/  IMAD.SHL.U32 R178, R178, 0x20, RZ ;  /* 0x00000020b2b27824 */ /* 0x000fe200078e00ff */
[C---:B------:R-:W-:Y:S01]  /*1da0*/  LOP3.LUT P0, RZ, R20.reuse, 0x2, RZ, 0xc0, !PT ;  /* 0x0000000214ff7812 */ /* 0x040fe2000780c0ff */
[----:B------:R-:W-:Y:S01]  /*1db0*/  IMAD.SHL.U32 R20, R20, 0x40, RZ ;  /* 0x0000004014147824 */ /* 0x000fe200078e00ff */
[----:B------:R3:W-:Y:S01]  /*1dc0*/  @!P1 LDGSTS.E.BYPASS.LTC128B.128 [R0+0x18080], [R26.64] ;  /* 0x180800001a009fae */ /* 0x0007e2000b901d4c */
[----:B------:R-:W-:Y:S01]  /*1dd0*/  LOP3.LUT R183, R183, 0x8, RZ, 0xc0, !PT ;  /* 0x00000008b7b77812 */ /* 0x000fe200078ec0ff */
[----:B------:R-:W-:Y:S01]  /*1de0*/  IMAD.SHL.U32 R22, R22, 0x2, RZ ;  /* 0x0000000216167824 */ /* 0x000fe200078e00ff */
[----:B------:R-:W-:Y:S01]  /*1df0*/  SEL R173, R181, 0xfffffff0, !P0 ;  /* 0xfffffff0b5ad7807 */ /* 0x000fe20004000000 */
[----:B------:R-:W0:Y:S01]  /*1e00*/  LDGDEPBAR ;  /* 0x00000000000079af */ /* 0x000e220000000000 */
[----:B------:R-:W-:Y:S01]  /*1e10*/  LOP3.LUT P0, RZ, R7, 0x2, RZ, 0xc0, !PT ;  /* 0x0000000207ff7812 */ /* 0x000fe2000780c0ff */
[----:B------:R-:W-:Y:S01]  /*1e20*/  IMAD.MOV.U32 R172, RZ, RZ, 0x20 ;  /* 0x00000020ffac7424 */ /* 0x000fe200078e00ff */
[----:B------:R-:W-:Y:S01]  /*1e30*/  LOP3.LUT R20, R20, 0xc0, RZ, 0xc0, !PT ;  /* 0x000000c014147812 */ /* 0x000fe200078ec0ff */
[----:B--2---:R-:W-:Y:S01]  /*1e40*/  IMAD.SHL.U32 R19, R9, 0x40, RZ ;  /* 0x0000004009137824 */ /* 0x004fe200078e00ff */
[----:B------:R1:W-:Y:S01]  /*1e50*/  LDGSTS.E.BYPASS.LTC128B.128 [R4+0x12080], [R24.64], !P5 ;  /* 0x1208000018047fae */ /* 0x0003e2000e901d4c */
[----:B------:R-:W-:Y:S01]  /*1e60*/  IADD3 R17, P5, R204, UR17, RZ ;  /* 0x00000011cc117c10 */ /* 0x000fe2000ffbe0ff */
[----:B------:R-:W-:Y:S01]  /*1e70*/  IMAD.IADD R202, R197, 0x1, R202 ;  /* 0x00000001c5ca7824 */ /* 0x000fe200078e02ca */
[----:B------:R-:W-:Y:S01]  /*1e80*/  LOP3.LUT R21, R20, 0x8, R21, 0xf8, !PT ;  /* 0x0000000814157812 */ /* 0x000fe200078ef815 */
[----:B------:R1:W-:Y:S01]  /*1e90*/  LDGSTS.E.BYPASS.LTC128B.128 [R4+0x13080], [R24.64+0x40], !P6 ;  /* 0x1308004018047fae */ /* 0x0003e2000f101d4c */
[----:B------:R-:W-:-:S02]  /*1ea0*/  ISETP.GE.OR P6, PT, R194, UR7, !P2 ;  /* 0x00000007c2007c0c */ /* 0x000fc4000d7c6670 */
[----:B------:R-:W-:Y:S02]  /*1eb0*/  LOP3.LUT R19, R19, 0x1c0, RZ, 0xc0, !PT ;  /* 0x000001c013137812 */ /* 0x000fe400078ec0ff */
[----:B------:R-:W-:Y:S02]  /*1ec0*/  SHF.R.U32.HI R20, RZ, 0x3, R20 ;  /* 0x00000003ff147819 */ /* 0x000fe40000011614 */
[----:B------:R-:W-:Y:S02]  /*1ed0*/  SHF.R.U32.HI R18, RZ, 0x3, R19 ;  /* 0x00000003ff127819 */ /* 0x000fe40000011613 */
[----:B------:R-:W-:Y:S02]  /*1ee0*/  LOP3.LUT R20, R21, R20, RZ, 0x3c, !PT ;  /* 0x0000001415147212 */ /* 0x000fe400078e3cff */
[----:B------:R-:W-:Y:S01]  /*1ef0*/  LOP3.LUT R18, R18, R19, R13, 0x1e, !PT ;  /* 0x0000001312127212 */ /* 0x000fe200078e1e0d */
[----:B------:R-:W-:Y:S01]  /*1f00*/  IMAD.SHL.U32 R19, R14, 0x40, RZ ;  /* 0x000000400e137824 */ /* 0x000fe200078e00ff */
[----:B------:R-:W-:Y:S01]  /*1f10*/  LOP3.LUT R191, R22, 0x2, R191, 0xe2, !PT ;  /* 0x0000000216bf7812 */ /* 0x000fe200078ee2bf */
[----:B------:R1:W-:Y:S01]  /*1f20*/  LDGSTS.E.BYPASS.LTC128B.128 [R4+0x14080], [R24.64+0x80], !P6 ;  /* 0x1408008018047fae */ /* 0x0003e2000f101d4c */
[----:B---3--:R-:W-:Y:S01]  /*1f30*/  IADD3.X R0, R188, UR16, RZ, P5, !PT ;  /* 0x00000010bc007c10 */ /* 0x008fe2000affe4ff */
[----:B------:R-:W-:Y:S01]  /*1f40*/  IMAD.IADD R207, R207, 0x1, R18 ;  /* 0x00000001cfcf7824 */ /* 0x000fe200078e0212 */
[----:B------:R-:W-:Y:S01]  /*1f50*/  LEA R16, P5, R17, c[0x0][0x280], 0x2 ;  /* 0x0000a00011107a11 */ /* 0x000fe200078a10ff */
[----:B------:R-:W-:Y:S01]  /*1f60*/  IMAD.SHL.U32 R18, R7, 0x40, RZ ;  /* 0x0000004007127824 */ /* 0x000fe200078e00ff */
[----:B------:R-:W-:Y:S01]  /*1f70*/  LOP3.LUT P6, RZ, R14, 0x4, RZ, 0xc0, !PT ;  /* 0x000000040eff7812 */ /* 0x000fe200078cc0ff */
[----:B------:R-:W-:Y:S01]  /*1f80*/  IMAD.SHL.U32 R207, R207, 0x2, RZ ;  /* 0x00000002cfcf7824 */ /* 0x000fe200078e00ff */
[----:B------:R-:W-:Y:S01]  /*1f90*/  LEA.HI.X R17, R17, c[0x0][0x284], R0, 0x2, P5 ;  /* 0x0000a10011117a11 */ /* 0x000fe200028f1400 */
[----:B------:R-:W-:Y:S01]  /*1fa0*/  @!P1 IMAD.SHL.U32 R0, R2, 0x10, RZ ;  /* 0x0000001002009824 */ /* 0x000fe200078e00ff */
[----:B------:R-:W-:Y:S01]  /*1fb0*/  LOP3.LUT P5, RZ, R14, 0x2, RZ, 0xc0, !PT ;  /* 0x000000020eff7812 */ /* 0x000fe200078ac0ff */
[----:B------:R-:W-:Y:S01]  /*1fc0*/  IMAD.U32 R180, R180, 0x20, R20 ;  /* 0x00000020b4b47824 */ /* 0x000fe200078e0014 */
[----:B------:R-:W-:-:S02]  /*1fd0*/  SHF.R.S32.HI R14, RZ, 0x1f, R8 ;  /* 0x0000001fff0e7819 */ /* 0x000fc40000011408 */
[----:B------:R-:W-:Y:S01]  /*1fe0*/  SEL R174, R181, 0xfffffff0, !P5 ;  /* 0xfffffff0b5ae7807 */ /* 0x000fe20006800000 */
[----:B------:R2:W-:Y:S01]  /*1ff0*/  @!P1 LDGSTS.E.BYPASS.LTC128B.128 [R0+0x18280], [R16.64] ;  /* 0x1828000010009fae */ /* 0x0005e2000b901d4c */
[----:B------:R-:W-:Y:S02]  /*2000*/  LOP3.LUT R19, R19, 0x1c0, RZ, 0xc0, !PT ;  /* 0x000001c013137812 */ /* 0x000fe400078ec0ff */
[----:B------:R-:W-:Y:S01]  /*2010*/  LEA.HI R7, R14, R8, RZ, 0x2 ;  /* 0x000000080e077211 */ /* 0x000fe200078f10ff */
[----:B------:R-:W0:Y:S01]  /*2020*/  LDGDEPBAR ;  /* 0x00000000000079af */ /* 0x000e220000000000 */
[----:B------:R-:W-:Y:S02]  /*2030*/  PLOP3.LUT P5, PT, PT, PT, UP0, 0x80, 0x0 ;  /* 0x000000000000781c */ /* 0x000fe40003faf008 */
[----:B------:R-:W-:Y:S01]  /*2040*/  LOP3.LUT R14, R18, 0xc0, RZ, 0xc0, !PT ;  /* 0x000000c0120e7812 */ /* 0x000fe200078ec0ff */
[----:B------:R-:W0:Y:S01]  /*2050*/  LDGDEPBAR ;  /* 0x00000000000079af */ /* 0x000e220000000000 */
[----:B------:R-:W-:-:S02]  /*2060*/  SHF.R.U32.HI R12, RZ, 0x3, R19 ;  /* 0x00000003ff0c7819 */ /* 0x000fc40000011613 */
[----:B------:R-:W-:Y:S02]  /*2070*/  SHF.R.S32.HI R192, RZ, 0x2, R7 ;  /* 0x00000002ffc07819 */ /* 0x000fe40000011407 */
[----:B------:R-:W-:Y:S02]  /*2080*/  LOP3.LUT R12, R12, R19, R183, 0x1e, !PT ;  /* 0x000000130c0c7212 */ /* 0x000fe400078e1eb7 */
[----:B------:R-:W-:Y:S01]  /*2090*/  SEL R172, R172, 0xffffffe0, !P6 ;  /* 0xffffffe0acac7807 */ /* 0x000fe20007000000 */
[----:B------:R-:W-:Y:S01]  /*20a0*/  IMAD R192, R15, 0x10, R192 ;  /* 0x000000100fc07824 */ /* 0x000fe200078e02c0 */
[----:B------:R-:W-:Y:S01]  /*20b0*/  SEL R181, R181, 0xfffffff0, !P0 ;  /* 0xfffffff0b5b57807 */ /* 0x000fe20004000000 */
[----:B------:R-:W-:Y:S01]  /*20c0*/  IMAD.IADD R177, R177, 0x1, R12 ;  /* 0x00000001b1b17824 */ /* 0x000fe200078e020c */
[----:B--2---:R-:W-:Y:S01]  /*20d0*/  SHF.R.U32.HI R16, RZ, 0x3, R14 ;  /* 0x00000003ff107819 */ /* 0x004fe2000001160e */
[----:B------:R-:W-:-:S03]  /*20e0*/  IMAD R0, R15, 0x200, R178 ;  /* 0x000002000f007824 */ /* 0x000fc600078e02b2 */
[C---:B------:R-:W-:Y:S02]  /*20f0*/  LOP3.LUT R182, R16.reuse, R182, R14, 0x1e, !PT ;  /* 0x000000b610b67212 */ /* 0x040fe400078e1e0e */
[CC--:B------:R-:W-:Y:S02]  /*2100*/  LOP3.LUT R183, R16.reuse, R14.reuse, R183, 0x1e, !PT ;  /* 0x0000000e10b77212 */ /* 0x0c0fe400078e1eb7 */
[----:B------:R-:W-:Y:S01]  /*2110*/  LOP3.LUT R13, R16, R14, R13, 0x1e, !PT ;  /* 0x0000000e100d7212 */ /* 0x000fe200078e1e0d */
[----:B------:R-:W-:Y:S02]  /*2120*/  IMAD.IADD R182, R178, 0x1, R182 ;  /* 0x00000001b2b67824 */ /* 0x000fe400078e02b6 */
[----:B------:R-:W-:Y:S01]  /*2130*/  IMAD.IADD R183, R0, 0x1, R183 ;  /* 0x0000000100b77824 */ /* 0x000fe200078e02b7 */
[----:B------:R-:W-:Y:S01]  /*2140*/  IADD3 R0, R207, 0x18480, RZ ;  /* 0x00018480cf007810 */ /* 0x000fe20007ffe0ff */
[----:B------:R-:W-:Y:S01]  /*2150*/  IMAD.IADD R178, R178, 0x1, R13 ;  /* 0x00000001b2b27824 */ /* 0x000fe200078e020d */
[----:B------:R-:W-:Y:S05]  /*2160*/  @P5 BRA `(.L_x_967) ;  /* 0x000001a000005947 */ /* 0x000fea0003800000 */
[----:B-1----:R-:W-:Y:S01]  /*2170*/  USHF.R.S32.HI UR6, URZ, 0x1f, UR4 ;  /* 0x0000001f3f067899 */ /* 0x002fe20008011404 */
[----:B------:R-:W-:Y:S01]  /*2180*/  IMAD.WIDE.U32 R12, R6, UR4, R212 ;  /* 0x00000004060c7c25 */ /* 0x000fe2000f8e00d4 */
[----:B------:R-:W-:Y:S01]  /*2190*/  UIMAD UR18, UR18, UR4, URZ ;  /* 0x00000004121272a4 */ /* 0x000fe2000f8e023f */
[----:B------:R-:W-:Y:S01]  /*21a0*/  BSSY B0, `(.L_x_967) ;  /* 0x0000016000007945 */ /* 0x000fe20003800000 */
[----:B------:R-:W-:-:S02]  /*21b0*/  USHF.L.U32 UR7, UR4, 0x6, URZ ;  /* 0x0000000604077899 */ /* 0x000fc4000800063f */
[----:B------:R-:W-:Y:S01]  /*21c0*/  UIMAD UR6, UR6, UR19, UR18 ;  /* 0x00000013060672a4 */ /* 0x000fe2000f8e0212 */
[----:B------:R-:W-:Y:S01]  /*21d0*/  LEA R14, P5, R12, c[0x0][0x1f0], 0x1 ;  /* 0x00007c000c0e7a11 */ /* 0x000fe200078a08ff */
[----:B------:R-:W-:-:S04]  /*21e0*/  UIADD3 UR4, -UR7, UR10, URZ ;  /* 0x0000000a07047290 */ /* 0x000fc8000fffe13f */
[----:B------:R-:W-:Y:S02]  /*21f0*/  IADD3 R6, R13, UR6, RZ ;  /* 0x000000060d067c10 */ /* 0x000fe4000fffe0ff */
[----:B------:R-:W-:Y:S02]  /*2200*/  ISETP.LT.AND P0, PT, R194, UR4, PT ;  /* 0x00000004c2007c0c */ /* 0x000fe4000bf01270 */
[----:B------:R-:W-:Y:S02]  /*2210*/  LEA.HI.X R15, R12, c[0x0][0x1f4], R6, 0x1, P5 ;  /* 0x00007d000c0f7a11 */ /* 0x000fe400028f0c06 */
[----:B------:R-:W-:Y:S02]  /*2220*/  ISETP.GE.OR P6, PT, R10, c[0x0][0x1fc], !P0 ;  /* 0x00007f000a007a0c */ /* 0x000fe400047c6670 */
[----:B------:R-:W-:Y:S02]  /*2230*/  ISETP.GE.OR P5, PT, R5, c[0x0][0x1fc], !P0 ;  /* 0x00007f0005007a0c */ /* 0x000fe400047a6670 */
[----:B------:R-:W-:-:S09]  /*2240*/  ISETP.GE.OR P0, PT, R190, c[0x0][0x1fc], !P0 ;  /* 0x00007f00be007a0c */ /* 0x000fd20004706670 */
[----:B------:R1:W-:Y:S04]  /*2250*/  LDGSTS.E.BYPASS.LTC128B.128 [R4+0x15080], [R14.64], !P6 ;  /* 0x150800000e047fae */ /* 0x0003e8000f101d4c */
[----:B------:R1:W-:Y:S01]  /*2260*/  LDGSTS.E.BYPASS.LTC128B.128 [R4+0x16080], [R14.64+0x40], !P5 ;  /* 0x160800400e047fae */ /* 0x0003e2000e901d4c */
[----:B------:R-:W-:-:S03]  /*2270*/  IADD3 R5, P5, R204, UR7, RZ ;  /* 0x00000007cc057c10 */ /* 0x000fc6000ffbe0ff */
[----:B------:R1:W-:Y:S01]  /*2280*/  LDGSTS.E.BYPASS.LTC128B.128 [R4+0x17080], [R14.64+0x80], !P0 ;  /* 0x170800800e047fae */ /* 0x0003e2000c101d4c */
[----:B------:R-:W-:Y:S01]  /*2290*/  LEA R10, P0, R5, c[0x0][0x280], 0x2 ;  /* 0x0000a000050a7a11 */ /* 0x000fe200078010ff */
[----:B-1----:R-:W-:-:S05]  /*22a0*/  IMAD.U32 R4, RZ, RZ, UR7 ;  /* 0x00000007ff047e24 */ /* 0x002fca000f8e00ff */
[----:B------:R-:W-:-:S04]  /*22b0*/  LEA.HI.X.SX32 R4, R4, R188, 0x1, P5 ;  /* 0x000000bc04047211 */ /* 0x000fc800028f0eff */
[----:B------:R-:W-:Y:S01]  /*22c0*/  LEA.HI.X R11, R5, c[0x0][0x284], R4, 0x2, P0 ;  /* 0x0000a100050b7a11 */ /* 0x000fe200000f1404 */
[----:B------:R-:W-:Y:S05]  /*22d0*/  @P1 BRA `(.L_x_968) ;  /* 0x0000002000001947 */ /* 0x000fea0003800000 */
[----:B------:R-:W-:-:S05]  /*22e0*/  SHF.L.U32 R2, R2, 0x4, RZ ;  /* 0x0000000402027819 */ /* 0x000fca00000006ff */
[----:B------:R1:W-:Y:S02]  /*22f0*/  LDGSTS.E.BYPASS.LTC128B.128 [R2+0x18380], [R10.64] ;  /* 0x183800000a027fae */ /* 0x0003e4000b901d4c */
.L_x_968:
[----:B------:R-:W-:Y:S05]  /*2300*/  BSYNC B0 ;  /* 0x0000000000007941 */ /* 0x000fea0003800000 */
.L_x_967:
[----:B-1----:R-:W-:Y:S01]  /*2310*/  SHF.R.S32.HI R2, RZ, 0x1f, R3 ;  /* 0x0000001fff027819 */ /* 0x002fe20000011403 */
[----:B------:R-:W0:Y:S01]  /*2320*/  LDGDEPBAR ;  /* 0x00000000000079af */ /* 0x000e220000000000 */
[----:B------:R-:W-:Y:S01]  /*2330*/  LOP3.LUT R211, R7, 0x7ffffffc, RZ, 0xc0, !PT ;  /* 0x7ffffffc07d37812 */ /* 0x000fe200078ec0ff */
[----:B------:R-:W-:Y:S01]  /*2340*/  UIADD3 UR7, UR14, 0x1, -UR11 ;  /* 0x000000010e077890 */ /* 0x000fe2000fffe80b */
[----:B------:R-:W-:Y:S01]  /*2350*/  LEA.HI R2, R2, R3, RZ, 0x2 ;  /* 0x0000000302027211 */ /* 0x000fe200078f10ff */
[----:B------:R-:W-:Y:S01]  /*2360*/  ULDC UR6, c[0x0][0x2a0] ;  /* 0x0000a80000067ab9 */ /* 0x000fe20000000800 */
[----:B------:R-:W-:Y:S01]  /*2370*/  LOP3.LUT P0, RZ, R9, 0x4, RZ, 0xc0, !PT ;  /* 0x0000000409ff7812 */ /* 0x000fe2000780c0ff */
[----:B------:R-:W-:Y:S01]  /*2380*/  IMAD.IADD R211, R8, 0x1, -R211 ;  /* 0x0000000108d37824 */ /* 0x000fe200078e0ad3 */
[----:B------:R-:W-:Y:S01]  /*2390*/  LOP3.LUT R2, R2, 0x1ffffffc, RZ, 0xc0, !PT ;  /* 0x1ffffffc02027812 */ /* 0x000fe200078ec0ff */
[----:B------:R-:W-:Y:S01]  /*23a0*/  IMAD.U32 R214, RZ, RZ, UR7 ;  /* 0x00000007ffd67e24 */ /* 0x000fe2000f8e00ff */
[----:B------:R-:W-:Y:S01]  /*23b0*/  LEA R177, R177, 0x1c480, 0x1 ;  /* 0x0001c480b1b17811 */ /* 0x000fe200078e08ff */
[----:B------:R-:W-:Y:S01]  /*23c0*/  ULOP3.LUT UR6, URZ, UR6, URZ, 0x33, !UPT ;  /* 0x000000063f067292 */ /* 0x000fe2000f8e333f */
[----:B------:R-:W-:Y:S01]  /*23d0*/  IMAD.MOV.U32 R4, RZ, RZ, 0x1 ;  /* 0x00000001ff047424 */ /* 0x000fe200078e00ff */
[----:B------:R-:W-:Y:S01]  /*23e0*/  IADD3 R210, R207, 0x184c0, RZ ;  /* 0x000184c0cfd27810 */ /* 0x000fe20007ffe0ff */
[----:B------:R-:W-:Y:S01]  /*23f0*/  IMAD.IADD R2, R3, 0x1, -R2 ;  /* 0x0000000103027824 */ /* 0x000fe200078e0a02 */
[----:B------:R-:W-:Y:S01]  /*2400*/  LEA R178, R178, 0x80, 0x1 ;  /* 0x00000080b2b27811 */ /* 0x000fe200078e08ff */
[----:B------:R-:W-:Y:S01]  /*2410*/  IMAD.SHL.U32 R180, R180, 0x2, RZ ;  /* 0x00000002b4b47824 */ /* 0x000fe200078e00ff */
[----:B------:R-:W-:Y:S01]  /*2420*/  ISETP.LE.AND P5, PT, R4, c[0x0][0x2a8], PT ;  /* 0x0000aa0004007a0c */ /* 0x000fe20003fa3270 */
[----:B------:R-:W-:Y:S01]  /*2430*/  IMAD R211, R2, 0x4, R211 ;  /* 0x0000000402d37824 */ /* 0x000fe200078e02d3 */
[----:B------:R-:W-:Y:S01]  /*2440*/  @P0 IADD3 R210, R0, -0x40, RZ ;  /* 0xffffffc000d20810 */ /* 0x000fe20007ffe0ff */
[--C-:B------:R-:W-:Y:S01]  /*2450*/  IMAD R175, R172, 0x2, R177.reuse ;  /* 0x00000002acaf7824 */ /* 0x100fe200078e02b1 */
[----:B------:R-:W-:Y:S01]  /*2460*/  CS2R R130, SRZ ;  /* 0x0000000000827805 */ /* 0x000fe2000001ff00 */
[----:B------:R-:W-:Y:S01]  /*2470*/  IMAD.SHL.U32 R211, R211, 0x2, RZ ;  /* 0x00000002d3d37824 */ /* 0x000fe200078e00ff */
[----:B------:R-:W-:Y:S01]  /*2480*/  CS2R R128, SRZ ;  /* 0x0000000000807805 */ /* 0x000fe2000001ff00 */
[----:B------:R-:W-:Y:S01]  /*2490*/  IMAD R176, R174, 0x2, R177 ;  /* 0x00000002aeb07824 */ /* 0x000fe200078e02b1 */
[----:B------:R-:W-:Y:S01]  /*24a0*/  CS2R R126, SRZ ;  /* 0x00000000007e7805 */ /* 0x000fe2000001ff00 */
[----:B------:R-:W-:Y:S01]  /*24b0*/  IMAD.SHL.U32 R179, R179, 0x2, RZ ;  /* 0x00000002b3b37824 */ /* 0x000fe200078e00ff */
[----:B------:R-:W-:Y:S01]  /*24c0*/  IADD3 R214, R214, -UR10, -R211 ;  /* 0x8000000ad6d67c10 */ /* 0x000fe2000fffe8d3 */
[----:B------:R-:W-:Y:S01]  /*24d0*/  CS2R R124, SRZ ;  /* 0x00000000007c7805 */ /* 0x000fe2000001ff00 */
[----:B------:R-:W-:Y:S01]  /*24e0*/  CS2R R122, SRZ ;  /* 0x00000000007a7805 */ /* 0x000fe2000001ff00 */
[----:B------:R-:W-:Y:S01]  /*24f0*/  CS2R R120, SRZ ;  /* 0x0000000000787805 */ /* 0x000fe2000001ff00 */
[C---:B------:R-:W-:Y:S01]  /*2500*/  IADD3 R215, R214.reuse, c[0x0][0x2a4], RZ ;  /* 0x0000a900d6d77a10 */ /* 0x040fe20007ffe0ff */
        /* <DEDUP_REMOVED lines=43> */
[----:B------:R-:W-:Y:S01]  /*27c0*/  IADD3 R214, R214, UR6, RZ ;  /* 0x00000006d6d67c10 */ /* 0x000fe2000fffe0ff */
[----:B------:R-:W-:Y:S01]  /*27d0*/  IMAD R174, R174, 0x2, R175 ;  /* 0x00000002aeae7824 */ /* 0x000fe200078e02af */
[----:B------:R-:W-:Y:S01]  /*27e0*/  IADD3 R216, -R211, UR15, RZ ;  /* 0x0000000fd3d87c10 */ /* 0x000fe2000fffe1ff */
[----:B------:R-:W-:Y:S01]  /*27f0*/  IMAD R172, R172, 0x2, R176 ;  /* 0x00000002acac7824 */ /* 0x000fe200078e02b0 */
[----:B------:R-:W-:Y:S01]  /*2800*/  UIADD3 UR14, UR14, -UR10, URZ ;  /* 0x8000000a0e0e7290 */ /* 0x000fe2000fffe03f */
[----:B------:R-:W-:Y:S01]  /*2810*/  IMAD.IADD R0, R183, 0x1, R181 ;  /* 0x00000001b7007824 */ /* 0x000fe200078e02b5 */
[----:B------:R-:W-:-:S02]  /*2820*/  UMOV UR4, URZ ;  /* 0x0000003f00047c82 */ /* 0x000fc40008000000 */
[----:B------:R-:W-:Y:S02]  /*2830*/  UMOV UR16, 0x1 ;  /* 0x0000000100107882 */ /* 0x000fe40000000000 */
[----:B------:R-:W-:Y:S02]  /*2840*/  UISETP.GT.AND UP4, UPT, UR5, -0x1, UPT ;  /* 0xffffffff0500788c */ /* 0x000fe4000bf84270 */
[----:B------:R-:W-:Y:S02]  /*2850*/  UMOV UR15, URZ ;  /* 0x0000003f000f7c82 */ /* 0x000fe40008000000 */
.L_x_987:
[----:B------:R-:W-:Y:S04]  /*2860*/  DEPBAR.LE SB0, 0x1 ;  /* 0x000080400000791a */ /* 0x000fe80000000000 */
[----:B------:R-:W-:Y:S01]  /*2870*/  BAR.SYNC.DEFER_BLOCKING 0x0 ;  /* 0x0000000000007b1d */ /* 0x000fe20000010000 */
[----:B------:R-:W-:Y:S02]  /*2880*/  MOV R3, UR4 ;  /* 0x0000000400037c02 */ /* 0x000fe40008000f00 */
[----:B------:R-:W-:Y:S02]  /*2890*/  MOV R4, UR4 ;  /* 0x0000000400047c02 */ /* 0x000fe40008000f00 */
[----:B------:R-:W-:Y:S01]  /*28a0*/  MOV R2, UR4 ;  /* 0x0000000400027c02 */ /* 0x000fe20008000f00 */
[----:B------:R-:W-:Y:S01]  /*28b0*/  IMAD R3, R3, 0x1800, R183 ;  /* 0x0000180003037824 */ /* 0x000fe200078e02b7 */
[----:B------:R-:W-:Y:S01]  /*28c0*/  MOV R229, UR4 ;  /* 0x0000000400e57c02 */ /* 0x000fe20008000f00 */
[----:B------:R-:W-:Y:S02]  /*28d0*/  IMAD R4, R4, 0x1800, R0 ;  /* 0x0000180004047824 */ /* 0x000fe400078e0200 */
[----:B------:R-:W-:Y:S01]  /*28e0*/  IMAD R2, R2, 0x1800, R181 ;  /* 0x0000180002027824 */ /* 0x000fe200078e02b5 */
[----:B------:R-:W-:Y:S02]  /*28f0*/  SHF.L.U32 R185, R3, 0x1, RZ ;  /* 0x0000000103b97819 */ /* 0x000fe400000006ff */
[----:B------:R-:W-:Y:S02]  /*2900*/  SHF.L.U32 R186, R4, 0x1, RZ ;  /* 0x0000000104ba7819 */ /* 0x000fe400000006ff */
[----:B------:R-:W-:Y:S02]  /*2910*/  IADD3 R2, R183, R2, RZ ;  /* 0x00000002b7027210 */ /* 0x000fe40007ffe0ff */
[-C--:B------:R-:W-:Y:S02]  /*2920*/  LEA R229, R229, R192.reuse, 0x6 ;  /* 0x000000c0e5e57211 */ /* 0x080fe400078e30ff */
[----:B------:R-:W-:Y:S01]  /*2930*/  SHF.L.U32 R184, R2, 0x1, RZ ;  /* 0x0000000102b87819 */ /* 0x000fe200000006ff */
        /* <DEDUP_REMOVED lines=22> */
[-C--:B----4-:R-:W-:Y:S07]  /*2aa0*/  HMMA.16816.F32 R4, R136, R140.reuse, R4 ;  /* 0x0000008c8804723c */ /* 0x090fee0000001804 */
[----:B------:R-:W-:Y:S04]  /*2ab0*/  LDS R238, [R229.X4+0x18080] ;  /* 0x01808000e5ee7984 */ /* 0x000fe80000004800 */
[----:B------:R-:W-:Y:S01]  /*2ac0*/  LDS R234, [R229.X4+0x180a0] ;  /* 0x0180a000e5ea7984 */ /* 0x000fe20000004800 */
[C---:B-1----:R-:W-:Y:S03]  /*2ad0*/  HMMA.16816.F32 R8, R144.reuse, R140, R8 ;  /* 0x0000008c9008723c */ /* 0x042fe60000001808 */
[----:B------:R-:W-:Y:S04]  /*2ae0*/  LDS R233, [R229.X4+0x18100] ;  /* 0x01810000e5e97984 */ /* 0x000fe80000004800 */
[----:B------:R-:W-:Y:S01]  /*2af0*/  LDS R229, [R229.X4+0x18120] ;  /* 0x01812000e5e57984 */ /* 0x000fe20000004800 */
        /* <DEDUP_REMOVED lines=21> */
[-C--:B------:R-:W-:Y:S01]  /*2c50*/  HMMA.16816.F32 R4, R164, R168.reuse, R4 ;  /* 0x000000a8a404723c */ /* 0x080fe20000001804 */
[----:B------:R-:W5:Y:S07]  /*2c60*/  LDSM.16.M88.4 R160, [R173+0x4080] ;  /* 0x00408000ada0783b */ /* 0x000f6e0000000200 */
[C---:B-1----:R-:W-:Y:S08]  /*2c70*/  HMMA.16816.F32 R8, R136.reuse, R168, R8 ;  /* 0x000000a88808723c */ /* 0x042ff00000001808 */
[-C--:B------:R-:W-:Y:S08]  /*2c80*/  HMMA.16816.F32 R12, R136, R170.reuse, R12 ;  /* 0x000000aa880c723c */ /* 0x080ff0000000180c */
[C---:B------:R-:W-:Y:S08]  /*2c90*/  HMMA.16816.F32 R16, R164.reuse, R170, R16 ;  /* 0x000000aaa410723c */ /* 0x040ff00000001810 */
[-C--:B------:R-:W-:Y:S08]  /*2ca0*/  HMMA.16816.F32 R20, R164, R140.reuse, R20 ;  /* 0x0000008ca414723c */ /* 0x080ff00000001814 */
[C---:B------:R-:W-:Y:S08]  /*2cb0*/  HMMA.16816.F32 R24, R136.reuse, R140, R24 ;  /* 0x0000008c8818723c */ /* 0x040ff00000001818 */
[-C--:B------:R-:W-:Y:S01]  /*2cc0*/  HMMA.16816.F32 R28, R136, R142.reuse, R28 ;  /* 0x0000008e881c723c */ /* 0x080fe2000000181c */
[----:B------:R-:W1:Y:S07]  /*2cd0*/  LDSM.16.M88.4 R136, [R186+0xe880] ;  /* 0x00e88000ba88783b */ /* 0x000e6e0000000200 */
[----:B------:R-:W-:Y:S08]  /*2ce0*/  HMMA.16816.F32 R32, R164, R142, R32 ;  /* 0x0000008ea420723c */ /* 0x000ff00000001820 */
[-C--:B--2---:R-:W-:Y:S08]  /*2cf0*/  HMMA.16816.F32 R4, R144, R148.reuse, R4 ;  /* 0x000000949004723c */ /* 0x084ff00000001804 */
[C---:B---3--:R-:W-:Y:S08]  /*2d00*/  HMMA.16816.F32 R8, R132.reuse, R148, R8 ;  /* 0x000000948408723c */ /* 0x048ff00000001808 */
[-C--:B------:R-:W-:Y:S08]  /*2d10*/  HMMA.16816.F32 R12, R132, R150.reuse, R12 ;  /* 0x00000096840c723c */ /* 0x080ff0000000180c */
[C---:B------:R-:W-:Y:S08]  /*2d20*/  HMMA.16816.F32 R16, R144.reuse, R150, R16 ;  /* 0x000000969010723c */ /* 0x040ff00000001810 */
[-C--:B----4-:R-:W-:Y:S08]  /*2d30*/  HMMA.16816.F32 R20, R144, R152.reuse, R20 ;  /* 0x000000989014723c */ /* 0x090ff00000001814 */
[C---:B------:R-:W-:Y:S08]  /*2d40*/  HMMA.16816.F32 R24, R132.reuse, R152, R24 ;  /* 0x000000988418723c */ /* 0x040ff00000001818 */
[-C--:B------:R-:W-:Y:S08]  /*2d50*/  HMMA.16816.F32 R28, R132, R154.reuse, R28 ;  /* 0x0000009a841c723c */ /* 0x080ff0000000181c */
[----:B------:R-:W-:Y:S08]  /*2d60*/  HMMA.16816.F32 R32, R144, R154, R32 ;  /* 0x0000009a9020723c */ /* 0x000ff00000001820 */
[-C--:B-----5:R-:W-:Y:S08]  /*2d70*/  HMMA.16816.F32 R4, R156, R160.reuse, R4 ;  /* 0x000000a09c04723c */ /* 0x0a0ff00000001804 */
[C---:B-1----:R-:W-:Y:S08]  /*2d80*/  HMMA.16816.F32 R8, R136.reuse, R160, R8 ;  /* 0x000000a08808723c */ /* 0x042ff00000001808 */
[-C--:B------:R-:W-:Y:S08]  /*2d90*/  HMMA.16816.F32 R12, R136, R162.reuse, R12 ;  /* 0x000000a2880c723c */ /* 0x080ff0000000180c */
        /* <DEDUP_REMOVED lines=21> */
[----:B------:R1:W1:Y:S10]  /*2ef0*/  MUFU.TANH R164, R8 ;  /* 0x0000000800a47308 */ /* 0x0002740000002400 */
[----:B------:R1:W1:Y:S01]  /*2f00*/  MUFU.TANH R167, R9 ;  /* 0x0000000900a77308 */ /* 0x0002620000002400 */
[----:B----4-:R-:W4:Y:S09]  /*2f10*/  LDSM.16.M88.4 R4, [R173+0x5080] ;  /* 0x00508000ad04783b */ /* 0x010f320000000200 */
[----:B------:R1:W1:Y:S10]  /*2f20*/  MUFU.TANH R168, R10 ;  /* 0x0000000a00a87308 */ /* 0x0002740000002400 */
[----:B------:R1:W1:Y:S10]  /*2f30*/  MUFU.TANH R169, R11 ;  /* 0x0000000b00a97308 */ /* 0x0002740000002400 */
[----:B------:R1:W1:Y:S10]  /*2f40*/  MUFU.TANH R170, R12 ;  /* 0x0000000c00aa7308 */ /* 0x0002740000002400 */
[----:B------:R1:W1:Y:S01]  /*2f50*/  MUFU.TANH R162, R13 ;  /* 0x0000000d00a27308 */ /* 0x0002620000002400 */
[-C--:B----4-:R-:W-:Y:S09]  /*2f60*/  HMMA.16816.F32 R20, R156, R4.reuse, R20 ;  /* 0x000000049c14723c */ /* 0x090ff20000001814 */
[----:B------:R4:W1:Y:S01]  /*2f70*/  MUFU.TANH R163, R14 ;  /* 0x0000000e00a37308 */ /* 0x0008620000002400 */
[C---:B------:R-:W-:Y:S07]  /*2f80*/  HMMA.16816.F32 R24, R136.reuse, R4, R24 ;  /* 0x000000048818723c */ /* 0x040fee0000001818 */
[----:B------:R-:W-:Y:S02]  /*2f90*/  MOV R5, UR8 ;  /* 0x0000000800057c02 */ /* 0x000fe40008000f00 */
[----:B------:R4:W1:Y:S01]  /*2fa0*/  MUFU.TANH R171, R15 ;  /* 0x0000000f00ab7308 */ /* 0x0008620000002400 */
[-C--:B------:R-:W-:Y:S03]  /*2fb0*/  HMMA.16816.F32 R28, R136, R6.reuse, R28 ;  /* 0x00000006881c723c */ /* 0x080fe6000000181c */
[----:B------:R-:W-:Y:S01]  /*2fc0*/  LEA R5, R5, R192, 0x6 ;  /* 0x000000c005057211 */ /* 0x000fe200078e30ff */
[----:B------:R-:W-:Y:S04]  /*2fd0*/  FMUL.FTZ R20, R20, c[0x0][0x2b4] ;  /* 0x0000ad0014147a20 */ /* 0x000fe80000410000 */
[----:B------:R-:W-:Y:S01]  /*2fe0*/  HMMA.16816.F32 R32, R156, R6, R32 ;  /* 0x000000069c20723c */ /* 0x000fe20000001820 */
[----:B------:R4:W1:Y:S03]  /*2ff0*/  MUFU.TANH R186, R16 ;  /* 0x0000001000ba7308 */ /* 0x0008660000002400 */
[----:B------:R-:W-:Y:S01]  /*3000*/  FMUL.FTZ R21, R21, c[0x0][0x2b4] ;  /* 0x0000ad0015157a20 */ /* 0x000fe20000410000 */
[-C--:B------:R-:W-:Y:S01]  /*3010*/  IADD3 R247, R215, R5.reuse, RZ ;  /* 0x00000005d7f77210 */ /* 0x080fe20007ffe0ff */
[----:B------:R-:W-:Y:S01]  /*3020*/  FMUL.FTZ R22, R22, c[0x0][0x2b4] ;  /* 0x0000ad0016167a20 */ /* 0x000fe20000410000 */
[----:B------:R-:W-:Y:S01]  /*3030*/  IADD3 R248, R214, R5, RZ ;  /* 0x00000005d6f87210 */ /* 0x000fe20007ffe0ff */
[----:B------:R-:W-:Y:S01]  /*3040*/  FMUL.FTZ R23, R23, c[0x0][0x2b4] ;  /* 0x0000ad0017177a20 */ /* 0x000fe20000410000 */
[----:B------:R-:W-:Y:S02]  /*3050*/  IMNMX R247, R216, R247, PT ;  /* 0x000000f7d8f77217 */ /* 0x000fe40003800200 */
[----:B------:R4:W1:Y:S01]  /*3060*/  MUFU.TANH R217, R17 ;  /* 0x0000001100d97308 */ /* 0x0008620000002400 */
[----:B------:R-:W-:Y:S02]  /*3070*/  FMUL.FTZ R24, R24, c[0x0][0x2b4] ;  /* 0x0000ad0018187a20 */ /* 0x000fe40000410000 */
[----:B------:R-:W-:Y:S02]  /*3080*/  FMUL.FTZ R25, R25, c[0x0][0x2b4] ;  /* 0x0000ad0019197a20 */ /* 0x000fe40000410000 */
[----:B------:R-:W-:Y:S02]  /*3090*/  FMUL.FTZ R26, R26, c[0x0][0x2b4] ;  /* 0x0000ad001a1a7a20 */ /* 0x000fe40000410000 */
[----:B------:R-:W-:Y:S02]  /*30a0*/  FMUL.FTZ R27, R27, c[0x0][0x2b4] ;  /* 0x0000ad001b1b7a20 */ /* 0x000fe40000410000 */
[----:B------:R-:W-:Y:S01]  /*30b0*/  FMUL.FTZ R28, R28, c[0x0][0x2b4] ;  /* 0x0000ad001c1c7a20 */ /* 0x000fe20000410000 */
        /* <DEDUP_REMOVED lines=8> */
[----:B------:R-:W-:Y:S07]  /*3140*/  FMUL.FTZ R35, R35, c[0x0][0x2b4] ;  /* 0x0000ad0023237a20 */ /* 0x000fee0000410000 */
        /* <DEDUP_REMOVED lines=16> */
[----:B------:R-:W-:-:S05]  /*3250*/  @!P5 BRA `(.L_x_969) ;  /* 0x000001a00000d947 */ /* 0x000fca0003800000 */
[----:B--23--:R-:W-:Y:S01]  /*3260*/  IADD3 R6, R5, UR14, RZ ;  /* 0x0000000e05067c10 */ /* 0x00cfe2000fffe0ff */
        /* <DEDUP_REMOVED lines=12> */
.L_x_971:
[----:B------:R-:W-:Y:S04]  /*3330*/  MOV R4, 0x1 ;  /* 0x0000000100047802 */ /* 0x000fe80000000f00 */
[----:B------:R-:W-:Y:S11]  /*3340*/  ISETP.NE.AND P0, PT, R4, c[0x0][0x2a8], PT ;  /* 0x0000aa0004007a0c */ /* 0x000ff60003f05270 */
[----:B------:R-:W-:Y:S02]  /*3350*/  @!UPT UIADD3 URZ, URZ, URZ, URZ ;  /* 0x0000003f3f3ff290 */ /* 0x000fe4000fffe03f */
[----:B------:R-:W-:Y:S05]  /*3360*/  @P0 IMAD.HI.U32 R4, R6, c[0x0][0x2ac], RZ ;  /* 0x0000ab0006040a27 */ /* 0x000fea00078e00ff */
[----:B------:R-:W-:Y:S02]  /*3370*/  @P0 SHF.R.U32.HI R6, RZ, c[0x0][0x2b0], R4 ;  /* 0x0000ac00ff060a19 */ /* 0x000fe40000011604 */
.L_x_972:
[----:B------:R-:W-:Y:S05]  /*3380*/  BSYNC B0 ;  /* 0x0000000000007941 */ /* 0x000fea0003800000 */
.L_x_970:
[----:B------:R-:W-:Y:S04]  /*3390*/  IMAD.MOV.U32 R4, RZ, RZ, c[0x0][0x2a8] ;  /* 0x0000aa00ff047624 */ /* 0x000fe800078e00ff */
[----:B------:R-:W-:Y:S02]  /*33a0*/  IMAD R4, R6, R4, -UR11 ;  /* 0x8000000b06047e24 */ /* 0x000fe4000f8e0204 */
[----:B------:R-:W-:Y:S03]  /*33b0*/  IMAD.IADD R6, R214, 0x1, R5 ;  /* 0x00000001d6067824 */ /* 0x000fe600078e0205 */
[----:B------:R-:W-:Y:S04]  /*33c0*/  IADD3 R248, -R211, R4, RZ ;  /* 0x00000004d3f87210 */ /* 0x000fe80007ffe1ff */
[----:B------:R-:W-:Y:S02]  /*33d0*/  IADD3 R4, R248, c[0x0][0x2a8], RZ ;  /* 0x0000aa00f8047a10 */ /* 0x000fe40007ffe0ff */
[----:B------:R-:W-:Y:S02]  /*33e0*/  IMNMX R248, R6, R248, !PT ;  /* 0x000000f806f87217 */ /* 0x000fe40007800200 */
[----:B------:R-:W-:Y:S02]  /*33f0*/  IMNMX R247, R247, R4, PT ;  /* 0x00000004f7f77217 */ /* 0x000fe40003800200 */
.L_x_969:
[----:B--23--:R-:W-:Y:S05]  /*3400*/  IADD3 R6, R5, 0x8, RZ ;  /* 0x0000000805067810 */ /* 0x00cfea0007ffe0ff */
        /* <DEDUP_REMOVED lines=17> */
.L_x_975:
[----:B------:R-:W-:Y:S04]  /*3520*/  MOV R4, 0x1 ;  /* 0x0000000100047802 */ /* 0x000fe80000000f00 */
[----:B------:R-:W-:Y:S11]  /*3530*/  ISETP.NE.AND P0, PT, R4, c[0x0][0x2a8], PT ;  /* 0x0000aa0004007a0c */ /* 0x000ff60003f05270 */
[----:B------:R-:W-:Y:S02]  /*3540*/  @!UPT UIADD3 URZ, URZ, URZ, URZ ;  /* 0x0000003f3f3ff290 */ /* 0x000fe4000fffe03f */
[----:B------:R-:W-:Y:S05]  /*3550*/  @P0 IMAD.HI.U32 R4, R6, c[0x0][0x2ac], RZ ;  /* 0x0000ab0006040a27 */ /* 0x000fea00078e00ff */
[----:B------:R-:W-:Y:S02]  /*3560*/  @P0 SHF.R.U32.HI R6, RZ, c[0x0][0x2b0], R4 ;  /* 0x0000ac00ff060a19 */ /* 0x000fe40000011604 */
.L_x_976:
[----:B------:R-:W-:Y:S05]  /*3570*/  BSYNC B0 ;  /* 0x0000000000007941 */ /* 0x000fea0003800000 */
.L_x_974:
[----:B------:R-:W-:Y:S04]  /*3580*/  IMAD.MOV.U32 R4, RZ, RZ, c[0x0][0x2a8] ;  /* 0x0000aa00ff047624 */ /* 0x000fe800078e00ff */
[----:B------:R-:W-:Y:S04]  /*3590*/  IMAD R6, R6, R4, -UR11 ;  /* 0x8000000b06067e24 */ /* 0x000fe8000f8e0204 */
[----:B------:R-:W-:Y:S05]  /*35a0*/  IMAD.IADD R6, R6, 0x1, -R211 ;  /* 0x0000000106067824 */ /* 0x000fea00078e0ad3 */
[----:B------:R-:W-:Y:S02]  /*35b0*/  IADD3 R4, R6, c[0x0][0x2a8], RZ ;  /* 0x0000aa0006047a10 */ /* 0x000fe40007ffe0ff */
[----:B------:R-:W-:Y:S02]  /*35c0*/  IMNMX R242, R242, R6, !PT ;  /* 0x00000006f2f27217 */ /* 0x000fe40007800200 */
[----:B------:R-:W-:Y:S02]  /*35d0*/  IMNMX R240, R240, R4, PT ;  /* 0x00000004f0f07217 */ /* 0x000fe40003800200 */
.L_x_973:
        /* <DEDUP_REMOVED lines=18> */
.L_x_979:
[----:B------:R-:W-:Y:S04]  /*3700*/  MOV R4, 0x1 ;  /* 0x0000000100047802 */ /* 0x000fe80000000f00 */
[----:B------:R-:W-:Y:S11]  /*3710*/  ISETP.NE.AND P0, PT, R4, c[0x0][0x2a8], PT ;  /* 0x0000aa0004007a0c */ /* 0x000ff60003f05270 */
[----:B------:R-:W-:Y:S02]  /*3720*/  @!UPT UIADD3 URZ, URZ, URZ, URZ ;  /* 0x0000003f3f3ff290 */ /* 0x000fe4000fffe03f */
[----:B------:R-:W-:Y:S05]  /*3730*/  @P0 IMAD.HI.U32 R4, R6, c[0x0][0x2ac], RZ ;  /* 0x0000ab0006040a27 */ /* 0x000fea00078e00ff */
[----:B------:R-:W-:Y:S02]  /*3740*/  @P0 SHF.R.U32.HI R6, RZ, c[0x0][0x2b0], R4 ;  /* 0x0000ac00ff060a19 */ /* 0x000fe40000011604 */
.L_x_980:
[----:B------:R-:W-:Y:S05]  /*3750*/  BSYNC B0 ;  /* 0x0000000000007941 */ /* 0x000fea0003800000 */
.L_x_978:
[----:B------:R-:W-:Y:S04]  /*3760*/  IMAD.MOV.U32 R4, RZ, RZ, c[0x0][0x2a8] ;  /* 0x0000aa00ff047624 */ /* 0x000fe800078e00ff */
[----:B------:R-:W-:Y:S04]  /*3770*/  IMAD R6, R6, R4, -UR11 ;  /* 0x8000000b06067e24 */ /* 0x000fe8000f8e0204 */
[----:B------:R-:W-:Y:S05]  /*3780*/  IMAD.IADD R6, R6, 0x1, -R211 ;  /* 0x0000000106067824 */ /* 0x000fea00078e0ad3 */
[----:B------:R-:W-:Y:S02]  /*3790*/  IADD3 R4, R6, c[0x0][0x2a8], RZ ;  /* 0x0000aa0006047a10 */ /* 0x000fe40007ffe0ff */
[----:B------:R-:W-:Y:S02]  /*37a0*/  IMNMX R239, R239, R6, !PT ;  /* 0x00000006efef7217 */ /* 0x000fe40007800200 */
[----:B------:R-:W-:Y:S02]  /*37b0*/  IMNMX R237, R237, R4, PT ;  /* 0x00000004eded7217 */ /* 0x000fe40003800200 */
.L_x_977:
        /* <DEDUP_REMOVED lines=18> */
.L_x_983:
[----:B------:R-:W-:Y:S04]  /*38e0*/  MOV R4, 0x1 ;  /* 0x0000000100047802 */ /* 0x000fe80000000f00 */
[----:B------:R-:W-:Y:S11]  /*38f0*/  ISETP.NE.AND P0, PT, R4, c[0x0][0x2a8], PT ;  /* 0x0000aa0004007a0c */ /* 0x000ff60003f05270 */
[----:B------:R-:W-:Y:S02]  /*3900*/  @!UPT UIADD3 URZ, URZ, URZ, URZ ;  /* 0x0000003f3f3ff290 */ /* 0x000fe4000fffe03f */
[----:B------:R-:W-:Y:S05]  /*3910*/  @P0 IMAD.HI.U32 R4, R5, c[0x0][0x2ac], RZ ;  /* 0x0000ab0005040a27 */ /* 0x000fea00078e00ff */
[----:B------:R-:W-:Y:S02]  /*3920*/  @P0 SHF.R.U32.HI R5, RZ, c[0x0][0x2b0], R4 ;  /* 0x0000ac00ff050a19 */ /* 0x000fe40000011604 */
.L_x_984:
[----:B------:R-:W-:Y:S05]  /*3930*/  BSYNC B0 ;  /* 0x0000000000007941 */ /* 0x000fea0003800000 */
.L_x_982:
[----:B------:R-:W-:Y:S04]  /*3940*/  IMAD.MOV.U32 R4, RZ, RZ, c[0x0][0x2a8] ;  /* 0x0000aa00ff047624 */ /* 0x000fe800078e00ff */
[----:B------:R-:W-:Y:S04]  /*3950*/  IMAD R5, R5, R4, -UR11 ;  /* 0x8000000b05057e24 */ /* 0x000fe8000f8e0204 */
[----:B------:R-:W-:Y:S05]  /*3960*/  IMAD.IADD R5, R5, 0x1, -R211 ;  /* 0x0000000105057824 */ /* 0x000fea00078e0ad3 */
[----:B------:R-:W-:Y:S02]  /*3970*/  IADD3 R4, R5, c[0x0][0x2a8], RZ ;  /* 0x0000aa0005047a10 */ /* 0x000fe40007ffe0ff */
[----:B------:R-:W-:Y:S02]  /*3980*/  IMNMX R235, R235, R5, !PT ;  /* 0x00000005ebeb7217 */ /* 0x000fe40007800200 */
[----:B------:R-:W-:Y:S02]  /*3990*/  IMNMX R236, R236, R4, PT ;  /* 0x00000004ecec7217 */ /* 0x000fe40003800200 */
.L_x_981:
[----:B------:R-:W-:Y:S04]  /*39a0*/  DEPBAR.LE SB0, 0x1 ;  /* 0x000080400000791a */ /* 0x000fe80000000000 */
[----:B------:R-:W-:Y:S01]  /*39b0*/  BAR.SYNC.DEFER_BLOCKING 0x0 ;  /* 0x0000000000007b1d */ /* 0x000fe20000010000 */
[----:B------:R-:W-:Y:S01]  /*39c0*/  UIADD3 UR18, UR8, 0x1, URZ ;  /* 0x0000000108127890 */ /* 0x000fe2000fffe03f */
[----:B------:R-:W-:Y:S02]  /*39d0*/  LEA R3, R3, 0x12080, 0x1 ;  /* 0x0001208003037811 */ /* 0x000fe400078e08ff */
[----:B------:R-:W-:Y:S01]  /*39e0*/  LEA R2, R2, 0x12080, 0x1 ;  /* 0x0001208002027811 */ /* 0x000fe200078e08ff */
[----:B------:R-:W-:Y:S06]  /*39f0*/  UISETP.GE.AND UP0, UPT, UR18, UR9, UPT ;  /* 0x000000091200728c */ /* 0x000fec000bf06270 */
[----:B------:R-:W-:Y:S01]  /*3a00*/  PLOP3.LUT P0, PT, PT, PT, UP0, 0x80, 0x0 ;  /* 0x000000000000781c */ /* 0x000fe20003f0f008 */
[----:B----4-:R2:W3:Y:S04]  /*3a10*/  LDSM.16.M88.4 R32, [R185+0x12080] ;  /* 0x01208000b920783b */ /* 0x0104e80000000200 */
        /* <DEDUP_REMOVED lines=8> */
[----:B------:R-:W-:Y:S01]  /*3aa0*/  LOP3.LUT P6, RZ, R191, 0x1, RZ, 0xc0, !PT ;  /* 0x00000001bfff7812 */ /* 0x000fe200078cc0ff */
[----:B------:R-:W-:Y:S01]  /*3ab0*/  USHF.R.S32.HI UR17, URZ, 0x1f, UR18 ;  /* 0x0000001f3f117899 */ /* 0x000fe20008011412 */
[----:B------:R-:W-:Y:S01]  /*3ac0*/  IMAD.U32 R4, RZ, RZ, UR8 ;  /* 0x00000008ff047e24 */ /* 0x000fe2000f8e00ff */
[----:B------:R-:W-:Y:S02]  /*3ad0*/  ULDC.64 UR6, c[0x0][0x178] ;  /* 0x00005e0000067ab9 */ /* 0x000fe40000000a00 */
[----:B------:R-:W-:Y:S02]  /*3ae0*/  UIMAD UR17, UR17, UR6, URZ ;  /* 0x00000006111172a4 */ /* 0x000fe4000f8e023f */
[----:B------:R-:W-:Y:S01]  /*3af0*/  @!P1 LEA R4, R4, 0x40, 0x6 ;  /* 0x0000004004049811 */ /* 0x000fe200078e30ff */
[----:B------:R-:W-:Y:S02]  /*3b00*/  UIMAD.WIDE.U32 UR20, UR18, UR6, URZ ;  /* 0x00000006121472a5 */ /* 0x000fe4000f8e003f */
[----:B------:R-:W-:Y:S02]  /*3b10*/  UIMAD UR17, UR18, UR7, UR17 ;  /* 0x00000007121172a4 */ /* 0x000fe4000f8e0211 */
[----:B------:R-:W-:Y:S02]  /*3b20*/  UIMAD UR18, UR18, -0x40, UR10 ;  /* 0xffffffc0121278a4 */ /* 0x000fe4000f8e020a */
[----:B------:R-:W-:Y:S01]  /*3b30*/  UIADD3 UR17, UR21, UR17, URZ ;  /* 0x0000001115117290 */ /* 0x000fe2000fffe03f */
[----:B------:R-:W-:Y:S02]  /*3b40*/  IMAD.U32 R7, RZ, RZ, UR20 ;  /* 0x00000014ff077e24 */ /* 0x000fe4000f8e00ff */
[----:B------:R-:W-:Y:S01]  /*3b50*/  IMAD.U32 R6, RZ, RZ, UR20 ;  /* 0x00000014ff067e24 */ /* 0x000fe2000f8e00ff */
[----:B------:R-:W-:Y:S02]  /*3b60*/  ISETP.GE.OR P6, PT, R194, UR18, !P6 ;  /* 0x00000012c2007c0c */ /* 0x000fe4000f7c6670 */
[----:B------:R-:W-:Y:S01]  /*3b70*/  IMAD.U32 R5, RZ, RZ, UR17 ;  /* 0x00000011ff057e24 */ /* 0x000fe2000f8e00ff */
[----:B------:R-:W-:Y:S04]  /*3b80*/  LEA R7, P0, R7, R200, 0x6 ;  /* 0x000000c807077211 */ /* 0x000fe800078030ff */
[----:B------:R-:W-:Y:S02]  /*3b90*/  LEA.HI.X R5, R6, R187, R5, 0x6, P0 ;  /* 0x000000bb06057211 */ /* 0x000fe400000f3405 */
[C---:B-1----:R-:W-:Y:S04]  /*3ba0*/  LEA R8, P0, R7.reuse, c[0x0][0x160], 0x1 ;  /* 0x0000580007087a11 */ /* 0x042fe800078008ff */
[----:B------:R-:W-:Y:S01]  /*3bb0*/  LEA.HI.X R9, R7, c[0x0][0x164], R5, 0x1, P0 ;  /* 0x0000590007097a11 */ /* 0x000fe200000f0c05 */
[----:B------:R-:W-:Y:S01]  /*3bc0*/  IMAD.U32 R5, RZ, RZ, UR16 ;  /* 0x00000010ff057e24 */ /* 0x000fe2000f8e00ff */
[C---:B------:R-:W-:Y:S03]  /*3bd0*/  @!P1 IADD3 R6, P0, R4.reuse, R208, RZ ;  /* 0x000000d004069210 */ /* 0x040fe60007f1e0ff */
[----:B------:R-:W-:Y:S01]  /*3be0*/  IMAD R5, R5, 0x3000, R206 ;  /* 0x0000300005057824 */ /* 0x000fe200078e02ce */
[----:B------:R-:W-:Y:S02]  /*3bf0*/  @!P1 LEA.HI.X.SX32 R4, R4, R189, 0x1, P0 ;  /* 0x000000bd04049211 */ /* 0x000fe400000f0eff */
[----:B------:R-:W-:Y:S02]  /*3c00*/  @!P1 LEA R10, P0, R6, c[0x0][0x258], 0x2 ;  /* 0x00009600060a9a11 */ /* 0x000fe400078010ff */
[----:B------:R-:W-:Y:S01]  /*3c10*/  @!PT LDS RZ, [RZ] ;  /* 0x00000000fffff984 */ /* 0x000fe20000000800 */
[----:B------:R-:W-:Y:S01]  /*3c20*/  @!PT LDS RZ, [RZ] ;  /* 0x00000000fffff984 */ /* 0x000fe20000000800 */
[----:B------:R-:W-:Y:S01]  /*3c30*/  @!PT LDS RZ, [RZ] ;  /* 0x00000000fffff984 */ /* 0x000fe20000000800 */
[----:B------:R1:W-:Y:S01]  /*3c40*/  LDGSTS.E.BYPASS.LTC128B.128 [R5], [R8.64], !P6 ;  /* 0x0000000008057fae */ /* 0x0003e2000f101d4c */
[----:B------:R-:W-:Y:S02]  /*3c50*/  ISETP.LT.AND P6, PT, R194, UR18, PT ;  /* 0x00000012c2007c0c */ /* 0x000fe4000bfc1270 */
[----:B------:R-:W-:Y:S01]  /*3c60*/  @!P1 LEA.HI.X R11, R6, c[0x0][0x25c], R4, 0x2, P0 ;  /* 0x00009700060b9a11 */ /* 0x000fe200000f1404 */
[----:B------:R-:W-:Y:S01]  /*3c70*/  IMAD.U32 R4, RZ, RZ, UR16 ;  /* 0x00000010ff047e24 */ /* 0x000fe2000f8e00ff */
[----:B------:R-:W-:Y:S02]  /*3c80*/  LOP3.LUT P0, RZ, R191, 0x2, RZ, 0xc0, !PT ;  /* 0x00000002bfff7812 */ /* 0x000fe4000780c0ff */
[----:B------:R-:W-:Y:S01]  /*3c90*/  ISETP.GE.OR P6, PT, R190, c[0x0][0x16c], !P6 ;  /* 0x00005b00be007a0c */ /* 0x000fe200077c6670 */
[----:B------:R-:W-:Y:S01]  /*3ca0*/  @!P1 IMAD R4, R4, 0x40, R193 ;  /* 0x0000004004049824 */ /* 0x000fe200078e02c1 */
[----:B------:R-:W-:Y:S03]  /*3cb0*/  ISETP.GE.OR P0, PT, R194, UR18, !P0 ;  /* 0x00000012c2007c0c */ /* 0x000fe6000c706670 */
[----:B------:R-:W-:Y:S10]  /*3cc0*/  @!P1 IMAD.SHL.U32 R4, R4, 0x4, RZ ;  /* 0x0000000404049824 */ /* 0x000ff400078e00ff */
[----:B------:R1:W-:Y:S06]  /*3cd0*/  LDGSTS.E.BYPASS.LTC128B.128 [R5+0x1000], [R8.64+0x40], !P0 ;  /* 0x0100004008057fae */ /* 0x0003ec000c101d4c */
[----:B------:R1:W-:Y:S06]  /*3ce0*/  LDGSTS.E.BYPASS.LTC128B.128 [R5+0x2000], [R8.64+0x80], !P6 ;  /* 0x0200008008057fae */ /* 0x0003ec000f101d4c */
[----:B------:R1:W-:Y:S02]  /*3cf0*/  @!P1 LDGSTS.E.BYPASS.LTC128B.128 [R4+0x18080], [R10.64] ;  /* 0x180800000a049fae */ /* 0x0003e4000b901d4c */
.L_x_985:
[-C--:B-1-3--:R-:W-:Y:S01]  /*3d00*/  HMMA.16816.F32 R4, R32, R16.reuse, RZ ;  /* 0x000000102004723c */ /* 0x08afe200000018ff */
[----:B------:R-:W-:Y:S01]  /*3d10*/  LDSM.16.M88.4 R152, [R180+0x8080] ;  /* 0x00808000b498783b */ /* 0x000fe20000000200 */
[----:B------:R-:W-:Y:S01]  /*3d20*/  PLOP3.LUT P0, PT, PT, PT, UP4, 0x80, 0x0 ;  /* 0x000000000000781c */ /* 0x000fe20003f0f048 */
[----:B------:R-:W-:Y:S03]  /*3d30*/  UIADD3 UR17, UR8, 0x2, URZ ;  /* 0x0000000208117890 */ /* 0x000fe6000fffe03f */
[C---:B------:R-:W-:Y:S01]  /*3d40*/  ISETP.GT.AND P6, PT, R248.reuse, RZ, P0 ;  /* 0x000000fff800720c */ /* 0x040fe200007c4270 */
[----:B------:R-:W-:Y:S01]  /*3d50*/  UISETP.GE.AND UP0, UPT, UR17, UR9, UPT ;  /* 0x000000091100728c */ /* 0x000fe2000bf06270 */
[C---:B----4-:R-:W-:Y:S01]  /*3d60*/  HMMA.16816.F32 R8, R28.reuse, R16, RZ ;  /* 0x000000101c08723c */ /* 0x050fe200000018ff */
[----:B------:R-:W0:Y:S01]  /*3d70*/  LDGDEPBAR ;  /* 0x00000000000079af */ /* 0x000e220000000000 */
[----:B------:R-:W-:Y:S04]  /*3d80*/  ISETP.LT.OR P6, PT, R247, 0x1, P6 ;  /* 0x00000001f700780c */ /* 0x000fe800037c1670 */
[C---:B--2---:R-:W-:Y:S01]  /*3d90*/  FSEL R184, R165.reuse, -INF , !P6 ;  /* 0xff800000a5b87808 */ /* 0x044fe20007000000 */
[----:B------:R-:W-:Y:S01]  /*3da0*/  FFMA.FTZ R165, -R165, R165, 1 ;  /* 0x3f800000a5a57423 */ /* 0x000fe200000101a5 */
[-C--:B------:R-:W-:Y:S01]  /*3db0*/  HMMA.16816.F32 R12, R28, R18.reuse, RZ ;  /* 0x000000121c0c723c */ /* 0x080fe200000018ff */
[----:B------:R-:W-:Y:S04]  /*3dc0*/  ISETP.GT.AND P6, PT, R248, 0x1, P0 ;  /* 0x00000001f800780c */ /* 0x000fe800007c4270 */
[C---:B------:R-:W-:Y:S03]  /*3dd0*/  ISETP.LT.OR P6, PT, R247.reuse, 0x2, P6 ;  /* 0x00000002f700780c */ /* 0x040fe600037c1670 */
[C---:B------:R-:W-:Y:S04]  /*3de0*/  HMMA.16816.F32 R16, R32.reuse, R18, RZ ;  /* 0x000000122010723c */ /* 0x040fe800000018ff */
[C---:B------:R-:W-:Y:S01]  /*3df0*/  FSEL R185, R166.reuse, -INF , !P6 ;  /* 0xff800000a6b97808 */ /* 0x040fe20007000000 */
[----:B------:R-:W-:Y:S01]  /*3e00*/  FFMA.FTZ R166, -R166, R166, 1 ;  /* 0x3f800000a6a67423 */ /* 0x000fe200000101a6 */
[----:B------:R-:W-:Y:S02]  /*3e10*/  ISETP.GT.AND P6, PT, R248, 0x20, P0 ;  /* 0x00000020f800780c */ /* 0x000fe400007c4270 */
[-C--:B------:R-:W-:Y:S02]  /*3e20*/  HMMA.16816.F32 R20, R32, R132.reuse, RZ ;  /* 0x000000842014723c */ /* 0x080fe400000018ff */
[----:B------:R-:W-:Y:S04]  /*3e30*/  ISETP.LT.OR P6, PT, R247, 0x21, P6 ;  /* 0x00000021f700780c */ /* 0x000fe800037c1670 */
[C---:B------:R-:W-:Y:S01]  /*3e40*/  FSEL R241, R186.reuse, -INF , !P6 ;  /* 0xff800000baf17808 */ /* 0x040fe20007000000 */
[----:B------:R-:W-:Y:S01]  /*3e50*/  FFMA.FTZ R186, -R186, R186, 1 ;  /* 0x3f800000baba7423 */ /* 0x000fe200000101ba */
[C---:B------:R-:W-:Y:S02]  /*3e60*/  HMMA.16816.F32 R24, R28.reuse, R132, RZ ;  /* 0x000000841c18723c */ /* 0x040fe400000018ff */
[C---:B------:R-:W-:Y:S02]  /*3e70*/  ISETP.GT.AND P6, PT, R248.reuse, 0x21, P0 ;  /* 0x00000021f800780c */ /* 0x040fe400007c4270 */
[--C-:B------:R-:W-:Y:S02]  /*3e80*/  FFMA.FTZ R241, R241, c[0x0][0x29c], -R238.reuse ;  /* 0x0000a700f1f17a23 */ /* 0x100fe400000108ee */
[----:B------:R-:W-:Y:S02]  /*3e90*/  ISETP.LT.OR P6, PT, R247, 0x22, P6 ;  /* 0x00000022f700780c */ /* 0x000fe400037c1670 */
[-C--:B------:R-:W-:Y:S02]  /*3ea0*/  HMMA.16816.F32 R28, R28, R134.reuse, RZ ;  /* 0x000000861c1c723c */ /* 0x080fe400000018ff */
[----:B------:R-:W-:Y:S02]  /*3eb0*/  MUFU.EX2 R241, R241 ;  /* 0x000000f100f17308 */ /* 0x000fe40000000800 */
[C---:B------:R-:W-:Y:S01]  /*3ec0*/  FSEL R243, R217.reuse, -INF , !P6 ;  /* 0xff800000d9f37808 */ /* 0x040fe20007000000 */
[----:B------:R-:W-:Y:S01]  /*3ed0*/  FFMA.FTZ R217, -R217, R217, 1 ;  /* 0x3f800000d9d97423 */ /* 0x000fe200000101d9 */
[----:B------:R-:W-:Y:S02]  /*3ee0*/  ISETP.GT.AND P6, PT, R248, 0x40, P0 ;  /* 0x00000040f800780c */ /* 0x000fe400007c4270 */
[----:B------:R-:W-:Y:S01]  /*3ef0*/  HMMA.16816.F32 R32, R32, R134, RZ ;  /* 0x000000862020723c */ /* 0x000fe200000018ff */
[----:B------:R-:W1:Y:S01]  /*3f00*/  LDSM.16.M88.4 R132, [R3+0x1000] ;  /* 0x001000000384783b */ /* 0x000e620000000200 */
[C---:B------:R-:W-:Y:S04]  /*3f10*/  ISETP.LT.OR P6, PT, R247.reuse, 0x41, P6 ;  /* 0x00000041f700780c */ /* 0x040fe800037c1670 */
[C---:B------:R-:W-:Y:S01]  /*3f20*/  FSEL R244, R220.reuse, -INF , !P6 ;  /* 0xff800000dcf47808 */ /* 0x040fe20007000000 */
[----:B------:R-:W-:Y:S01]  /*3f30*/  FFMA.FTZ R220, -R220, R220, 1 ;  /* 0x3f800000dcdc7423 */ /* 0x000fe200000101dc */
[-C--:B------:R-:W-:Y:S05]  /*3f40*/  HMMA.16816.F32 R4, R136, R140.reuse, R4 ;  /* 0x0000008c8804723c */ /* 0x080fea0000001804 */
[C---:B------:R-:W-:Y:S03]  /*3f50*/  ISETP.GT.AND P6, PT, R248.reuse, 0x41, P0 ;  /* 0x00000041f800780c */ /* 0x040fe600007c4270 */
[C---:B------:R-:W-:Y:S04]  /*3f60*/  HMMA.16816.F32 R8, R144.reuse, R140, R8 ;  /* 0x0000008c9008723c */ /* 0x040fe80000001808 */
[----:B------:R-:W-:Y:S04]  /*3f70*/  ISETP.LT.OR P6, PT, R247, 0x42, P6 ;  /* 0x00000042f700780c */ /* 0x000fe800037c1670 */
[-C--:B------:R-:W-:Y:S04]  /*3f80*/  HMMA.16816.F32 R12, R144, R142.reuse, R12 ;  /* 0x0000008e900c723c */ /* 0x080fe8000000180c */
[C---:B------:R-:W-:Y:S01]  /*3f90*/  FSEL R245, R221.reuse, -INF , !P6 ;  /* 0xff800000ddf57808 */ /* 0x040fe20007000000 */
[----:B------:R-:W-:Y:S01]  /*3fa0*/  FFMA.FTZ R221, -R221, R221, 1 ;  /* 0x3f800000dddd7423 */ /* 0x000fe200000101dd */
[C---:B------:R-:W-:Y:S02]  /*3fb0*/  ISETP.GT.AND P6, PT, R248.reuse, 0x60, P0 ;  /* 0x00000060f800780c */ /* 0x040fe400007c4270 */
[C---:B------:R-:W-:Y:S01]  /*3fc0*/  HMMA.16816.F32 R16, R136.reuse, R142, R16 ;  /* 0x0000008e8810723c */ /* 0x040fe20000001810 */
[----:B------:R-:W2:Y:S03]  /*3fd0*/  LDSM.16.M88.4 R140, [R3+0x1800] ;  /* 0x00180000038c783b */ /* 0x000ea60000000200 */
[----:B------:R-:W-:Y:S04]  /*3fe0*/  ISETP.LT.OR P6, PT, R247, 0x61, P6 ;  /* 0x00000061f700780c */ /* 0x000fe800037c1670 */
[-C--:B------:R-:W-:Y:S04]  /*3ff0*/  HMMA.16816.F32 R20, R136, R148.reuse, R20 ;  /* 0x000000948814723c */ /* 0x080fe80000001814 */
[C---:B------:R-:W-:Y:S01]  /*4000*/  FSEL R246, R159.reuse, -INF , !P6 ;  /* 0xff8000009ff67808 */ /* 0x040fe20007000000 */
[----:B------:R-:W-:Y:S01]  /*4010*/  FFMA.FTZ R159, -R159, R159, 1 ;  /* 0x3f8000009f9f7423 */ /* 0x000fe2000001019f */
[----:B------:R-:W-:Y:S02]  /*4020*/  ISETP.GT.AND P6, PT, R248, 0x61, P0 ;  /* 0x00000061f800780c */ /* 0x000fe400007c4270 */
[C---:B------:R-:W-:Y:S04]  /*4030*/  HMMA.16816.F32 R24, R144.reuse, R148, R24 ;  /* 0x000000949018723c */ /* 0x040fe80000001818 */
[----:B------:R-:W-:Y:S01]  /*4040*/  FFMA.FTZ R246, R246, c[0x0][0x29c], -R238 ;  /* 0x0000a700f6f67a23 */ /* 0x000fe200000108ee */
[----:B------:R-:W-:Y:S03]  /*4050*/  ISETP.LT.OR P6, PT, R247, 0x62, P6 ;  /* 0x00000062f700780c */ /* 0x000fe600037c1670 */
[-C--:B------:R-:W-:Y:S01]  /*4060*/  HMMA.16816.F32 R28, R144, R150.reuse, R28 ;  /* 0x00000096901c723c */ /* 0x080fe2000000181c */
[----:B------:R-:W3:Y:S03]  /*4070*/  LDSM.16.M88.4 R144, [R180+0x9080] ;  /* 0x00908000b490783b */ /* 0x000ee60000000200 */
[C---:B------:R-:W-:Y:S01]  /*4080*/  FSEL R247, R230.reuse, -INF , !P6 ;  /* 0xff800000e6f77808 */ /* 0x040fe20007000000 */
[----:B------:R-:W-:Y:S01]  /*4090*/  FFMA.FTZ R230, -R230, R230, 1 ;  /* 0x3f800000e6e67423 */ /* 0x000fe200000101e6 */
[----:B------:R-:W-:Y:S02]  /*40a0*/  ISETP.GT.AND P6, PT, R242, RZ, P0 ;  /* 0x000000fff200720c */ /* 0x000fe400007c4270 */
[----:B------:R-:W-:Y:S01]  /*40b0*/  HMMA.16816.F32 R32, R136, R150, R32 ;  /* 0x000000968820723c */ /* 0x000fe20000001820 */
[----:B------:R-:W-:Y:S03]  /*40c0*/  LDSM.16.M88.4 R136, [R2+0x1000] ;  /* 0x001000000288783b */ /* 0x000fe60000000200 */
[----:B------:R-:W-:Y:S04]  /*40d0*/  ISETP.LT.OR P6, PT, R240, 0x1, P6 ;  /* 0x00000001f000780c */ /* 0x000fe800037c1670 */
[-C--:B-1----:R-:W-:Y:S01]  /*40e0*/  HMMA.16816.F32 R4, R132, R152.reuse, R4 ;  /* 0x000000988404723c */ /* 0x082fe20000001804 */
[----:B------:R-:W1:Y:S04]  /*40f0*/  LDSM.16.M88.4 R148, [R173+0x8080] ;  /* 0x00808000ad94783b */ /* 0x000e680000000200 */
[C---:B------:R-:W-:Y:S01]  /*4100*/  FSEL R249, R160.reuse, -INF , !P6 ;  /* 0xff800000a0f97808 */ /* 0x040fe20007000000 */
[----:B------:R-:W-:Y:S01]  /*4110*/  FFMA.FTZ R160, -R160, R160, 1 ;  /* 0x3f800000a0a07423 */ /* 0x000fe200000101a0 */
[----:B------:R-:W-:Y:S01]  /*4120*/  ISETP.GT.AND P6, PT, R242, 0x1, P0 ;  /* 0x00000001f200780c */ /* 0x000fe200007c4270 */
[C---:B--2---:R-:W-:Y:S04]  /*4130*/  HMMA.16816.F32 R8, R140.reuse, R152, R8 ;  /* 0x000000988c08723c */ /* 0x044fe80000001808 */
[----:B------:R-:W-:Y:S04]  /*4140*/  ISETP.LT.OR P6, PT, R240, 0x2, P6 ;  /* 0x00000002f000780c */ /* 0x000fe800037c1670 */
[-C--:B------:R-:W-:Y:S04]  /*4150*/  HMMA.16816.F32 R12, R140, R154.reuse, R12 ;  /* 0x0000009a8c0c723c */ /* 0x080fe8000000180c */
[C---:B------:R-:W-:Y:S01]  /*4160*/  FSEL R248, R161.reuse, -INF , !P6 ;  /* 0xff800000a1f87808 */ /* 0x040fe20007000000 */
[----:B------:R-:W-:Y:S01]  /*4170*/  FFMA.FTZ R161, -R161, R161, 1 ;  /* 0x3f800000a1a17423 */ /* 0x000fe200000101a1 */
[----:B------:R-:W-:Y:S02]  /*4180*/  ISETP.GT.AND P6, PT, R242, 0x20, P0 ;  /* 0x00000020f200780c */ /* 0x000fe400007c4270 */
[C---:B------:R-:W-:Y:S01]  /*4190*/  HMMA.16816.F32 R16, R132.reuse, R154, R16 ;  /* 0x0000009a8410723c */ /* 0x040fe20000001810 */
[----:B------:R-:W2:Y:S03]  /*41a0*/  LDSM.16.M88.4 R152, [R2+0x1800] ;  /* 0x001800000298783b */ /* 0x000ea60000000200 */
[----:B------:R-:W-:Y:S04]  /*41b0*/  ISETP.LT.OR P6, PT, R240, 0x21, P6 ;  /* 0x00000021f000780c */ /* 0x000fe800037c1670 */
[-C--:B---3--:R-:W-:Y:S04]  /*41c0*/  HMMA.16816.F32 R20, R132, R144.reuse, R20 ;  /* 0x000000908414723c */ /* 0x088fe80000001814 */
[C---:B------:R-:W-:Y:S01]  /*41d0*/  FSEL R250, R218.reuse, -INF , !P6 ;  /* 0xff800000dafa7808 */ /* 0x040fe20007000000 */
[----:B------:R-:W-:Y:S01]  /*41e0*/  FFMA.FTZ R218, -R218, R218, 1 ;  /* 0x3f800000dada7423 */ /* 0x000fe200000101da */
[----:B------:R-:W-:Y:S02]  /*41f0*/  ISETP.GT.AND P6, PT, R242, 0x21, P0 ;  /* 0x00000021f200780c */ /* 0x000fe400007c4270 */
[C---:B------:R-:W-:Y:S04]  /*4200*/  HMMA.16816.F32 R24, R140.reuse, R144, R24 ;  /* 0x000000908c18723c */ /* 0x040fe80000001818 */
[----:B------:R-:W-:Y:S01]  /*4210*/  ISETP.LT.OR P6, PT, R240, 0x22, P6 ;  /* 0x00000022f000780c */ /* 0x000fe200037c1670 */
[----:B------:R-:W-:Y:S03]  /*4220*/  FFMA.FTZ R250, R250, c[0x0][0x29c], -R234 ;  /* 0x0000a700fafa7a23 */ /* 0x000fe600000108ea */
[-C--:B------:R-:W-:Y:S01]  /*4230*/  HMMA.16816.F32 R28, R140, R146.reuse, R28 ;  /* 0x000000928c1c723c */ /* 0x080fe2000000181c */
[----:B------:R-:W3:Y:S07]  /*4240*/  LDSM.16.M88.4 R140, [R173+0x9080] ;  /* 0x00908000ad8c783b */ /* 0x000eee0000000200 */
[----:B------:R-:W-:Y:S01]  /*4250*/  HMMA.16816.F32 R32, R132, R146, R32 ;  /* 0x000000928420723c */ /* 0x000fe20000001820 */
[----:B------:R-:W-:Y:S07]  /*4260*/  LDSM.16.M88.4 R132, [R3+0x2000] ;  /* 0x002000000384783b */ /* 0x000fee0000000200 */
[-C--:B-1----:R-:W-:Y:S01]  /*4270*/  HMMA.16816.F32 R4, R136, R148.reuse, R4 ;  /* 0x000000948804723c */ /* 0x082fe20000001804 */
[----:B------:R-:W1:Y:S07]  /*4280*/  LDSM.16.M88.4 R144, [R180+0xa080] ;  /* 0x00a08000b490783b */ /* 0x000e6e0000000200 */
[C---:B--2---:R-:W-:Y:S07]  /*4290*/  HMMA.16816.F32 R8, R152.reuse, R148, R8 ;  /* 0x000000949808723c */ /* 0x044fee0000001808 */
[C---:B------:R-:W-:Y:S01]  /*42a0*/  FSEL R148, R219.reuse, -INF , !P6 ;  /* 0xff800000db947808 */ /* 0x040fe20007000000 */
[-C--:B------:R-:W-:Y:S03]  /*42b0*/  HMMA.16816.F32 R12, R152, R150.reuse, R12 ;  /* 0x00000096980c723c */ /* 0x080fe6000000180c */
[----:B------:R-:W-:Y:S01]  /*42c0*/  ISETP.GT.AND P6, PT, R242, 0x40, P0 ;  /* 0x00000040f200780c */ /* 0x000fe200007c4270 */
[----:B------:R-:W-:Y:S03]  /*42d0*/  FFMA.FTZ R219, -R219, R219, 1 ;  /* 0x3f800000dbdb7423 */ /* 0x000fe600000101db */
[----:B------:R-:W-:Y:S01]  /*42e0*/  ISETP.LT.OR P6, PT, R240, 0x41, P6 ;  /* 0x00000041f000780c */ /* 0x000fe200037c1670 */
[C---:B------:R-:W-:Y:S04]  /*42f0*/  HMMA.16816.F32 R16, R136.reuse, R150, R16 ;  /* 0x000000968810723c */ /* 0x040fe80000001810 */
[C---:B------:R-:W-:Y:S01]  /*4300*/  FSEL R251, R222.reuse, -INF , !P6 ;  /* 0xff800000defb7808 */ /* 0x040fe20007000000 */
[----:B------:R-:W-:Y:S01]  /*4310*/  FFMA.FTZ R222, -R222, R222, 1 ;  /* 0x3f800000dede7423 */ /* 0x000fe200000101de */
[----:B------:R-:W-:Y:S02]  /*4320*/  ISETP.GT.AND P6, PT, R242, 0x41, P0 ;  /* 0x00000041f200780c */ /* 0x000fe400007c4270 */
[-C--:B---3--:R-:W-:Y:S03]  /*4330*/  HMMA.16816.F32 R20, R136, R140.reuse, R20 ;  /* 0x0000008c8814723c */ /* 0x088fe60000001814 */
[----:B------:R-:W-:Y:S04]  /*4340*/  ISETP.LT.OR P6, PT, R240, 0x42, P6 ;  /* 0x00000042f000780c */ /* 0x000fe800037c1670 */
[C---:B------:R-:W-:Y:S01]  /*4350*/  FSEL R149, R223.reuse, -INF , !P6 ;  /* 0xff800000df957808 */ /* 0x040fe20007000000 */
[C---:B------:R-:W-:Y:S04]  /*4360*/  HMMA.16816.F32 R24, R152.reuse, R140, R24 ;  /* 0x0000008c9818723c */ /* 0x040fe80000001818 */
[----:B------:R-:W-:Y:S01]  /*4370*/  FFMA.FTZ R223, -R223, R223, 1 ;  /* 0x3f800000dfdf7423 */ /* 0x000fe200000101df */
[----:B------:R-:W-:Y:S02]  /*4380*/  ISETP.GT.AND P6, PT, R242, 0x60, P0 ;  /* 0x00000060f200780c */ /* 0x000fe400007c4270 */
[----:B------:R-:W-:Y:S01]  /*4390*/  MOV R141, R148 ;  /* 0x00000094008d7202 */ /* 0x000fe20000000f00 */
[-C--:B------:R-:W-:Y:S03]  /*43a0*/  HMMA.16816.F32 R28, R152, R142.reuse, R28 ;  /* 0x0000008e981c723c */ /* 0x080fe6000000181c */
[----:B------:R-:W-:Y:S02]  /*43b0*/  ISETP.LT.OR P6, PT, R240, 0x61, P6 ;  /* 0x00000061f000780c */ /* 0x000fe400037c1670 */
[----:B------:R-:W-:Y:S02]  /*43c0*/  MOV R140, R149 ;  /* 0x00000095008c7202 */ /* 0x000fe40000000f00 */
[----:B------:R2:W3:Y:S01]  /*43d0*/  LDSM.16.M88.4 R148, [R3+0x2800] ;  /* 0x002800000394783b */ /* 0x0004e20000000200 */
[----:B------:R-:W-:Y:S04]  /*43e0*/  HMMA.16816.F32 R32, R136, R142, R32 ;  /* 0x0000008e8820723c */ /* 0x000fe80000001820 */
[C---:B------:R-:W-:Y:S01]  /*43f0*/  FSEL R252, R231.reuse, -INF , !P6 ;  /* 0xff800000e7fc7808 */ /* 0x040fe20007000000 */
[----:B------:R-:W-:Y:S01]  /*4400*/  FFMA.FTZ R231, -R231, R231, 1 ;  /* 0x3f800000e7e77423 */ /* 0x000fe200000101e7 */
[----:B------:R-:W-:Y:S01]  /*4410*/  ISETP.GT.AND P6, PT, R242, 0x61, P0 ;  /* 0x00000061f200780c */ /* 0x000fe200007c4270 */
[----:B------:R-:W4:Y:S01]  /*4420*/  LDSM.16.M88.4 R136, [R180+0xb080] ;  /* 0x00b08000b488783b */ /* 0x000f220000000200 */
[-C--:B-1----:R-:W-:Y:S05]  /*4430*/  HMMA.16816.F32 R4, R132, R144.reuse, R4 ;  /* 0x000000908404723c */ /* 0x082fea0000001804 */
[----:B------:R-:W-:Y:S04]  /*4440*/  ISETP.LT.OR P6, PT, R240, 0x62, P6 ;  /* 0x00000062f000780c */ /* 0x000fe800037c1670 */
[C---:B--2---:R-:W-:Y:S03]  /*4450*/  FSEL R3, R232.reuse, -INF , !P6 ;  /* 0xff800000e8037808 */ /* 0x044fe60007000000 */
[----:B------:R-:W-:Y:S01]  /*4460*/  FFMA.FTZ R232, -R232, R232, 1 ;  /* 0x3f800000e8e87423 */ /* 0x000fe200000101e8 */
[----:B------:R-:W-:Y:S04]  /*4470*/  ISETP.GT.AND P6, PT, R239, RZ, P0 ;  /* 0x000000ffef00720c */ /* 0x000fe800007c4270 */
[----:B------:R-:W-:Y:S04]  /*4480*/  ISETP.LT.OR P6, PT, R237, 0x1, P6 ;  /* 0x00000001ed00780c */ /* 0x000fe800037c1670 */
[C---:B------:R-:W-:Y:S01]  /*4490*/  FSEL R152, R164.reuse, -INF , !P6 ;  /* 0xff800000a4987808 */ /* 0x040fe20007000000 */
[----:B------:R-:W-:Y:S01]  /*44a0*/  FFMA.FTZ R164, -R164, R164, 1 ;  /* 0x3f800000a4a47423 */ /* 0x000fe200000101a4 */
[----:B------:R-:W-:Y:S04]  /*44b0*/  ISETP.GT.AND P6, PT, R239, 0x1, P0 ;  /* 0x00000001ef00780c */ /* 0x000fe800007c4270 */
[----:B------:R-:W-:Y:S01]  /*44c0*/  ISETP.LT.OR P6, PT, R237, 0x2, P6 ;  /* 0x00000002ed00780c */ /* 0x000fe200037c1670 */
[C---:B---3--:R-:W-:Y:S04]  /*44d0*/  HMMA.16816.F32 R8, R148.reuse, R144, R8 ;  /* 0x000000909408723c */ /* 0x048fe80000001808 */
[C---:B------:R-:W-:Y:S01]  /*44e0*/  FSEL R153, R167.reuse, -INF , !P6 ;  /* 0xff800000a7997808 */ /* 0x040fe20007000000 */
[----:B------:R-:W-:Y:S01]  /*44f0*/  FFMA.FTZ R167, -R167, R167, 1 ;  /* 0x3f800000a7a77423 */ /* 0x000fe200000101a7 */
[----:B------:R-:W-:Y:S02]  /*4500*/  ISETP.GT.AND P6, PT, R239, 0x20, P0 ;  /* 0x00000020ef00780c */ /* 0x000fe400007c4270 */
[-C--:B------:R-:W-:Y:S03]  /*4510*/  HMMA.16816.F32 R12, R148, R146.reuse, R12 ;  /* 0x00000092940c723c */ /* 0x080fe6000000180c */
[----:B------:R-:W-:Y:S01]  /*4520*/  ISETP.LT.OR P6, PT, R237, 0x21, P6 ;  /* 0x00000021ed00780c */ /* 0x000fe200037c1670 */
[--C-:B------:R-:W-:Y:S03]  /*4530*/  FFMA.FTZ R153, R153, c[0x0][0x29c], -R233.reuse ;  /* 0x0000a70099997a23 */ /* 0x100fe600000108e9 */
[----:B------:R-:W-:Y:S01]  /*4540*/  FSEL R154, R170, -INF , !P6 ;  /* 0xff800000aa9a7808 */ /* 0x000fe20007000000 */
[C---:B------:R-:W-:Y:S01]  /*4550*/  HMMA.16816.F32 R16, R132.reuse, R146, R16 ;  /* 0x000000928410723c */ /* 0x040fe20000001810 */
[----:B------:R-:W-:Y:S01]  /*4560*/  LDSM.16.M88.4 R144, [R173+0xa080] ;  /* 0x00a08000ad90783b */ /* 0x000fe20000000200 */
[----:B------:R-:W-:Y:S02]  /*4570*/  MUFU.EX2 R153, R153 ;  /* 0x0000009900997308 */ /* 0x000fe40000000800 */
[----:B------:R-:W-:Y:S01]  /*4580*/  ISETP.GT.AND P6, PT, R239, 0x21, P0 ;  /* 0x00000021ef00780c */ /* 0x000fe200007c4270 */
[--C-:B------:R-:W-:Y:S02]  /*4590*/  FFMA.FTZ R154, R154, c[0x0][0x29c], -R233.reuse ;  /* 0x0000a7009a9a7a23 */ /* 0x100fe400000108e9 */
[----:B------:R-:W-:Y:S01]  /*45a0*/  FFMA.FTZ R170, -R170, R170, 1 ;  /* 0x3f800000aaaa7423 */ /* 0x000fe200000101aa */
[-C--:B----4-:R-:W-:Y:S03]  /*45b0*/  HMMA.16816.F32 R20, R132, R136.reuse, R20 ;  /* 0x000000888414723c */ /* 0x090fe60000001814 */
[----:B------:R-:W-:Y:S01]  /*45c0*/  ISETP.LT.OR P6, PT, R237, 0x22, P6 ;  /* 0x00000022ed00780c */ /* 0x000fe200037c1670 */
[----:B------:R-:W-:Y:S03]  /*45d0*/  MUFU.EX2 R154, R154 ;  /* 0x0000009a009a7308 */ /* 0x000fe60000000800 */
[C---:B------:R-:W-:Y:S01]  /*45e0*/  FSEL R155, R162.reuse, -INF , !P6 ;  /* 0xff800000a29b7808 */ /* 0x040fe20007000000 */
[C---:B------:R-:W-:Y:S04]  /*45f0*/  HMMA.16816.F32 R24, R148.reuse, R136, R24 ;  /* 0x000000889418723c */ /* 0x040fe80000001818 */
[----:B------:R-:W-:Y:S01]  /*4600*/  ISETP.GT.AND P6, PT, R239, 0x40, P0 ;  /* 0x00000040ef00780c */ /* 0x000fe200007c4270 */
[----:B------:R-:W-:Y:S02]  /*4610*/  FFMA.FTZ R162, -R162, R162, 1 ;  /* 0x3f800000a2a27423 */ /* 0x000fe400000101a2 */
[--C-:B------:R-:W-:Y:S01]  /*4620*/  FFMA.FTZ R137, R184, c[0x0][0x29c], -R238.reuse ;  /* 0x0000a700b8897a23 */ /* 0x100fe200000108ee */
[-C--:B------:R-:W-:Y:S03]  /*4630*/  HMMA.16816.F32 R28, R148, R138.reuse, R28 ;  /* 0x0000008a941c723c */ /* 0x080fe6000000181c */
[----:B------:R-:W-:Y:S01]  /*4640*/  ISETP.LT.OR P6, PT, R237, 0x41, P6 ;  /* 0x00000041ed00780c */ /* 0x000fe200037c1670 */
[--C-:B------:R-:W-:Y:S01]  /*4650*/  FFMA.FTZ R184, R245, c[0x0][0x29c], -R238.reuse ;  /* 0x0000a700f5b87a23 */ /* 0x100fe200000108ee */
[----:B------:R-:W1:Y:S01]  /*4660*/  MUFU.EX2 R137, R137 ;  /* 0x0000008900897308 */ /* 0x000e620000000800 */
[--C-:B------:R-:W-:Y:S01]  /*4670*/  FFMA.FTZ R155, R155, c[0x0][0x29c], -R233.reuse ;  /* 0x0000a7009b9b7a23 */ /* 0x100fe200000108e9 */
[----:B------:R-:W-:Y:S01]  /*4680*/  FSEL R240, R224, -INF , !P6 ;  /* 0xff800000e0f07808 */ /* 0x000fe20007000000 */
[----:B------:R-:W-:Y:S01]  /*4690*/  HMMA.16816.F32 R32, R132, R138, R32 ;  /* 0x0000008a8420723c */ /* 0x000fe20000001820 */
[----:B------:R-:W-:Y:S03]  /*46a0*/  LDSM.16.M88.4 R132, [R173+0xb080] ;  /* 0x00b08000ad84783b */ /* 0x000fe60000000200 */
[----:B------:R-:W-:Y:S01]  /*46b0*/  ISETP.GT.AND P6, PT, R239, 0x41, P0 ;  /* 0x00000041ef00780c */ /* 0x000fe200007c4270 */
[--C-:B------:R-:W-:Y:S01]  /*46c0*/  FFMA.FTZ R148, R185, c[0x0][0x29c], -R238.reuse ;  /* 0x0000a700b9947a23 */ /* 0x100fe200000108ee */
[----:B------:R-:W-:Y:S01]  /*46d0*/  MOV R150, R140 ;  /* 0x0000008c00967202 */ /* 0x000fe20000000f00 */
[----:B------:R-:W-:Y:S01]  /*46e0*/  FFMA.FTZ R185, R244, c[0x0][0x29c], -R238 ;  /* 0x0000a700f4b97a23 */ /* 0x000fe200000108ee */
[----:B------:R-:W-:Y:S01]  /*46f0*/  ISETP.LT.OR P6, PT, R237, 0x42, P6 ;  /* 0x00000042ed00780c */ /* 0x000fe200037c1670 */
[--C-:B------:R-:W-:Y:S01]  /*4700*/  FFMA.FTZ R139, R248, c[0x0][0x29c], -R234.reuse ;  /* 0x0000a700f88b7a23 */ /* 0x100fe200000108ea */
[----:B------:R-:W-:Y:S02]  /*4710*/  MUFU.EX2 R155, R155 ;  /* 0x0000009b009b7308 */ /* 0x000fe40000000800 */
[----:B------:R-:W-:Y:S01]  /*4720*/  MOV R151, R141 ;  /* 0x0000008d00977202 */ /* 0x000fe20000000f00 */
[----:B------:R-:W-:Y:S01]  /*4730*/  FFMA.FTZ R248, R251, c[0x0][0x29c], -R234 ;  /* 0x0000a700fbf87a23 */ /* 0x000fe200000108ea */
[----:B------:R-:W-:Y:S01]  /*4740*/  FSEL R242, R225, -INF , !P6 ;  /* 0xff800000e1f27808 */ /* 0x000fe20007000000 */
[----:B------:R-:W2:Y:S01]  /*4750*/  LDSM.16.M88.4 R140, [R2+0x2000] ;  /* 0x00200000028c783b */ /* 0x000ea20000000200 */
[----:B------:R-:W-:Y:S01]  /*4760*/  ISETP.GT.AND P6, PT, R239, 0x60, P0 ;  /* 0x00000060ef00780c */ /* 0x000fe200007c4270 */
[----:B------:R-:W-:Y:S01]  /*4770*/  FFMA.FTZ R225, -R225, R225, 1 ;  /* 0x3f800000e1e17423 */ /* 0x000fe200000101e1 */
[----:B------:R-:W-:Y:S01]  /*4780*/  MOV R244, R150 ;  /* 0x0000009600f47202 */ /* 0x000fe20000000f00 */
[--C-:B------:R-:W-:Y:S01]  /*4790*/  FFMA.FTZ R240, R240, c[0x0][0x29c], -R233.reuse ;  /* 0x0000a700f0f07a23 */ /* 0x100fe200000108e9 */
[----:B------:R-:W-:Y:S01]  /*47a0*/  ISETP.LT.OR P6, PT, R237, 0x61, P6 ;  /* 0x00000061ed00780c */ /* 0x000fe200037c1670 */
[----:B------:R-:W-:Y:S01]  /*47b0*/  MUFU.EX2 R139, R139 ;  /* 0x0000008b008b7308 */ /* 0x000fe20000000800 */
[----:B------:R-:W-:Y:S01]  /*47c0*/  MOV R245, R151 ;  /* 0x0000009700f57202 */ /* 0x000fe20000000f00 */
[--C-:B------:R-:W-:Y:S01]  /*47d0*/  FFMA.FTZ R242, R242, c[0x0][0x29c], -R233.reuse ;  /* 0x0000a700f2f27a23 */ /* 0x100fe200000108e9 */
[----:B------:R-:W-:Y:S01]  /*47e0*/  FSEL R136, R228, -INF , !P6 ;  /* 0xff800000e4887808 */ /* 0x000fe20007000000 */
[----:B------:R-:W-:Y:S01]  /*47f0*/  FFMA.FTZ R224, -R224, R224, 1 ;  /* 0x3f800000e0e07423 */ /* 0x000fe200000101e0 */
[----:B------:R-:W-:Y:S01]  /*4800*/  ISETP.GT.AND P6, PT, R239, 0x61, P0 ;  /* 0x00000061ef00780c */ /* 0x000fe200007c4270 */
[--C-:B------:R-:W-:Y:S01]  /*4810*/  FFMA.FTZ R239, R243, c[0x0][0x29c], -R238.reuse ;  /* 0x0000a700f3ef7a23 */ /* 0x100fe200000108ee */
[----:B------:R-:W-:Y:S01]  /*4820*/  MOV R243, R148 ;  /* 0x0000009400f37202 */ /* 0x000fe20000000f00 */
[----:B------:R-:W-:Y:S01]  /*4830*/  FFMA.FTZ R238, R247, c[0x0][0x29c], -R238 ;  /* 0x0000a700f7ee7a23 */ /* 0x000fe200000108ee */
[----:B------:R3:W4:Y:S01]  /*4840*/  LDSM.16.M88.4 R148, [R2+0x2800] ;  /* 0x002800000294783b */ /* 0x0007220000000200 */
[----:B------:R-:W-:Y:S01]  /*4850*/  MUFU.EX2 R185, R185 ;  /* 0x000000b900b97308 */ /* 0x000fe20000000800 */
[--C-:B------:R-:W-:Y:S01]  /*4860*/  FFMA.FTZ R247, R245, c[0x0][0x29c], -R234.reuse ;  /* 0x0000a700f5f77a23 */ /* 0x100fe200000108ea */
[----:B------:R-:W-:Y:S01]  /*4870*/  MOV R245, UR4 ;  /* 0x0000000400f57c02 */ /* 0x000fe20008000f00 */
[----:B------:R-:W-:Y:S01]  /*4880*/  FFMA.FTZ R136, R136, c[0x0][0x29c], -R233 ;  /* 0x0000a70088887a23 */ /* 0x000fe200000108e9 */
[----:B------:R-:W-:Y:S01]  /*4890*/  ISETP.LT.OR P6, PT, R237, 0x62, P6 ;  /* 0x00000062ed00780c */ /* 0x000fe200037c1670 */
[--C-:B------:R-:W-:Y:S01]  /*48a0*/  FFMA.FTZ R237, R249, c[0x0][0x29c], -R234.reuse ;  /* 0x0000a700f9ed7a23 */ /* 0x100fe200000108ea */
[----:B------:R-:W-:Y:S01]  /*48b0*/  LEA R245, R245, R192, 0x6 ;  /* 0x000000c0f5f57211 */ /* 0x000fe200078e30ff */
[----:B------:R-:W-:Y:S01]  /*48c0*/  FFMA.FTZ R228, -R228, R228, 1 ;  /* 0x3f800000e4e47423 */ /* 0x000fe200000101e4 */
[----:B------:R-:W-:Y:S02]  /*48d0*/  MOV R249, R244 ;  /* 0x000000f400f97202 */ /* 0x000fe40000000f00 */
[----:B------:R-:W5:Y:S01]  /*48e0*/  MUFU.EX2 R243, R243 ;  /* 0x000000f300f37308 */ /* 0x000f620000000800 */
[C---:B------:R-:W-:Y:S01]  /*48f0*/  FSEL R244, R156.reuse, -INF , !P6 ;  /* 0xff8000009cf47808 */ /* 0x040fe20007000000 */
[----:B------:R-:W-:Y:S01]  /*4900*/  FFMA.FTZ R156, -R156, R156, 1 ;  /* 0x3f8000009c9c7423 */ /* 0x000fe2000001019c */
[----:B------:R-:W-:Y:S01]  /*4910*/  ISETP.GT.AND P6, PT, R235, RZ, P0 ;  /* 0x000000ffeb00720c */ /* 0x000fe200007c4270 */
[--C-:B------:R-:W-:Y:S03]  /*4920*/  FFMA.FTZ R249, R249, c[0x0][0x29c], -R234.reuse ;  /* 0x0000a700f9f97a23 */ /* 0x100fe600000108ea */
[----:B------:R-:W-:Y:S03]  /*4930*/  ISETP.LT.OR P6, PT, R236, 0x1, P6 ;  /* 0x00000001ec00780c */ /* 0x000fe600037c1670 */
[----:B------:R-:W-:Y:S01]  /*4940*/  MUFU.EX2 R237, R237 ;  /* 0x000000ed00ed7308 */ /* 0x000fe20000000800 */
[C---:B------:R-:W-:Y:S01]  /*4950*/  FSEL R138, R168.reuse, -INF , !P6 ;  /* 0xff800000a88a7808 */ /* 0x040fe20007000000 */
[----:B------:R-:W-:Y:S01]  /*4960*/  FFMA.FTZ R168, -R168, R168, 1 ;  /* 0x3f800000a8a87423 */ /* 0x000fe200000101a8 */
[----:B------:R-:W-:Y:S01]  /*4970*/  ISETP.GT.AND P6, PT, R235, 0x1, P0 ;  /* 0x00000001eb00780c */ /* 0x000fe200007c4270 */
[-C--:B--2---:R-:W-:Y:S05]  /*4980*/  HMMA.16816.F32 R4, R140, R144.reuse, R4 ;  /* 0x000000908c04723c */ /* 0x084fea0000001804 */
[--C-:B------:R-:W-:Y:S01]  /*4990*/  FFMA.FTZ R138, R138, c[0x0][0x29c], -R229.reuse ;  /* 0x0000a7008a8a7a23 */ /* 0x100fe200000108e5 */
[----:B---3--:R2:W-:Y:S01]  /*49a0*/  MUFU.EX2 R2, R246 ;  /* 0x000000f600027308 */ /* 0x0085e20000000800 */
[----:B------:R-:W-:Y:S01]  /*49b0*/  ISETP.LT.OR P6, PT, R236, 0x2, P6 ;  /* 0x00000002ec00780c */ /* 0x000fe200037c1670 */
[C---:B----4-:R-:W-:Y:S08]  /*49c0*/  HMMA.16816.F32 R8, R148.reuse, R144, R8 ;  /* 0x000000909408723c */ /* 0x050ff00000001808 */
[----:B------:R-:W-:Y:S01]  /*49d0*/  MUFU.EX2 R138, R138 ;  /* 0x0000008a008a7308 */ /* 0x000fe20000000800 */
[----:B------:R-:W-:Y:S01]  /*49e0*/  FSEL R144, R169, -INF , !P6 ;  /* 0xff800000a9907808 */ /* 0x000fe20007000000 */
[-C--:B------:R-:W-:Y:S08]  /*49f0*/  HMMA.16816.F32 R12, R148, R146.reuse, R12 ;  /* 0x00000092940c723c */ /* 0x080ff0000000180c */
[----:B------:R3:W-:Y:S01]  /*4a00*/  MUFU.EX2 R145, R250 ;  /* 0x000000fa00917308 */ /* 0x0007e20000000800 */
[--C-:B------:R-:W-:Y:S01]  /*4a10*/  FFMA.FTZ R144, R144, c[0x0][0x29c], -R229.reuse ;  /* 0x0000a70090907a23 */ /* 0x100fe200000108e5 */
[----:B------:R-:W-:Y:S02]  /*4a20*/  ISETP.GT.AND P6, PT, R235, 0x20, P0 ;  /* 0x00000020eb00780c */ /* 0x000fe400007c4270 */
[----:B------:R-:W-:Y:S01]  /*4a30*/  FFMA.FTZ R169, -R169, R169, 1 ;  /* 0x3f800000a9a97423 */ /* 0x000fe200000101a9 */
[C---:B------:R-:W-:Y:S01]  /*4a40*/  HMMA.16816.F32 R16, R140.reuse, R146, R16 ;  /* 0x000000928c10723c */ /* 0x040fe20000001810 */
[----:B------:R-:W4:Y:S03]  /*4a50*/  LDS R146, [R245.X4+0x18280] ;  /* 0x01828000f5927984 */ /* 0x000f260000004800 */
[----:B------:R-:W-:Y:S01]  /*4a60*/  ISETP.LT.OR P6, PT, R236, 0x21, P6 ;  /* 0x00000021ec00780c */ /* 0x000fe200037c1670 */
[----:B------:R-:W-:Y:S03]  /*4a70*/  MUFU.EX2 R144, R144 ;  /* 0x0000009000907308 */ /* 0x000fe60000000800 */
[-C--:B------:R-:W-:Y:S04]  /*4a80*/  HMMA.16816.F32 R20, R140, R132.reuse, R20 ;  /* 0x000000848c14723c */ /* 0x080fe80000001814 */
[C---:B--2---:R-:W-:Y:S01]  /*4a90*/  FSEL R246, R163.reuse, -INF , !P6 ;  /* 0xff800000a3f67808 */ /* 0x044fe20007000000 */
[----:B------:R-:W-:Y:S01]  /*4aa0*/  FFMA.FTZ R163, -R163, R163, 1 ;  /* 0x3f800000a3a37423 */ /* 0x000fe200000101a3 */
[----:B------:R-:W-:Y:S01]  /*4ab0*/  ISETP.GT.AND P6, PT, R235, 0x21, P0 ;  /* 0x00000021eb00780c */ /* 0x000fe200007c4270 */
[----:B------:R-:W2:Y:S01]  /*4ac0*/  MUFU.EX2 R239, R239 ;  /* 0x000000ef00ef7308 */ /* 0x000ea20000000800 */
[C---:B------:R-:W-:Y:S04]  /*4ad0*/  HMMA.16816.F32 R24, R148.reuse, R132, R24 ;  /* 0x000000849418723c */ /* 0x040fe80000001818 */
[----:B------:R-:W-:Y:S01]  /*4ae0*/  FFMA.FTZ R246, R246, c[0x0][0x29c], -R229 ;  /* 0x0000a700f6f67a23 */ /* 0x000fe200000108e5 */
[----:B------:R-:W-:Y:S01]  /*4af0*/  ISETP.LT.OR P6, PT, R236, 0x22, P6 ;  /* 0x00000022ec00780c */ /* 0x000fe200037c1670 */
[--C-:B---3--:R-:W-:Y:S02]  /*4b00*/  FFMA.FTZ R250, R252, c[0x0][0x29c], -R234.reuse ;  /* 0x0000a700fcfa7a23 */ /* 0x108fe400000108ea */
[-C--:B------:R-:W-:Y:S01]  /*4b10*/  HMMA.16816.F32 R28, R148, R134.reuse, R28 ;  /* 0x00000086941c723c */ /* 0x080fe2000000181c */
[----:B------:R-:W3:Y:S03]  /*4b20*/  MUFU.EX2 R247, R247 ;  /* 0x000000f700f77308 */ /* 0x000ee60000000800 */
[C---:B------:R-:W-:Y:S01]  /*4b30*/  FSEL R147, R171.reuse, -INF , !P6 ;  /* 0xff800000ab937808 */ /* 0x040fe20007000000 */
[----:B------:R-:W-:Y:S01]  /*4b40*/  FFMA.FTZ R171, -R171, R171, 1 ;  /* 0x3f800000abab7423 */ /* 0x000fe200000101ab */
[----:B------:R-:W-:Y:S01]  /*4b50*/  ISETP.GT.AND P6, PT, R235, 0x40, P0 ;  /* 0x00000040eb00780c */ /* 0x000fe200007c4270 */
[----:B------:R-:W-:Y:S01]  /*4b60*/  FFMA.FTZ R234, R3, c[0x0][0x29c], -R234 ;  /* 0x0000a70003ea7a23 */ /* 0x000fe200000108ea */
[----:B------:R-:W-:Y:S01]  /*4b70*/  HMMA.16816.F32 R32, R140, R134, R32 ;  /* 0x000000868c20723c */ /* 0x000fe20000001820 */
[----:B------:R-:W3:Y:S02]  /*4b80*/  LDS R134, [R245.X4+0x182a0] ;  /* 0x0182a000f5867984 */ /* 0x000ee40000004800 */
[----:B------:R-:W-:Y:S01]  /*4b90*/  MUFU.EX2 R246, R246 ;  /* 0x000000f600f67308 */ /* 0x000fe20000000800 */
[----:B------:R-:W-:Y:S01]  /*4ba0*/  FFMA.FTZ R3, R152, c[0x0][0x29c], -R233 ;  /* 0x0000a70098037a23 */ /* 0x000fe200000108e9 */
[----:B------:R-:W-:Y:S01]  /*4bb0*/  ISETP.LT.OR P6, PT, R236, 0x41, P6 ;  /* 0x00000041ec00780c */ /* 0x000fe200037c1670 */
[----:B------:R-:W-:Y:S02]  /*4bc0*/  FFMA.FTZ R147, R147, c[0x0][0x29c], -R229 ;  /* 0x0000a70093937a23 */ /* 0x000fe400000108e5 */
[----:B------:R-:W-:Y:S01]  /*4bd0*/  FFMA.FTZ R233, R244, c[0x0][0x29c], -R233 ;  /* 0x0000a700f4e97a23 */ /* 0x000fe200000108e9 */
[----:B------:R-:W-:Y:S02]  /*4be0*/  FSEL R132, R226, -INF , !P6 ;  /* 0xff800000e2847808 */ /* 0x000fe40007000000 */
[----:B------:R-:W-:Y:S01]  /*4bf0*/  ISETP.GT.AND P6, PT, R235, 0x41, P0 ;  /* 0x00000041eb00780c */ /* 0x000fe200007c4270 */
[--C-:B----4-:R-:W-:Y:S01]  /*4c00*/  FADD.FTZ R148, R4, -R146.reuse ;  /* 0x8000009204947221 */ /* 0x110fe20000010000 */
[----:B------:R-:W-:Y:S01]  /*4c10*/  MUFU.EX2 R3, R3 ;  /* 0x0000000300037308 */ /* 0x000fe20000000800 */
[--C-:B------:R-:W-:Y:S01]  /*4c20*/  FADD.FTZ R4, R5, -R146.reuse ;  /* 0x8000009205047221 */ /* 0x100fe20000010000 */
[----:B------:R-:W-:Y:S01]  /*4c30*/  ISETP.LT.OR P6, PT, R236, 0x42, P6 ;  /* 0x00000042ec00780c */ /* 0x000fe200037c1670 */
[----:B-1----:R-:W-:Y:S01]  /*4c40*/  FMUL.FTZ R5, R137, R148 ;  /* 0x0000009489057220 */ /* 0x002fe20000410000 */
[C---:B-----5:R-:W-:Y:S01]  /*4c50*/  F2FP.PACK_AB R137, R243.reuse, R137 ;  /* 0x00000089f389723e */ /* 0x060fe200000000ff */
[----:B------:R-:W-:Y:S01]  /*4c60*/  FMUL.FTZ R4, R243, R4 ;  /* 0x00000004f3047220 */ /* 0x000fe20000410000 */
[----:B------:R-:W-:Y:S01]  /*4c70*/  FSEL R133, R227, -INF , !P6 ;  /* 0xff800000e3857808 */ /* 0x000fe20007000000 */
[----:B------:R-:W-:Y:S01]  /*4c80*/  FMUL.FTZ R5, R5, R165 ;  /* 0x000000a505057220 */ /* 0x000fe20000410000 */
[C---:B------:R-:W-:Y:S01]  /*4c90*/  ISETP.GT.AND P6, PT, R235.reuse, 0x60, P0 ;  /* 0x00000060eb00780c */ /* 0x040fe200007c4270 */
[----:B------:R-:W-:Y:S01]  /*4ca0*/  FMUL.FTZ R4, R4, R166 ;  /* 0x000000a604047220 */ /* 0x000fe20000410000 */
[----:B------:R-:W-:Y:S01]  /*4cb0*/  MUFU.EX2 R147, R147 ;  /* 0x0000009300937308 */ /* 0x000fe20000000800 */
[--C-:B------:R-:W-:Y:S01]  /*4cc0*/  FADD.FTZ R16, R16, -R146.reuse ;  /* 0x8000009210107221 */ /* 0x100fe20000010000 */
[----:B------:R-:W-:Y:S01]  /*4cd0*/  ISETP.GT.AND P0, PT, R235, 0x61, P0 ;  /* 0x00000061eb00780c */ /* 0x000fe20000704270 */
[--C-:B------:R-:W-:Y:S01]  /*4ce0*/  FADD.FTZ R20, R20, -R146.reuse ;  /* 0x8000009214147221 */ /* 0x100fe20000010000 */
[----:B------:R-:W-:Y:S01]  /*4cf0*/  F2FP.PACK_AB R4, R4, R5 ;  /* 0x000000050404723e */ /* 0x000fe200000000ff */
[----:B------:R-:W-:Y:S01]  /*4d00*/  FMUL.FTZ R16, R241, R16 ;  /* 0x00000010f1107220 */ /* 0x000fe20000410000 */
[----:B------:R-:W1:Y:S01]  /*4d10*/  LDS R5, [R245.X4+0x18300] ;  /* 0x01830000f5057984 */ /* 0x000e620000004800 */
[----:B--2---:R-:W-:Y:S01]  /*4d20*/  F2FP.PACK_AB R241, R239, R241 ;  /* 0x000000f1eff1723e */ /* 0x004fe200000000ff */
[----:B------:R-:W-:Y:S01]  /*4d30*/  FADD.FTZ R32, R32, -R146 ;  /* 0x8000009220207221 */ /* 0x000fe20000010000 */
[C---:B------:R-:W-:Y:S01]  /*4d40*/  ISETP.LT.OR P0, PT, R236.reuse, 0x62, P0 ;  /* 0x00000062ec00780c */ /* 0x040fe20000701670 */
[----:B------:R-:W2:Y:S01]  /*4d50*/  MUFU.EX2 R184, R184 ;  /* 0x000000b800b87308 */ /* 0x000ea20000000800 */
[----:B------:R-:W4:Y:S01]  /*4d60*/  LDS R245, [R245.X4+0x18320] ;  /* 0x01832000f5f57984 */ /* 0x000f220000004800 */
[----:B------:R-:W-:Y:S01]  /*4d70*/  FMUL.FTZ R20, R185, R20 ;  /* 0x00000014b9147220 */ /* 0x000fe20000410000 */
[----:B------:R-:W-:Y:S01]  /*4d80*/  ISETP.LT.OR P6, PT, R236, 0x61, P6 ;  /* 0x00000061ec00780c */ /* 0x000fe200037c1670 */
[--C-:B------:R-:W-:Y:S01]  /*4d90*/  FFMA.FTZ R132, R132, c[0x0][0x29c], -R229.reuse ;  /* 0x0000a70084847a23 */ /* 0x100fe200000108e5 */
[----:B------:R-:W-:Y:S01]  /*4da0*/  STS [R207+0x18480], R137 ;  /* 0x01848089cf007388 */ /* 0x000fe20000000800 */
[----:B------:R-:W-:Y:S01]  /*4db0*/  FFMA.FTZ R133, R133, c[0x0][0x29c], -R229 ;  /* 0x0000a70085857a23 */ /* 0x000fe200000108e5 */
[----:B------:R-:W-:Y:S01]  /*4dc0*/  FSEL R135, R158, -INF , !P0 ;  /* 0xff8000009e877808 */ /* 0x000fe20004000000 */
[--C-:B---3--:R-:W-:Y:S01]  /*4dd0*/  FADD.FTZ R6, R6, -R134.reuse ;  /* 0x8000008606067221 */ /* 0x108fe20000010000 */
[----:B------:R-:W-:Y:S01]  /*4de0*/  FSEL R140, R157, -INF , !P6 ;  /* 0xff8000009d8c7808 */ /* 0x000fe20007000000 */
[----:B------:R-:W3:Y:S01]  /*4df0*/  MUFU.EX2 R248, R248 ;  /* 0x000000f800f87308 */ /* 0x000ee20000000800 */
[--C-:B------:R-:W-:Y:S01]  /*4e00*/  FADD.FTZ R7, R7, -R134.reuse ;  /* 0x8000008607077221 */ /* 0x100fe20000010000 */
[----:B------:R-:W-:Y:S01]  /*4e10*/  PLOP3.LUT P0, PT, PT, PT, UP0, 0x80, 0x0 ;  /* 0x000000000000781c */ /* 0x000fe20003f0f008 */
[--C-:B------:R-:W-:Y:S02]  /*4e20*/  FADD.FTZ R18, R18, -R134.reuse ;  /* 0x8000008612127221 */ /* 0x100fe40000010000 */
[----:B------:R-:W-:Y:S01]  /*4e30*/  FMUL.FTZ R6, R237, R6 ;  /* 0x00000006ed067220 */ /* 0x000fe20000410000 */
[C---:B------:R-:W-:Y:S01]  /*4e40*/  F2FP.PACK_AB R237, R139.reuse, R237 ;  /* 0x000000ed8bed723e */ /* 0x040fe200000000ff */
[----:B------:R-:W-:Y:S02]  /*4e50*/  FMUL.FTZ R7, R139, R7 ;  /* 0x000000078b077220 */ /* 0x000fe40000410000 */
[----:B------:R-:W-:Y:S01]  /*4e60*/  FMUL.FTZ R18, R145, R18 ;  /* 0x0000001291127220 */ /* 0x000fe20000410000 */
[----:B------:R-:W5:Y:S01]  /*4e70*/  MUFU.EX2 R249, R249 ;  /* 0x000000f900f97308 */ /* 0x000f620000000800 */
[----:B------:R-:W-:Y:S01]  /*4e80*/  F2FP.PACK_AB R145, R247, R145 ;  /* 0x00000091f791723e */ /* 0x000fe200000000ff */
[----:B------:R-:W-:Y:S01]  /*4e90*/  STS [R207+0x18880], R237 ;  /* 0x018880edcf007388 */ /* 0x000fe20000000800 */
[----:B------:R-:W-:Y:S01]  /*4ea0*/  FMUL.FTZ R6, R6, R160 ;  /* 0x000000a006067220 */ /* 0x000fe20000410000 */
[----:B--2---:R-:W-:Y:S01]  /*4eb0*/  F2FP.PACK_AB R185, R184, R185 ;  /* 0x000000b9b8b9723e */ /* 0x004fe200000000ff */
[----:B------:R-:W-:Y:S01]  /*4ec0*/  FMUL.FTZ R7, R7, R161 ;  /* 0x000000a107077220 */ /* 0x000fe20000410000 */
[----:B------:R-:W-:Y:S01]  /*4ed0*/  STS [R210], R241 ;  /* 0x000000f1d2007388 */ /* 0x000fe20000000800 */
[--C-:B------:R-:W-:Y:S02]  /*4ee0*/  FADD.FTZ R22, R22, -R134.reuse ;  /* 0x8000008616167221 */ /* 0x100fe40000010000 */
[----:B------:R-:W-:Y:S01]  /*4ef0*/  FMUL.FTZ R32, R2, R32 ;  /* 0x0000002002207220 */ /* 0x000fe20000410000 */
[----:B------:R-:W2:Y:S01]  /*4f00*/  MUFU.EX2 R238, R238 ;  /* 0x000000ee00ee7308 */ /* 0x000ea20000000800 */
[----:B------:R-:W-:Y:S01]  /*4f10*/  STS [R210+0x400], R145 ;  /* 0x00040091d2007388 */ /* 0x000fe20000000800 */
[----:B------:R-:W-:Y:S01]  /*4f20*/  F2FP.PACK_AB R6, R7, R6 ;  /* 0x000000060706723e */ /* 0x000fe200000000ff */
[----:B------:R-:W-:Y:S01]  /*4f30*/  FADD.FTZ R34, R34, -R134 ;  /* 0x8000008622227221 */ /* 0x000fe20000010000 */
[----:B------:R-:W-:Y:S01]  /*4f40*/  F2FP.PACK_AB R7, R147, R246 ;  /* 0x000000f69307723e */ /* 0x000fe200000000ff */
[----:B---3--:R-:W-:Y:S02]  /*4f50*/  FMUL.FTZ R22, R248, R22 ;  /* 0x00000016f8167220 */ /* 0x008fe40000410000 */
[--C-:B-1----:R-:W-:Y:S02]  /*4f60*/  FADD.FTZ R8, R8, -R5.reuse ;  /* 0x8000000508087221 */ /* 0x102fe40000010000 */
[--C-:B------:R-:W-:Y:S01]  /*4f70*/  FADD.FTZ R9, R9, -R5.reuse ;  /* 0x8000000509097221 */ /* 0x100fe20000010000 */
[----:B------:R-:W1:Y:S01]  /*4f80*/  MUFU.EX2 R250, R250 ;  /* 0x000000fa00fa7308 */ /* 0x000e620000000800 */
[----:B------:R-:W-:Y:S01]  /*4f90*/  FMUL.FTZ R8, R3, R8 ;  /* 0x0000000803087220 */ /* 0x000fe20000410000 */
[----:B------:R-:W-:Y:S01]  /*4fa0*/  F2FP.PACK_AB R3, R153, R3 ;  /* 0x000000039903723e */ /* 0x000fe200000000ff */
[--C-:B------:R-:W-:Y:S01]  /*4fb0*/  FADD.FTZ R12, R12, -R5.reuse ;  /* 0x800000050c0c7221 */ /* 0x100fe20000010000 */
[----:B-----5:R-:W-:Y:S01]  /*4fc0*/  F2FP.PACK_AB R248, R249, R248 ;  /* 0x000000f8f9f8723e */ /* 0x020fe200000000ff */
[--C-:B------:R-:W-:Y:S02]  /*4fd0*/  FADD.FTZ R13, R13, -R5.reuse ;  /* 0x800000050d0d7221 */ /* 0x100fe40000010000 */
[--C-:B------:R-:W-:Y:S01]  /*4fe0*/  FADD.FTZ R24, R24, -R5.reuse ;  /* 0x8000000518187221 */ /* 0x100fe20000010000 */
[----:B------:R-:W-:Y:S01]  /*4ff0*/  STS [R207+0x19480], R3 ;  /* 0x01948003cf007388 */ /* 0x000fe20000000800 */
[--C-:B------:R-:W-:Y:S01]  /*5000*/  FADD.FTZ R25, R25, -R5.reuse ;  /* 0x8000000519197221 */ /* 0x100fe20000010000 */
[----:B------:R-:W3:Y:S01]  /*5010*/  MUFU.EX2 R234, R234 ;  /* 0x000000ea00ea7308 */ /* 0x000ee20000000800 */
[--C-:B------:R-:W-:Y:S02]  /*5020*/  FADD.FTZ R28, R28, -R5.reuse ;  /* 0x800000051c1c7221 */ /* 0x100fe40000010000 */
[----:B------:R-:W-:Y:S01]  /*5030*/  FADD.FTZ R29, R29, -R5 ;  /* 0x800000051d1d7221 */ /* 0x000fe20000010000 */
[----:B------:R-:W-:Y:S01]  /*5040*/  F2FP.PACK_AB R5, R144, R138 ;  /* 0x0000008a9005723e */ /* 0x000fe200000000ff */
[----:B------:R-:W-:Y:S01]  /*5050*/  FMUL.FTZ R12, R154, R12 ;  /* 0x0000000c9a0c7220 */ /* 0x000fe20000410000 */
[----:B------:R-:W-:Y:S01]  /*5060*/  F2FP.PACK_AB R154, R155, R154 ;  /* 0x0000009a9b9a723e */ /* 0x000fe200000000ff */
[--C-:B------:R-:W-:Y:S01]  /*5070*/  FFMA.FTZ R140, R140, c[0x0][0x29c], -R229.reuse ;  /* 0x0000a7008c8c7a23 */ /* 0x100fe200000108e5 */
[----:B--2---:R-:W-:Y:S01]  /*5080*/  F2FP.PACK_AB R2, R238, R2 ;  /* 0x00000002ee02723e */ /* 0x004fe200000000ff */
[----:B------:R-:W-:Y:S01]  /*5090*/  STS [R207+0x19880], R5 ;  /* 0x01988005cf007388 */ /* 0x000fe20000000800 */
[----:B------:R-:W-:Y:S01]  /*50a0*/  MUFU.EX2 R132, R132 ;  /* 0x0000008400847308 */ /* 0x000fe20000000800 */
[----:B------:R-:W-:Y:S02]  /*50b0*/  FFMA.FTZ R229, R135, c[0x0][0x29c], -R229 ;  /* 0x0000a70087e57a23 */ /* 0x000fe400000108e5 */
[----:B------:R-:W-:Y:S01]  /*50c0*/  STS [R210+0x1000], R154 ;  /* 0x0010009ad2007388 */ /* 0x000fe20000000800 */
[----:B-1----:R-:W-:Y:S02]  /*50d0*/  FMUL.FTZ R34, R250, R34 ;  /* 0x00000022fa227220 */ /* 0x002fe40000410000 */
[----:B------:R-:W-:Y:S01]  /*50e0*/  FADD.FTZ R17, R17, -R146 ;  /* 0x8000009211117221 */ /* 0x000fe20000010000 */
[----:B------:R-:W-:Y:S01]  /*50f0*/  STS [R210+0x1400], R7 ;  /* 0x00140007d2007388 */ /* 0x000fe20000000800 */
[----:B------:R-:W-:Y:S02]  /*5100*/  FADD.FTZ R19, R19, -R134 ;  /* 0x8000008613137221 */ /* 0x000fe40000010000 */
[----:B------:R-:W1:Y:S01]  /*5110*/  MUFU.EX2 R133, R133 ;  /* 0x0000008500857308 */ /* 0x000e620000000800 */
[----:B------:R-:W-:Y:S01]  /*5120*/  STS [R207+0x1a480], R185 ;  /* 0x01a480b9cf007388 */ /* 0x000fe20000000800 */
[----:B------:R-:W-:Y:S01]  /*5130*/  FMUL.FTZ R17, R239, R17 ;  /* 0x00000011ef117220 */ /* 0x000fe20000410000 */
[----:B---3--:R-:W-:Y:S02]  /*5140*/  F2FP.PACK_AB R250, R234, R250 ;  /* 0x000000faeafa723e */ /* 0x008fe400000000ff */
[----:B------:R-:W-:Y:S01]  /*5150*/  STS [R207+0x1a880], R248 ;  /* 0x01a880f8cf007388 */ /* 0x000fe20000000800 */
[----:B------:R-:W-:Y:S02]  /*5160*/  FMUL.FTZ R19, R247, R19 ;  /* 0x00000013f7137220 */ /* 0x000fe40000410000 */
[--C-:B----4-:R-:W-:Y:S01]  /*5170*/  FADD.FTZ R10, R10, -R245.reuse ;  /* 0x800000f50a0a7221 */ /* 0x110fe20000010000 */
[----:B------:R1:W-:Y:S01]  /*5180*/  STS [R210+0x2000], R2 ;  /* 0x00200002d2007388 */ /* 0x0003e20000000800 */
[----:B------:R-:W2:Y:S01]  /*5190*/  MUFU.EX2 R240, R240 ;  /* 0x000000f000f07308 */ /* 0x000ea20000000800 */
[--C-:B------:R-:W-:Y:S02]  /*51a0*/  FADD.FTZ R11, R11, -R245.reuse ;  /* 0x800000f50b0b7221 */ /* 0x100fe40000010000 */
[----:B------:R-:W-:Y:S01]  /*51b0*/  STS [R210+0x2400], R250 ;  /* 0x002400fad2007388 */ /* 0x000fe20000000800 */
[----:B------:R-:W-:Y:S02]  /*51c0*/  FMUL.FTZ R17, R17, R217 ;  /* 0x000000d911117220 */ /* 0x000fe40000410000 */
[----:B------:R-:W-:Y:S02]  /*51d0*/  FMUL.FTZ R19, R19, R219 ;  /* 0x000000db13137220 */ /* 0x000fe40000410000 */
[----:B------:R-:W-:Y:S02]  /*51e0*/  FMUL.FTZ R10, R138, R10 ;  /* 0x0000000a8a0a7220 */ /* 0x000fe40000410000 */
[----:B------:R-:W3:Y:S01]  /*51f0*/  MUFU.EX2 R242, R242 ;  /* 0x000000f200f27308 */ /* 0x000ee20000000800 */
[----:B------:R-:W-:Y:S02]  /*5200*/  FMUL.FTZ R11, R144, R11 ;  /* 0x0000000b900b7220 */ /* 0x000fe40000410000 */
[----:B------:R-:W-:Y:S02]  /*5210*/  FMUL.FTZ R16, R16, R186 ;  /* 0x000000ba10107220 */ /* 0x000fe40000410000 */
[----:B------:R-:W-:Y:S02]  /*5220*/  FMUL.FTZ R18, R18, R218 ;  /* 0x000000da12127220 */ /* 0x000fe40000410000 */
[----:B------:R-:W-:Y:S01]  /*5230*/  FMUL.FTZ R9, R153, R9 ;  /* 0x0000000999097220 */ /* 0x000fe20000410000 */
[----:B------:R-:W-:Y:S01]  /*5240*/  F2FP.PACK_AB R16, R17, R16 ;  /* 0x000000101110723e */ /* 0x000fe200000000ff */
[--C-:B------:R-:W-:Y:S01]  /*5250*/  FADD.FTZ R15, R15, -R245.reuse ;  /* 0x800000f50f0f7221 */ /* 0x100fe20000010000 */
[----:B------:R-:W-:Y:S01]  /*5260*/  MUFU.EX2 R140, R140 ;  /* 0x0000008c008c7308 */ /* 0x000fe20000000800 */
[--C-:B------:R-:W-:Y:S01]  /*5270*/  FADD.FTZ R14, R14, -R245.reuse ;  /* 0x800000f50e0e7221 */ /* 0x100fe20000010000 */
[----:B------:R-:W-:Y:S01]  /*5280*/  F2FP.PACK_AB R18, R19, R18 ;  /* 0x000000121312723e */ /* 0x000fe200000000ff */
[----:B------:R-:W-:Y:S01]  /*5290*/  FADD.FTZ R21, R21, -R146 ;  /* 0x8000009215157221 */ /* 0x000fe20000010000 */
[----:B-1----:R-:W-:Y:S01]  /*52a0*/  F2FP.PACK_AB R2, R133, R132 ;  /* 0x000000848502723e */ /* 0x002fe200000000ff */
[----:B--2---:R-:W-:Y:S02]  /*52b0*/  FMUL.FTZ R24, R240, R24 ;  /* 0x00000018f0187220 */ /* 0x004fe40000410000 */
[----:B------:R-:W-:Y:S02]  /*52c0*/  FADD.FTZ R23, R23, -R134 ;  /* 0x8000008617177221 */ /* 0x000fe40000010000 */
[----:B------:R1:W-:Y:S01]  /*52d0*/  STS [R207+0x1b880], R2 ;  /* 0x01b88002cf007388 */ /* 0x0003e20000000800 */
[----:B------:R-:W2:Y:S01]  /*52e0*/  MUFU.EX2 R136, R136 ;  /* 0x0000008800887308 */ /* 0x000ea20000000800 */
[----:B------:R-:W-:Y:S02]  /*52f0*/  FMUL.FTZ R9, R9, R167 ;  /* 0x000000a709097220 */ /* 0x000fe40000410000 */
[----:B------:R-:W-:Y:S01]  /*5300*/  FMUL.FTZ R15, R147, R15 ;  /* 0x0000000f930f7220 */ /* 0x000fe20000410000 */
[----:B---3--:R-:W-:Y:S01]  /*5310*/  F2FP.PACK_AB R240, R242, R240 ;  /* 0x000000f0f2f0723e */ /* 0x008fe200000000ff */
[----:B------:R-:W-:Y:S02]  /*5320*/  FMUL.FTZ R11, R11, R169 ;  /* 0x000000a90b0b7220 */ /* 0x000fe40000410000 */
[----:B------:R-:W-:Y:S02]  /*5330*/  FMUL.FTZ R13, R155, R13 ;  /* 0x0000000d9b0d7220 */ /* 0x000fe40000410000 */
[----:B------:R-:W-:Y:S01]  /*5340*/  STS [R207+0x1b480], R240 ;  /* 0x01b480f0cf007388 */ /* 0x000fe20000000800 */
[----:B------:R-:W3:Y:S01]  /*5350*/  MUFU.EX2 R233, R233 ;  /* 0x000000e900e97308 */ /* 0x000ee20000000800 */
[----:B------:R-:W-:Y:S02]  /*5360*/  FMUL.FTZ R8, R8, R164 ;  /* 0x000000a408087220 */ /* 0x000fe40000410000 */
[----:B------:R-:W-:Y:S02]  /*5370*/  FMUL.FTZ R10, R10, R168 ;  /* 0x000000a80a0a7220 */ /* 0x000fe40000410000 */
[----:B------:R-:W-:Y:S01]  /*5380*/  FMUL.FTZ R14, R246, R14 ;  /* 0x0000000ef60e7220 */ /* 0x000fe20000410000 */
[----:B------:R-:W-:Y:S01]  /*5390*/  F2FP.PACK_AB R8, R9, R8 ;  /* 0x000000080908723e */ /* 0x000fe200000000ff */
[----:B------:R-:W-:Y:S01]  /*53a0*/  FADD.FTZ R33, R33, -R146 ;  /* 0x8000009221217221 */ /* 0x000fe20000010000 */
[----:B------:R-:W-:Y:S01]  /*53b0*/  F2FP.PACK_AB R10, R11, R10 ;  /* 0x0000000a0b0a723e */ /* 0x000fe200000000ff */
[----:B------:R-:W-:Y:S01]  /*53c0*/  FADD.FTZ R35, R35, -R134 ;  /* 0x8000008623237221 */ /* 0x000fe20000010000 */
[----:B------:R-:W1:Y:S01]  /*53d0*/  MUFU.EX2 R229, R229 ;  /* 0x000000e500e57308 */ /* 0x000e620000000800 */
[----:B------:R-:W-:Y:S02]  /*53e0*/  FMUL.FTZ R13, R13, R162 ;  /* 0x000000a20d0d7220 */ /* 0x000fe40000410000 */
[----:B------:R-:W-:Y:S02]  /*53f0*/  FMUL.FTZ R15, R15, R171 ;  /* 0x000000ab0f0f7220 */ /* 0x000fe40000410000 */
[----:B--2---:R-:W-:Y:S02]  /*5400*/  FMUL.FTZ R28, R136, R28 ;  /* 0x0000001c881c7220 */ /* 0x004fe40000410000 */
[----:B------:R-:W-:Y:S02]  /*5410*/  FMUL.FTZ R21, R184, R21 ;  /* 0x00000015b8157220 */ /* 0x000fe40000410000 */
[----:B------:R-:W-:Y:S02]  /*5420*/  FMUL.FTZ R23, R249, R23 ;  /* 0x00000017f9177220 */ /* 0x000fe40000410000 */
[----:B------:R-:W-:Y:S02]  /*5430*/  FMUL.FTZ R12, R12, R170 ;  /* 0x000000aa0c0c7220 */ /* 0x000fe40000410000 */
[----:B------:R-:W-:Y:S01]  /*5440*/  FMUL.FTZ R14, R14, R163 ;  /* 0x000000a30e0e7220 */ /* 0x000fe20000410000 */
[----:B---3--:R-:W-:Y:S01]  /*5450*/  F2FP.PACK_AB R136, R233, R136 ;  /* 0x00000088e988723e */ /* 0x008fe200000000ff */
[----:B------:R-:W-:Y:S01]  /*5460*/  FMUL.FTZ R21, R21, R221 ;  /* 0x000000dd15157220 */ /* 0x000fe20000410000 */
[----:B------:R-:W-:Y:S01]  /*5470*/  F2FP.PACK_AB R12, R13, R12 ;  /* 0x0000000c0d0c723e */ /* 0x000fe200000000ff */
[----:B------:R-:W-:Y:S01]  /*5480*/  FMUL.FTZ R23, R23, R223 ;  /* 0x000000df17177220 */ /* 0x000fe20000410000 */
[----:B------:R-:W-:Y:S01]  /*5490*/  F2FP.PACK_AB R14, R15, R14 ;  /* 0x0000000e0f0e723e */ /* 0x000fe200000000ff */
[----:B------:R-:W-:Y:S01]  /*54a0*/  STS [R210+0x3000], R136 ;  /* 0x00300088d2007388 */ /* 0x000fe20000000800 */
[----:B------:R-:W-:Y:S02]  /*54b0*/  FMUL.FTZ R20, R20, R220 ;  /* 0x000000dc14147220 */ /* 0x000fe40000410000 */
[----:B------:R-:W-:Y:S01]  /*54c0*/  FMUL.FTZ R33, R238, R33 ;  /* 0x00000021ee217220 */ /* 0x000fe20000410000 */
[----:B-1----:R-:W-:Y:S01]  /*54d0*/  F2FP.PACK_AB R2, R229, R140 ;  /* 0x0000008ce502723e */ /* 0x002fe200000000ff */
[----:B------:R-:W-:Y:S01]  /*54e0*/  FMUL.FTZ R22, R22, R222 ;  /* 0x000000de16167220 */ /* 0x000fe20000410000 */
[----:B------:R-:W-:Y:S01]  /*54f0*/  F2FP.PACK_AB R20, R21, R20 ;  /* 0x000000141514723e */ /* 0x000fe200000000ff */
[----:B------:R-:W-:Y:S02]  /*5500*/  FMUL.FTZ R35, R234, R35 ;  /* 0x00000023ea237220 */ /* 0x000fe40000410000 */
[----:B------:R1:W-:Y:S01]  /*5510*/  STS [R210+0x3400], R2 ;  /* 0x00340002d2007388 */ /* 0x0003e20000000800 */
[--C-:B------:R-:W-:Y:S01]  /*5520*/  FADD.FTZ R26, R26, -R245.reuse ;  /* 0x800000f51a1a7221 */ /* 0x100fe20000010000 */
[----:B------:R-:W-:Y:S01]  /*5530*/  F2FP.PACK_AB R22, R23, R22 ;  /* 0x000000161716723e */ /* 0x000fe200000000ff */
[--C-:B------:R-:W-:Y:S01]  /*5540*/  FADD.FTZ R27, R27, -R245.reuse ;  /* 0x800000f51b1b7221 */ /* 0x100fe20000010000 */
[----:B------:R-:W-:Y:S01]  /*5550*/  BAR.SYNC.DEFER_BLOCKING 0x0 ;  /* 0x0000000000007b1d */ /* 0x000fe20000010000 */
[----:B------:R-:W-:Y:S02]  /*5560*/  FMUL.FTZ R33, R33, R230 ;  /* 0x000000e621217220 */ /* 0x000fe40000410000 */
[----:B------:R-:W-:Y:S02]  /*5570*/  FMUL.FTZ R35, R35, R232 ;  /* 0x000000e823237220 */ /* 0x000fe40000410000 */
[----:B------:R-:W-:Y:S02]  /*5580*/  FMUL.FTZ R26, R132, R26 ;  /* 0x0000001a841a7220 */ /* 0x000fe40000410000 */
[----:B------:R-:W-:Y:S02]  /*5590*/  FMUL.FTZ R27, R133, R27 ;  /* 0x0000001b851b7220 */ /* 0x000fe40000410000 */
[----:B------:R-:W-:Y:S02]  /*55a0*/  FMUL.FTZ R32, R32, R159 ;  /* 0x0000009f20207220 */ /* 0x000fe40000410000 */
[----:B------:R-:W-:Y:S02]  /*55b0*/  FMUL.FTZ R34, R34, R231 ;  /* 0x000000e722227220 */ /* 0x000fe40000410000 */
[----:B------:R-:W-:Y:S01]  /*55c0*/  FMUL.FTZ R25, R242, R25 ;  /* 0x00000019f2197220 */ /* 0x000fe20000410000 */
[----:B------:R-:W-:Y:S01]  /*55d0*/  F2FP.PACK_AB R32, R33, R32 ;  /* 0x000000202120723e */ /* 0x000fe200000000ff */
[--C-:B------:R-:W-:Y:S01]  /*55e0*/  FADD.FTZ R30, R30, -R245.reuse ;  /* 0x800000f51e1e7221 */ /* 0x100fe20000010000 */
[----:B------:R-:W-:Y:S01]  /*55f0*/  F2FP.PACK_AB R34, R35, R34 ;  /* 0x000000222322723e */ /* 0x000fe200000000ff */
[----:B------:R-:W-:Y:S02]  /*5600*/  FFMA.FTZ R227, -R227, R227, 1 ;  /* 0x3f800000e3e37423 */ /* 0x000fe400000101e3 */
[----:B------:R-:W-:Y:S02]  /*5610*/  FADD.FTZ R31, R31, -R245 ;  /* 0x800000f51f1f7221 */ /* 0x000fe40000010000 */
[----:B------:R-:W-:Y:S01]  /*5620*/  FFMA.FTZ R226, -R226, R226, 1 ;  /* 0x3f800000e2e27423 */ /* 0x000fe200000101e2 */
[----:B-1----:R-:W-:Y:S01]  /*5630*/  MOV R2, UR4 ;  /* 0x0000000400027c02 */ /* 0x002fe20008000f00 */
[----:B------:R-:W-:Y:S01]  /*5640*/  FMUL.FTZ R25, R25, R225 ;  /* 0x000000e119197220 */ /* 0x000fe20000410000 */
[----:B------:R-:W-:Y:S01]  /*5650*/  STS [R207+0x1c480], R4 ;  /* 0x01c48004cf007388 */ /* 0x000fe20000000800 */
[----:B------:R-:W-:Y:S02]  /*5660*/  FMUL.FTZ R30, R140, R30 ;  /* 0x0000001e8c1e7220 */ /* 0x000fe40000410000 */
        /* <DEDUP_REMOVED lines=8> */
[----:B------:R-:W-:Y:S01]  /*56f0*/  FFMA.FTZ R158, -R158, R158, 1 ;  /* 0x3f8000009e9e7423 */ /* 0x000fe2000001019e */
[----:B------:R-:W-:Y:S01]  /*5700*/  F2FP.PACK_AB R24, R25, R24 ;  /* 0x000000181918723e */ /* 0x000fe200000000ff */
[----:B------:R-:W-:Y:S01]  /*5710*/  FFMA.FTZ R157, -R157, R157, 1 ;  /* 0x3f8000009d9d7423 */ /* 0x000fe2000001019d */
        /* <DEDUP_REMOVED lines=101> */
[----:B-12-4-:R-:W-:Y:S02]  /*5d70*/  USHF.R.S32.HI UR18, URZ, 0x1f, UR17 ;  /* 0x0000001f3f127899 */ /* 0x016fe40008011411 */
[----:B------:R-:W-:Y:S02]  /*5d80*/  ULDC.64 UR6, c[0x0][0x208] ;  /* 0x0000820000067ab9 */ /* 0x000fe40000000a00 */
[----:B------:R-:W-:Y:S02]  /*5d90*/  UIMAD UR18, UR18, UR6, URZ ;  /* 0x00000006121272a4 */ /* 0x000fe4000f8e023f */
[----:B------:R-:W-:Y:S02]  /*5da0*/  UIMAD.WIDE.U32 UR20, UR17, UR6, URZ ;  /* 0x00000006111472a5 */ /* 0x000fe4000f8e003f */
[----:B------:R-:W-:Y:S02]  /*5db0*/  UIMAD UR18, UR17, UR7, UR18 ;  /* 0x00000007111272a4 */ /* 0x000fe4000f8e0212 */
[----:B------:R-:W-:Y:S02]  /*5dc0*/  USHF.L.U32 UR17, UR17, 0x6, URZ ;  /* 0x0000000611117899 */ /* 0x000fe4000800063f */
[----:B------:R-:W-:Y:S01]  /*5dd0*/  UIADD3 UR18, UR21, UR18, URZ ;  /* 0x0000001215127290 */ /* 0x000fe2000fffe03f */
[----:B------:R-:W-:Y:S01]  /*5de0*/  IMAD.U32 R6, RZ, RZ, UR20 ;  /* 0x00000014ff067e24 */ /* 0x000fe2000f8e00ff */
[----:B------:R-:W-:Y:S01]  /*5df0*/  UIADD3 UR6, -UR17, UR10, URZ ;  /* 0x0000000a11067290 */ /* 0x000fe2000fffe13f */
[----:B------:R-:W-:Y:S03]  /*5e00*/  IMAD.U32 R7, RZ, RZ, UR21 ;  /* 0x00000015ff077e24 */ /* 0x000fe6000f8e00ff */
[----:B------:R-:W-:Y:S01]  /*5e10*/  IMAD.U32 R4, RZ, RZ, UR18 ;  /* 0x00000012ff047e24 */ /* 0x000fe2000f8e00ff */
[C---:B------:R-:W-:Y:S04]  /*5e20*/  LEA R5, P0, R6.reuse, R198, 0x6 ;  /* 0x000000c606057211 */ /* 0x040fe800078030ff */
[C---:B------:R-:W-:Y:S02]  /*5e30*/  LEA R8, P6, R5.reuse, c[0x0][0x1f0], 0x1 ;  /* 0x00007c0005087a11 */ /* 0x040fe400078c08ff */
[----:B------:R-:W-:Y:S02]  /*5e40*/  LEA.HI.X R4, R6, R213, R4, 0x6, P0 ;  /* 0x000000d506047211 */ /* 0x000fe400000f3404 */
[----:B------:R-:W-:Y:S02]  /*5e50*/  IADD3 R6, P0, R204, UR17, RZ ;  /* 0x00000011cc067c10 */ /* 0x000fe4000ff1e0ff */
[----:B------:R-:W-:Y:S01]  /*5e60*/  LEA.HI.X R9, R5, c[0x0][0x1f4], R4, 0x1, P6 ;  /* 0x00007d0005097a11 */ /* 0x000fe200030f0c04 */
[----:B------:R-:W-:Y:S01]  /*5e70*/  IMAD.U32 R5, RZ, RZ, UR17 ;  /* 0x00000011ff057e24 */ /* 0x000fe2000f8e00ff */
[----:B------:R-:W-:Y:S01]  /*5e80*/  ISETP.GE.OR P6, PT, R194, UR6, !P4 ;  /* 0x00000006c2007c0c */ /* 0x000fe2000e7c6670 */
[----:B------:R-:W-:Y:S03]  /*5e90*/  IMAD.U32 R4, RZ, RZ, UR15 ;  /* 0x0000000fff047e24 */ /* 0x000fe6000f8e00ff */
[----:B------:R-:W-:Y:S01]  /*5ea0*/  LEA.HI.X.SX32 R5, R5, R188, 0x1, P0 ;  /* 0x000000bc05057211 */ /* 0x000fe200000f0eff */
[----:B------:R-:W-:Y:S01]  /*5eb0*/  IMAD R4, R4, 0x3000, R203 ;  /* 0x0000300004047824 */ /* 0x000fe200078e02cb */
[C---:B------:R-:W-:Y:S04]  /*5ec0*/  LEA R10, P0, R6.reuse, c[0x0][0x280], 0x2 ;  /* 0x0000a000060a7a11 */ /* 0x040fe800078010ff */
[----:B------:R-:W-:Y:S01]  /*5ed0*/  LEA.HI.X R11, R6, c[0x0][0x284], R5, 0x2, P0 ;  /* 0x0000a100060b7a11 */ /* 0x000fe200000f1405 */
[----:B------:R-:W-:Y:S01]  /*5ee0*/  IMAD.U32 R5, RZ, RZ, UR15 ;  /* 0x0000000fff057e24 */ /* 0x000fe2000f8e00ff */
[C---:B------:R-:W-:Y:S01]  /*5ef0*/  ISETP.GE.OR P0, PT, R194.reuse, UR6, !P3 ;  /* 0x00000006c2007c0c */ /* 0x040fe2000df06670 */
[----:B------:R-:W-:Y:S01]  /*5f00*/  @!PT LDS RZ, [RZ] ;  /* 0x00000000fffff984 */ /* 0x000fe20000000800 */
[----:B------:R-:W-:Y:S01]  /*5f10*/  @!PT LDS RZ, [RZ] ;  /* 0x00000000fffff984 */ /* 0x000fe20000000800 */
[----:B------:R-:W-:Y:S01]  /*5f20*/  @!PT LDS RZ, [RZ] ;  /* 0x00000000fffff984 */ /* 0x000fe20000000800 */
[----:B------:R1:W-:Y:S01]  /*5f30*/  LDGSTS.E.BYPASS.LTC128B.128 [R4], [R8.64], !P6 ;  /* 0x0000000008047fae */ /* 0x0003e2000f101d4c */
[----:B------:R-:W-:Y:S01]  /*5f40*/  ISETP.GE.OR P6, PT, R194, UR6, !P2 ;  /* 0x00000006c2007c0c */ /* 0x000fe2000d7c6670 */
[----:B------:R-:W-:Y:S04]  /*5f50*/  @!P1 IMAD R5, R5, 0x40, R193 ;  /* 0x0000004005059824 */ /* 0x000fe800078e02c1 */
[----:B------:R-:W-:Y:S06]  /*5f60*/  @!P1 IMAD.SHL.U32 R5, R5, 0x4, RZ ;  /* 0x0000000405059824 */ /* 0x000fec00078e00ff */
[----:B------:R1:W-:Y:S06]  /*5f70*/  LDGSTS.E.BYPASS.LTC128B.128 [R4+0x1000], [R8.64+0x40], !P0 ;  /* 0x0100004008047fae */ /* 0x0003ec000c101d4c */
[----:B------:R1:W-:Y:S06]  /*5f80*/  LDGSTS.E.BYPASS.LTC128B.128 [R4+0x2000], [R8.64+0x80], !P6 ;  /* 0x0200008008047fae */ /* 0x0003ec000f101d4c */
[----:B------:R1:W-:Y:S02]  /*5f90*/  @!P1 LDGSTS.E.BYPASS.LTC128B.128 [R5+0x18280], [R10.64] ;  /* 0x182800000a059fae */ /* 0x0003e4000b901d4c */
.L_x_986:
        /* <DEDUP_REMOVED lines=10> */
[----:B------:R-:W-:Y:S01]  /*6040*/  LDSM.16.M88.4 R152, [R174+0x1000] ;  /* 0x00100000ae98783b */ /* 0x000fe20000000200 */
[----:B------:R-:W-:Y:S02]  /*6050*/  UIADD3 UR7, UR16, 0x1, URZ ;  /* 0x0000000110077890 */ /* 0x000fe4000fffe03f */
[-C--:B------:R-:W-:Y:S01]  /*6060*/  HMMA.16816.F32 R12, R24, R28.reuse, RZ ;  /* 0x0000001c180c723c */ /* 0x080fe200000018ff */
[----:B------:R-:W-:Y:S01]  /*6070*/  LDSM.16.MT88.2 R156, [R178+0x2c00] ;  /* 0x002c0000b29c783b */ /* 0x000fe20000004100 */
[----:B------:R-:W-:Y:S02]  /*6080*/  UISETP.GE.AND UP2, UPT, UR16, 0x1, UPT ;  /* 0x000000011000788c */ /* 0x000fe4000bf46270 */
[----:B------:R-:W-:Y:S01]  /*6090*/  UISETP.GE.AND UP1, UPT, UR15, 0x1, UPT ;  /* 0x000000010f00788c */ /* 0x000fe2000bf26270 */
[----:B------:R-:W0:Y:S01]  /*60a0*/  LDGDEPBAR ;  /* 0x00000000000079af */ /* 0x000e220000000000 */
[----:B------:R-:W-:Y:S02]  /*60b0*/  USEL UR4, UR17, URZ, !UP3 ;  /* 0x0000003f11047287 */ /* 0x000fe4000d800000 */
[C---:B------:R-:W-:Y:S01]  /*60c0*/  HMMA.16816.F32 R16, R20.reuse, R28, RZ ;  /* 0x0000001c1410723c */ /* 0x040fe200000018ff */
[----:B------:R-:W2:Y:S01]  /*60d0*/  LDSM.16.MT88.2 R28, [R178+0x2800] ;  /* 0x00280000b21c783b */ /* 0x000ea20000004100 */
[----:B------:R-:W-:Y:S06]  /*60e0*/  USEL UR16, UR7, URZ, !UP2 ;  /* 0x0000003f07107287 */ /* 0x000fec000d000000 */
        /* <DEDUP_REMOVED lines=24> */
[----:B------:R-:W5:Y:S03]  /*6270*/  LDSM.16.MT88.2 R136, [R178+0x1400] ;  /* 0x00140000b288783b */ /* 0x000f660000004100 */
[-C--:B----4-:R-:W-:Y:S01]  /*6280*/  HMMA.16816.F32 R4, R140, R148.reuse, R4 ;  /* 0x000000948c04723c */ /* 0x090fe20000001804 */
        /* <DEDUP_REMOVED lines=21> */
[-C--:B-----5:R-:W-:Y:S08]  /*63e0*/  HMMA.16816.F32 R4, R132, R136.reuse, R4 ;  /* 0x000000888404723c */ /* 0x0a0ff00000001804 */
[C---:B----4-:R-:W-:Y:S01]  /*63f0*/  HMMA.16816.F32 R8, R156.reuse, R136, R8 ;  /* 0x000000889c08723c */ /* 0x050fe20000001808 */
[----:B------:R-:W4:Y:S07]  /*6400*/  LDSM.16.MT88.2 R136, [R178+0x1c00] ;  /* 0x001c0000b288783b */ /* 0x000f2e0000004100 */
[-C--:B------:R-:W-:Y:S08]  /*6410*/  HMMA.16816.F32 R12, R156, R138.reuse, R12 ;  /* 0x0000008a9c0c723c */ /* 0x080ff0000000180c */
[C---:B------:R-:W-:Y:S01]  /*6420*/  HMMA.16816.F32 R16, R132.reuse, R138, R16 ;  /* 0x0000008a8410723c */ /* 0x040fe20000001810 */
[----:B------:R-:W5:Y:S07]  /*6430*/  LDSM.16.MT88.2 R138, [R178+0x3c00] ;  /* 0x003c0000b28a783b */ /* 0x000f6e0000004100 */
[-C--:B-1----:R-:W-:Y:S01]  /*6440*/  HMMA.16816.F32 R20, R132, R2.reuse, R20 ;  /* 0x000000028414723c */ /* 0x082fe20000001814 */
[----:B------:R-:W-:Y:S07]  /*6450*/  LDSM.16.MT88.4 R132, [R179+0x1ec80] ;  /* 0x01ec8000b384783b */ /* 0x000fee0000004200 */
[----:B------:R-:W-:Y:S01]  /*6460*/  HMMA.16816.F32 R24, R156, R2, R24 ;  /* 0x000000029c18723c */ /* 0x000fe20000001818 */
[----:B------:R-:W1:Y:S07]  /*6470*/  LDSM.16.MT88.2 R2, [R178+0x5c00] ;  /* 0x005c0000b202783b */ /* 0x000e6e0000004100 */
[-C--:B--2---:R-:W-:Y:S08]  /*6480*/  HMMA.16816.F32 R4, R140, R28.reuse, R4 ;  /* 0x0000001c8c04723c */ /* 0x084ff00000001804 */
[C---:B------:R-:W-:Y:S07]  /*6490*/  HMMA.16816.F32 R8, R148.reuse, R28, R8 ;  /* 0x0000001c9408723c */ /* 0x040fee0000001808 */
[----:B------:R-:W-:Y:S01]  /*64a0*/  IADD3 R29, P0, R196, UR6, RZ ;  /* 0x00000006c41d7c10 */ /* 0x000fe2000ff1e0ff */
[-C--:B------:R-:W-:Y:S01]  /*64b0*/  HMMA.16816.F32 R12, R148, R152.reuse, R12 ;  /* 0x00000098940c723c */ /* 0x080fe2000000180c */
[----:B------:R-:W-:Y:S01]  /*64c0*/  IMAD.U32 R28, RZ, RZ, UR6 ;  /* 0x00000006ff1c7e24 */ /* 0x000fe2000f8e00ff */
[----:B------:R-:W-:Y:S04]  /*64d0*/  UIADD3 UR6, UR15, 0x1, URZ ;  /* 0x000000010f067890 */ /* 0x000fe8000fffe03f */
[----:B------:R-:W-:Y:S01]  /*64e0*/  LEA.HI.X.SX32 R28, R28, R202, 0x1, P0 ;  /* 0x000000ca1c1c7211 */ /* 0x000fe200000f0eff */
[----:B------:R-:W-:Y:S01]  /*64f0*/  USEL UR15, UR6, URZ, !UP1 ;  /* 0x0000003f060f7287 */ /* 0x000fe2000c800000 */
[C---:B------:R-:W-:Y:S08]  /*6500*/  HMMA.16816.F32 R16, R140.reuse, R152, R16 ;  /* 0x000000988c10723c */ /* 0x040ff00000001810 */
[-C--:B---3--:R-:W-:Y:S08]  /*6510*/  HMMA.16816.F32 R20, R140, R30.reuse, R20 ;  /* 0x0000001e8c14723c */ /* 0x088ff00000001814 */
[----:B------:R-:W-:Y:S08]  /*6520*/  HMMA.16816.F32 R24, R148, R30, R24 ;  /* 0x0000001e9418723c */ /* 0x000ff00000001818 */
[-C--:B----4-:R-:W-:Y:S08]  /*6530*/  HMMA.16816.F32 R4, R32, R136.reuse, R4 ;  /* 0x000000882004723c */ /* 0x090ff00000001804 */
[C---:B------:R-:W-:Y:S07]  /*6540*/  HMMA.16816.F32 R8, R144.reuse, R136, R8 ;  /* 0x000000889008723c */ /* 0x040fee0000001808 */
[C---:B------:R-:W-:Y:S01]  /*6550*/  LEA R136, P0, R29.reuse, c[0x0][0x220], 0x2 ;  /* 0x000088001d887a11 */ /* 0x040fe200078010ff */
[-C--:B-----5:R-:W-:Y:S04]  /*6560*/  HMMA.16816.F32 R12, R144, R138.reuse, R12 ;  /* 0x0000008a900c723c */ /* 0x0a0fe8000000180c */
[----:B------:R-:W-:Y:S02]  /*6570*/  LEA.HI.X R137, R29, c[0x0][0x224], R28, 0x2, P0 ;  /* 0x000089001d897a11 */ /* 0x000fe400000f141c */
[----:B------:R-:W-:Y:S01]  /*6580*/  LDSM.16.MT88.4 R28, [R160+0xe080] ;  /* 0x00e08000a01c783b */ /* 0x000fe20000004200 */
[----:B------:R-:W-:Y:S01]  /*6590*/  PLOP3.LUT P0, PT, PT, PT, UP0, 0x80, 0x0 ;  /* 0x000000000000781c */ /* 0x000fe20003f0f008 */
[C---:B------:R-:W-:Y:S02]  /*65a0*/  HMMA.16816.F32 R16, R32.reuse, R138, R16 ;  /* 0x0000008a2010723c */ /* 0x040fe40000001810 */
[----:B------:R-:W-:Y:S04]  /*65b0*/  RED.E.ADD.F32.FTZ.RN.STRONG.GPU [R136.64], R4 ;  /* 0x000000048800798e */ /* 0x000fe8000c10e78c */
[----:B------:R-:W-:Y:S02]  /*65c0*/  RED.E.ADD.F32.FTZ.RN.STRONG.GPU [R136.64+0x400], R5 ;  /* 0x000400058800798e */ /* 0x000fe4000c10e78c */
[-C--:B-1----:R-:W-:Y:S02]  /*65d0*/  HMMA.16816.F32 R20, R32, R2.reuse, R20 ;  /* 0x000000022014723c */ /* 0x082fe40000001814 */
[----:B------:R-:W-:Y:S04]  /*65e0*/  RED.E.ADD.F32.FTZ.RN.STRONG.GPU [R136.64+0x800], R6 ;  /* 0x000800068800798e */ /* 0x000fe8000c10e78c */
[----:B------:R-:W-:Y:S02]  /*65f0*/  RED.E.ADD.F32.FTZ.RN.STRONG.GPU [R136.64+0xc00], R7 ;  /* 0x000c00078800798e */ /* 0x000fe4000c10e78c */
[----:B------:R-:W-:Y:S02]  /*6600*/  HMMA.16816.F32 R24, R144, R2, R24 ;  /* 0x000000029018723c */ /* 0x000fe40000001818 */
        /* <DEDUP_REMOVED lines=17> */
[----:B------:R-:W-:Y:S04]  /*6720*/  RED.E.ADD.F32.FTZ.RN.STRONG.GPU [R136.64+0x4000], R20 ;  /* 0x004000148800798e */ /* 0x000fe8000c10e78c */
[----:B------:R-:W-:Y:S04]  /*6730*/  RED.E.ADD.F32.FTZ.RN.STRONG.GPU [R136.64+0x4400], R21 ;  /* 0x004400158800798e */ /* 0x000fe8000c10e78c */
[----:B------:R-:W-:Y:S01]  /*6740*/  RED.E.ADD.F32.FTZ.RN.STRONG.GPU [R136.64+0x4800], R22 ;  /* 0x004800168800798e */ /* 0x000fe2000c10e78c */
[-C--:B-1----:R-:W-:Y:S03]  /*6750*/  HMMA.16816.F32 R84, R4, R8.reuse, R84 ;  /* 0x000000080454723c */ /* 0x082fe60000001854 */
[----:B------:R-:W-:Y:S04]  /*6760*/  RED.E.ADD.F32.FTZ.RN.STRONG.GPU [R136.64+0x4c00], R23 ;  /* 0x004c00178800798e */ /* 0x000fe8000c10e78c */
[----:B------:R-:W1:Y:S04]  /*6770*/  LDSM.16.MT88.4 R20, [R160+0xc480] ;  /* 0x00c48000a014783b */ /* 0x000e680000004200 */
[----:B------:R-:W-:Y:S04]  /*6780*/  RED.E.ADD.F32.FTZ.RN.STRONG.GPU [R136.64+0x5000], R24 ;  /* 0x005000188800798e */ /* 0x000fe8000c10e78c */
[----:B------:R-:W-:Y:S01]  /*6790*/  RED.E.ADD.F32.FTZ.RN.STRONG.GPU [R136.64+0x5400], R25 ;  /* 0x005400198800798e */ /* 0x000fe2000c10e78c */
[C---:B--2---:R-:W-:Y:S03]  /*67a0*/  HMMA.16816.F32 R88, R12.reuse, R8, R88 ;  /* 0x000000080c58723c */ /* 0x044fe60000001858 */
[----:B------:R-:W-:Y:S04]  /*67b0*/  RED.E.ADD.F32.FTZ.RN.STRONG.GPU [R136.64+0x5800], R26 ;  /* 0x0058001a8800798e */ /* 0x000fe8000c10e78c */
[----:B------:R-:W-:Y:S01]  /*67c0*/  RED.E.ADD.F32.FTZ.RN.STRONG.GPU [R136.64+0x5c00], R27 ;  /* 0x005c001b8800798e */ /* 0x000fe2000c10e78c */
[-C--:B------:R-:W-:Y:S03]  /*67d0*/  HMMA.16816.F32 R92, R12, R10.reuse, R92 ;  /* 0x0000000a0c5c723c */ /* 0x080fe6000000185c */
[----:B------:R-:W2:Y:S04]  /*67e0*/  LDSM.16.MT88.4 R24, [R160+0xd480] ;  /* 0x00d48000a018783b */ /* 0x000ea80000004200 */
[----:B------:R-:W-:Y:S01]  /*67f0*/  LDSM.16.MT88.4 R136, [R179+0x1fc80] ;  /* 0x01fc8000b388783b */ /* 0x000fe20000004200 */
[C---:B------:R-:W-:Y:S03]  /*6800*/  HMMA.16816.F32 R96, R4.reuse, R10, R96 ;  /* 0x0000000a0460723c */ /* 0x040fe60000001860 */
[----:B------:R-:W4:Y:S05]  /*6810*/  LDSM.16.MT88.4 R8, [R160+0xe480] ;  /* 0x00e48000a008783b */ /* 0x000f2a0000004200 */
[-C--:B---3--:R-:W-:Y:S08]  /*6820*/  HMMA.16816.F32 R100, R4, R16.reuse, R100 ;  /* 0x000000100464723c */ /* 0x088ff00000001864 */
        /* <DEDUP_REMOVED lines=9> */
[----:B------:R-:W3:Y:S04]  /*68c0*/  LDSM.16.MT88.4 R4, [R179+0x1d480] ;  /* 0x01d48000b304783b */ /* 0x000ee80000004200 */
        /* <DEDUP_REMOVED lines=11> */
[-C--:B----4-:R-:W-:Y:S08]  /*6980*/  HMMA.16816.F32 R116, R32, R8.reuse, R116 ;  /* 0x000000082074723c */ /* 0x090ff00000001874 */
[C---:B------:R-:W-:Y:S08]  /*6990*/  HMMA.16816.F32 R120, R132.reuse, R8, R120 ;  /* 0x000000088478723c */ /* 0x040ff00000001878 */
[-C--:B------:R-:W-:Y:S01]  /*69a0*/  HMMA.16816.F32 R124, R132, R10.reuse, R124 ;  /* 0x0000000a847c723c */ /* 0x080fe2000000187c */
[----:B------:R-:W2:Y:S07]  /*69b0*/  LDSM.16.MT88.4 R132, [R160+0xcc80] ;  /* 0x00cc8000a084783b */ /* 0x000eae0000004200 */
[----:B------:R-:W-:Y:S01]  /*69c0*/  HMMA.16816.F32 R128, R32, R10, R128 ;  /* 0x0000000a2080723c */ /* 0x000fe20000001880 */
[----:B------:R-:W4:Y:S04]  /*69d0*/  LDSM.16.MT88.4 R8, [R160+0xdc80] ;  /* 0x00dc8000a008783b */ /* 0x000f280000004200 */
[----:B------:R-:W1:Y:S03]  /*69e0*/  LDSM.16.MT88.4 R32, [R160+0xec80] ;  /* 0x00ec8000a020783b */ /* 0x000e660000004200 */
[-C--:B---3--:R-:W-:Y:S08]  /*69f0*/  HMMA.16816.F32 R84, R4, R12.reuse, R84 ;  /* 0x0000000c0454723c */ /* 0x088ff00000001854 */
        /* <DEDUP_REMOVED lines=15> */
[-C--:B----4-:R-:W-:Y:S08]  /*6af0*/  HMMA.16816.F32 R100, R24, R8.reuse, R100 ;  /* 0x000000081864723c */ /* 0x090ff00000001864 */
        /* <DEDUP_REMOVED lines=57> */
.L_x_966:
        /* <DEDUP_REMOVED lines=18> */
[----:B-1----:R-:W-:Y:S02]  /*6fb0*/  LEA.HI R6, R2, R0, RZ, 0x5 ;  /* 0x0000000002067211 */ /* 0x002fe400078f28ff */
[--C-:B-----5:R-:W-:Y:S02]  /*6fc0*/  SHF.R.S32.HI R5, RZ, 0x2, R3.reuse ;  /* 0x00000002ff057819 */ /* 0x120fe40000011403 */
[----:B------:R-:W-:Y:S02]  /*6fd0*/  SHF.R.S32.HI R4, RZ, 0x1f, R3 ;  /* 0x0000001fff047819 */ /* 0x000fe40000011403 */
[--C-:B------:R-:W-:Y:S02]  /*6fe0*/  SHF.R.S32.HI R7, RZ, 0x5, R6.reuse ;  /* 0x00000005ff077819 */ /* 0x100fe40000011406 */
[----:B------:R-:W-:Y:S02]  /*6ff0*/  LEA.HI R4, R4, R5, RZ, 0x3 ;  /* 0x0000000504047211 */ /* 0x000fe400078f18ff */
[----:B------:R-:W-:-:S02]  /*7000*/  SHF.R.S32.HI R10, RZ, 0x1f, R6 ;  /* 0x0000001fff0a7819 */ /* 0x000fc40000011406 */
[----:B------:R-:W-:Y:S02]  /*7010*/  LOP3.LUT R4, R4, 0xfffffff8, RZ, 0xc0, !PT ;  /* 0xfffffff804047812 */ /* 0x000fe400078ec0ff */
[----:B------:R-:W-:Y:S02]  /*7020*/  LEA.HI R10, R10, R7, RZ, 0x2 ;  /* 0x000000070a0a7211 */ /* 0x000fe400078f10ff */
[----:B------:R-:W-:Y:S01]  /*7030*/  LEA.HI R9, R2, R0, RZ, 0x7 ;  /* 0x0000000002097211 */ /* 0x000fe200078f38ff */
[----:B------:R-:W-:Y:S01]  /*7040*/  IMAD.IADD R4, R5, 0x1, -R4 ;  /* 0x0000000105047824 */ /* 0x000fe200078e0a04 */
[----:B------:R-:W-:Y:S02]  /*7050*/  LOP3.LUT R3, R3, 0xfffffffc, RZ, 0xc0, !PT ;  /* 0xfffffffc03037812 */ /* 0x000fe400078ec0ff */
[----:B------:R-:W-:Y:S02]  /*7060*/  LOP3.LUT R10, R10, 0x7ffffc, RZ, 0xc0, !PT ;  /* 0x007ffffc0a0a7812 */ /* 0x000fe400078ec0ff */
[----:B------:R-:W-:Y:S01]  /*7070*/  LEA.HI R6, R4, R4, RZ, 0x1 ;  /* 0x0000000404067211 */ /* 0x000fe200078f08ff */
[----:B------:R-:W-:Y:S01]  /*7080*/  IMAD.IADD R3, R0, 0x1, -R3 ;  /* 0x0000000100037824 */ /* 0x000fe200078e0a03 */
[----:B------:R-:W-:Y:S01]  /*7090*/  SHF.R.U32.HI R9, RZ, 0x4, R9 ;  /* 0x00000004ff097819 */ /* 0x000fe20000011609 */
[----:B------:R-:W-:Y:S01]  /*70a0*/  IMAD.IADD R10, R7, 0x1, -R10 ;  /* 0x00000001070a7824 */ /* 0x000fe200078e0a0a */
[----:B------:R-:W-:-:S02]  /*70b0*/  SHF.R.S32.HI R8, RZ, 0x1, R6 ;  /* 0x00000001ff087819 */ /* 0x000fc40000011406 */
[----:B------:R-:W-:Y:S01]  /*70c0*/  LOP3.LUT R6, R6, 0x3fffffe, RZ, 0xc0, !PT ;  /* 0x03fffffe06067812 */ /* 0x000fe200078ec0ff */
[----:B------:R-:W-:Y:S01]  /*70d0*/  IMAD R10, R10, 0x100, R3 ;  /* 0x000001000a0a7824 */ /* 0x000fe200078e0203 */
[C---:B------:R-:W-:Y:S01]  /*70e0*/  LOP3.LUT P0, RZ, R8.reuse, 0x2, RZ, 0xc0, !PT ;  /* 0x0000000208ff7812 */ /* 0x040fe2000780c0ff */
[----:B------:R-:W-:Y:S01]  /*70f0*/  IMAD.SHL.U32 R11, R8, 0x40, RZ ;  /* 0x00000040080b7824 */ /* 0x000fe200078e00ff */
[----:B------:R-:W-:Y:S01]  /*7100*/  F2FP.PACK_AB R58, R59, R58 ;  /* 0x0000003a3b3a723e */ /* 0x000fe200000000ff */
[----:B------:R-:W-:Y:S01]  /*7110*/  IMAD.IADD R6, R4, 0x1, -R6 ;  /* 0x0000000104067824 */ /* 0x000fe200078e0a06 */
[----:B------:R-:W-:Y:S01]  /*7120*/  F2FP.PACK_AB R60, R61, R60 ;  /* 0x0000003c3d3c723e */ /* 0x000fe200000000ff */
[----:B------:R-:W-:Y:S01]  /*7130*/  IMAD.MOV.U32 R8, RZ, RZ, 0x4 ;  /* 0x00000004ff087424 */ /* 0x000fe200078e00ff */
[----:B------:R-:W-:Y:S01]  /*7140*/  LOP3.LUT R11, R11, 0xc0, RZ, 0xc0, !PT ;  /* 0x000000c00b0b7812 */ /* 0x000fe200078ec0ff */
[----:B------:R-:W-:Y:S01]  /*7150*/  IMAD R6, R6, 0x10, R10 ;  /* 0x0000001006067824 */ /* 0x000fe200078e020a */
[----:B------:R-:W-:-:S02]  /*7160*/  F2FP.PACK_AB R62, R63, R62 ;  /* 0x0000003e3f3e723e */ /* 0x000fc400000000ff */
[----:B------:R-:W-:Y:S02]  /*7170*/  LOP3.LUT R9, R11, 0x8, R9, 0xf8, !PT ;  /* 0x000000080b097812 */ /* 0x000fe400078ef809 */
[----:B------:R-:W-:Y:S02]  /*7180*/  SHF.R.U32.HI R11, RZ, 0x3, R11 ;  /* 0x00000003ff0b7819 */ /* 0x000fe4000001160b */
[----:B------:R-:W-:Y:S02]  /*7190*/  F2FP.PACK_AB R68, R69, R68 ;  /* 0x000000444544723e */ /* 0x000fe400000000ff */
[----:B------:R-:W-:Y:S01]  /*71a0*/  LOP3.LUT R9, R9, R11, RZ, 0x3c, !PT ;  /* 0x0000000b09097212 */ /* 0x000fe200078e3cff */
[----:B------:R-:W-:Y:S01]  /*71b0*/  IMAD.WIDE R10, R195, R8, c[0x0][0x358] ;  /* 0x0000d600c30a7625 */ /* 0x000fe200078e0208 */
[----:B------:R-:W-:Y:S02]  /*71c0*/  F2FP.PACK_AB R70, R71, R70 ;  /* 0x000000464746723e */ /* 0x000fe400000000ff */
[----:B------:R-:W-:Y:S01]  /*71d0*/  F2FP.PACK_AB R80, R81, R80 ;  /* 0x000000505150723e */ /* 0x000fe200000000ff */
[----:B------:R-:W-:Y:S01]  /*71e0*/  IMAD.U32 R6, R6, 0x2, R9 ;  /* 0x0000000206067824 */ /* 0x000fe200078e0009 */
[----:B------:R-:W-:-:S02]  /*71f0*/  F2FP.PACK_AB R82, R83, R82 ;  /* 0x000000525352723e */ /* 0x000fc400000000ff */
[----:B------:R-:W-:Y:S01]  /*7200*/  F2FP.PACK_AB R72, R73, R72 ;  /* 0x000000484948723e */ /* 0x000fe200000000ff */
[----:B------:R-:W-:Y:S01]  /*7210*/  IMAD.SHL.U32 R6, R6, 0x2, RZ ;  /* 0x0000000206067824 */ /* 0x000fe200078e00ff */
[----:B------:R-:W-:Y:S02]  /*7220*/  F2FP.PACK_AB R74, R75, R74 ;  /* 0x0000004a4b4a723e */ /* 0x000fe400000000ff */
[----:B------:R-:W-:Y:S02]  /*7230*/  F2FP.PACK_AB R76, R77, R76 ;  /* 0x0000004c4d4c723e */ /* 0x000fe400000000ff */
[C---:B------:R-:W-:Y:S01]  /*7240*/  IADD3 R4, R6.reuse, 0x20, RZ ;  /* 0x0000002006047810 */ /* 0x040fe20007ffe0ff */
[----:B------:R-:W-:Y:S01]  /*7250*/  STS [R6+0x6080], R36 ;  /* 0x0060802406007388 */ /* 0x000fe20000000800 */
[----:B------:R-:W-:Y:S02]  /*7260*/  @P0 IADD3 R4, R6, -0x20, RZ ;  /* 0xffffffe006040810 */ /* 0x000fe40007ffe0ff */
        /* <DEDUP_REMOVED lines=38> */
[----:B------:R-:W-:-:S02]  /*74d0*/  ISETP.NE.U32.AND P0, PT, RZ, c[0x0][0x360], PT ;  /* 0x0000d800ff007a0c */ /* 0x000fc40003f05070 */
[----:B------:R-:W-:Y:S01]  /*74e0*/  ISETP.NE.U32.AND P1, PT, RZ, c[0x0][0x358], PT ;  /* 0x0000d600ff007a0c */ /* 0x000fe20003f25070 */
[----:B------:R-:W-:Y:S01]  /*74f0*/  STS [R4+0x9080], R60 ;  /* 0x0090803c04007388 */ /* 0x000fe20000000800 */
[----:B------:R-:W-:Y:S02]  /*7500*/  ISETP.NE.AND.EX P0, PT, RZ, c[0x0][0x364], PT, P0 ;  /* 0x0000d900ff007a0c */ /* 0x000fe40003f05300 */
[----:B------:R-:W-:Y:S01]  /*7510*/  ISETP.NE.AND.EX P1, PT, RZ, c[0x0][0x35c], PT, P1 ;  /* 0x0000d700ff007a0c */ /* 0x000fe20003f25310 */
        /* <DEDUP_REMOVED lines=33> */
[----:B------:R-:W-:Y:S01]  /*7730*/  BAR.SYNC.DEFER_BLOCKING 0x1, 0x100 ;  /* 0x0044000000007b1d */ /* 0x000fe20000010000 */
[----:B------:R-:W-:-:S04]  /*7740*/  @P0 IMAD.WIDE R8, R195, R8, c[0x0][0x360] ;  /* 0x0000d800c3080625 */ /* 0x000fc800078e0208 */
[----:B-1----:R-:W-:Y:S01]  /*7750*/  IMAD.MOV.U32 R4, RZ, RZ, c[0x0][0x2f0] ;  /* 0x0000bc00ff047624 */ /* 0x002fe200078e00ff */
[----:B------:R-:W2:Y:S05]  /*7760*/  @P1 LDG.E R6, [R10.64] ;  /* 0x0000000c0a061981 */ /* 0x000eaa000c1e1900 */
[----:B------:R1:W5:Y:S01]  /*7770*/  @P0 LDG.E R4, [R8.64] ;  /* 0x0000000c08040981 */ /* 0x000362000c1e1900 */
[----:B------:R-:W-:Y:S02]  /*7780*/  CS2R R44, SRZ ;  /* 0x00000000002c7805 */ /* 0x000fe4000001ff00 */
[--C-:B--2---:R-:W-:Y:S01]  /*7790*/  @P1 SHF.R.S32.HI R45, RZ, 0x1f, R6.reuse ;  /* 0x0000001fff2d1819 */ /* 0x104fe20000011406 */
[----:B------:R-:W-:Y:S01]  /*77a0*/  @P1 IMAD.MOV.U32 R44, RZ, RZ, R6 ;  /* 0x000000ffff2c1224 */ /* 0x000fe200078e0006 */
[----:B------:R-:W-:Y:S05]  /*77b0*/  @P0 BRA `(.L_x_989) ;  /* 0x0000004000000947 */ /* 0x000fea0003800000 */
[----:B-1----:R-:W-:Y:S05]  /*77c0*/  @!P1 BRA `(.L_x_989) ;  /* 0x0000003000009947 */ /* 0x002fea0003800000 */
[----:B-----5:R1:W2:Y:S04]  /*77d0*/  LDG.E R4, [R10.64] ;  /* 0x0000000c0a047981 */ /* 0x0202a8000c1e1900 */
[----:B-1----:R-:W2:Y:S02]  /*77e0*/  LDG.E R10, [R10.64+0x4] ;  /* 0x0000040c0a0a7981 */ /* 0x002ea4000c1e1900 */
[----:B--2---:R-:W-:-:S02]  /*77f0*/  IADD3 R4, -R4, R10, RZ ;  /* 0x0000000a04047210 */ /* 0x004fc40007ffe1ff */
.L_x_989:
[----:B-1----:R-:W-:Y:S01]  /*7800*/  LEA.HI R0, R2, R0, RZ, 0x3 ;  /* 0x0000000002007211 */ /* 0x002fe200078f18ff */
[----:B------:R-:W-:Y:S01]  /*7810*/  IMAD.SHL.U32 R58, R3, 0x8, RZ ;  /* 0x00000008033a7824 */ /* 0x000fe200078e00ff */
[----:B------:R-:W-:Y:S01]  /*7820*/  LEA.HI R2, R5, R5, RZ, 0x1 ;  /* 0x0000000505027211 */ /* 0x000fe200078f08ff */
[----:B------:R-:W-:Y:S01]  /*7830*/  BSSY B0, `(.L_x_990) ;  /* 0x000003c000007945 */ /* 0x000fe20003800000 */
[----:B-----5:R-:W-:Y:S01]  /*7840*/  IADD3 R4, R4, -UR11, RZ ;  /* 0x8000000b04047c10 */ /* 0x020fe2000fffe0ff */
[----:B------:R-:W-:Y:S01]  /*7850*/  IMAD.SHL.U32 R0, R0, 0x8, RZ ;  /* 0x0000000800007824 */ /* 0x000fe200078e00ff */
[----:B------:R-:W-:-:S02]  /*7860*/  LOP3.LUT R3, R2, 0x3fffffe, RZ, 0xc0, !PT ;  /* 0x03fffffe02037812 */ /* 0x000fc400078ec0ff */
[--C-:B------:R-:W-:Y:S02]  /*7870*/  SHF.R.S32.HI R59, RZ, 0x1f, R58.reuse ;  /* 0x0000001fff3b7819 */ /* 0x100fe4000001143a */
[----:B------:R-:W-:Y:S01]  /*7880*/  LOP3.LUT R0, R0, 0xc0, RZ, 0xc0, !PT ;  /* 0x000000c000007812 */ /* 0x000fe200078ec0ff */
[C---:B------:R-:W-:Y:S01]  /*7890*/  IMAD.IADD R3, R5.reuse, 0x1, -R3 ;  /* 0x0000000105037824 */ /* 0x040fe200078e0a03 */
[----:B------:R-:W-:Y:S02]  /*78a0*/  IADD3 R62, P0, R5, R44, RZ ;  /* 0x0000002c053e7210 */ /* 0x000fe40007f1e0ff */
[----:B------:R-:W-:Y:S01]  /*78b0*/  LOP3.LUT R2, R0, 0x18, R58, 0xf8, !PT ;  /* 0x0000001800027812 */ /* 0x000fe200078ef83a */
[----:B------:R-:W-:Y:S01]  /*78c0*/  IMAD R3, R7, 0x8, R3 ;  /* 0x0000000807037824 */ /* 0x000fe200078e0203 */
[----:B------:R-:W-:Y:S02]  /*78d0*/  SHF.R.U32.HI R0, RZ, 0x3, R0 ;  /* 0x00000003ff007819 */ /* 0x000fe40000011600 */
[----:B------:R-:W-:-:S02]  /*78e0*/  IMNMX R7, R4, 0x80, PT ;  /* 0x0000008004077817 */ /* 0x000fc40003800200 */
[----:B------:R-:W-:Y:S02]  /*78f0*/  LOP3.LUT R0, R2, R0, RZ, 0x3c, !PT ;  /* 0x0000000002007212 */ /* 0x000fe400078e3cff */
[----:B------:R-:W1:Y:S01]  /*7900*/  S2R R2, SR_CTAID.Y ;  /* 0x0000000000027919 */ /* 0x000e620000002600 */
[----:B------:R-:W-:Y:S02]  /*7910*/  ISETP.GE.AND P4, PT, R5, R7, PT ;  /* 0x000000070500720c */ /* 0x000fe40003f86270 */
[----:B------:R-:W-:Y:S01]  /*7920*/  IMAD.U32 R0, R3, 0x20, R0 ;  /* 0x0000002003007824 */ /* 0x000fe200078e0000 */
[----:B------:R-:W-:Y:S02]  /*7930*/  SHF.R.S32.HI R3, RZ, 0x1f, R195 ;  /* 0x0000001fff037819 */ /* 0x000fe400000114c3 */
[----:B------:R-:W-:Y:S01]  /*7940*/  SEL R195, R195, RZ, !P1 ;  /* 0x000000ffc3c37207 */ /* 0x000fe20004800000 */
[----:B------:R-:W-:Y:S01]  /*7950*/  IMAD.SHL.U32 R48, R0, 0x2, RZ ;  /* 0x0000000200307824 */ /* 0x000fe200078e00ff */
[----:B------:R-:W-:-:S02]  /*7960*/  SEL R3, R3, RZ, !P1 ;  /* 0x000000ff03037207 */ /* 0x000fc40004800000 */
[----:B------:R-:W-:Y:S02]  /*7970*/  LEA.HI.X.SX32 R63, R5, R45, 0x1, P0 ;  /* 0x0000002d053f7211 */ /* 0x000fe400000f0eff */
[----:B------:R2:W3:Y:S01]  /*7980*/  LDS.128 R40, [R48+0x7080] ;  /* 0x0070800030287984 */ /* 0x0004e20000000c00 */
[----:B------:R-:W-:-:S03]  /*7990*/  IMAD R4, R3, c[0x0][0x340], RZ ;  /* 0x0000d00003047a24 */ /* 0x000fc600078e02ff */
[----:B------:R2:W4:Y:S01]  /*79a0*/  LDS.128 R36, [R48+0x9080] ;  /* 0x0090800030247984 */ /* 0x0005220000000c00 */
[----:B------:R-:W-:-:S03]  /*79b0*/  IMAD R4, R195, c[0x0][0x344], R4 ;  /* 0x0000d100c3047a24 */ /* 0x000fc600078e0204 */
[----:B------:R2:W2:Y:S04]  /*79c0*/  LDS.128 R32, [R48+0xb080] ;  /* 0x00b0800030207984 */ /* 0x0004a80000000c00 */
[----:B------:R2:W2:Y:S01]  /*79d0*/  LDS.128 R28, [R48+0x80] ;  /* 0x00008000301c7984 */ /* 0x0004a20000000c00 */
[----:B-1----:R-:W-:Y:S01]  /*79e0*/  SHF.R.S32.HI R0, RZ, 0x1f, R2 ;  /* 0x0000001fff007819 */ /* 0x002fe20000011402 */
[----:B------:R-:W-:Y:S02]  /*79f0*/  IMAD.WIDE.U32 R46, R2, c[0x0][0x338], R58 ;  /* 0x0000ce00022e7a25 */ /* 0x000fe400078e003a */
[----:B------:R1:W1:Y:S02]  /*7a00*/  LDS.128 R24, [R48+0x2080] ;  /* 0x0020800030187984 */ /* 0x0002640000000c00 */
[----:B------:R-:W-:-:S02]  /*7a10*/  IMAD R6, R0, c[0x0][0x338], RZ ;  /* 0x0000ce0000067a24 */ /* 0x000fc400078e02ff */
[----:B------:R1:W1:Y:S02]  /*7a20*/  LDS.128 R20, [R48+0x4080] ;  /* 0x0040800030147984 */ /* 0x0002640000000c00 */
[----:B------:R-:W-:Y:S02]  /*7a30*/  IMAD R6, R2, c[0x0][0x33c], R6 ;  /* 0x0000cf0002067a24 */ /* 0x000fe400078e0206 */
[----:B------:R1:W1:Y:S02]  /*7a40*/  LDS.128 R16, [R48+0x1080] ;  /* 0x0010800030107984 */ /* 0x0002640000000c00 */
[----:B------:R-:W-:Y:S02]  /*7a50*/  IMAD.IADD R47, R47, 0x1, R6 ;  /* 0x000000012f2f7824 */ /* 0x000fe400078e0206 */
[----:B------:R1:W1:Y:S01]  /*7a60*/  LDS.128 R12, [R48+0x3080] ;  /* 0x00308000300c7984 */ /* 0x0002620000000c00 */
[----:B------:R-:W-:Y:S02]  /*7a70*/  IMAD.U32 R6, RZ, RZ, UR5 ;  /* 0x00000005ff067e24 */ /* 0x000fe4000f8e00ff */
[----:B------:R-:W-:Y:S01]  /*7a80*/  IMAD.WIDE.U32 R60, R195, c[0x0][0x340], R46 ;  /* 0x0000d000c33c7a25 */ /* 0x000fe200078e002e */
[----:B------:R1:W1:Y:S03]  /*7a90*/  LDS.128 R8, [R48+0x5080] ;  /* 0x0050800030087984 */ /* 0x0002660000000c00 */
[----:B------:R-:W-:Y:S01]  /*7aa0*/  IMAD.WIDE R62, R6, 0x80, R62 ;  /* 0x00000080063e7825 */ /* 0x000fe200078e023e */
[----:B------:R-:W-:-:S03]  /*7ab0*/  IADD3 R6, R58, 0x20, RZ ;  /* 0x000000203a067810 */ /* 0x000fc60007ffe0ff */
[----:B------:R-:W-:Y:S01]  /*7ac0*/  IMAD.IADD R65, R61, 0x1, R4 ;  /* 0x000000013d417824 */ /* 0x000fe200078e0204 */
[----:B------:R-:W-:Y:S05]  /*7ad0*/  @P4 BRA `(.L_x_991) ;  /* 0x0000011000004947 */ /* 0x000fea0003800000 */
[C---:B---3--:R-:W-:Y:S01]  /*7ae0*/  ISETP.GE.AND P3, PT, R58.reuse, c[0x0][0x324], PT ;  /* 0x0000c9003a007a0c */ /* 0x048fe20003f66270 */
[----:B------:R-:W3:Y:S01]  /*7af0*/  LDS.128 R52, [R48+0x8080] ;  /* 0x0080800030347984 */ /* 0x000ee20000000c00 */
[----:B------:R-:W-:Y:S01]  /*7b00*/  IMAD R56, R63, c[0x0][0x330], RZ ;  /* 0x0000cc003f387a24 */ /* 0x000fe200078e02ff */
[----:B------:R-:W-:Y:S01]  /*7b10*/  IADD3 R4, R58, 0x40, RZ ;  /* 0x000000403a047810 */ /* 0x000fe20007ffe0ff */
[----:B------:R-:W-:Y:S01]  /*7b20*/  IMAD.MOV.U32 R64, RZ, RZ, R60 ;  /* 0x000000ffff407224 */ /* 0x000fe200078e003c */
[----:B------:R-:W-:Y:S01]  /*7b30*/  ISETP.GE.AND P2, PT, R6, c[0x0][0x324], PT ;  /* 0x0000c90006007a0c */ /* 0x000fe20003f46270 */
[----:B------:R-:W-:Y:S01]  /*7b40*/  IMAD R56, R62, c[0x0][0x334], R56 ;  /* 0x0000cd003e387a24 */ /* 0x000fe200078e0238 */
[----:B------:R-:W-:Y:S01]  /*7b50*/  ISETP.GE.AND P1, PT, R4, c[0x0][0x324], PT ;  /* 0x0000c90004007a0c */ /* 0x000fe20003f26270 */
[----:B------:R-:W-:-:S04]  /*7b60*/  IMAD.WIDE.U32 R66, R62, c[0x0][0x330], R64 ;  /* 0x0000cc003e427a25 */ /* 0x000fc800078e0040 */
[----:B------:R-:W-:Y:S01]  /*7b70*/  IMAD.IADD R56, R67, 0x1, R56 ;  /* 0x0000000143387824 */ /* 0x000fe200078e0238 */
[----:B------:R-:W5:Y:S01]  /*7b80*/  @!P3 LDS.128 R44, [R48+0x6080] ;  /* 0x00608000302cb984 */ /* 0x000f620000000c00 */
[----:B------:R-:W-:-:S03]  /*7b90*/  LEA R68, P0, R66, c[0x0][0x318], 0x1 ;  /* 0x0000c60042447a11 */ /* 0x000fc600078008ff */
[----:B-12---:R-:W1:Y:S01]  /*7ba0*/  LDS.128 R48, [R48+0xa080] ;  /* 0x00a0800030307984 */ /* 0x006e620000000c00 */
[----:B------:R-:W-:-:S05]  /*7bb0*/  LEA.HI.X R69, R66, c[0x0][0x31c], R56, 0x1, P0 ;  /* 0x0000c70042457a11 */ /* 0x000fca00000f0c38 */
[----:B---3--:R2:W-:Y:S04]  /*7bc0*/  @!P2 STG.E.128 [R68.64+0x40], R52 ;  /* 0x000040344400a986 */ /* 0x0085e8000c101d0c */
[----:B-----5:R2:W-:Y:S04]  /*7bd0*/  @!P3 STG.E.128 [R68.64], R44 ;  /* 0x0000002c4400b986 */ /* 0x0205e8000c101d0c */
[----:B-1----:R2:W-:Y:S02]  /*7be0*/  @!P1 STG.E.128 [R68.64+0x80], R48 ;  /* 0x0000803044009986 */ /* 0x0025e4000c101d0c */
.L_x_991:
[----:B---3--:R-:W-:Y:S05]  /*7bf0*/  BSYNC B0 ;  /* 0x0000000000007941 */ /* 0x008fea0003800000 */
.L_x_990:
[----:B------:R-:W-:Y:S01]  /*7c00*/  IADD3 R5, R5, 0x40, RZ ;  /* 0x0000004005057810 */ /* 0x000fe20007ffe0ff */
[----:B------:R-:W-:Y:S03]  /*7c10*/  BSSY B0, `(.L_x_992) ;  /* 0x0000014000007945 */ /* 0x000fe60003800000 */
[----:B------:R-:W-:-:S13]  /*7c20*/  ISETP.GE.AND P3, PT, R5, R7, PT ;  /* 0x000000070500720c */ /* 0x000fda0003f66270 */
[----:B------:R-:W-:Y:S05]  /*7c30*/  @P3 BRA `(.L_x_993) ;  /* 0x0000011000003947 */ /* 0x000fea0003800000 */
[----:B------:R-:W-:Y:S01]  /*7c40*/  IADD3 R7, P0, R62, 0x40, RZ ;  /* 0x000000403e077810 */ /* 0x000fe20007f1e0ff */
[----:B--2---:R-:W-:Y:S01]  /*7c50*/  IMAD.MOV.U32 R44, RZ, RZ, R60 ;  /* 0x000000ffff2c7224 */ /* 0x004fe200078e003c */
        /* <DEDUP_REMOVED lines=13> */
[----:B----4-:R2:W-:Y:S04]  /*7d30*/  @!P1 STG.E.128 [R4.64+0x40], R36 ;  /* 0x0000402404009986 */ /* 0x0105e8000c101d0c */
[----:B------:R2:W-:Y:S02]  /*7d40*/  @!P0 STG.E.128 [R4.64+0x80], R32 ;  /* 0x0000802004008986 */ /* 0x0005e4000c101d0c */
.L_x_993:
[----:B------:R-:W-:Y:S05]  /*7d50*/  BSYNC B0 ;  /* 0x0000000000007941 */ /* 0x000fea0003800000 */
.L_x_992:
[----:B------:R-:W-:Y:S01]  /*7d60*/  IMAD R0, R0, c[0x0][0x308], RZ ;  /* 0x0000c20000007a24 */ /* 0x000fe200078e02ff */
[----:B------:R-:W-:Y:S01]  /*7d70*/  BSSY B0, `(.L_x_994) ;  /* 0x0000017000007945 */ /* 0x000fe20003800000 */
[----:B--2---:R-:W-:-:S04]  /*7d80*/  IMAD.WIDE.U32 R4, R2, c[0x0][0x308], R58 ;  /* 0x0000c20002047a25 */ /* 0x004fc800078e003a */
        /* <DEDUP_REMOVED lines=16> */
[----:B----4-:R-:W-:-:S04]  /*7e90*/  LEA R36, P0, R34, c[0x0][0x2e8], 0x1 ;  /* 0x0000ba0022247a11 */ /* 0x010fc800078008ff */
[----:B------:R-:W-:-:S05]  /*7ea0*/  LEA.HI.X R37, R34, c[0x0][0x2ec], R2, 0x1, P0 ;  /* 0x0000bb0022257a11 */ /* 0x000fca00000f0c02 */
[----:B------:R2:W-:Y:S04]  /*7eb0*/  @!P4 STG.E.128 [R36.64], R28 ;  /* 0x0000001c2400c986 */ /* 0x0005e8000c101d0c */
[----:B-1----:R2:W-:Y:S04]  /*7ec0*/  @!P2 STG.E.128 [R36.64+0x40], R24 ;  /* 0x000040182400a986 */ /* 0x0025e8000c101d0c */
[----:B------:R2:W-:Y:S02]  /*7ed0*/  @!P1 STG.E.128 [R36.64+0x80], R20 ;  /* 0x0000801424009986 */ /* 0x0005e4000c101d0c */
.L_x_995:
[----:B------:R-:W-:Y:S05]  /*7ee0*/  BSYNC B0 ;  /* 0x0000000000007941 */ /* 0x000fea0003800000 */
.L_x_994:
[----:B------:R-:W-:Y:S05]  /*7ef0*/  @P3 EXIT ;  /* 0x000000000000394d */ /* 0x000fea0003800000 */
[----:B------:R-:W-:Y:S01]  /*7f00*/  IADD3 R0, P0, R62, 0x40, RZ ;  /* 0x000000403e007810 */ /* 0x000fe20007f1e0ff */
[----:B------:R-:W-:Y:S01]  /*7f10*/  IMAD.MOV.U32 R2, RZ, RZ, R4 ;  /* 0x000000ffff027224 */ /* 0x000fe200078e0004 */
[C---:B------:R-:W-:Y:S01]  /*7f20*/  ISETP.GE.AND P1, PT, R58.reuse, c[0x0][0x2f4], PT ;  /* 0x0000bd003a007a0c */ /* 0x040fe20003f26270 */
[----:B------:R-:W-:Y:S01]  /*7f30*/  IMAD.MOV.U32 R3, RZ, RZ, R33 ;  /* 0x000000ffff037224 */ /* 0x000fe200078e0021 */
        /* <DEDUP_REMOVED lines=15> */
.L_x_988:
[----:B------:R-:W-:Y:S01]  /*8030*/  ISETP.NE.U32.AND P1, PT, RZ, c[0x0][0x358], PT ;  /* 0x0000d600ff007a0c */ /* 0x000fe20003f25070 */
[----:B-----5:R-:W-:Y:S01]  /*8040*/  IMAD.MOV.U32 R4, RZ, RZ, 0x4 ;  /* 0x00000004ff047424 */ /* 0x020fe200078e00ff */
[----:B------:R-:W-:-:S02]  /*8050*/  ISETP.NE.U32.AND P0, PT, RZ, c[0x0][0x360], PT ;  /* 0x0000d800ff007a0c */ /* 0x000fc40003f05070 */
[----:B------:R-:W-:Y:S01]  /*8060*/  ISETP.NE.AND.EX P1, PT, RZ, c[0x0][0x35c], PT, P1 ;  /* 0x0000d700ff007a0c */ /* 0x000fe20003f25310 */
[----:B------:R-:W-:Y:S01]  /*8070*/  IMAD.WIDE R2, R195, R4, c[0x0][0x358] ;  /* 0x0000d600c3027625 */ /* 0x000fe200078e0204 */
[----:B------:R-:W-:-:S11]  /*8080*/  ISETP.NE.AND.EX P0, PT, RZ, c[0x0][0x364], PT, P0 ;  /* 0x0000d900ff007a0c */ /* 0x000fd60003f05300 */
[----:B------:R-:W2:Y:S01]  /*8090*/  @P1 LDG.E R0, [R2.64] ;  /* 0x0000000c02001981 */ /* 0x000ea2000c1e1900 */
[----:B------:R-:W-:Y:S02]  /*80a0*/  IMAD.MOV.U32 R5, RZ, RZ, c[0x0][0x2f0] ;  /* 0x0000bc00ff057624 */ /* 0x000fe400078e00ff */
[----:B-1----:R-:W-:-:S05]  /*80b0*/  @P0 IMAD.WIDE R6, R195, R4, c[0x0][0x360] ;  /* 0x0000d800c3060625 */ /* 0x002fca00078e0204 */
[----:B------:R1:W5:Y:S02]  /*80c0*/  @P0 LDG.E R5, [R6.64] ;  /* 0x0000000c06050981 */ /* 0x000364000c1e1900 */
[----:B-1----:R-:W-:Y:S02]  /*80d0*/  CS2R R6, SRZ ;  /* 0x0000000000067805 */ /* 0x002fe4000001ff00 */
[--C-:B--2---:R-:W-:Y:S01]  /*80e0*/  @P1 SHF.R.S32.HI R7, RZ, 0x1f, R0.reuse ;  /* 0x0000001fff071819 */ /* 0x104fe20000011400 */
[----:B------:R-:W-:Y:S01]  /*80f0*/  @P1 IMAD.MOV.U32 R6, RZ, RZ, R0 ;  /* 0x000000ffff061224 */ /* 0x000fe200078e0000 */
[----:B------:R-:W-:Y:S05]  /*8100*/  @P0 BRA `(.L_x_996) ;  /* 0x0000004000000947 */ /* 0x000fea0003800000 */
[----:B------:R-:W-:Y:S05]  /*8110*/  @!P1 BRA `(.L_x_996) ;  /* 0x0000003000009947 */ /* 0x000fea0003800000 */
[----:B-----5:R1:W2:Y:S04]  /*8120*/  LDG.E R5, [R2.64] ;  /* 0x0000000c02057981 */ /* 0x0202a8000c1e1900 */
[----:B-1----:R-:W2:Y:S02]  /*8130*/  LDG.E R2, [R2.64+0x4] ;  /* 0x0000040c02027981 */ /* 0x002ea4000c1e1900 */
[----:B--2---:R-:W-:-:S03]  /*8140*/  IADD3 R5, -R5, R2, RZ ;  /* 0x0000000205057210 */ /* 0x004fc60007ffe1ff */
.L_x_996:
[----:B------:R-:W1:Y:S01]  /*8150*/  S2R R8, SR_TID.X ;  /* 0x0000000000087919 */ /* 0x000e620000002100 */
[----:B-----5:R-:W-:Y:S01]  /*8160*/  IADD3 R5, R5, -UR11, RZ ;  /* 0x8000000b05057c10 */ /* 0x020fe2000fffe0ff */
[----:B------:R-:W-:Y:S01]  /*8170*/  IMAD.U32 R14, RZ, RZ, UR5 ;  /* 0x00000005ff0e7e24 */ /* 0x000fe2000f8e00ff */
[----:B------:R-:W-:Y:S01]  /*8180*/  SHF.R.S32.HI R4, RZ, 0x1f, R195 ;  /* 0x0000001fff047819 */ /* 0x000fe200000114c3 */
[----:B------:R-:W2:Y:S01]  /*8190*/  S2R R2, SR_CTAID.Y ;  /* 0x0000000000027919 */ /* 0x000ea20000002600 */
[----:B------:R-:W-:Y:S01]  /*81a0*/  SEL R195, R195, RZ, !P1 ;  /* 0x000000ffc3c37207 */ /* 0x000fe20004800000 */
[----:B------:R-:W-:Y:S01]  /*81b0*/  BSSY B0, `(.L_x_997) ;  /* 0x0000027000007945 */ /* 0x000fe20003800000 */
[----:B------:R-:W-:-:S05]  /*81c0*/  SEL R4, R4, RZ, !P1 ;  /* 0x000000ff04047207 */ /* 0x000fca0004800000 */
[----:B------:R-:W-:-:S04]  /*81d0*/  IMAD R16, R4, c[0x0][0x310], RZ ;  /* 0x0000c40004107a24 */ /* 0x000fc800078e02ff */
[----:B------:R-:W-:Y:S01]  /*81e0*/  IMAD R16, R195, c[0x0][0x314], R16 ;  /* 0x0000c500c3107a24 */ /* 0x000fe200078e0210 */
[----:B-1----:R-:W-:-:S04]  /*81f0*/  SHF.R.S32.HI R3, RZ, 0x1f, R8 ;  /* 0x0000001fff037819 */ /* 0x002fc80000011408 */
[----:B------:R-:W-:-:S04]  /*8200*/  LEA.HI R3, R3, R8, RZ, 0x2 ;  /* 0x0000000803037211 */ /* 0x000fc800078f10ff */
[----:B------:R-:W-:Y:S02]  /*8210*/  LOP3.LUT R0, R3, 0x1ffffffc, RZ, 0xc0, !PT ;  /* 0x1ffffffc03007812 */ /* 0x000fe400078ec0ff */
[----:B------:R-:W-:-:S03]  /*8220*/  SHF.R.S32.HI R3, RZ, 0x2, R3 ;  /* 0x00000002ff037819 */ /* 0x000fc60000011403 */
[----:B------:R-:W-:Y:S01]  /*8230*/  IMAD.IADD R8, R8, 0x1, -R0 ;  /* 0x0000000108087824 */ /* 0x000fe200078e0a00 */
[----:B--2---:R-:W-:Y:S02]  /*8240*/  SHF.R.S32.HI R0, RZ, 0x1f, R2 ;  /* 0x0000001fff007819 */ /* 0x004fe40000011402 */
[C---:B------:R-:W-:Y:S01]  /*8250*/  ISETP.GE.AND P4, PT, R3.reuse, R5, PT ;  /* 0x000000050300720c */ /* 0x040fe20003f86270 */
[----:B------:R-:W-:Y:S01]  /*8260*/  IMAD.SHL.U32 R8, R8, 0x8, RZ ;  /* 0x0000000808087824 */ /* 0x000fe200078e00ff */
[----:B------:R-:W-:Y:S01]  /*8270*/  IADD3 R6, P0, R3, R6, RZ ;  /* 0x0000000603067210 */ /* 0x000fe20007f1e0ff */
[----:B------:R-:W-:-:S03]  /*8280*/  IMAD R12, R0, c[0x0][0x308], RZ ;  /* 0x0000c200000c7a24 */ /* 0x000fc600078e02ff */
[----:B------:R-:W-:Y:S01]  /*8290*/  SHF.R.S32.HI R9, RZ, 0x1f, R8 ;  /* 0x0000001fff097819 */ /* 0x000fe20000011408 */
[----:B------:R-:W-:Y:S01]  /*82a0*/  IMAD R12, R2, c[0x0][0x30c], R12 ;  /* 0x0000c300020c7a24 */ /* 0x000fe200078e020c */
[----:B------:R-:W-:-:S03]  /*82b0*/  LEA.HI.X.SX32 R7, R3, R7, 0x1, P0 ;  /* 0x0000000703077211 */ /* 0x000fc600000f0eff */
[----:B------:R-:W-:-:S04]  /*82c0*/  IMAD.WIDE.U32 R10, R2, c[0x0][0x308], R8 ;  /* 0x0000c200020a7a25 */ /* 0x000fc800078e0008 */
[----:B------:R-:W-:Y:S02]  /*82d0*/  IMAD.IADD R13, R12, 0x1, R11 ;  /* 0x000000010c0d7824 */ /* 0x000fe400078e020b */
[----:B------:R-:W-:Y:S01]  /*82e0*/  IMAD.MOV.U32 R12, RZ, RZ, R10 ;  /* 0x000000ffff0c7224 */ /* 0x000fe200078e000a */
[----:B------:R-:W-:Y:S01]  /*82f0*/  IADD3 R10, R8, 0x20, RZ ;  /* 0x00000020080a7810 */ /* 0x000fe20007ffe0ff */
[----:B------:R-:W-:Y:S01]  /*8300*/  IMAD.WIDE R14, R14, 0x80, R6 ;  /* 0x000000800e0e7825 */ /* 0x000fe200078e0206 */
[----:B------:R-:W-:-:S03]  /*8310*/  IADD3 R7, R8, 0x40, RZ ;  /* 0x0000004008077810 */ /* 0x000fc60007ffe0ff */
        /* <DEDUP_REMOVED lines=16> */
.L_x_998:
[----:B------:R-:W-:Y:S05]  /*8420*/  BSYNC B0 ;  /* 0x0000000000007941 */ /* 0x000fea0003800000 */
.L_x_997:
        /* <DEDUP_REMOVED lines=19> */
.L_x_1000:
[----:B------:R-:W-:Y:S05]  /*8560*/  BSYNC B0 ;  /* 0x0000000000007941 */ /* 0x000fea0003800000 */
.L_x_999:
[----:B------:R-:W-:Y:S01]  /*8570*/  IMAD R0, R0, c[0x0][0x338], RZ ;  /* 0x0000ce0000007a24 */ /* 0x000fe200078e02ff */
[----:B------:R-:W-:Y:S01]  /*8580*/  BSSY B0, `(.L_x_1001) ;  /* 0x0000017000007945 */ /* 0x000fe20003800000 */
[----:B------:R-:W-:-:S04]  /*8590*/  IMAD.WIDE.U32 R12, R2, c[0x0][0x338], R8 ;  /* 0x0000ce00020c7a25 */ /* 0x000fc800078e0008 */
[----:B------:R-:W-:Y:S01]  /*85a0*/  IMAD R0, R2, c[0x0][0x33c], R0 ;  /* 0x0000cf0002007a24 */ /* 0x000fe200078e0200 */
[----:B------:R-:W-:Y:S01]  /*85b0*/  MOV R2, R12 ;  /* 0x0000000c00027202 */ /* 0x000fe20000000f00 */
        /* <DEDUP_REMOVED lines=14> */
[----:B--2---:R-:W-:-:S04]  /*86a0*/  LEA R16, P0, R12, c[0x0][0x318], 0x1 ;  /* 0x0000c6000c107a11 */ /* 0x004fc800078008ff */
[----:B------:R-:W-:-:S05]  /*86b0*/  LEA.HI.X R17, R12, c[0x0][0x31c], R0, 0x1, P0 ;  /* 0x0000c7000c117a11 */ /* 0x000fca00000f0c00 */
[----:B------:R2:W-:Y:S04]  /*86c0*/  @!P4 STG.E.128 [R16.64], RZ ;  /* 0x000000ff1000c986 */ /* 0x0005e8000c101d0c */
[----:B------:R2:W-:Y:S04]  /*86d0*/  @!P2 STG.E.128 [R16.64+0x40], RZ ;  /* 0x000040ff1000a986 */ /* 0x0005e8000c101d0c */
[----:B------:R2:W-:Y:S02]  /*86e0*/  @!P1 STG.E.128 [R16.64+0x80], RZ ;  /* 0x000080ff10009986 */ /* 0x0005e4000c101d0c */
.L_x_1002:
[----:B------:R-:W-:Y:S05]  /*86f0*/  BSYNC B0 ;  /* 0x0000000000007941 */ /* 0x000fea0003800000 */
.L_x_1001:
[----:B------:R-:W-:Y:S05]  /*8700*/  @P3 EXIT ;  /* 0x000000000000394d */ /* 0x000fea0003800000 */
[----:B------:R-:W-:Y:S01]  /*8710*/  IADD3 R0, P0, R14, 0x40, RZ ;  /* 0x000000400e007810 */ /* 0x000fe20007f1e0ff */
[----:B------:R-:W-:Y:S01]  /*8720*/  IMAD.MOV.U32 R3, RZ, RZ, R5 ;  /* 0x000000ffff037224 */ /* 0x000fe200078e0005 */
[----:B------:R-:W-:-:S03]  /*8730*/  ISETP.GE.AND P1, PT, R8, c[0x0][0x324], PT ;  /* 0x0000c90008007a0c */ /* 0x000fc60003f26270 */
        /* <DEDUP_REMOVED lines=14> */
.L_x_1003:
        /* <DEDUP_REMOVED lines=14> */
.L_x_1426:


//--------------------- .text._ZN7cutlass13device_kernelIN5flash19enable_sm80_to_sm89INS1_16FlashAttnBwdSm80INS1_25CollectiveMainloopBwdSm80ILi2ELi2EN4cute5tupleIJNS5_1CILi64EEENS7_ILi128EEENS7_ILi96EEEEEENS_6half_tEfNS_4arch4Sm80ELb0ELb1ELb1ELb1ELb1ELb0ELb0ELb0ELi2ELi2ELi4ELi2ELb0EEENS1_21CollectiveEpilogueBwdISB_SC_SE_Li256ELb1ELb0ELi2EEENS1_19SingleTileSchedulerILb1ELb0ELb0ELi128EEEEEEEEEvNT_6ParamsE --------------------------
	.section	.text._ZN7cutlass13device_kernelIN5flash19enable_sm80_to_sm89INS1_16FlashAttnBwdSm80INS1_25CollectiveMainloopBwdSm80ILi2ELi2EN4cute5tupleIJNS5_1CILi64EEENS7_ILi128EEENS7_ILi96EEEEEENS_6half_tEfNS_4arch4Sm80ELb0ELb1ELb1ELb1ELb1ELb0ELb0ELb0ELi2ELi2ELi4ELi2ELb0EEENS1_21CollectiveEpilogueBwdISB_SC_SE_Li256ELb1ELb0ELi2EEENS1_19SingleTileSchedulerILb1ELb0ELb0ELi128EEEEEEEEEvNT_6ParamsE,"ax",@progbits
	.sectioninfo	@"SHI_REGISTERS=255"
	.align	128
.text._ZN7cutlass13device_kernelIN5flash19enable_sm80_to_sm89INS1_16FlashAttnBwdSm80INS1_25CollectiveMainloopBwdSm80ILi2ELi2EN4cute5tupleIJNS5_1CILi64EEENS7_ILi128EEENS7_ILi96EEEEEENS_6half_tEfNS_4arch4Sm80ELb0ELb1ELb1ELb1ELb1ELb0ELb0ELb0ELi2ELi2ELi4ELi2ELb0EEENS1_21CollectiveEpilogueBwdISB_SC_SE_Li256ELb1ELb0ELi2EEENS1_19SingleTileSchedulerILb1ELb0ELb0ELi128EEEEEEEEEvNT_6ParamsE:
        .type           _ZN7cutlass13device_kernelIN5flash19enable_sm80_to_sm89INS1_16FlashAttnBwdSm80INS1_25CollectiveMainloopBwdSm80ILi2ELi2EN4cute5tupleIJNS5_1CILi64EEENS7_ILi128EEENS7_ILi96EEEEEENS_6half_tEfNS_4arch4Sm80ELb0ELb1ELb1ELb1ELb1ELb0ELb0ELb0ELi2ELi2ELi4ELi2ELb0EEENS1_21CollectiveEpilogueBwdISB_SC_SE_Li256ELb1ELb0ELi2EEENS1_19SingleTileSchedulerILb1ELb0ELb0ELi128EEEEEEEEEvNT_6ParamsE,@function
        .size           _ZN7cutlass13device_kernelIN5flash19enable_sm80_to_sm89INS1_16FlashAttnBwdSm80INS1_25CollectiveMainloopBwdSm80ILi2ELi2EN4cute5tupleIJNS5_1CILi64EEENS7_ILi128EEENS7_ILi96EEEEEENS_6half_tEfNS_4arch4Sm80ELb0ELb1ELb1ELb1ELb1ELb0ELb0ELb0ELi2ELi2ELi4ELi2ELb0EEENS1_21CollectiveEpilogueBwdISB_SC_SE_Li256ELb1ELb0ELi2EEENS1_19SingleTileSchedulerILb1ELb0ELb0ELi128EEEEEEEEEvNT_6ParamsE,(.L_x_1427 - _ZN7cutlass13device_kernelIN5flash19enable_sm80_to_sm89INS1_16FlashAttnBwdSm80INS1_25CollectiveMainloopBwdSm80ILi2ELi2EN4cute5tupleIJNS5_1CILi64EEENS7_ILi128EEENS7_ILi96EEEEEENS_6half_tEfNS_4arch4Sm80ELb0ELb1ELb1ELb1ELb1ELb0ELb0ELb0ELi2ELi2ELi4ELi2ELb0EEENS1_21CollectiveEpilogueBwdISB_SC_SE_Li256ELb1ELb0ELi2EEENS1_19SingleTileSchedulerILb1ELb0ELb0ELi128EEEEEEEEEvNT_6ParamsE)
        .other          _ZN7cutlass13device_kernelIN5flash19enable_sm80_to_sm89INS1_16FlashAttnBwdSm80INS1_25CollectiveMainloopBwdSm80ILi2ELi2EN4cute5tupleIJNS5_1CILi64EEENS7_ILi128EEENS7_ILi96EEEEEENS_6half_tEfNS_4arch4Sm80ELb0ELb1ELb1ELb1ELb1ELb0ELb0ELb0ELi2ELi2ELi4ELi2ELb0EEENS1_21CollectiveEpilogueBwdISB_SC_SE_Li256ELb1ELb0ELi2EEENS1_19SingleTileSchedulerILb1ELb0ELb0ELi128EEEEEEEEEvNT_6ParamsE,@"STO_CUDA_ENTRY STV_DEFAULT"
_ZN7cutlass13device_kernelIN5flash19enable_sm80_to_sm89INS1_16FlashAttnBwdSm80INS1_25CollectiveMainloopBwdSm80ILi2ELi2EN4cute5tupleIJNS5_1CILi64EEENS7_ILi128EEENS7_ILi96EEEEEENS_6half_tEfNS_4arch4Sm80ELb0ELb1ELb1ELb1ELb1ELb0ELb0ELb0ELi2ELi2ELi4ELi2ELb0EEENS1_21CollectiveEpilogueBwdISB_SC_SE_Li256ELb1ELb0ELi2EEENS1_19SingleTileSchedulerILb1ELb0ELb0ELi128EEEEEEEEEvNT_6ParamsE:
        /* <DEDUP_REMOVED lines=17> */
.L_x_1005:
        /* <DEDUP_REMOVED lines=8> */
.L_x_1007:
[----:B------:R-:W-:Y:S02]  /*0190*/  MOV R3, c[0x0][0x3a4] ;  /* 0x0000e90000037a02 */ /* 0x000fe40000000f00 */
.L_x_1006:
[----:B------:R-:W-:-:S06]  /*01a0*/  USHF.L.U32 UR11, UR5, 0x7, URZ ;  /* 0x00000007050b7899 */ /* 0x000fcc000800063f */
[----:B-----5:R-:W-:-:S04]  /*01b0*/  ISETP.LE.AND P0, PT, R3, UR11, PT ;  /* 0x0000000b03007c0c */ /* 0x020fc8000bf03270 */
[----:B------:R-:W-:Y:S01]  /*01c0*/  SEL R195, R195, 0xffffffff, !P0 ;  /* 0xffffffffc3c37807 */ /* 0x000fe20004000000 */
[----:B------:R-:W-:Y:S05]  /*01d0*/  BRA `(.L_x_1008) ;  /* 0x0000011000007947 */ /* 0x000fea0003800000 */
.L_x_1004:
[----:B--2-4-:R-:W-:-:S04]  /*01e0*/  ISETP.NE.U32.AND P0, PT, RZ, c[0x0][0x3c0], PT ;  /* 0x0000f000ff007a0c */ /* 0x014fc80003f05070 */
[----:B------:R-:W-:-:S13]  /*01f0*/  ISETP.NE.AND.EX P0, PT, RZ, c[0x0][0x3c4], PT, P0 ;  /* 0x0000f100ff007a0c */ /* 0x000fda0003f05300 */
[----:B------:R-:W-:Y:S05]  /*0200*/  @!P0 BRA `(.L_x_1009) ;  /* 0x0000002000008947 */ /* 0x000fea0003800000 */
[----:B------:R1:W5:Y:S01]  /*0210*/  LDG.E R3, [R4.64] ;  /* 0x0000000c04037981 */ /* 0x000362000c1e1900 */
[----:B------:R-:W-:Y:S05]  /*0220*/  BRA `(.L_x_1010) ;  /* 0x0000009000007947 */ /* 0x000fea0003800000 */
.L_x_1009:
        /* <DEDUP_REMOVED lines=8> */
.L_x_1011:
[----:B------:R-:W-:Y:S02]  /*02b0*/  MOV R3, c[0x0][0x3a4] ;  /* 0x0000e90000037a02 */ /* 0x000fe40000000f00 */
.L_x_1010:
[----:B------:R-:W-:-:S06]  /*02c0*/  USHF.L.U32 UR11, UR5, 0x7, URZ ;  /* 0x00000007050b7899 */ /* 0x000fcc000800063f */
[----:B-----5:R-:W-:-:S04]  /*02d0*/  ISETP.LE.AND P0, PT, R3, UR11, PT ;  /* 0x0000000b03007c0c */ /* 0x020fc8000bf03270 */
[----:B------:R-:W-:-:S04]  /*02e0*/  SEL R195, R195, 0xffffffff, !P0 ;  /* 0xffffffffc3c37807 */ /* 0x000fc80004000000 */
.L_x_1008:
        /* <DEDUP_REMOVED lines=31> */
.L_x_1012:
[----:B-1-3--:R-:W-:-:S04]  /*04e0*/  ISETP.NE.U32.AND P1, PT, RZ, c[0x0][0x2e0], PT ;  /* 0x0000b800ff007a0c */ /* 0x00afc80003f25070 */
[----:B------:R-:W-:-:S13]  /*04f0*/  ISETP.NE.AND.EX P1, PT, RZ, c[0x0][0x2e4], PT, P1 ;  /* 0x0000b900ff007a0c */ /* 0x000fda0003f25310 */
[----:B------:R-:W-:Y:S05]  /*0500*/  @!P1 BRA `(.L_x_1013) ;  /* 0x0000004000009947 */ /* 0x000fea0003800000 */
[----:B------:R-:W-:-:S06]  /*0510*/  IMAD.WIDE R6, R195, R7, c[0x0][0x2e0] ;  /* 0x0000b800c3067625 */ /* 0x000fcc00078e0207 */
[----:B------:R-:W2:Y:S02]  /*0520*/  LDG.E R6, [R6.64] ;  /* 0x0000000c06067981 */ /* 0x000ea4000c1e1900 */
[----:B--2---:R1:W2:Y:S01]  /*0530*/  R2UR UR14, R6 ;  /* 0x00000000060e73c2 */ /* 0x0042a200000e0000 */
[----:B------:R-:W-:Y:S05]  /*0540*/  BRA `(.L_x_1014) ;  /* 0x0000006000007947 */ /* 0x000fea0003800000 */
.L_x_1013:
[----:B------:R-:W-:Y:S05]  /*0550*/  @!P4 BRA `(.L_x_1014) ;  /* 0x000000500000c947 */ /* 0x000fea0003800000 */
[----:B------:R1:W2:Y:S04]  /*0560*/  LDG.E R6, [R8.64] ;  /* 0x0000000c08067981 */ /* 0x0002a8000c1e1900 */
[----:B-1----:R-:W3:Y:S01]  /*0570*/  LDG.E R8, [R8.64+0x4] ;  /* 0x0000040c08087981 */ /* 0x002ee2000c1e1900 */
[----:B--2---:R-:W1:Y:S08]  /*0580*/  R2UR UR14, R6 ;  /* 0x00000000060e73c2 */ /* 0x004e7000000e0000 */
[----:B---3--:R-:W1:Y:S02]  /*0590*/  R2UR UR4, R8 ;  /* 0x00000000080473c2 */ /* 0x008e6400000e0000 */
[----:B-1----:R-:W-:-:S06]  /*05a0*/  UIADD3 UR14, -UR14, UR4, URZ ;  /* 0x000000040e0e7290 */ /* 0x002fcc000fffe13f */
.L_x_1014:
        /* <DEDUP_REMOVED lines=15> */
.L_x_1015:
        /* <DEDUP_REMOVED lines=454> */
.L_x_1018:
[----:B------:R-:W-:Y:S05]  /*2300*/  BSYNC B0 ;  /* 0x0000000000007941 */ /* 0x000fea0003800000 */
.L_x_1017:
        /* <DEDUP_REMOVED lines=85> */
.L_x_1037:
        /* <DEDUP_REMOVED lines=173> */
.L_x_1021:
[----:B------:R-:W-:Y:S04]  /*3330*/  MOV R4, 0x1 ;  /* 0x0000000100047802 */ /* 0x000fe80000000f00 */
[----:B------:R-:W-:Y:S11]  /*3340*/  ISETP.NE.AND P0, PT, R4, c[0x0][0x2a8], PT ;  /* 0x0000aa0004007a0c */ /* 0x000ff60003f05270 */
[----:B------:R-:W-:Y:S02]  /*3350*/  @!UPT UIADD3 URZ, URZ, URZ, URZ ;  /* 0x0000003f3f3ff290 */ /* 0x000fe4000fffe03f */
[----:B------:R-:W-:Y:S05]  /*3360*/  @P0 IMAD.HI.U32 R4, R6, c[0x0][0x2ac], RZ ;  /* 0x0000ab0006040a27 */ /* 0x000fea00078e00ff */
[----:B------:R-:W-:Y:S02]  /*3370*/  @P0 SHF.R.U32.HI R6, RZ, c[0x0][0x2b0], R4 ;  /* 0x0000ac00ff060a19 */ /* 0x000fe40000011604 */
.L_x_1022:
[----:B------:R-:W-:Y:S05]  /*3380*/  BSYNC B0 ;  /* 0x0000000000007941 */ /* 0x000fea0003800000 */
.L_x_1020:
[----:B------:R-:W-:Y:S04]  /*3390*/  IMAD.MOV.U32 R4, RZ, RZ, c[0x0][0x2a8] ;  /* 0x0000aa00ff047624 */ /* 0x000fe800078e00ff */
[----:B------:R-:W-:Y:S02]  /*33a0*/  IMAD R4, R6, R4, -UR11 ;  /* 0x8000000b06047e24 */ /* 0x000fe4000f8e0204 */
[----:B------:R-:W-:Y:S03]  /*33b0*/  IMAD.IADD R6, R214, 0x1, R5 ;  /* 0x00000001d6067824 */ /* 0x000fe600078e0205 */
[----:B------:R-:W-:Y:S04]  /*33c0*/  IADD3 R248, -R211, R4, RZ ;  /* 0x00000004d3f87210 */ /* 0x000fe80007ffe1ff */
[----:B------:R-:W-:Y:S02]  /*33d0*/  IADD3 R4, R248, c[0x0][0x2a8], RZ ;  /* 0x0000aa00f8047a10 */ /* 0x000fe40007ffe0ff */
[----:B------:R-:W-:Y:S02]  /*33e0*/  IMNMX R248, R6, R248, !PT ;  /* 0x000000f806f87217 */ /* 0x000fe40007800200 */
[----:B------:R-:W-:Y:S02]  /*33f0*/  IMNMX R247, R247, R4, PT ;  /* 0x00000004f7f77217 */ /* 0x000fe40003800200 */
.L_x_1019:
        /* <DEDUP_REMOVED lines=18> */
.L_x_1025:
[----:B------:R-:W-:Y:S04]  /*3520*/  MOV R4, 0x1 ;  /* 0x0000000100047802 */ /* 0x000fe80000000f00 */
[----:B------:R-:W-:Y:S11]  /*3530*/  ISETP.NE.AND P0, PT, R4, c[0x0][0x2a8], PT ;  /* 0x0000aa0004007a0c */ /* 0x000ff60003f05270 */
[----:B------:R-:W-:Y:S02]  /*3540*/  @!UPT UIADD3 URZ, URZ, URZ, URZ ;  /* 0x0000003f3f3ff290 */ /* 0x000fe4000fffe03f */
[----:B------:R-:W-:Y:S05]  /*3550*/  @P0 IMAD.HI.U32 R4, R6, c[0x0][0x2ac], RZ ;  /* 0x0000ab0006040a27 */ /* 0x000fea00078e00ff */
[----:B------:R-:W-:Y:S02]  /*3560*/  @P0 SHF.R.U32.HI R6, RZ, c[0x0][0x2b0], R4 ;  /* 0x0000ac00ff060a19 */ /* 0x000fe40000011604 */
.L_x_1026:
[----:B------:R-:W-:Y:S05]  /*3570*/  BSYNC B0 ;  /* 0x0000000000007941 */ /* 0x000fea0003800000 */
.L_x_1024:
[----:B------:R-:W-:Y:S04]  /*3580*/  IMAD.MOV.U32 R4, RZ, RZ, c[0x0][0x2a8] ;  /* 0x0000aa00ff047624 */ /* 0x000fe800078e00ff */
[----:B------:R-:W-:Y:S04]  /*3590*/  IMAD R6, R6, R4, -UR11 ;  /* 0x8000000b06067e24 */ /* 0x000fe8000f8e0204 */
[----:B------:R-:W-:Y:S05]  /*35a0*/  IMAD.IADD R6, R6, 0x1, -R211 ;  /* 0x0000000106067824 */ /* 0x000fea00078e0ad3 */
[----:B------:R-:W-:Y:S02]  /*35b0*/  IADD3 R4, R6, c[0x0][0x2a8], RZ ;  /* 0x0000aa0006047a10 */ /* 0x000fe40007ffe0ff */
[----:B------:R-:W-:Y:S02]  /*35c0*/  IMNMX R242, R242, R6, !PT ;  /* 0x00000006f2f27217 */ /* 0x000fe40007800200 */
[----:B------:R-:W-:Y:S02]  /*35d0*/  IMNMX R240, R240, R4, PT ;  /* 0x00000004f0f07217 */ /* 0x000fe40003800200 */
.L_x_1023:
        /* <DEDUP_REMOVED lines=18> */
.L_x_1029:
[----:B------:R-:W-:Y:S04]  /*3700*/  MOV R4, 0x1 ;  /* 0x0000000100047802 */ /* 0x000fe80000000f00 */
[----:B------:R-:W-:Y:S11]  /*3710*/  ISETP.NE.AND P0, PT, R4, c[0x0][0x2a8], PT ;  /* 0x0000aa0004007a0c */ /* 0x000ff60003f05270 */
[----:B------:R-:W-:Y:S02]  /*3720*/  @!UPT UIADD3 URZ, URZ, URZ, URZ ;  /* 0x0000003f3f3ff290 */ /* 0x000fe4000fffe03f */
[----:B------:R-:W-:Y:S05]  /*3730*/  @P0 IMAD.HI.U32 R4, R6, c[0x0][0x2ac], RZ ;  /* 0x0000ab0006040a27 */ /* 0x000fea00078e00ff */
[----:B------:R-:W-:Y:S02]  /*3740*/  @P0 SHF.R.U32.HI R6, RZ, c[0x0][0x2b0], R4 ;  /* 0x0000ac00ff060a19 */ /* 0x000fe40000011604 */
.L_x_1030:
[----:B------:R-:W-:Y:S05]  /*3750*/  BSYNC B0 ;  /* 0x0000000000007941 */ /* 0x000fea0003800000 */
.L_x_1028:
[----:B------:R-:W-:Y:S04]  /*3760*/  IMAD.MOV.U32 R4, RZ, RZ, c[0x0][0x2a8] ;  /* 0x0000aa00ff047624 */ /* 0x000fe800078e00ff */
[----:B------:R-:W-:Y:S04]  /*3770*/  IMAD R6, R6, R4, -UR11 ;  /* 0x8000000b06067e24 */ /* 0x000fe8000f8e0204 */
[----:B------:R-:W-:Y:S05]  /*3780*/  IMAD.IADD R6, R6, 0x1, -R211 ;  /* 0x0000000106067824 */ /* 0x000fea00078e0ad3 */
[----:B------:R-:W-:Y:S02]  /*3790*/  IADD3 R4, R6, c[0x0][0x2a8], RZ ;  /* 0x0000aa0006047a10 */ /* 0x000fe40007ffe0ff */
[----:B------:R-:W-:Y:S02]  /*37a0*/  IMNMX R239, R239, R6, !PT ;  /* 0x00000006efef7217 */ /* 0x000fe40007800200 */
[----:B------:R-:W-:Y:S02]  /*37b0*/  IMNMX R237, R237, R4, PT ;  /* 0x00000004eded7217 */ /* 0x000fe40003800200 */
.L_x_1027:
        /* <DEDUP_REMOVED lines=18> */
.L_x_1033:
[----:B------:R-:W-:Y:S04]  /*38e0*/  MOV R4, 0x1 ;  /* 0x0000000100047802 */ /* 0x000fe80000000f00 */
[----:B------:R-:W-:Y:S11]  /*38f0*/  ISETP.NE.AND P0, PT, R4, c[0x0][0x2a8], PT ;  /* 0x0000aa0004007a0c */ /* 0x000ff60003f05270 */
[----:B------:R-:W-:Y:S02]  /*3900*/  @!UPT UIADD3 URZ, URZ, URZ, URZ ;  /* 0x0000003f3f3ff290 */ /* 0x000fe4000fffe03f */
[----:B------:R-:W-:Y:S05]  /*3910*/  @P0 IMAD.HI.U32 R4, R5, c[0x0][0x2ac], RZ ;  /* 0x0000ab0005040a27 */ /* 0x000fea00078e00ff */
[----:B------:R-:W-:Y:S02]  /*3920*/  @P0 SHF.R.U32.HI R5, RZ, c[0x0][0x2b0], R4 ;  /* 0x0000ac00ff050a19 */ /* 0x000fe40000011604 */
.L_x_1034:
[----:B------:R-:W-:Y:S05]  /*3930*/  BSYNC B0 ;  /* 0x0000000000007941 */ /* 0x000fea0003800000 */
.L_x_1032:
[----:B------:R-:W-:Y:S04]  /*3940*/  IMAD.MOV.U32 R4, RZ, RZ, c[0x0][0x2a8] ;  /* 0x0000aa00ff047624 */ /* 0x000fe800078e00ff */
[----:B------:R-:W-:Y:S04]  /*3950*/  IMAD R5, R5, R4, -UR11 ;  /* 0x8000000b05057e24 */ /* 0x000fe8000f8e0204 */
[----:B------:R-:W-:Y:S05]  /*3960*/  IMAD.IADD R5, R5, 0x1, -R211 ;  /* 0x0000000105057824 */ /* 0x000fea00078e0ad3 */
[----:B------:R-:W-:Y:S02]  /*3970*/  IADD3 R4, R5, c[0x0][0x2a8], RZ ;  /* 0x0000aa0005047a10 */ /* 0x000fe40007ffe0ff */
[----:B------:R-:W-:Y:S02]  /*3980*/  IMNMX R235, R235, R5, !PT ;  /* 0x00000005ebeb7217 */ /* 0x000fe40007800200 */
[----:B------:R-:W-:Y:S02]  /*3990*/  IMNMX R236, R236, R4, PT ;  /* 0x00000004ecec7217 */ /* 0x000fe40003800200 */
.L_x_1031:
        /* <DEDUP_REMOVED lines=54> */
.L_x_1035:
        /* <DEDUP_REMOVED lines=554> */
.L_x_1036:
        /* <DEDUP_REMOVED lines=239> */
.L_x_1016:
        /* <DEDUP_REMOVED lines=151> */
.L_x_1039:
        /* <DEDUP_REMOVED lines=63> */
.L_x_1041:
[----:B---3--:R-:W-:Y:S05]  /*7bf0*/  BSYNC B0 ;  /* 0x0000000000007941 */ /* 0x008fea0003800000 */
.L_x_1040:
        /* <DEDUP_REMOVED lines=21> */
.L_x_1043:
[----:B------:R-:W-:Y:S05]  /*7d50*/  BSYNC B0 ;  /* 0x0000000000007941 */ /* 0x000fea0003800000 */
.L_x_1042:
        /* <DEDUP_REMOVED lines=24> */
.L_x_1045:
[----:B------:R-:W-:Y:S05]  /*7ee0*/  BSYNC B0 ;  /* 0x0000000000007941 */ /* 0x000fea0003800000 */
.L_x_1044:
        /* <DEDUP_REMOVED lines=20> */
.L_x_1038:
        /* <DEDUP_REMOVED lines=18> */
.L_x_1046:
        /* <DEDUP_REMOVED lines=45> */
.L_x_1048:
[----:B------:R-:W-:Y:S05]  /*8420*/  BSYNC B0 ;  /* 0x0000000000007941 */ /* 0x000fea0003800000 */
.L_x_1047:
        /* <DEDUP_REMOVED lines=19> */
.L_x_1050:
[----:B------:R-:W-:Y:S05]  /*8560*/  BSYNC B0 ;  /* 0x0000000000007941 */ /* 0x000fea0003800000 */
.L_x_1049:
        /* <DEDUP_REMOVED lines=24> */
.L_x_1052:
[----:B------:R-:W-:Y:S05]  /*86f0*/  BSYNC B0 ;  /* 0x0000000000007941 */ /* 0x000fea0003800000 */
.L_x_1051:
        /* <DEDUP_REMOVED lines=18> */
.L_x_1053:
        /* <DEDUP_REMOVED lines=14> */
.L_x_1427:


//--------------------- .text._ZN7cutlass13device_kernelIN5flash19enable_sm80_to_sm89INS1_16FlashAttnBwdSm80INS1_25CollectiveMainloopBwdSm80ILi2ELi2EN4cute5tupleIJNS5_1CILi64EEENS7_ILi128EEENS7_ILi96EEEEEENS_6half_tEfNS_4arch4Sm80ELb0ELb1ELb1ELb1ELb0ELb0ELb0ELb0ELi2ELi2ELi4ELi2ELb0EEENS1_24CollectiveEpilogueBwdGQAISB_fSE_Li256ELb1ELb0EEENS1_19SingleTileSchedulerILb1ELb0ELb0ELi128EEEEEEEEEvNT_6ParamsE --------------------------
	.section	.text._ZN7cutlass13device_kernelIN5flash19enable_sm80_to_sm89INS1_16FlashAttnBwdSm80INS1_25CollectiveMainloopBwdSm80ILi2ELi2EN4cute5tupleIJNS5_1CILi64EEENS7_ILi128EEENS7_ILi96EEEEEENS_6half_tEfNS_4arch4Sm80ELb0ELb1ELb1ELb1ELb0ELb0ELb0ELb0ELi2ELi2ELi4ELi2ELb0EEENS1_24CollectiveEpilogueBwdGQAISB_fSE_Li256ELb1ELb0EEENS1_19SingleTileSchedulerILb1ELb0ELb0ELi128EEEEEEEEEvNT_6ParamsE,"ax",@progbits
	.sectioninfo	@"SHI_REGISTERS=255"
	.align	128
.text._ZN7cutlass13device_kernelIN5flash19enable_sm80_to_sm89INS1_16FlashAttnBwdSm80INS1_25CollectiveMainloopBwdSm80ILi2ELi2EN4cute5tupleIJNS5_1CILi64EEENS7_ILi128EEENS7_ILi96EEEEEENS_6half_tEfNS_4arch4Sm80ELb0ELb1ELb1ELb1ELb0ELb0ELb0ELb0ELi2ELi2ELi4ELi2ELb0EEENS1_24CollectiveEpilogueBwdGQAISB_fSE_Li256ELb1ELb0EEENS1_19SingleTileSchedulerILb1ELb0ELb0ELi128EEEEEEEEEvNT_6ParamsE:
        .type           _ZN7cutlass13device_kernelIN5flash19enable_sm80_to_sm89INS1_16FlashAttnBwdSm80INS1_25CollectiveMainloopBwdSm80ILi2ELi2EN4cute5tupleIJNS5_1CILi64EEENS7_ILi128EEENS7_ILi96EEEEEENS_6half_tEfNS_4arch4Sm80ELb0ELb1ELb1ELb1ELb0ELb0ELb0ELb0ELi2ELi2ELi4ELi2ELb0EEENS1_24CollectiveEpilogueBwdGQAISB_fSE_Li256ELb1ELb0EEENS1_19SingleTileSchedulerILb1ELb0ELb0ELi128EEEEEEEEEvNT_6ParamsE,@function
        .size           _ZN7cutlass13device_kernelIN5flash19enable_sm80_to_sm89INS1_16FlashAttnBwdSm80INS1_25CollectiveMainloopBwdSm80ILi2ELi2EN4cute5tupleIJNS5_1CILi64EEENS7_ILi128EEENS7_ILi96EEEEEENS_6half_tEfNS_4arch4Sm80ELb0ELb1ELb1ELb1ELb0ELb0ELb0ELb0ELi2ELi2ELi4ELi2ELb0EEENS1_24CollectiveEpilogueBwdGQAISB_fSE_Li256ELb1ELb0EEENS1_19SingleTileSchedulerILb1ELb0ELb0ELi128EEEEEEEEEvNT_6ParamsE,(.L_x_1428 - _ZN7cutlass13device_kernelIN5flash19enable_sm80_to_sm89INS1_16FlashAttnBwdSm80INS1_25CollectiveMainloopBwdSm80ILi2ELi2EN4cute5tupleIJNS5_1CILi64EEENS7_ILi128EEENS7_ILi96EEEEEENS_6half_tEfNS_4arch4Sm80ELb0ELb1ELb1ELb1ELb0ELb0ELb0ELb0ELi2ELi2ELi4ELi2ELb0EEENS1_24CollectiveEpilogueBwdGQAISB_fSE_Li256ELb1ELb0EEENS1_19SingleTileSchedulerILb1ELb0ELb0ELi128EEEEEEEEEvNT_6ParamsE)
        .other          _ZN7cutlass13device_kernelIN5flash19enable_sm80_to_sm89INS1_16FlashAttnBwdSm80INS1_25CollectiveMainloopBwdSm80ILi2ELi2EN4cute5tupleIJNS5_1CILi64EEENS7_ILi128EEENS7_ILi96EEEEEENS_6half_tEfNS_4arch4Sm80ELb0ELb1ELb1ELb1ELb0ELb0ELb0ELb0ELi2ELi2ELi4ELi2ELb0EEENS1_24CollectiveEpilogueBwdGQAISB_fSE_Li256ELb1ELb0EEENS1_19SingleTileSchedulerILb1ELb0ELb0ELi128EEEEEEEEEvNT_6ParamsE,@"STO_CUDA_ENTRY STV_DEFAULT"
_ZN7cutlass13device_kernelIN5flash19enable_sm80_to_sm89INS1_16FlashAttnBwdSm80INS1_25CollectiveMainloopBwdSm80ILi2ELi2EN4cute5tupleIJNS5_1CILi64EEENS7_ILi128EEENS7_ILi96EEEEEENS_6half_tEfNS_4arch4Sm80ELb0ELb1ELb1ELb1ELb0ELb0ELb0ELb0ELi2ELi2ELi4ELi2ELb0EEENS1_24CollectiveEpilogueBwdGQAISB_fSE_Li256ELb1ELb0EEENS1_19SingleTileSchedulerILb1ELb0ELb0ELi128EEEEEEEEEvNT_6ParamsE:
        /* <DEDUP_REMOVED lines=17> */
.L_x_1055:
        /* <DEDUP_REMOVED lines=8> */
.L_x_1057:
[----:B------:R-:W-:Y:S02]  /*0190*/  MOV R3, c[0x0][0x3ac] ;  /* 0x0000eb0000037a02 */ /* 0x000fe40000000f00 */
.L_x_1056:
[----:B------:R-:W-:-:S06]  /*01a0*/  USHF.L.U32 UR12, UR5, 0x7, URZ ;  /* 0x00000007050c7899 */ /* 0x000fcc000800063f */
[----:B-----5:R-:W-:-:S04]  /*01b0*/  ISETP.LE.AND P0, PT, R3, UR12, PT ;  /* 0x0000000c03007c0c */ /* 0x020fc8000bf03270 */
[----:B------:R-:W-:Y:S01]  /*01c0*/  SEL R195, R195, 0xffffffff, !P0 ;  /* 0xffffffffc3c37807 */ /* 0x000fe20004000000 */
[----:B------:R-:W-:Y:S05]  /*01d0*/  BRA `(.L_x_1058) ;  /* 0x0000011000007947 */ /* 0x000fea0003800000 */
.L_x_1054:
[----:B--2-4-:R-:W-:-:S04]  /*01e0*/  ISETP.NE.U32.AND P0, PT, RZ, c[0x0][0x3c8], PT ;  /* 0x0000f200ff007a0c */ /* 0x014fc80003f05070 */
[----:B------:R-:W-:-:S13]  /*01f0*/  ISETP.NE.AND.EX P0, PT, RZ, c[0x0][0x3cc], PT, P0 ;  /* 0x0000f300ff007a0c */ /* 0x000fda0003f05300 */
[----:B------:R-:W-:Y:S05]  /*0200*/  @!P0 BRA `(.L_x_1059) ;  /* 0x0000002000008947 */ /* 0x000fea0003800000 */
[----:B------:R1:W5:Y:S01]  /*0210*/  LDG.E R3, [R4.64] ;  /* 0x0000000e04037981 */ /* 0x000362000c1e1900 */
[----:B------:R-:W-:Y:S05]  /*0220*/  BRA `(.L_x_1060) ;  /* 0x0000009000007947 */ /* 0x000fea0003800000 */
.L_x_1059:
        /* <DEDUP_REMOVED lines=8> */
.L_x_1061:
[----:B------:R-:W-:Y:S02]  /*02b0*/  MOV R3, c[0x0][0x3ac] ;  /* 0x0000eb0000037a02 */ /* 0x000fe40000000f00 */
.L_x_1060:
[----:B------:R-:W-:-:S06]  /*02c0*/  USHF.L.U32 UR12, UR5, 0x7, URZ ;  /* 0x00000007050c7899 */ /* 0x000fcc000800063f */
[----:B-----5:R-:W-:-:S04]  /*02d0*/  ISETP.LE.AND P0, PT, R3, UR12, PT ;  /* 0x0000000c03007c0c */ /* 0x020fc8000bf03270 */
[----:B------:R-:W-:-:S04]  /*02e0*/  SEL R195, R195, 0xffffffff, !P0 ;  /* 0xffffffffc3c37807 */ /* 0x000fc80004000000 */
.L_x_1058:
        /* <DEDUP_REMOVED lines=10> */
[CC--:B-1----:R-:W-:Y:S02]  /*0390*/  @P1 IMAD.WIDE R4, R195.reuse, R8.reuse, c[0x0][0x2d8] ;  /* 0x0000b600c3041625 */ /* 0x0c2fe400078e0208 */
[----:B------:R-:W3:Y:S02]  /*03a0*/  @P0 LDG.E R11, [R14.64] ;  /* 0x0000000e0e0b0981 */ /* 0x000ee4000c1e1900 */
[C---:B------:R-:W-:Y:S02]  /*03b0*/  IMAD.WIDE R12, R195.reuse, R8, c[0x0][0x2d0] ;  /* 0x0000b400c30c7625 */ /* 0x040fe400078e0208 */
[----:B------:R-:W4:Y:S04]  /*03c0*/  @P1 LDG.E R4, [R4.64] ;  /* 0x0000000e04041981 */ /* 0x000f28000c1e1900 */
[----:B------:R-:W5:Y:S01]  /*03d0*/  @P4 LDG.E R10, [R12.64] ;  /* 0x0000000e0c0a4981 */ /* 0x000f62000c1e1900 */
[----:B------:R-:W-:Y:S01]  /*03e0*/  ULDC UR11, c[0x0][0x168] ;  /* 0x00005a00000b7ab9 */ /* 0x000fe20000000800 */
[----:B------:R-:W-:Y:S01]  /*03f0*/  CS2R R6, SRZ ;  /* 0x0000000000067805 */ /* 0x000fe2000001ff00 */
[----:B------:R-:W-:Y:S01]  /*0400*/  ULDC UR10, c[0x0][0x198] ;  /* 0x00006600000a7ab9 */ /* 0x000fe20000000800 */
[----:B--2---:R-:W-:-:S05]  /*0410*/  @P0 IMAD R3, R195, 0x40, R3 ;  /* 0x00000040c3030824 */ /* 0x004fca00078e0203 */
[----:B------:R-:W-:Y:S01]  /*0420*/  @P0 SHF.R.S32.HI R9, RZ, 0x1f, R3 ;  /* 0x0000001fff090819 */ /* 0x000fe20000011403 */
[----:B----4-:R1:W2:Y:S03]  /*0430*/  @P1 R2UR UR11, R4 ;  /* 0x00000000040b13c2 */ /* 0x0102a600000e0000 */
[----:B------:R-:W-:Y:S01]  /*0440*/  @P0 LEA.HI R9, R9, R3, RZ, 0x6 ;  /* 0x0000000309090211 */ /* 0x000fe200078f30ff */
[----:B------:R-:W-:Y:S01]  /*0450*/  IMAD.MOV.U32 R3, RZ, RZ, RZ ;  /* 0x000000ffff037224 */ /* 0x000fe200078e00ff */
[--C-:B-----5:R-:W-:Y:S01]  /*0460*/  @P4 SHF.R.S32.HI R7, RZ, 0x1f, R10.reuse ;  /* 0x0000001fff074819 */ /* 0x120fe2000001140a */
[----:B------:R-:W-:Y:S01]  /*0470*/  @P4 IMAD.MOV.U32 R6, RZ, RZ, R10 ;  /* 0x000000ffff064224 */ /* 0x000fe200078e000a */
[----:B------:R-:W-:Y:S01]  /*0480*/  @P0 LOP3.LUT R3, R9, 0xffffffc0, RZ, 0xc0, !PT ;  /* 0xffffffc009030812 */ /* 0x000fe200078ec0ff */
[----:B-1----:R-:W-:Y:S02]  /*0490*/  CS2R R4, SRZ ;  /* 0x0000000000047805 */ /* 0x002fe4000001ff00 */
[--C-:B---3--:R-:W-:Y:S01]  /*04a0*/  @P0 SHF.R.S32.HI R5, RZ, 0x1f, R11.reuse ;  /* 0x0000001fff050819 */ /* 0x108fe2000001140b */
[----:B------:R-:W-:Y:S01]  /*04b0*/  @P0 IMAD.MOV.U32 R4, RZ, RZ, R11 ;  /* 0x000000ffff040224 */ /* 0x000fe200078e000b */
[----:B------:R-:W-:Y:S05]  /*04c0*/  @P1 BRA `(.L_x_1062) ;  /* 0x0000006000001947 */ /* 0x000fea0003800000 */
[----:B--2---:R-:W-:Y:S05]  /*04d0*/  @!P0 BRA `(.L_x_1062) ;  /* 0x0000005000008947 */ /* 0x004fea0003800000 */
[----:B------:R-:W2:Y:S04]  /*04e0*/  LDG.E R10, [R14.64] ;  /* 0x0000000e0e0a7981 */ /* 0x000ea8000c1e1900 */
[----:B------:R-:W3:Y:S01]  /*04f0*/  LDG.E R9, [R14.64+0x4] ;  /* 0x0000040e0e097981 */ /* 0x000ee2000c1e1900 */
[----:B--2---:R-:W1:Y:S08]  /*0500*/  R2UR UR11, R10 ;  /* 0x000000000a0b73c2 */ /* 0x004e7000000e0000 */
[----:B---3--:R-:W1:Y:S02]  /*0510*/  R2UR UR4, R9 ;  /* 0x00000000090473c2 */ /* 0x008e6400000e0000 */
[----:B-1----:R-:W-:-:S06]  /*0520*/  UIADD3 UR11, -UR11, UR4, URZ ;  /* 0x000000040b0b7290 */ /* 0x002fcc000fffe13f */
.L_x_1062:
[----:B--2---:R-:W-:-:S04]  /*0530*/  ISETP.NE.U32.AND P1, PT, RZ, c[0x0][0x2e0], PT ;  /* 0x0000b800ff007a0c */ /* 0x004fc80003f25070 */
[----:B------:R-:W-:-:S13]  /*0540*/  ISETP.NE.AND.EX P1, PT, RZ, c[0x0][0x2e4], PT, P1 ;  /* 0x0000b900ff007a0c */ /* 0x000fda0003f25310 */
[----:B------:R-:W-:Y:S05]  /*0550*/  @!P1 BRA `(.L_x_1063) ;  /* 0x0000004000009947 */ /* 0x000fea0003800000 */
[----:B------:R-:W-:-:S06]  /*0560*/  IMAD.WIDE R8, R195, R8, c[0x0][0x2e0] ;  /* 0x0000b800c3087625 */ /* 0x000fcc00078e0208 */
[----:B------:R-:W2:Y:S02]  /*0570*/  LDG.E R8, [R8.64] ;  /* 0x0000000e08087981 */ /* 0x000ea4000c1e1900 */
[----:B--2---:R1:W2:Y:S01]  /*0580*/  R2UR UR10, R8 ;  /* 0x00000000080a73c2 */ /* 0x0042a200000e0000 */
[----:B------:R-:W-:Y:S05]  /*0590*/  BRA `(.L_x_1064) ;  /* 0x0000006000007947 */ /* 0x000fea0003800000 */
.L_x_1063:
[----:B------:R-:W-:Y:S05]  /*05a0*/  @!P4 BRA `(.L_x_1064) ;  /* 0x000000500000c947 */ /* 0x000fea0003800000 */
[----:B------:R1:W2:Y:S04]  /*05b0*/  LDG.E R8, [R12.64] ;  /* 0x0000000e0c087981 */ /* 0x0002a8000c1e1900 */
[----:B-1----:R-:W3:Y:S01]  /*05c0*/  LDG.E R12, [R12.64+0x4] ;  /* 0x0000040e0c0c7981 */ /* 0x002ee2000c1e1900 */
[----:B--2---:R-:W1:Y:S08]  /*05d0*/  R2UR UR10, R8 ;  /* 0x00000000080a73c2 */ /* 0x004e7000000e0000 */
[----:B---3--:R-:W1:Y:S02]  /*05e0*/  R2UR UR4, R12 ;  /* 0x000000000c0473c2 */ /* 0x008e6400000e0000 */
[----:B-1----:R-:W-:-:S06]  /*05f0*/  UIADD3 UR10, -UR10, UR4, URZ ;  /* 0x000000040a0a7290 */ /* 0x002fcc000fffe13f */
.L_x_1064:
        /* <DEDUP_REMOVED lines=15> */
.L_x_1065:
        /* <DEDUP_REMOVED lines=68> */
[----:B------:R-:W-:Y:S01]  /*0b30*/  IMAD.U32 R36, RZ, RZ, UR5 ;  /* 0x00000005ff247e24 */ /* 0x000fe2000f8e00ff */
[----:B------:R-:W-:Y:S01]  /*0b40*/  IADD3 R26, P2, R14, R2, RZ ;  /* 0x000000020e1a7210 */ /* 0x000fe20007f5e0ff */
[----:B------:R-:W-:Y:S01]  /*0b50*/  UIADD3 UR16, -UR12, UR10, URZ ;  /* 0x0000000a0c107290 */ /* 0x000fe2000fffe13f */
[----:B------:R-:W-:Y:S01]  /*0b60*/  LOP3.LUT R207, R16, 0xfffffffc, RZ, 0xc0, !PT ;  /* 0xfffffffc10cf7812 */ /* 0x000fe200078ec0ff */
[----:B------:R-:W-:Y:S01]  /*0b70*/  USHF.R.S32.HI UR4, URZ, 0x1f, UR8 ;  /* 0x0000001f3f047899 */ /* 0x000fe20008011408 */
[----:B------:R-:W-:Y:S01]  /*0b80*/  SHF.R.S32.HI R194, RZ, 0x2, R16 ;  /* 0x00000002ffc27819 */ /* 0x000fe20000011410 */
[----:B------:R-:W-:Y:S01]  /*0b90*/  ULDC.64 UR6, c[0x0][0x178] ;  /* 0x00005e0000067ab9 */ /* 0x000fe20000000a00 */
[----:B------:R-:W-:Y:S01]  /*0ba0*/  SHF.R.S32.HI R9, RZ, 0x1f, R195 ;  /* 0x0000001fff097819 */ /* 0x000fe200000114c3 */
[----:B------:R-:W-:Y:S01]  /*0bb0*/  IMAD.IADD R207, R2, 0x1, -R207 ;  /* 0x0000000102cf7824 */ /* 0x000fe200078e0acf */
[----:B------:R-:W-:Y:S01]  /*0bc0*/  IADD3 R30, P3, R194, R4, RZ ;  /* 0x00000004c21e7210 */ /* 0x000fe20007f7e0ff */
[----:B------:R-:W-:Y:S01]  /*0bd0*/  @P1 IMAD.HI.U32 R8, R0, c[0x0][0x24c], RZ ;  /* 0x0000930000081a27 */ /* 0x000fe200078e00ff */
[----:B------:R-:W-:Y:S01]  /*0be0*/  LEA.HI.X.SX32 R27, R14, R12, 0x1, P2 ;  /* 0x0000000c0e1b7211 */ /* 0x000fe200010f0eff */
[----:B------:R-:W-:Y:S01]  /*0bf0*/  UIMAD UR13, UR4, UR6, URZ ;  /* 0x00000006040d72a4 */ /* 0x000fe2000f8e023f */
[----:B------:R-:W-:Y:S01]  /*0c00*/  SEL R14, R9, RZ, !P4 ;  /* 0x000000ff090e7207 */ /* 0x000fe20006000000 */
[----:B------:R-:W-:Y:S01]  /*0c10*/  IMAD.SHL.U32 R10, R207, 0x8, RZ ;  /* 0x00000008cf0a7824 */ /* 0x000fe200078e00ff */
[----:B------:R-:W-:Y:S01]  /*0c20*/  @P1 SHF.R.U32.HI R18, RZ, c[0x0][0x250], R8 ;  /* 0x00009400ff121a19 */ /* 0x000fe20000011608 */
[----:B------:R-:W-:Y:S01]  /*0c30*/  IMAD.WIDE.U32 R26, R0, c[0x0][0x238], R26 ;  /* 0x00008e00001a7a25 */ /* 0x000fe200078e001a */
[----:B------:R-:W-:Y:S01]  /*0c40*/  SHF.R.S32.HI R8, RZ, 0x1f, R194 ;  /* 0x0000001fff087819 */ /* 0x000fe200000114c2 */
[----:B------:R-:W-:Y:S01]  /*0c50*/  UIMAD.WIDE.U32 UR18, UR8, UR6, URZ ;  /* 0x00000006081272a5 */ /* 0x000fe2000f8e003f */
[----:B------:R-:W-:Y:S01]  /*0c60*/  SHF.R.S32.HI R19, RZ, 0x1f, R18 ;  /* 0x0000001fff137819 */ /* 0x000fe20000011412 */
[C---:B------:R-:W-:Y:S01]  /*0c70*/  IMAD R28, R14.reuse, c[0x0][0x1e8], RZ ;  /* 0x00007a000e1c7a24 */ /* 0x040fe200078e02ff */
[--C-:B------:R-:W-:Y:S01]  /*0c80*/  SHF.R.S32.HI R11, RZ, 0x1f, R10.reuse ;  /* 0x0000001fff0b7819 */ /* 0x100fe2000001140a */
[----:B------:R-:W-:Y:S01]  /*0c90*/  IMAD R14, R14, c[0x0][0x1b8], RZ ;  /* 0x00006e000e0e7a24 */ /* 0x000fe200078e02ff */
[----:B------:R-:W-:Y:S01]  /*0ca0*/  IADD3 R4, P1, R194, R6, RZ ;  /* 0x00000006c2047210 */ /* 0x000fe20007f3e0ff */
[----:B------:R-:W-:Y:S01]  /*0cb0*/  IMAD R34, R19, c[0x0][0x1e0], RZ ;  /* 0x0000780013227a24 */ /* 0x000fe200078e02ff */
[----:B------:R-:W-:Y:S01]  /*0cc0*/  SEL R22, R195, RZ, !P4 ;  /* 0x000000ffc3167207 */ /* 0x000fe20006000000 */
[----:B------:R-:W-:Y:S01]  /*0cd0*/  IMAD.WIDE.U32 R20, R18, c[0x0][0x1e0], R10 ;  /* 0x0000780012147a25 */ /* 0x000fe200078e000a */
[----:B------:R-:W-:Y:S01]  /*0ce0*/  SHF.R.S32.HI R24, RZ, 0x1f, R0 ;  /* 0x0000001fff187819 */ /* 0x000fe20000011400 */
[----:B------:R-:W-:Y:S01]  /*0cf0*/  UIMAD UR7, UR8, UR7, UR13 ;  /* 0x00000007080772a4 */ /* 0x000fe2000f8e020d */
[----:B------:R-:W-:Y:S01]  /*0d00*/  IADD3 R190, R10, 0x40, RZ ;  /* 0x000000400abe7810 */ /* 0x000fe20007ffe0ff */
[----:B------:R-:W-:Y:S01]  /*0d10*/  IMAD R34, R18, c[0x0][0x1e4], R34 ;  /* 0x0000790012227a24 */ /* 0x000fe200078e0222 */
[----:B------:R-:W-:Y:S01]  /*0d20*/  IADD3 R15, -R194, UR16, RZ ;  /* 0x00000010c20f7c10 */ /* 0x000fe2000fffe1ff */
[----:B------:R-:W-:Y:S01]  /*0d30*/  IMAD.X R6, R8, 0x1, R5, P3 ;  /* 0x0000000108067824 */ /* 0x000fe200018e0605 */
[----:B------:R-:W-:Y:S01]  /*0d40*/  ISETP.GE.AND P4, PT, R10, c[0x0][0x1cc], PT ;  /* 0x000073000a007a0c */ /* 0x000fe20003f86270 */
[----:B------:R-:W-:Y:S01]  /*0d50*/  IMAD.X R5, R8, 0x1, R7, P1 ;  /* 0x0000000108057824 */ /* 0x000fe200008e0607 */
[----:B------:R-:W-:Y:S01]  /*0d60*/  IADD3 R32, P1, R193, R3, RZ ;  /* 0x00000003c1207210 */ /* 0x000fe20007f3e0ff */
[----:B------:R-:W-:Y:S01]  /*0d70*/  IMAD.IADD R35, R21, 0x1, R34 ;  /* 0x0000000115237824 */ /* 0x000fe200078e0222 */
[CC--:B------:R-:W-:Y:S01]  /*0d80*/  LEA.HI R21, R13.reuse, R2.reuse, RZ, 0x3 ;  /* 0x000000020d157211 */ /* 0x0c0fe200078f18ff */
[----:B------:R-:W-:Y:S01]  /*0d90*/  IMAD.MOV.U32 R34, RZ, RZ, R20 ;  /* 0x000000ffff227224 */ /* 0x000fe200078e0014 */
[----:B------:R-:W-:Y:S01]  /*0da0*/  LEA.HI R20, R13, R2, RZ, 0x4 ;  /* 0x000000020d147211 */ /* 0x000fe200078f20ff */
[----:B------:R-:W-:Y:S01]  /*0db0*/  IMAD.WIDE R36, R36, 0x80, R4 ;  /* 0x0000008024247825 */ /* 0x000fe200078e0204 */
[----:B------:R-:W-:Y:S01]  /*0dc0*/  SHF.R.S32.HI R4, RZ, 0x1f, R3 ;  /* 0x0000001fff047819 */ /* 0x000fe20000011403 */
[----:B------:R-:W-:Y:S01]  /*0dd0*/  UIADD3 UR7, UR19, UR7, URZ ;  /* 0x0000000713077290 */ /* 0x000fe2000fffe03f */
[----:B------:R-:W-:Y:S01]  /*0de0*/  SHF.R.S32.HI R5, RZ, 0x4, R20 ;  /* 0x00000004ff057819 */ /* 0x000fe20000011414 */
[C---:B------:R-:W-:Y:S01]  /*0df0*/  IMAD R28, R22.reuse, c[0x0][0x1ec], R28 ;  /* 0x00007b00161c7a24 */ /* 0x040fe200078e021c */
[----:B------:R-:W-:Y:S01]  /*0e00*/  LEA.HI.X.SX32 R33, R193, R4, 0x1, P1 ;  /* 0x00000004c1217211 */ /* 0x000fe200008f0eff */
[----:B------:R-:W-:Y:S01]  /*0e10*/  IMAD.WIDE.U32 R34, R22, c[0x0][0x1e8], R34 ;  /* 0x00007a0016227a25 */ /* 0x000fe200078e0022 */
[----:B------:R-:W-:Y:S01]  /*0e20*/  LEA.HI R12, R20, R5, RZ, 0x1 ;  /* 0x00000005140c7211 */ /* 0x000fe200078f08ff */
[----:B------:R-:W-:Y:S01]  /*0e30*/  USHF.L.U32 UR17, UR8, 0x6, URZ ;  /* 0x0000000608117899 */ /* 0x000fe2000800063f */
[----:B------:R-:W-:Y:S01]  /*0e40*/  LEA.HI R8, R13, R2, RZ, 0x5 ;  /* 0x000000020d087211 */ /* 0x000fe200078f28ff */
[----:B------:R-:W-:Y:S01]  /*0e50*/  IMAD.IADD R29, R35, 0x1, R28 ;  /* 0x00000001231d7824 */ /* 0x000fe200078e021c */
[----:B------:R-:W-:Y:S01]  /*0e60*/  LOP3.LUT R12, R12, 0xfffffffe, RZ, 0xc0, !PT ;  /* 0xfffffffe0c0c7812 */ /* 0x000fe200078ec0ff */
[----:B------:R-:W-:Y:S01]  /*0e70*/  IMAD.SHL.U32 R4, R21, 0x8, RZ ;  /* 0x0000000815047824 */ /* 0x000fe200078e00ff */
[----:B------:R-:W-:Y:S01]  /*0e80*/  SHF.R.S32.HI R17, RZ, 0x5, R8 ;  /* 0x00000005ff117819 */ /* 0x000fe20000011408 */
[----:B------:R-:W-:Y:S01]  /*0e90*/  IMAD.MOV.U32 R28, RZ, RZ, R34 ;  /* 0x000000ffff1c7224 */ /* 0x000fe200078e0022 */
[----:B------:R-:W-:Y:S01]  /*0ea0*/  ISETP.GE.AND P5, PT, R190, c[0x0][0x1cc], PT ;  /* 0x00007300be007a0c */ /* 0x000fe20003fa6270 */
[----:B------:R-:W-:Y:S01]  /*0eb0*/  IMAD R3, R37, c[0x0][0x1d8], RZ ;  /* 0x0000760025037a24 */ /* 0x000fe200078e02ff */
[----:B------:R-:W-:Y:S01]  /*0ec0*/  LOP3.LUT R4, R4, 0xc0, RZ, 0xc0, !PT ;  /* 0x000000c004047812 */ /* 0x000fe200078ec0ff */
[C---:B------:R-:W-:Y:S01]  /*0ed0*/  IMAD.WIDE.U32 R28, R36.reuse, c[0x0][0x1d8], R28 ;  /* 0x00007600241c7a25 */ /* 0x040fe200078e001c */
[----:B------:R-:W-:Y:S01]  /*0ee0*/  ISETP.LT.OR P3, PT, R15, 0x1, P4 ;  /* 0x000000010f00780c */ /* 0x000fe20002761670 */
[----:B------:R-:W-:Y:S01]  /*0ef0*/  USHF.R.S32.HI UR13, URZ, 0x1f, UR17 ;  /* 0x0000001f3f0d7899 */ /* 0x000fe20008011411 */
[----:B------:R-:W-:Y:S01]  /*0f00*/  SHF.R.U32.HI R7, RZ, 0x3, R4 ;  /* 0x00000003ff077819 */ /* 0x000fe20000011604 */
[----:B------:R-:W-:Y:S01]  /*0f10*/  IMAD R3, R36, c[0x0][0x1dc], R3 ;  /* 0x0000770024037a24 */ /* 0x000fe200078e0203 */
[----:B------:R-:W-:Y:S01]  /*0f20*/  LOP3.LUT R4, R4, 0x18, R10, 0xf8, !PT ;  /* 0x0000001804047812 */ /* 0x000fe200078ef80a */
[----:B------:R-:W-:Y:S01]  /*0f30*/  IMAD.IADD R12, R5, 0x1, -R12 ;  /* 0x00000001050c7824 */ /* 0x000fe200078e0a0c */
[----:B------:R-:W-:Y:S01]  /*0f40*/  LEA R38, P1, R28, c[0x0][0x1c0], 0x1 ;  /* 0x000070001c267a11 */ /* 0x000fe200078208ff */
[----:B------:R-:W-:Y:S01]  /*0f50*/  IMAD.IADD R3, R29, 0x1, R3 ;  /* 0x000000011d037824 */ /* 0x000fe200078e0203 */
[----:B------:R-:W-:Y:S01]  /*0f60*/  LOP3.LUT R7, R4, R7, RZ, 0x3c, !PT ;  /* 0x0000000704077212 */ /* 0x000fe200078e3cff */
[----:B------:R-:W-:Y:S01]  /*0f70*/  IMAD.MOV.U32 R5, RZ, RZ, c[0x0][0x1d8] ;  /* 0x00007600ff057624 */ /* 0x000fe200078e00ff */
[----:B------:R-:W-:Y:S01]  /*0f80*/  LEA.HI R4, R16, R194, RZ, 0x1 ;  /* 0x000000c210047211 */ /* 0x000fe200078f08ff */
[----:B------:R-:W-:Y:S01]  /*0f90*/  IMAD R204, R24, c[0x0][0x288], RZ ;  /* 0x0000a20018cc7a24 */ /* 0x000fe200078e02ff */
[----:B------:R-:W-:Y:S01]  /*0fa0*/  LEA.HI.X R39, R28, c[0x0][0x1c4], R3, 0x1, P1 ;  /* 0x000071001c277a11 */ /* 0x000fe200008f0c03 */
[----:B------:R-:W-:Y:S01]  /*0fb0*/  IMAD.MOV.U32 R3, RZ, RZ, c[0x0][0x1dc] ;  /* 0x00007700ff037624 */ /* 0x000fe200078e00ff */
[C---:B------:R-:W-:Y:S01]  /*0fc0*/  LEA R28, P1, R5.reuse, R38, 0x7 ;  /* 0x00000026051c7211 */ /* 0x040fe200078238ff */
[----:B------:R-:W-:Y:S01]  /*0fd0*/  IMAD R196, R24, c[0x0][0x238], RZ ;  /* 0x00008e0018c47a24 */ /* 0x000fe200078e02ff */
[----:B------:R-:W-:Y:S01]  /*0fe0*/  LOP3.LUT R4, R4, 0x7fffffe, RZ, 0xc0, !PT ;  /* 0x07fffffe04047812 */ /* 0x000fe200078ec0ff */
[----:B------:R-:W-:Y:S01]  /*0ff0*/  IMAD.WIDE.U32 R34, R0, c[0x0][0x270], R32 ;  /* 0x00009c0000227a25 */ /* 0x000fe200078e0020 */
[----:B------:R-:W-:-:S02]  /*1000*/  LEA.HI.X R29, R5, R39, R3, 0x7, P1 ;  /* 0x00000027051d7211 */ /* 0x000fc400008f3c03 */
[----:B------:R-:W-:Y:S01]  /*1010*/  IADD3 R5, R10, 0x20, RZ ;  /* 0x000000200a057810 */ /* 0x000fe20007ffe0ff */
[----:B------:R-:W-:Y:S01]  /*1020*/  IMAD R3, R19, c[0x0][0x1b0], RZ ;  /* 0x00006c0013037a24 */ /* 0x000fe200078e02ff */
[----:B------:R-:W-:Y:S01]  /*1030*/  ISETP.LT.OR P1, PT, R15, 0x1, P5 ;  /* 0x000000010f00780c */ /* 0x000fe20002f21670 */
[C---:B------:R-:W-:Y:S01]  /*1040*/  IMAD R204, R0.reuse, c[0x0][0x28c], R204 ;  /* 0x0000a30000cc7a24 */ /* 0x040fe200078e02cc */
[----:B------:R-:W-:Y:S01]  /*1050*/  ISETP.GE.AND P6, PT, R5, c[0x0][0x1cc], PT ;  /* 0x0000730005007a0c */ /* 0x000fe20003fc6270 */
[C---:B------:R-:W-:Y:S01]  /*1060*/  IMAD R196, R0.reuse, c[0x0][0x23c], R196 ;  /* 0x00008f0000c47a24 */ /* 0x040fe200078e02c4 */
[C---:B------:R-:W-:Y:S01]  /*1070*/  ISETP.LT.OR P4, PT, R15.reuse, 0x41, P4 ;  /* 0x000000410f00780c */ /* 0x040fe20002781670 */
[----:B------:R-:W-:Y:S01]  /*1080*/  IMAD.WIDE.U32 R32, R0, c[0x0][0x288], R32 ;  /* 0x0000a20000207a25 */ /* 0x000fe200078e0020 */
[C---:B------:R-:W-:Y:S02]  /*1090*/  ISETP.LT.OR P2, PT, R15.reuse, 0x1, P6 ;  /* 0x000000010f00780c */ /* 0x040fe40003741670 */
[----:B------:R-:W-:Y:S01]  /*10a0*/  ISETP.LT.OR P6, PT, R15, 0x41, P6 ;  /* 0x000000410f00780c */ /* 0x000fe200037c1670 */
[----:B------:R-:W-:Y:S01]  /*10b0*/  IMAD.IADD R4, R194, 0x1, -R4 ;  /* 0x00000001c2047824 */ /* 0x000fe200078e0a04 */
[----:B------:R-:W-:Y:S01]  /*10c0*/  LOP3.LUT R20, R20, 0xfffffff0, RZ, 0xc0, !PT ;  /* 0xfffffff014147812 */ /* 0x000fe200078ec0ff */
[C---:B------:R-:W-:Y:S01]  /*10d0*/  IMAD R3, R18.reuse, c[0x0][0x1b4], R3 ;  /* 0x00006d0012037a24 */ /* 0x040fe200078e0203 */
[----:B------:R-:W-:Y:S01]  /*10e0*/  SEL R198, R195, RZ, !P0 ;  /* 0x000000ffc3c67207 */ /* 0x000fe20004000000 */
[----:B------:R-:W-:Y:S01]  /*10f0*/  IMAD.WIDE.U32 R18, R18, c[0x0][0x1b0], R10 ;  /* 0x00006c0012127a25 */ /* 0x000fe200078e000a */
[----:B------:R-:W-:-:S02]  /*1100*/  ISETP.LT.OR P5, PT, R15, 0x41, P5 ;  /* 0x000000410f00780c */ /* 0x000fc40002fa1670 */
[----:B------:R-:W-:Y:S01]  /*1110*/  LEA.HI R182, R13, R2, RZ, 0x7 ;  /* 0x000000020db67211 */ /* 0x000fe200078f38ff */
[----:B------:R-:W-:Y:S01]  /*1120*/  IMAD.IADD R205, R33, 0x1, R204 ;  /* 0x0000000121cd7824 */ /* 0x000fe200078e02cc */
[----:B------:R-:W-:Y:S01]  /*1130*/  SHF.R.S32.HI R16, RZ, 0x1f, R16 ;  /* 0x0000001fff107819 */ /* 0x000fe20000011410 */
[----:B------:R-:W-:Y:S01]  /*1140*/  IMAD.IADD R197, R27, 0x1, R196 ;  /* 0x000000011bc57824 */ /* 0x000fe200078e02c4 */
[----:B------:R-:W-:Y:S01]  /*1150*/  SHF.R.U32.HI R182, RZ, 0x4, R182 ;  /* 0x00000004ffb67819 */ /* 0x000fe200000116b6 */
[----:B------:R-:W-:Y:S01]  /*1160*/  IMAD R4, R17, 0x8, R4 ;  /* 0x0000000811047824 */ /* 0x000fe200078e0204 */
[----:B------:R-:W-:Y:S01]  /*1170*/  LEA.HI R16, R16, R194, RZ, 0x3 ;  /* 0x000000c210107211 */ /* 0x000fe200078f18ff */
[----:B------:R-:W-:Y:S02]  /*1180*/  IMAD.MOV.U32 R204, RZ, RZ, R32 ;  /* 0x000000ffffcc7224 */ /* 0x000fe400078e0020 */
[----:B------:R-:W-:Y:S01]  /*1190*/  IMAD.MOV.U32 R196, RZ, RZ, R26 ;  /* 0x000000ffffc47224 */ /* 0x000fe200078e001a */
[----:B------:R-:W-:Y:S01]  /*11a0*/  LOP3.LUT R16, R16, 0xfffffff8, RZ, 0xc0, !PT ;  /* 0xfffffff810107812 */ /* 0x000fe200078ec0ff */
[----:B------:R-:W-:-:S02]  /*11b0*/  IMAD R32, R6, c[0x0][0x178], RZ ;  /* 0x00005e0006207a24 */ /* 0x000fc400078e02ff */
[----:B------:R-:W-:Y:S02]  /*11c0*/  IMAD R26, R6, c[0x0][0x208], RZ ;  /* 0x00008200061a7a24 */ /* 0x000fe400078e02ff */
[----:B------:R-:W-:Y:S01]  /*11d0*/  IMAD.MOV.U32 R6, RZ, RZ, R18 ;  /* 0x000000ffff067224 */ /* 0x000fe200078e0012 */
[----:B------:R-:W-:Y:S01]  /*11e0*/  LOP3.LUT R18, R21, 0xfffffff8, RZ, 0xc0, !PT ;  /* 0xfffffff815127812 */ /* 0x000fe200078ec0ff */
[----:B------:R-:W-:Y:S02]  /*11f0*/  IMAD.U32 R4, R4, 0x20, R7 ;  /* 0x0000002004047824 */ /* 0x000fe400078e0007 */
[----:B------:R-:W-:Y:S01]  /*1200*/  IMAD.IADD R7, R19, 0x1, R3 ;  /* 0x0000000113077824 */ /* 0x000fe200078e0203 */
[----:B------:R-:W-:Y:S01]  /*1210*/  LEA.HI R3, R13, R2, RZ, 0x6 ;  /* 0x000000020d037211 */ /* 0x000fe200078f30ff */
[----:B------:R-:W-:Y:S01]  /*1220*/  IMAD.SHL.U32 R4, R4, 0x2, RZ ;  /* 0x0000000204047824 */ /* 0x000fe200078e00ff */
[----:B------:R-:W-:Y:S01]  /*1230*/  LEA.HI R19, R8, R17, RZ, 0x1 ;  /* 0x0000001108137211 */ /* 0x000fe200078f08ff */
[----:B------:R-:W-:Y:S01]  /*1240*/  IMAD.IADD R18, R2, 0x1, -R18 ;  /* 0x0000000102127824 */ /* 0x000fe200078e0a12 */
[----:B------:R-:W-:Y:S01]  /*1250*/  SHF.R.S32.HI R3, RZ, 0x6, R3 ;  /* 0x00000006ff037819 */ /* 0x000fe20000011403 */
[C---:B------:R-:W-:Y:S01]  /*1260*/  IMAD R14, R22.reuse, c[0x0][0x1bc], R14 ;  /* 0x00006f00160e7a24 */ /* 0x040fe200078e020e */
[----:B------:R-:W-:Y:S01]  /*1270*/  @!PT LDS RZ, [RZ] ;  /* 0x00000000fffff984 */ /* 0x000fe20000000800 */
[----:B------:R-:W-:Y:S01]  /*1280*/  @!PT LDS RZ, [RZ] ;  /* 0x00000000fffff984 */ /* 0x000fe20000000800 */
[----:B------:R-:W-:Y:S01]  /*1290*/  @!PT LDS RZ, [RZ] ;  /* 0x00000000fffff984 */ /* 0x000fe20000000800 */
[----:B------:R1:W-:Y:S01]  /*12a0*/  LDGSTS.E.BYPASS.LTC128B.128 [R4+0x6080], [R38.64], !P3 ;  /* 0x0608000026047fae */ /* 0x0003e2000d901d4e */
[----:B------:R-:W-:Y:S01]  /*12b0*/  IMAD.WIDE.U32 R22, R22, c[0x0][0x1b8], R6 ;  /* 0x00006e0016167a25 */ /* 0x000fe200078e0006 */
[----:B------:R-:W-:-:S02]  /*12c0*/  SEL R6, R9, RZ, !P0 ;  /* 0x000000ff09067207 */ /* 0x000fc40004000000 */
[----:B------:R-:W-:Y:S01]  /*12d0*/  LEA.HI R9, R18, R18, RZ, 0x1 ;  /* 0x0000001212097211 */ /* 0x000fe200078f08ff */
[----:B------:R1:W-:Y:S01]  /*12e0*/  LDGSTS.E.BYPASS.LTC128B.128 [R4+0x8080], [R38.64+0x40], !P2 ;  /* 0x0808004026047fae */ /* 0x0003e2000d101d4e */
[----:B------:R-:W-:Y:S01]  /*12f0*/  ISETP.GE.AND P2, PT, R10, c[0x0][0x19c], PT ;  /* 0x000067000a007a0c */ /* 0x000fe20003f46270 */
[----:B------:R-:W-:Y:S01]  /*1300*/  IMAD.IADD R20, R2, 0x1, -R20 ;  /* 0x0000000102147824 */ /* 0x000fe200078e0a14 */
[----:B------:R-:W-:Y:S01]  /*1310*/  ISETP.GE.AND P0, PT, R5, c[0x0][0x19c], PT ;  /* 0x0000670005007a0c */ /* 0x000fe20003f06270 */
[----:B------:R1:W-:Y:S01]  /*1320*/  LDGSTS.E.BYPASS.LTC128B.128 [R4+0xa080], [R38.64+0x80], !P1 ;  /* 0x0a08008026047fae */ /* 0x0003e2000c901d4e */
[----:B------:R-:W-:Y:S01]  /*1330*/  ISETP.GE.AND P3, PT, R190, c[0x0][0x19c], PT ;  /* 0x00006700be007a0c */ /* 0x000fe20003f66270 */
[----:B------:R-:W-:Y:S01]  /*1340*/  IMAD R180, R12, 0x4, R3 ;  /* 0x000000040cb47824 */ /* 0x000fe200078e0203 */
[----:B------:R-:W-:Y:S01]  /*1350*/  LOP3.LUT R7, R9, 0x7fffffe, RZ, 0xc0, !PT ;  /* 0x07fffffe09077812 */ /* 0x000fe200078ec0ff */
[----:B------:R2:W-:Y:S01]  /*1360*/  LDGSTS.E.BYPASS.LTC128B.128 [R4+0x7080], [R28.64], !P4 ;  /* 0x070800001c047fae */ /* 0x0005e2000e101d4e */
[C---:B------:R-:W-:Y:S01]  /*1370*/  ISETP.LT.OR P1, PT, R15.reuse, 0x1, P2 ;  /* 0x000000010f00780c */ /* 0x040fe20001721670 */
[----:B------:R-:W-:Y:S01]  /*1380*/  IMAD R208, R24, c[0x0][0x270], RZ ;  /* 0x00009c0018d07a24 */ /* 0x000fe200078e02ff */
[C---:B------:R-:W-:Y:S01]  /*1390*/  ISETP.LT.OR P4, PT, R15.reuse, 0x1, P0 ;  /* 0x000000010f00780c */ /* 0x040fe20000781670 */
[----:B------:R2:W-:Y:S01]  /*13a0*/  LDGSTS.E.BYPASS.LTC128B.128 [R4+0x9080], [R28.64+0x40], !P6 ;  /* 0x090800401c047fae */ /* 0x0005e2000f101d4e */
[C---:B------:R-:W-:Y:S01]  /*13b0*/  ISETP.LT.OR P6, PT, R15.reuse, 0x1, P3 ;  /* 0x000000010f00780c */ /* 0x040fe20001fc1670 */
[----:B------:R-:W-:Y:S01]  /*13c0*/  IMAD.IADD R7, R18, 0x1, -R7 ;  /* 0x0000000112077824 */ /* 0x000fe200078e0a07 */
[C---:B------:R-:W-:Y:S01]  /*13d0*/  ISETP.LT.OR P2, PT, R15.reuse, 0x41, P2 ;  /* 0x000000410f00780c */ /* 0x040fe20001741670 */
[----:B------:R2:W-:Y:S01]  /*13e0*/  LDGSTS.E.BYPASS.LTC128B.128 [R4+0xb080], [R28.64+0x80], !P5 ;  /* 0x0b0800801c047fae */ /* 0x0005e2000e901d4e */
[C---:B------:R-:W-:Y:S01]  /*13f0*/  ISETP.LT.OR P0, PT, R15.reuse, 0x41, P0 ;  /* 0x000000410f00780c */ /* 0x040fe20000701670 */
[----:B------:R-:W-:Y:S01]  /*1400*/  IMAD R180, R180, 0x8, R7 ;  /* 0x00000008b4b47824 */ /* 0x000fe200078e0207 */
[----:B------:R-:W-:Y:S01]  /*1410*/  ISETP.LT.OR P3, PT, R15, 0x41, P3 ;  /* 0x000000410f00780c */ /* 0x000fe20001f61670 */
[----:B------:R-:W-:Y:S01]  /*1420*/  IMAD R15, R37, c[0x0][0x1a8], RZ ;  /* 0x00006a00250f7a24 */ /* 0x000fe200078e02ff */
[----:B------:R-:W-:Y:S01]  /*1430*/  LEA.HI R7, R20, R20, RZ, 0x1 ;  /* 0x0000001414077211 */ /* 0x000fe200078f08ff */
[----:B------:R-:W-:Y:S01]  /*1440*/  IMAD R208, R0, c[0x0][0x274], R208 ;  /* 0x00009d0000d07a24 */ /* 0x000fe200078e02d0 */
[----:B------:R-:W-:Y:S01]  /*1450*/  LOP3.LUT R19, R19, 0xfffffffe, RZ, 0xc0, !PT ;  /* 0xfffffffe13137812 */ /* 0x000fe200078ec0ff */
[----:B------:R-:W-:Y:S01]  /*1460*/  IMAD R15, R36, c[0x0][0x1ac], R15 ;  /* 0x00006b00240f7a24 */ /* 0x000fe200078e020f */
[----:B------:R-:W-:Y:S01]  /*1470*/  LOP3.LUT R178, R7, 0x7fffffe, RZ, 0xc0, !PT ;  /* 0x07fffffe07b27812 */ /* 0x000fe200078ec0ff */
[----:B------:R-:W-:Y:S01]  /*1480*/  IMAD.IADD R209, R35, 0x1, R208 ;  /* 0x0000000123d17824 */ /* 0x000fe200078e02d0 */
[----:B------:R-:W-:Y:S01]  /*1490*/  LOP3.LUT R8, R8, 0xffffffe0, RZ, 0xc0, !PT ;  /* 0xffffffe008087812 */ /* 0x000fe200078ec0ff */
[----:B------:R-:W-:Y:S01]  /*14a0*/  IMAD.MOV.U32 R208, RZ, RZ, R34 ;  /* 0x000000ffffd07224 */ /* 0x000fe200078e0022 */
[----:B------:R-:W-:Y:S01]  /*14b0*/  IADD3 R206, R4, 0xc080, RZ ;  /* 0x0000c08004ce7810 */ /* 0x000fe20007ffe0ff */
[----:B------:R-:W-:Y:S01]  /*14c0*/  IMAD.IADD R178, R20, 0x1, -R178 ;  /* 0x0000000114b27824 */ /* 0x000fe200078e0ab2 */
[----:B------:R-:W-:Y:S01]  /*14d0*/  IADD3 R203, R4, 0x12080, RZ ;  /* 0x0001208004cb7810 */ /* 0x000fe20007ffe0ff */
[----:B-1----:R-:W-:Y:S01]  /*14e0*/  IMAD.IADD R39, R23, 0x1, R14 ;  /* 0x0000000117277824 */ /* 0x002fe200078e020e */
[----:B------:R-:W-:Y:S01]  /*14f0*/  SHF.R.S32.HI R23, RZ, 0x1f, R20 ;  /* 0x0000001fff177819 */ /* 0x000fe20000011414 */
[----:B------:R-:W-:-:S02]  /*1500*/  IMAD.MOV.U32 R38, RZ, RZ, R22 ;  /* 0x000000ffff267224 */ /* 0x000fc400078e0016 */
[----:B------:R-:W-:Y:S01]  /*1510*/  IMAD R32, R30, c[0x0][0x17c], R32 ;  /* 0x00005f001e207a24 */ /* 0x000fe200078e0220 */
[----:B------:R-:W-:Y:S01]  /*1520*/  LEA.HI R23, R23, R20, RZ, 0x3 ;  /* 0x0000001417177211 */ /* 0x000fe200078f18ff */
[----:B------:R-:W-:-:S03]  /*1530*/  IMAD.WIDE.U32 R36, R36, c[0x0][0x1a8], R38 ;  /* 0x00006a0024247a25 */ /* 0x000fc600078e0026 */
[----:B------:R-:W-:Y:S01]  /*1540*/  LOP3.LUT R14, R23, 0xfffffff8, RZ, 0xc0, !PT ;  /* 0xfffffff8170e7812 */ /* 0x000fe200078ec0ff */
[----:B------:R-:W-:Y:S01]  /*1550*/  IMAD.IADD R15, R37, 0x1, R15 ;  /* 0x00000001250f7824 */ /* 0x000fe200078e020f */
[----:B--2---:R-:W-:Y:S01]  /*1560*/  LEA R28, P5, R36, c[0x0][0x190], 0x1 ;  /* 0x00006400241c7a11 */ /* 0x004fe200078a08ff */
[----:B------:R-:W-:Y:S01]  /*1570*/  IMAD.WIDE.U32 R34, R30, c[0x0][0x178], R10 ;  /* 0x00005e001e227a25 */ /* 0x000fe200078e000a */
[----:B------:R-:W-:Y:S02]  /*1580*/  SHF.R.S32.HI R23, RZ, 0x3, R23 ;  /* 0x00000003ff177819 */ /* 0x000fe40000011417 */
[----:B------:R-:W-:Y:S01]  /*1590*/  LEA.HI.X R29, R36, c[0x0][0x194], R15, 0x1, P5 ;  /* 0x00006500241d7a11 */ /* 0x000fe200028f0c0f */
[----:B------:R-:W-:Y:S02]  /*15a0*/  IMAD.IADD R14, R20, 0x1, -R14 ;  /* 0x00000001140e7824 */ /* 0x000fe400078e0a0e */
[----:B------:R-:W-:Y:S02]  /*15b0*/  IMAD.IADD R15, R17, 0x1, -R19 ;  /* 0x00000001110f7824 */ /* 0x000fe400078e0a13 */
[----:B------:R-:W-:Y:S01]  /*15c0*/  IMAD.MOV.U32 R20, RZ, RZ, c[0x0][0x1a8] ;  /* 0x00006a00ff147624 */ /* 0x000fe200078e00ff */
[----:B------:R1:W-:Y:S01]  /*15d0*/  LDGSTS.E.BYPASS.LTC128B.128 [R4+0x80], [R28.64], !P1 ;  /* 0x000800001c047fae */ /* 0x0003e2000c901d4e */
[----:B------:R-:W-:-:S02]  /*15e0*/  IMAD.SHL.U32 R177, R15, 0x400, RZ ;  /* 0x000004000fb17824 */ /* 0x000fc400078e00ff */
[----:B------:R-:W-:Y:S01]  /*15f0*/  IMAD.MOV.U32 R19, RZ, RZ, c[0x0][0x1ac] ;  /* 0x00006b00ff137624 */ /* 0x000fe200078e00ff */
[C---:B------:R-:W-:Y:S01]  /*1600*/  LEA R22, P5, R20.reuse, R28, 0x7 ;  /* 0x0000001c14167211 */ /* 0x040fe200078a38ff */
[--C-:B------:R-:W-:Y:S01]  /*1610*/  IMAD R207, R207, 0x2, R177.reuse ;  /* 0x00000002cfcf7824 */ /* 0x100fe200078e02b1 */
[----:B------:R1:W-:Y:S01]  /*1620*/  LDGSTS.E.BYPASS.LTC128B.128 [R4+0x2080], [R28.64+0x40], !P4 ;  /* 0x020800401c047fae */ /* 0x0003e2000e101d4e */
[C---:B------:R-:W-:Y:S02]  /*1630*/  IMAD R178, R23.reuse, 0x8, R178 ;  /* 0x0000000817b27824 */ /* 0x040fe400078e02b2 */
[----:B------:R-:W-:Y:S01]  /*1640*/  IMAD R177, R23, 0x200, R177 ;  /* 0x0000020017b17824 */ /* 0x000fe200078e02b1 */
[----:B------:R-:W-:Y:S01]  /*1650*/  LEA.HI.X R23, R20, R29, R19, 0x7, P5 ;  /* 0x0000001d14177211 */ /* 0x000fe200028f3c13 */
[----:B------:R-:W-:Y:S01]  /*1660*/  IMAD.IADD R33, R35, 0x1, R32 ;  /* 0x0000000123217824 */ /* 0x000fe200078e0220 */
[----:B------:R-:W-:Y:S01]  /*1670*/  ISETP.GE.AND P5, PT, R10, c[0x0][0x16c], PT ;  /* 0x00005b000a007a0c */ /* 0x000fe20003fa6270 */
[----:B------:R-:W-:Y:S01]  /*1680*/  IMAD.MOV.U32 R32, RZ, RZ, R34 ;  /* 0x000000ffff207224 */ /* 0x000fe200078e0022 */
[--C-:B------:R-:W-:Y:S01]  /*1690*/  SHF.R.S32.HI R19, RZ, 0x1, R7.reuse ;  /* 0x00000001ff137819 */ /* 0x100fe20000011407 */
[----:B------:R-:W-:Y:S01]  /*16a0*/  IMAD R200, R24, c[0x0][0x180], RZ ;  /* 0x0000600018c87a24 */ /* 0x000fe200078e02ff */
[----:B------:R-:W-:Y:S01]  /*16b0*/  SEL R191, RZ, 0x1, P5 ;  /* 0x00000001ffbf7807 */ /* 0x000fe20002800000 */
[----:B------:R-:W-:Y:S01]  /*16c0*/  IMAD.SHL.U32 R179, R18, 0x40, RZ ;  /* 0x0000004012b37824 */ /* 0x000fe200078e00ff */
[----:B------:R-:W-:Y:S01]  /*16d0*/  ISETP.GE.AND P5, PT, R190, c[0x0][0x16c], PT ;  /* 0x00005b00be007a0c */ /* 0x000fe20003fa6270 */
[----:B------:R-:W-:Y:S01]  /*16e0*/  IMAD.SHL.U32 R17, R17, 0x10, RZ ;  /* 0x0000001011117824 */ /* 0x000fe200078e00ff */
[----:B------:R-:W-:Y:S01]  /*16f0*/  SHF.R.S32.HI R7, RZ, 0x1f, R7 ;  /* 0x0000001fff077819 */ /* 0x000fe20000011407 */
[C---:B------:R-:W-:Y:S01]  /*1700*/  IMAD R200, R0.reuse, c[0x0][0x184], R200 ;  /* 0x0000610000c87a24 */ /* 0x040fe200078e02c8 */
[----:B------:R-:W-:Y:S01]  /*1710*/  LOP3.LUT R179, R179, 0x1c0, RZ, 0xc0, !PT ;  /* 0x000001c0b3b37812 */ /* 0x000fe200078ec0ff */
        /* <DEDUP_REMOVED lines=9> */
[----:B------:R-:W-:Y:S01]  /*17b0*/  SHF.R.U32.HI R179, RZ, 0x3, R179 ;  /* 0x00000003ffb37819 */ /* 0x000fe200000116b3 */
[C---:B------:R-:W-:Y:S01]  /*17c0*/  IMAD.WIDE.U32 R200, R198.reuse, c[0x0][0x188], R200 ;  /* 0x00006200c6c87a25 */ /* 0x040fe200078e00c8 */
[----:B------:R-:W-:Y:S01]  /*17d0*/  LOP3.LUT R17, R17, 0x8, R21, 0xf8, !PT ;  /* 0x0000000811117812 */ /* 0x000fe200078ef815 */
[----:B------:R2:W-:Y:S01]  /*17e0*/  LDGSTS.E.BYPASS.LTC128B.128 [R4+0x1080], [R22.64], !P2 ;  /* 0x0108000016047fae */ /* 0x0005e2000d101d4e */
[----:B------:R-:W-:Y:S01]  /*17f0*/  IADD3 R25, R25, R18, R191 ;  /* 0x0000001219197210 */ /* 0x000fe20007ffe0bf */
[----:B------:R-:W-:Y:S01]  /*1800*/  IMAD R187, R198, c[0x0][0x18c], R187 ;  /* 0x00006300c6bb7a24 */ /* 0x000fe200078e02bb */
[----:B------:R-:W-:Y:S01]  /*1810*/  LOP3.LUT R179, R17, R179, RZ, 0x3c, !PT ;  /* 0x000000b311b37212 */ /* 0x000fe200078e3cff */
[----:B------:R-:W-:Y:S01]  /*1820*/  IMAD.U32 R32, RZ, RZ, UR18 ;  /* 0x00000012ff207e24 */ /* 0x000fe2000f8e00ff */
[----:B------:R-:W-:Y:S01]  /*1830*/  LEA.HI R7, R7, R19, RZ, 0x2 ;  /* 0x0000001307077211 */ /* 0x000fe200078f10ff */
[----:B------:R-:W-:Y:S01]  /*1840*/  IMAD.SHL.U32 R18, R12, 0x10, RZ ;  /* 0x000000100c127824 */ /* 0x000fe200078e00ff */
[----:B------:R2:W-:Y:S01]  /*1850*/  LDGSTS.E.BYPASS.LTC128B.128 [R4+0x3080], [R22.64+0x40], !P0 ;  /* 0x0308004016047fae */ /* 0x0005e2000c101d4e */
[----:B------:R-:W-:Y:S01]  /*1860*/  IMAD.U32 R13, RZ, RZ, UR7 ;  /* 0x00000007ff0d7e24 */ /* 0x000fe2000f8e00ff */
[----:B------:R-:W-:Y:S01]  /*1870*/  LEA R17, P1, R32, R200, 0x6 ;  /* 0x000000c820117211 */ /* 0x000fe200078230ff */
[----:B------:R-:W-:Y:S01]  /*1880*/  IMAD.IADD R187, R201, 0x1, R187 ;  /* 0x00000001c9bb7824 */ /* 0x000fe200078e02bb */
[----:B------:R-:W-:Y:S01]  /*1890*/  LOP3.LUT R18, R18, 0x10, RZ, 0xc0, !PT ;  /* 0x0000001012127812 */ /* 0x000fe200078ec0ff */
[----:B------:R-:W-:Y:S01]  /*18a0*/  IMAD R189, R6, c[0x0][0x278], RZ ;  /* 0x00009e0006bd7a24 */ /* 0x000fe200078e02ff */
[----:B------:R-:W-:Y:S01]  /*18b0*/  LOP3.LUT R7, R7, 0xfffffffc, RZ, 0xc0, !PT ;  /* 0xfffffffc07077812 */ /* 0x000fe200078ec0ff */
[----:B------:R-:W-:Y:S01]  /*18c0*/  IMAD R26, R30, c[0x0][0x20c], R26 ;  /* 0x000083001e1a7a24 */ /* 0x000fe200078e021a */
[----:B------:R-:W-:Y:S01]  /*18d0*/  LEA.HI.X R13, R32, R187, R13, 0x6, P1 ;  /* 0x000000bb200d7211 */ /* 0x000fe200008f340d */
[----:B------:R-:W-:Y:S01]  /*18e0*/  IMAD.WIDE.U32 R30, R30, c[0x0][0x208], R10 ;  /* 0x000082001e1e7a25 */ /* 0x000fe200078e000a */
[----:B------:R-:W-:Y:S01]  /*18f0*/  ISETP.GT.AND P1, PT, R2, 0xf, PT ;  /* 0x0000000f0200780c */ /* 0x000fe20003f24270 */
[----:B------:R-:W-:Y:S01]  /*1900*/  UMOV UR18, 0x6 ;  /* 0x0000000600127882 */ /* 0x000fe20000000000 */
[----:B------:R-:W-:Y:S01]  /*1910*/  LOP3.LUT R182, R18, 0x8, R182, 0xf8, !PT ;  /* 0x0000000812b67812 */ /* 0x000fe200078ef8b6 */
[----:B------:R-:W-:Y:S01]  /*1920*/  IMAD.IADD R7, R19, 0x1, -R7 ;  /* 0x0000000113077824 */ /* 0x000fe200078e0a07 */
[C---:B------:R-:W-:Y:S01]  /*1930*/  LEA R18, P4, R17.reuse, c[0x0][0x160], 0x1 ;  /* 0x0000580011127a11 */ /* 0x040fe200078808ff */
[----:B------:R-:W-:Y:S01]  /*1940*/  IMAD R189, R198, c[0x0][0x27c], R189 ;  /* 0x00009f00c6bd7a24 */ /* 0x000fe200078e02bd */
[----:B------:R-:W-:Y:S01]  /*1950*/  ISETP.GE.AND P6, PT, R10, c[0x0][0x1fc], PT ;  /* 0x00007f000a007a0c */ /* 0x000fe20003fc6270 */
[----:B------:R-:W-:Y:S01]  /*1960*/  IMAD.WIDE.U32 R208, R198, c[0x0][0x278], R208 ;  /* 0x00009e00c6d07a25 */ /* 0x000fe200078e00d0 */
[----:B------:R-:W-:Y:S01]  /*1970*/  LEA.HI.X R19, R17, c[0x0][0x164], R13, 0x1, P4 ;  /* 0x0000590011137a11 */ /* 0x000fe200020f0c0d */
[----:B------:R-:W-:Y:S01]  /*1980*/  ULDC.64 UR6, c[0x0][0x208] ;  /* 0x0000820000067ab9 */ /* 0x000fe20000000a00 */
[----:B------:R-:W-:Y:S01]  /*1990*/  ISETP.GE.AND P4, PT, R5, c[0x0][0x1fc], PT ;  /* 0x00007f0005007a0c */ /* 0x000fe20003f86270 */
[----:B------:R-:W-:Y:S01]  /*19a0*/  IMAD.IADD R27, R31, 0x1, R26 ;  /* 0x000000011f1b7824 */ /* 0x000fe200078e021a */
[----:B------:R-:W-:Y:S01]  /*19b0*/  USHF.L.U64.HI UR18, UR6, UR18, UR7 ;  /* 0x0000001206127299 */ /* 0x000fe20008010207 */
[----:B------:R-:W-:Y:S01]  /*19c0*/  IMAD.MOV.U32 R26, RZ, RZ, R30 ;  /* 0x000000ffff1a7224 */ /* 0x000fe200078e001e */
[----:B------:R-:W-:Y:S01]  /*19d0*/  SEL R17, RZ, 0xffffffff, P4 ;  /* 0xffffffffff117807 */ /* 0x000fe20002000000 */
[----:B------:R-:W-:Y:S01]  /*19e0*/  IMAD R24, R24, c[0x0][0x210], RZ ;  /* 0x0000840018187a24 */ /* 0x000fe200078e02ff */
[----:B------:R-:W-:Y:S01]  /*19f0*/  @!P1 IADD3 R13, P4, R208, UR17, RZ ;  /* 0x00000011d00d9c10 */ /* 0x000fe2000ff9e0ff */
[----:B------:R-:W-:Y:S01]  /*1a00*/  IMAD.IADD R189, R209, 0x1, R189 ;  /* 0x00000001d1bd7824 */ /* 0x000fe200078e02bd */
[----:B------:R-:W-:Y:S01]  /*1a10*/  UIADD3 UR7, -UR17, UR11, URZ ;  /* 0x0000000b11077290 */ /* 0x000fe2000fffe13f */
[C---:B------:R-:W-:Y:S01]  /*1a20*/  IMAD R24, R0.reuse, c[0x0][0x214], R24 ;  /* 0x0000850000187a24 */ /* 0x040fe200078e0218 */
[----:B------:R-:W-:Y:S01]  /*1a30*/  SEL R20, RZ, 0x1, P6 ;  /* 0x00000001ff147807 */ /* 0x000fe20003000000 */
[----:B-1----:R-:W-:Y:S01]  /*1a40*/  IMAD.WIDE.U32 R28, R0, c[0x0][0x210], R26 ;  /* 0x00008400001c7a25 */ /* 0x002fe200078e001a */
[----:B------:R-:W-:Y:S01]  /*1a50*/  @!P1 LEA R26, P0, R13, c[0x0][0x258], 0x2 ;  /* 0x000096000d1a9a11 */ /* 0x000fe200078010ff */
[----:B------:R2:W-:Y:S01]  /*1a60*/  LDGSTS.E.BYPASS.LTC128B.128 [R4+0x5080], [R22.64+0x80], !P3 ;  /* 0x0508008016047fae */ /* 0x0005e2000d901d4e */
[----:B------:R-:W-:Y:S01]  /*1a70*/  LOP3.LUT P2, RZ, R25, 0x2, RZ, 0xc0, !PT ;  /* 0x0000000219ff7812 */ /* 0x000fe2000784c0ff */
[----:B------:R-:W-:Y:S01]  /*1a80*/  IMAD.SHL.U32 R0, R17, 0x2, RZ ;  /* 0x0000000211007824 */ /* 0x000fe200078e00ff */
[----:B------:R-:W-:Y:S01]  /*1a90*/  @!P1 IADD3.X R17, R189, UR13, RZ, P4, !PT ;  /* 0x0000000dbd119c10 */ /* 0x000fe2000a7fe4ff */
[C---:B------:R-:W-:Y:S01]  /*1aa0*/  IMAD R212, R6.reuse, c[0x0][0x218], RZ ;  /* 0x0000860006d47a24 */ /* 0x040fe200078e02ff */
[----:B------:R-:W-:Y:S01]  /*1ab0*/  LOP3.LUT P4, RZ, R25, 0x1, RZ, 0xc0, !PT ;  /* 0x0000000119ff7812 */ /* 0x000fe2000788c0ff */
[C---:B------:R-:W-:Y:S01]  /*1ac0*/  IMAD R188, R6.reuse, c[0x0][0x290], RZ ;  /* 0x0000a40006bc7a24 */ /* 0x040fe200078e02ff */
[----:B------:R-:W-:Y:S01]  /*1ad0*/  @!P1 LEA.HI.X R27, R13, c[0x0][0x25c], R17, 0x2, P0 ;  /* 0x000097000d1b9a11 */ /* 0x000fe200000f1411 */
[----:B------:R-:W-:Y:S01]  /*1ae0*/  IMAD R202, R6, c[0x0][0x240], RZ ;  /* 0x0000900006ca7a24 */ /* 0x000fe200078e02ff */
[----:B------:R-:W-:Y:S01]  /*1af0*/  ISETP.GE.AND P0, PT, R190, c[0x0][0x1fc], PT ;  /* 0x00007f00be007a0c */ /* 0x000fe20003f06270 */
[----:B------:R-:W-:Y:S01]  /*1b00*/  IMAD.U32 R33, RZ, RZ, UR19 ;  /* 0x00000013ff217e24 */ /* 0x000fe2000f8e00ff */
[----:B------:R-:W-:Y:S01]  /*1b10*/  LOP3.LUT P6, RZ, R25, 0x4, RZ, 0xc0, !PT ;  /* 0x0000000419ff7812 */ /* 0x000fe200078cc0ff */
[----:B------:R-:W-:Y:S01]  /*1b20*/  IMAD.IADD R25, R29, 0x1, R24 ;  /* 0x000000011d197824 */ /* 0x000fe200078e0218 */
[----:B------:R-:W-:Y:S01]  /*1b30*/  SEL R13, RZ, 0x4, P0 ;  /* 0x00000004ff0d7807 */ /* 0x000fe20000000000 */
[----:B------:R-:W-:Y:S01]  /*1b40*/  IMAD.MOV.U32 R24, RZ, RZ, R28 ;  /* 0x000000ffff187224 */ /* 0x000fe200078e001c */
[----:B------:R-:W-:Y:S01]  /*1b50*/  ISETP.GE.OR P0, PT, R194, UR7, !P4 ;  /* 0x00000007c2007c0c */ /* 0x000fe2000e706670 */
[C---:B------:R-:W-:Y:S01]  /*1b60*/  IMAD R212, R198.reuse, c[0x0][0x21c], R212 ;  /* 0x00008700c6d47a24 */ /* 0x040fe200078e02d4 */
[----:B------:R-:W-:Y:S01]  /*1b70*/  USHF.L.U32 UR19, UR6, 0x6, URZ ;  /* 0x0000000606137899 */ /* 0x000fe2000800063f */
[----:B------:R-:W-:Y:S01]  /*1b80*/  IMAD R188, R198, c[0x0][0x294], R188 ;  /* 0x0000a500c6bc7a24 */ /* 0x000fe200078e02bc */
[----:B------:R-:W-:Y:S01]  /*1b90*/  ISETP.GE.OR P2, PT, R194, UR7, !P2 ;  /* 0x00000007c2007c0c */ /* 0x000fe2000d746670 */
[----:B------:R-:W-:Y:S01]  /*1ba0*/  IMAD R202, R198, c[0x0][0x244], R202 ;  /* 0x00009100c6ca7a24 */ /* 0x000fe200078e02ca */
[----:B------:R-:W-:Y:S01]  /*1bb0*/  ISETP.GE.OR P6, PT, R194, UR7, !P6 ;  /* 0x00000007c2007c0c */ /* 0x000fe2000f7c6670 */
[----:B------:R-:W-:Y:S01]  /*1bc0*/  IMAD.WIDE.U32 R204, R198, c[0x0][0x290], R204 ;  /* 0x0000a400c6cc7a25 */ /* 0x000fe200078e00cc */
[----:B------:R-:W-:Y:S01]  /*1bd0*/  LOP3.LUT R0, R0, 0x2, R20, 0xe2, !PT ;  /* 0x0000000200007812 */ /* 0x000fe200078ee214 */
[----:B------:R-:W-:Y:S01]  /*1be0*/  UIMAD UR6, UR18, UR8, URZ ;  /* 0x00000008120672a4 */ /* 0x000fe2000f8e023f */
[----:B------:R-:W0:Y:S01]  /*1bf0*/  LDGDEPBAR ;  /* 0x00000000000079af */ /* 0x000e220000000000 */
[----:B------:R-:W-:Y:S01]  /*1c00*/  IMAD.WIDE.U32 R196, R198, c[0x0][0x240], R196 ;  /* 0x00009000c6c47a25 */ /* 0x000fe200078e00c4 */
[----:B------:R-:W-:Y:S01]  /*1c10*/  LOP3.LUT R13, R0, R13, RZ, 0xfc, !PT ;  /* 0x0000000d000d7212 */ /* 0x000fe200078efcff */
[----:B------:R-:W-:Y:S01]  /*1c20*/  UIMAD UR6, UR4, UR19, UR6 ;  /* 0x00000013040672a4 */ /* 0x000fe2000f8e0206 */
[----:B------:R1:W-:Y:S01]  /*1c30*/  LDGSTS.E.BYPASS.LTC128B.128 [R4+0xc080], [R18.64], !P0 ;  /* 0x0c08000012047fae */ /* 0x0003e2000c101d4e */
[----:B------:R-:W-:Y:S01]  /*1c40*/  IMAD.WIDE.U32 R198, R198, c[0x0][0x218], R24 ;  /* 0x00008600c6c67a25 */ /* 0x000fe200078e0018 */
[C---:B------:R-:W-:Y:S01]  /*1c50*/  LOP3.LUT P4, RZ, R13.reuse, 0x1, RZ, 0xc0, !PT ;  /* 0x000000010dff7812 */ /* 0x040fe2000788c0ff */
[----:B------:R-:W-:Y:S01]  /*1c60*/  UIADD3 UR4, UR8, 0x1, URZ ;  /* 0x0000000108047890 */ /* 0x000fe2000fffe03f */
[----:B------:R-:W-:Y:S01]  /*1c70*/  LOP3.LUT P3, RZ, R13, 0x2, RZ, 0xc0, !PT ;  /* 0x000000020dff7812 */ /* 0x000fe2000786c0ff */
[----:B------:R-:W-:Y:S01]  /*1c80*/  IMAD.IADD R213, R199, 0x1, R212 ;  /* 0x00000001c7d57824 */ /* 0x000fe200078e02d4 */
[----:B------:R1:W-:Y:S01]  /*1c90*/  LDGSTS.E.BYPASS.LTC128B.128 [R4+0xd080], [R18.64+0x40], !P2 ;  /* 0x0d08004012047fae */ /* 0x0003e2000d101d4e */
[----:B------:R-:W-:Y:S01]  /*1ca0*/  IMAD.U32 R6, RZ, RZ, UR19 ;  /* 0x00000013ff067e24 */ /* 0x000fe2000f8e00ff */
[----:B--2---:R-:W-:Y:S01]  /*1cb0*/  SEL R22, RZ, 0xffffffff, P5 ;  /* 0xffffffffff167807 */ /* 0x004fe20002800000 */
[----:B------:R-:W-:Y:S01]  /*1cc0*/  IMAD.MOV.U32 R212, RZ, RZ, R198 ;  /* 0x000000ffffd47224 */ /* 0x000fe200078e00c6 */
[----:B------:R1:W-:Y:S01]  /*1cd0*/  LDGSTS.E.BYPASS.LTC128B.128 [R4+0xe080], [R18.64+0x80], !P6 ;  /* 0x0e08008012047fae */ /* 0x0003e2000f101d4e */
[C---:B------:R-:W-:Y:S01]  /*1ce0*/  ISETP.GE.OR P5, PT, R194.reuse, UR7, !P4 ;  /* 0x00000007c2007c0c */ /* 0x040fe2000e7a6670 */
[----:B------:R-:W-:Y:S01]  /*1cf0*/  IMAD.IADD R188, R205, 0x1, R188 ;  /* 0x00000001cdbc7824 */ /* 0x000fe200078e02bc */
[----:B------:R-:W-:Y:S01]  /*1d00*/  ISETP.GE.OR P6, PT, R194, UR7, !P3 ;  /* 0x00000007c2007c0c */ /* 0x000fe2000dfc6670 */
[----:B------:R-:W-:Y:S01]  /*1d10*/  IMAD.WIDE.U32 R28, R6, UR8, R212 ;  /* 0x00000008061c7c25 */ /* 0x000fe2000f8e00d4 */
[----:B------:R-:W-:Y:S01]  /*1d20*/  SHF.R.S32.HI R20, RZ, 0x1, R9 ;  /* 0x00000001ff147819 */ /* 0x000fe20000011409 */
[----:B------:R-:W-:Y:S01]  /*1d30*/  UISETP.GE.AND UP0, UPT, UR4, UR9, UPT ;  /* 0x000000090400728c */ /* 0x000fe2000bf06270 */
[----:B------:R-:W-:Y:S01]  /*1d40*/  LOP3.LUT P2, RZ, R13, 0x4, RZ, 0xc0, !PT ;  /* 0x000000040dff7812 */ /* 0x000fe2000784c0ff */
[----:B------:R-:W-:Y:S01]  /*1d50*/  IMAD.IADD R9, R194, 0x1, -R16 ;  /* 0x00000001c2097824 */ /* 0x000fe200078e0a10 */
[----:B------:R-:W-:Y:S01]  /*1d60*/  IADD3 R0, R29, UR6, RZ ;  /* 0x000000061d007c10 */ /* 0x000fe2000fffe0ff */
[----:B------:R-:W-:Y:S01]  /*1d70*/  IMAD.SHL.U32 R13, R3, 0x8, RZ ;  /* 0x00000008030d7824 */ /* 0x000fe200078e00ff */
[----:B------:R-:W-:Y:S01]  /*1d80*/  LEA R24, P0, R28, c[0x0][0x1f0], 0x1 ;  /* 0x00007c001c187a11 */ /* 0x000fe200078008ff */
[----:B------:R-:W-:-:S02]  /*1d90*/  IMAD.IADD R8, R2, 0x1, -R8 ;  /* 0x0000000102087824 */ /* 0x000fc400078e0a08 */
[----:B------:R-:W-:Y:S01]  /*1da0*/  IMAD.MOV.U32 R181, RZ, RZ, 0x10 ;  /* 0x00000010ffb57424 */ /* 0x000fe200078e00ff */
[----:B------:R-:W-:Y:S01]  /*1db0*/  LEA.HI.X R25, R28, c[0x0][0x1f4], R0, 0x1, P0 ;  /* 0x00007d001c197a11 */ /* 0x000fe200000f0c00 */
[----:B------:R-:W-:Y:S01]  /*1dc0*/  @!P1 IMAD.SHL.U32 R0, R2, 0x10, RZ ;  /* 0x0000001002009824 */ /* 0x000fe200078e00ff */
[----:B------:R-:W-:Y:S01]  /*1dd0*/  LOP3.LUT R13, R13, 0x18, RZ, 0xc0, !PT ;  /* 0x000000180d0d7812 */ /* 0x000fe200078ec0ff */
[----:B------:R-:W-:Y:S01]  /*1de0*/  IMAD.SHL.U32 R183, R12, 0x8, RZ ;  /* 0x000000080cb77824 */ /* 0x000fe200078e00ff */
[C---:B------:R-:W-:Y:S01]  /*1df0*/  LOP3.LUT P0, RZ, R20.reuse, 0x2, RZ, 0xc0, !PT ;  /* 0x0000000214ff7812 */ /* 0x040fe2000780c0ff */
[----:B------:R-:W-:Y:S01]  /*1e00*/  IMAD.SHL.U32 R20, R20, 0x40, RZ ;  /* 0x0000004014147824 */ /* 0x000fe200078e00ff */
[----:B------:R2:W-:Y:S01]  /*1e10*/  @!P1 LDGSTS.E.BYPASS.LTC128B.128 [R0+0x18080], [R26.64] ;  /* 0x180800001a009fae */ /* 0x0005e2000b901d4e */
[----:B------:R-:W-:Y:S01]  /*1e20*/  IMAD R179, R12, 0x200, R179 ;  /* 0x000002000cb37824 */ /* 0x000fe200078e02b3 */
[----:B------:R-:W-:Y:S01]  /*1e30*/  SEL R173, R181, 0xfffffff0, !P0 ;  /* 0xfffffff0b5ad7807 */ /* 0x000fe20004000000 */
[----:B------:R-:W-:Y:S01]  /*1e40*/  IMAD.SHL.U32 R178, R178, 0x20, RZ ;  /* 0x00000020b2b27824 */ /* 0x000fe200078e00ff */
[----:B------:R-:W0:Y:S01]  /*1e50*/  LDGDEPBAR ;  /* 0x00000000000079af */ /* 0x000e220000000000 */
[----:B------:R-:W-:Y:S01]  /*1e60*/  LOP3.LUT P0, RZ, R7, 0x2, RZ, 0xc0, !PT ;  /* 0x0000000207ff7812 */ /* 0x000fe2000780c0ff */
[----:B-1----:R-:W-:Y:S01]  /*1e70*/  IMAD.SHL.U32 R19, R9, 0x40, RZ ;  /* 0x0000004009137824 */ /* 0x002fe200078e00ff */
[----:B------:R-:W-:Y:S01]  /*1e80*/  LOP3.LUT R20, R20, 0xc0, RZ, 0xc0, !PT ;  /* 0x000000c014147812 */ /* 0x000fe200078ec0ff */
[----:B------:R1:W-:Y:S01]  /*1e90*/  LDGSTS.E.BYPASS.LTC128B.128 [R4+0x12080], [R24.64], !P5 ;  /* 0x1208000018047fae */ /* 0x0003e2000e901d4e */
[----:B------:R-:W-:Y:S01]  /*1ea0*/  IADD3 R17, P5, R204, UR17, RZ ;  /* 0x00000011cc117c10 */ /* 0x000fe2000ffbe0ff */
[----:B------:R-:W-:Y:S01]  /*1eb0*/  IMAD.SHL.U32 R22, R22, 0x2, RZ ;  /* 0x0000000216167824 */ /* 0x000fe200078e00ff */
[----:B------:R-:W-:Y:S01]  /*1ec0*/  LOP3.LUT R19, R19, 0x1c0, RZ, 0xc0, !PT ;  /* 0x000001c013137812 */ /* 0x000fe200078ec0ff */
[----:B------:R1:W-:Y:S01]  /*1ed0*/  LDGSTS.E.BYPASS.LTC128B.128 [R4+0x13080], [R24.64+0x40], !P6 ;  /* 0x1308004018047fae */ /* 0x0003e2000f101d4e */
[----:B------:R-:W-:Y:S01]  /*1ee0*/  ISETP.GE.OR P6, PT, R194, UR7, !P2 ;  /* 0x00000007c2007c0c */ /* 0x000fe2000d7c6670 */
[----:B------:R-:W-:Y:S01]  /*1ef0*/  IMAD.MOV.U32 R172, RZ, RZ, 0x20 ;  /* 0x00000020ffac7424 */ /* 0x000fe200078e00ff */
[----:B------:R-:W-:Y:S01]  /*1f00*/  SHF.R.U32.HI R18, RZ, 0x3, R19 ;  /* 0x00000003ff127819 */ /* 0x000fe20000011613 */
[----:B------:R-:W-:Y:S01]  /*1f10*/  IMAD.IADD R202, R197, 0x1, R202 ;  /* 0x00000001c5ca7824 */ /* 0x000fe200078e02ca */
[----:B------:R-:W-:-:S02]  /*1f20*/  LOP3.LUT R183, R183, 0x8, RZ, 0xc0, !PT ;  /* 0x00000008b7b77812 */ /* 0x000fc400078ec0ff */
[----:B------:R-:W-:Y:S01]  /*1f30*/  LOP3.LUT R18, R18, R19, R13, 0x1e, !PT ;  /* 0x0000001312127212 */ /* 0x000fe200078e1e0d */
[----:B------:R-:W-:Y:S01]  /*1f40*/  IMAD.SHL.U32 R19, R14, 0x40, RZ ;  /* 0x000000400e137824 */ /* 0x000fe200078e00ff */
[----:B------:R-:W-:Y:S02]  /*1f50*/  LOP3.LUT R21, R20, 0x8, R21, 0xf8, !PT ;  /* 0x0000000814157812 */ /* 0x000fe400078ef815 */
[----:B------:R-:W-:Y:S01]  /*1f60*/  SHF.R.U32.HI R20, RZ, 0x3, R20 ;  /* 0x00000003ff147819 */ /* 0x000fe20000011614 */
[----:B------:R-:W-:Y:S01]  /*1f70*/  IMAD.IADD R207, R207, 0x1, R18 ;  /* 0x00000001cfcf7824 */ /* 0x000fe200078e0212 */
[----:B------:R-:W-:Y:S01]  /*1f80*/  LOP3.LUT R19, R19, 0x1c0, RZ, 0xc0, !PT ;  /* 0x000001c013137812 */ /* 0x000fe200078ec0ff */
[----:B------:R1:W-:Y:S01]  /*1f90*/  LDGSTS.E.BYPASS.LTC128B.128 [R4+0x14080], [R24.64+0x80], !P6 ;  /* 0x1408008018047fae */ /* 0x0003e2000f101d4e */
[----:B--2---:R-:W-:Y:S01]  /*1fa0*/  IADD3.X R0, R188, UR13, RZ, P5, !PT ;  /* 0x0000000dbc007c10 */ /* 0x004fe2000affe4ff */
[----:B------:R-:W-:Y:S01]  /*1fb0*/  IMAD.SHL.U32 R18, R7, 0x40, RZ ;  /* 0x0000004007127824 */ /* 0x000fe200078e00ff */
[----:B------:R-:W-:Y:S01]  /*1fc0*/  LEA R16, P5, R17, c[0x0][0x280], 0x2 ;  /* 0x0000a00011107a11 */ /* 0x000fe200078a10ff */
[----:B------:R-:W-:Y:S01]  /*1fd0*/  IMAD.SHL.U32 R207, R207, 0x2, RZ ;  /* 0x00000002cfcf7824 */ /* 0x000fe200078e00ff */
[----:B------:R-:W-:-:S02]  /*1fe0*/  LOP3.LUT P6, RZ, R14, 0x4, RZ, 0xc0, !PT ;  /* 0x000000040eff7812 */ /* 0x000fc400078cc0ff */
[----:B------:R-:W-:Y:S01]  /*1ff0*/  LEA.HI.X R17, R17, c[0x0][0x284], R0, 0x2, P5 ;  /* 0x0000a10011117a11 */ /* 0x000fe200028f1400 */
[----:B------:R-:W-:Y:S01]  /*2000*/  @!P1 IMAD.SHL.U32 R0, R2, 0x10, RZ ;  /* 0x0000001002009824 */ /* 0x000fe200078e00ff */
[----:B------:R-:W-:Y:S02]  /*2010*/  LOP3.LUT P5, RZ, R14, 0x2, RZ, 0xc0, !PT ;  /* 0x000000020eff7812 */ /* 0x000fe400078ac0ff */
[----:B------:R-:W-:Y:S02]  /*2020*/  SHF.R.S32.HI R14, RZ, 0x1f, R8 ;  /* 0x0000001fff0e7819 */ /* 0x000fe40000011408 */
[----:B------:R-:W-:Y:S01]  /*2030*/  SEL R174, R181, 0xfffffff0, !P5 ;  /* 0xfffffff0b5ae7807 */ /* 0x000fe20006800000 */
[----:B------:R2:W-:Y:S01]  /*2040*/  @!P1 LDGSTS.E.BYPASS.LTC128B.128 [R0+0x18280], [R16.64] ;  /* 0x1828000010009fae */ /* 0x0005e2000b901d4e */
[----:B------:R-:W-:Y:S02]  /*2050*/  LEA.HI R7, R14, R8, RZ, 0x2 ;  /* 0x000000080e077211 */ /* 0x000fe400078f10ff */
[----:B------:R-:W-:Y:S01]  /*2060*/  PLOP3.LUT P5, PT, PT, PT, UP0, 0x80, 0x0 ;  /* 0x000000000000781c */ /* 0x000fe20003faf008 */
[----:B------:R-:W0:Y:S01]  /*2070*/  LDGDEPBAR ;  /* 0x00000000000079af */ /* 0x000e220000000000 */
[----:B------:R-:W-:-:S02]  /*2080*/  LOP3.LUT R14, R18, 0xc0, RZ, 0xc0, !PT ;  /* 0x000000c0120e7812 */ /* 0x000fc400078ec0ff */
[----:B------:R-:W-:Y:S01]  /*2090*/  SHF.R.U32.HI R12, RZ, 0x3, R19 ;  /* 0x00000003ff0c7819 */ /* 0x000fe20000011613 */
[----:B------:R-:W0:Y:S01]  /*20a0*/  LDGDEPBAR ;  /* 0x00000000000079af */ /* 0x000e220000000000 */
[----:B------:R-:W-:Y:S02]  /*20b0*/  LOP3.LUT R20, R21, R20, RZ, 0x3c, !PT ;  /* 0x0000001415147212 */ /* 0x000fe400078e3cff */
[----:B------:R-:W-:Y:S02]  /*20c0*/  LOP3.LUT R12, R12, R19, R183, 0x1e, !PT ;  /* 0x000000130c0c7212 */ /* 0x000fe400078e1eb7 */
[----:B------:R-:W-:Y:S01]  /*20d0*/  SHF.R.S32.HI R192, RZ, 0x2, R7 ;  /* 0x00000002ffc07819 */ /* 0x000fe20000011407 */
[----:B------:R-:W-:Y:S01]  /*20e0*/  IMAD.U32 R180, R180, 0x20, R20 ;  /* 0x00000020b4b47824 */ /* 0x000fe200078e0014 */
[----:B------:R-:W-:Y:S01]  /*20f0*/  LOP3.LUT R191, R22, 0x2, R191, 0xe2, !PT ;  /* 0x0000000216bf7812 */ /* 0x000fe200078ee2bf */
[----:B------:R-:W-:Y:S01]  /*2100*/  IMAD.IADD R177, R177, 0x1, R12 ;  /* 0x00000001b1b17824 */ /* 0x000fe200078e020c */
[----:B------:R-:W-:Y:S01]  /*2110*/  SEL R172, R172, 0xffffffe0, !P6 ;  /* 0xffffffe0acac7807 */ /* 0x000fe20007000000 */
[----:B------:R-:W-:Y:S01]  /*2120*/  IMAD R192, R15, 0x10, R192 ;  /* 0x000000100fc07824 */ /* 0x000fe200078e02c0 */
[----:B------:R-:W-:-:S02]  /*2130*/  SEL R181, R181, 0xfffffff0, !P0 ;  /* 0xfffffff0b5b57807 */ /* 0x000fc40004000000 */
        /* <DEDUP_REMOVED lines=35> */
.L_x_1068:
[----:B------:R-:W-:Y:S05]  /*2370*/  BSYNC B0 ;  /* 0x0000000000007941 */ /* 0x000fea0003800000 */
.L_x_1067:
        /* <DEDUP_REMOVED lines=85> */
.L_x_1087:
        /* <DEDUP_REMOVED lines=173> */
.L_x_1071:
[----:B------:R-:W-:Y:S04]  /*33a0*/  MOV R4, 0x1 ;  /* 0x0000000100047802 */ /* 0x000fe80000000f00 */
[----:B------:R-:W-:Y:S11]  /*33b0*/  ISETP.NE.AND P0, PT, R4, c[0x0][0x2a8], PT ;  /* 0x0000aa0004007a0c */ /* 0x000ff60003f05270 */
[----:B------:R-:W-:Y:S02]  /*33c0*/  @!UPT UIADD3 URZ, URZ, URZ, URZ ;  /* 0x0000003f3f3ff290 */ /* 0x000fe4000fffe03f */
[----:B------:R-:W-:Y:S05]  /*33d0*/  @P0 IMAD.HI.U32 R4, R6, c[0x0][0x2ac], RZ ;  /* 0x0000ab0006040a27 */ /* 0x000fea00078e00ff */
[----:B------:R-:W-:Y:S02]  /*33e0*/  @P0 SHF.R.U32.HI R6, RZ, c[0x0][0x2b0], R4 ;  /* 0x0000ac00ff060a19 */ /* 0x000fe40000011604 */
.L_x_1072:
[----:B------:R-:W-:Y:S05]  /*33f0*/  BSYNC B0 ;  /* 0x0000000000007941 */ /* 0x000fea0003800000 */
.L_x_1070:
[----:B------:R-:W-:Y:S04]  /*3400*/  IMAD.MOV.U32 R4, RZ, RZ, c[0x0][0x2a8] ;  /* 0x0000aa00ff047624 */ /* 0x000fe800078e00ff */
[----:B------:R-:W-:Y:S02]  /*3410*/  IMAD R4, R6, R4, -UR12 ;  /* 0x8000000c06047e24 */ /* 0x000fe4000f8e0204 */
[----:B------:R-:W-:Y:S03]  /*3420*/  IMAD.IADD R6, R214, 0x1, R5 ;  /* 0x00000001d6067824 */ /* 0x000fe600078e0205 */
[----:B------:R-:W-:Y:S04]  /*3430*/  IADD3 R248, -R211, R4, RZ ;  /* 0x00000004d3f87210 */ /* 0x000fe80007ffe1ff */
[----:B------:R-:W-:Y:S02]  /*3440*/  IADD3 R4, R248, c[0x0][0x2a8], RZ ;  /* 0x0000aa00f8047a10 */ /* 0x000fe40007ffe0ff */
[----:B------:R-:W-:Y:S02]  /*3450*/  IMNMX R248, R6, R248, !PT ;  /* 0x000000f806f87217 */ /* 0x000fe40007800200 */
[----:B------:R-:W-:Y:S02]  /*3460*/  IMNMX R247, R247, R4, PT ;  /* 0x00000004f7f77217 */ /* 0x000fe40003800200 */
.L_x_1069:
        /* <DEDUP_REMOVED lines=18> */
.L_x_1075:
[----:B------:R-:W-:Y:S04]  /*3590*/  MOV R4, 0x1 ;  /* 0x0000000100047802 */ /* 0x000fe80000000f00 */
[----:B------:R-:W-:Y:S11]  /*35a0*/  ISETP.NE.AND P0, PT, R4, c[0x0][0x2a8], PT ;  /* 0x0000aa0004007a0c */ /* 0x000ff60003f05270 */
[----:B------:R-:W-:Y:S02]  /*35b0*/  @!UPT UIADD3 URZ, URZ, URZ, URZ ;  /* 0x0000003f3f3ff290 */ /* 0x000fe4000fffe03f */
[----:B------:R-:W-:Y:S05]  /*35c0*/  @P0 IMAD.HI.U32 R4, R6, c[0x0][0x2ac], RZ ;  /* 0x0000ab0006040a27 */ /* 0x000fea00078e00ff */
[----:B------:R-:W-:Y:S02]  /*35d0*/  @P0 SHF.R.U32.HI R6, RZ, c[0x0][0x2b0], R4 ;  /* 0x0000ac00ff060a19 */ /* 0x000fe40000011604 */
.L_x_1076:
[----:B------:R-:W-:Y:S05]  /*35e0*/  BSYNC B0 ;  /* 0x0000000000007941 */ /* 0x000fea0003800000 */
.L_x_1074:
[----:B------:R-:W-:Y:S04]  /*35f0*/  IMAD.MOV.U32 R4, RZ, RZ, c[0x0][0x2a8] ;  /* 0x0000aa00ff047624 */ /* 0x000fe800078e00ff */
[----:B------:R-:W-:Y:S04]  /*3600*/  IMAD R6, R6, R4, -UR12 ;  /* 0x8000000c06067e24 */ /* 0x000fe8000f8e0204 */
[----:B------:R-:W-:Y:S05]  /*3610*/  IMAD.IADD R6, R6, 0x1, -R211 ;  /* 0x0000000106067824 */ /* 0x000fea00078e0ad3 */
[----:B------:R-:W-:Y:S02]  /*3620*/  IADD3 R4, R6, c[0x0][0x2a8], RZ ;  /* 0x0000aa0006047a10 */ /* 0x000fe40007ffe0ff */
[----:B------:R-:W-:Y:S02]  /*3630*/  IMNMX R242, R242, R6, !PT ;  /* 0x00000006f2f27217 */ /* 0x000fe40007800200 */
[----:B------:R-:W-:Y:S02]  /*3640*/  IMNMX R240, R240, R4, PT ;  /* 0x00000004f0f07217 */ /* 0x000fe40003800200 */
.L_x_1073:
        /* <DEDUP_REMOVED lines=18> */
.L_x_1079:
[----:B------:R-:W-:Y:S04]  /*3770*/  MOV R4, 0x1 ;  /* 0x0000000100047802 */ /* 0x000fe80000000f00 */
[----:B------:R-:W-:Y:S11]  /*3780*/  ISETP.NE.AND P0, PT, R4, c[0x0][0x2a8], PT ;  /* 0x0000aa0004007a0c */ /* 0x000ff60003f05270 */
[----:B------:R-:W-:Y:S02]  /*3790*/  @!UPT UIADD3 URZ, URZ, URZ, URZ ;  /* 0x0000003f3f3ff290 */ /* 0x000fe4000fffe03f */
[----:B------:R-:W-:Y:S05]  /*37a0*/  @P0 IMAD.HI.U32 R4, R6, c[0x0][0x2ac], RZ ;  /* 0x0000ab0006040a27 */ /* 0x000fea00078e00ff */
[----:B------:R-:W-:Y:S02]  /*37b0*/  @P0 SHF.R.U32.HI R6, RZ, c[0x0][0x2b0], R4 ;  /* 0x0000ac00ff060a19 */ /* 0x000fe40000011604 */
.L_x_1080:
[----:B------:R-:W-:Y:S05]  /*37c0*/  BSYNC B0 ;  /* 0x0000000000007941 */ /* 0x000fea0003800000 */
.L_x_1078:
[----:B------:R-:W-:Y:S04]  /*37d0*/  IMAD.MOV.U32 R4, RZ, RZ, c[0x0][0x2a8] ;  /* 0x0000aa00ff047624 */ /* 0x000fe800078e00ff */
[----:B------:R-:W-:Y:S04]  /*37e0*/  IMAD R6, R6, R4, -UR12 ;  /* 0x8000000c06067e24 */ /* 0x000fe8000f8e0204 */
[----:B------:R-:W-:Y:S05]  /*37f0*/  IMAD.IADD R6, R6, 0x1, -R211 ;  /* 0x0000000106067824 */ /* 0x000fea00078e0ad3 */
[----:B------:R-:W-:Y:S02]  /*3800*/  IADD3 R4, R6, c[0x0][0x2a8], RZ ;  /* 0x0000aa0006047a10 */ /* 0x000fe40007ffe0ff */
[----:B------:R-:W-:Y:S02]  /*3810*/  IMNMX R239, R239, R6, !PT ;  /* 0x00000006efef7217 */ /* 0x000fe40007800200 */
[----:B------:R-:W-:Y:S02]  /*3820*/  IMNMX R237, R237, R4, PT ;  /* 0x00000004eded7217 */ /* 0x000fe40003800200 */
.L_x_1077:
        /* <DEDUP_REMOVED lines=18> */
.L_x_1083:
[----:B------:R-:W-:Y:S04]  /*3950*/  MOV R4, 0x1 ;  /* 0x0000000100047802 */ /* 0x000fe80000000f00 */
[----:B------:R-:W-:Y:S11]  /*3960*/  ISETP.NE.AND P0, PT, R4, c[0x0][0x2a8], PT ;  /* 0x0000aa0004007a0c */ /* 0x000ff60003f05270 */
[----:B------:R-:W-:Y:S02]  /*3970*/  @!UPT UIADD3 URZ, URZ, URZ, URZ ;  /* 0x0000003f3f3ff290 */ /* 0x000fe4000fffe03f */
[----:B------:R-:W-:Y:S05]  /*3980*/  @P0 IMAD.HI.U32 R4, R5, c[0x0][0x2ac], RZ ;  /* 0x0000ab0005040a27 */ /* 0x000fea00078e00ff */
[----:B------:R-:W-:Y:S02]  /*3990*/  @P0 SHF.R.U32.HI R5, RZ, c[0x0][0x2b0], R4 ;  /* 0x0000ac00ff050a19 */ /* 0x000fe40000011604 */
.L_x_1084:
[----:B------:R-:W-:Y:S05]  /*39a0*/  BSYNC B0 ;  /* 0x0000000000007941 */ /* 0x000fea0003800000 */
.L_x_1082:
[----:B------:R-:W-:Y:S04]  /*39b0*/  IMAD.MOV.U32 R4, RZ, RZ, c[0x0][0x2a8] ;  /* 0x0000aa00ff047624 */ /* 0x000fe800078e00ff */
[----:B------:R-:W-:Y:S04]  /*39c0*/  IMAD R5, R5, R4, -UR12 ;  /* 0x8000000c05057e24 */ /* 0x000fe8000f8e0204 */
[----:B------:R-:W-:Y:S05]  /*39d0*/  IMAD.IADD R5, R5, 0x1, -R211 ;  /* 0x0000000105057824 */ /* 0x000fea00078e0ad3 */
[----:B------:R-:W-:Y:S02]  /*39e0*/  IADD3 R4, R5, c[0x0][0x2a8], RZ ;  /* 0x0000aa0005047a10 */ /* 0x000fe40007ffe0ff */
[----:B------:R-:W-:Y:S02]  /*39f0*/  IMNMX R235, R235, R5, !PT ;  /* 0x00000005ebeb7217 */ /* 0x000fe40007800200 */
[----:B------:R-:W-:Y:S02]  /*3a00*/  IMNMX R236, R236, R4, PT ;  /* 0x00000004ecec7217 */ /* 0x000fe40003800200 */
.L_x_1081:
        /* <DEDUP_REMOVED lines=54> */
.L_x_1085:
        /* <DEDUP_REMOVED lines=554> */
.L_x_1086:
        /* <DEDUP_REMOVED lines=239> */
.L_x_1066:
[----:B------:R-:W-:Y:S05]  /*6f00*/  @P2 EXIT ;  /* 0x000000000000294d */ /* 0x000fea0003800000 */
[----:B------:R-:W-:-:S04]  /*6f10*/  ISETP.NE.U32.AND P2, PT, RZ, c[0x0][0x360], PT ;  /* 0x0000d800ff007a0c */ /* 0x000fc80003f45070 */
[----:B------:R-:W-:-:S13]  /*6f20*/  ISETP.NE.AND.EX P2, PT, RZ, c[0x0][0x364], PT, P2 ;  /* 0x0000d900ff007a0c */ /* 0x000fda0003f45320 */
[----:B------:R-:W-:-:S04]  /*6f30*/  @P2 IMAD.MOV.U32 R0, RZ, RZ, 0x4 ;  /* 0x00000004ff002424 */ /* 0x000fc800078e00ff */
[----:B------:R-:W-:-:S06]  /*6f40*/  @P2 IMAD.WIDE R2, R195, R0, c[0x0][0x360] ;  /* 0x0000d800c3022625 */ /* 0x000fcc00078e0200 */
[----:B------:R2:W3:Y:S01]  /*6f50*/  @P2 LDG.E R2, [R2.64] ;  /* 0x0000000e02022981 */ /* 0x0004e2000c1e1900 */
[----:B------:R-:W-:-:S03]  /*6f60*/  UIMAD UR6, UR5, 0x3000, URZ ;  /* 0x00003000050678a4 */ /* 0x000fc6000f8e023f */
[----:B------:R-:W4:Y:S01]  /*6f70*/  S2R R4, SR_CTAID.Y ;  /* 0x0000000000047919 */ /* 0x000f220000002600 */
[----:B------:R-:W-:-:S03]  /*6f80*/  USHF.R.S32.HI UR4, URZ, 0x1f, UR6 ;  /* 0x0000001f3f047899 */ /* 0x000fc60008011406 */
[----:B-1----:R-:W1:Y:S01]  /*6f90*/  S2R R8, SR_TID.X ;  /* 0x0000000000087919 */ /* 0x002e620000002100 */
[----:B--2---:R-:W-:-:S03]  /*6fa0*/  MOV R3, 0x1 ;  /* 0x0000000100037802 */ /* 0x004fc60000000f00 */
[----:B------:R-:W-:Y:S01]  /*6fb0*/  BAR.SYNC.DEFER_BLOCKING 0x1, 0x100 ;  /* 0x0044000000007b1d */ /* 0x000fe20000010000 */
[----:B------:R-:W-:Y:S01]  /*6fc0*/  ISETP.NE.AND P0, PT, R3, c[0x0][0x338], PT ;  /* 0x0000ce0003007a0c */ /* 0x000fe20003f05270 */
[----:B---3--:R-:W-:-:S05]  /*6fd0*/  @P2 IMAD R2, R195, 0x80, R2 ;  /* 0x00000080c3022824 */ /* 0x008fca00078e0202 */
[----:B------:R-:W-:-:S04]  /*6fe0*/  @P2 SHF.R.S32.HI R0, RZ, 0x1f, R2 ;  /* 0x0000001fff002819 */ /* 0x000fc80000011402 */
[----:B------:R-:W-:-:S04]  /*6ff0*/  @P2 LEA.HI R0, R0, R2, RZ, 0x7 ;  /* 0x0000000200002211 */ /* 0x000fc800078f38ff */
[----:B------:R-:W-:Y:S01]  /*7000*/  @P2 SHF.R.S32.HI R6, RZ, 0x7, R0 ;  /* 0x00000007ff062819 */ /* 0x000fe20000011400 */
[----:B----4-:R-:W-:-:S04]  /*7010*/  @P0 IMAD.HI.U32 R0, R4, c[0x0][0x33c], RZ ;  /* 0x0000cf0004000a27 */ /* 0x010fc800078e00ff */
[----:B------:R-:W-:Y:S01]  /*7020*/  @P2 IMAD R6, R6, 0x3000, RZ ;  /* 0x0000300006062824 */ /* 0x000fe200078e02ff */
[----:B------:R-:W-:Y:S02]  /*7030*/  @P0 SHF.R.U32.HI R4, RZ, c[0x0][0x340], R0 ;  /* 0x0000d000ff040a19 */ /* 0x000fe40000011600 */
[----:B-1----:R-:W-:Y:S02]  /*7040*/  SHF.R.S32.HI R0, RZ, 0x1f, R8 ;  /* 0x0000001fff007819 */ /* 0x002fe40000011408 */
        /* <DEDUP_REMOVED lines=125> */
.L_x_1088:
        /* <DEDUP_REMOVED lines=14> */
.L_x_1428:


//--------------------- .text._ZN7cutlass13device_kernelIN5flash19enable_sm80_to_sm89INS1_16FlashAttnBwdSm80INS1_25CollectiveMainloopBwdSm80ILi2ELi2EN4cute5tupleIJNS5_1CILi64EEENS7_ILi128EEENS7_ILi96EEEEEENS_6half_tEfNS_4arch4Sm80ELb0ELb1ELb1ELb1ELb1ELb0ELb0ELb0ELi2ELi2ELi4ELi2ELb0EEENS1_24CollectiveEpilogueBwdGQAISB_fSE_Li256ELb1ELb1EEENS1_19SingleTileSchedulerILb1ELb0ELb0ELi128EEEEEEEEEvNT_6ParamsE --------------------------
	.section	.text._ZN7cutlass13device_kernelIN5flash19enable_sm80_to_sm89INS1_16FlashAttnBwdSm80INS1_25CollectiveMainloopBwdSm80ILi2ELi2EN4cute5tupleIJNS5_1CILi64EEENS7_ILi128EEENS7_ILi96EEEEEENS_6half_tEfNS_4arch4Sm80ELb0ELb1ELb1ELb1ELb1ELb0ELb0ELb0ELi2ELi2ELi4ELi2ELb0EEENS1_24CollectiveEpilogueBwdGQAISB_fSE_Li256ELb1ELb1EEENS1_19SingleTileSchedulerILb1ELb0ELb0ELi128EEEEEEEEEvNT_6ParamsE,"ax",@progbits
	.sectioninfo	@"SHI_REGISTERS=255"
	.align	128
.text._ZN7cutlass13device_kernelIN5flash19enable_sm80_to_sm89INS1_16FlashAttnBwdSm80INS1_25CollectiveMainloopBwdSm80ILi2ELi2EN4cute5tupleIJNS5_1CILi64EEENS7_ILi128EEENS7_ILi96EEEEEENS_6half_tEfNS_4arch4Sm80ELb0ELb1ELb1ELb1ELb1ELb0ELb0ELb0ELi2ELi2ELi4ELi2ELb0EEENS1_24CollectiveEpilogueBwdGQAISB_fSE_Li256ELb1ELb1EEENS1_19SingleTileSchedulerILb1ELb0ELb0ELi128EEEEEEEEEvNT_6ParamsE:
        .type           _ZN7cutlass13device_kernelIN5flash19enable_sm80_to_sm89INS1_16FlashAttnBwdSm80INS1_25CollectiveMainloopBwdSm80ILi2ELi2EN4cute5tupleIJNS5_1CILi64EEENS7_ILi128EEENS7_ILi96EEEEEENS_6half_tEfNS_4arch4Sm80ELb0ELb1ELb1ELb1ELb1ELb0ELb0ELb0ELi2ELi2ELi4ELi2ELb0EEENS1_24CollectiveEpilogueBwdGQAISB_fSE_Li256ELb1ELb1EEENS1_19SingleTileSchedulerILb1ELb0ELb0ELi128EEEEEEEEEvNT_6ParamsE,@function
        .size           _ZN7cutlass13device_kernelIN5flash19enable_sm80_to_sm89INS1_16FlashAttnBwdSm80INS1_25CollectiveMainloopBwdSm80ILi2ELi2EN4cute5tupleIJNS5_1CILi64EEENS7_ILi128EEENS7_ILi96EEEEEENS_6half_tEfNS_4arch4Sm80ELb0ELb1ELb1ELb1ELb1ELb0ELb0ELb0ELi2ELi2ELi4ELi2ELb0EEENS1_24CollectiveEpilogueBwdGQAISB_fSE_Li256ELb1ELb1EEENS1_19SingleTileSchedulerILb1ELb0ELb0ELi128EEEEEEEEEvNT_6ParamsE,(.L_x_1429 - _ZN7cutlass13device_kernelIN5flash19enable_sm80_to_sm89INS1_16FlashAttnBwdSm80INS1_25CollectiveMainloopBwdSm80ILi2ELi2EN4cute5tupleIJNS5_1CILi64EEENS7_ILi128EEENS7_ILi96EEEEEENS_6half_tEfNS_4arch4Sm80ELb0ELb1ELb1ELb1ELb1ELb0ELb0ELb0ELi2ELi2ELi4ELi2ELb0EEENS1_24CollectiveEpilogueBwdGQAISB_fSE_Li256ELb1ELb1EEENS1_19SingleTileSchedulerILb1ELb0ELb0ELi128EEEEEEEEEvNT_6ParamsE)
        .other          _ZN7cutlass13device_kernelIN5flash19enable_sm80_to_sm89INS1_16FlashAttnBwdSm80INS1_25CollectiveMainloopBwdSm80ILi2ELi2EN4cute5tupleIJNS5_1CILi64EEENS7_ILi128EEENS7_ILi96EEEEEENS_6half_tEfNS_4arch4Sm80ELb0ELb1ELb1ELb1ELb1ELb0ELb0ELb0ELi2ELi2ELi4ELi2ELb0EEENS1_24CollectiveEpilogueBwdGQAISB_fSE_Li256ELb1ELb1EEENS1_19SingleTileSchedulerILb1ELb0ELb0ELi128EEEEEEEEEvNT_6ParamsE,@"STO_CUDA_ENTRY STV_DEFAULT"
_ZN7cutlass13device_kernelIN5flash19enable_sm80_to_sm89INS1_16FlashAttnBwdSm80INS1_25CollectiveMainloopBwdSm80ILi2ELi2EN4cute5tupleIJNS5_1CILi64EEENS7_ILi128EEENS7_ILi96EEEEEENS_6half_tEfNS_4arch4Sm80ELb0ELb1ELb1ELb1ELb1ELb0ELb0ELb0ELi2ELi2ELi4ELi2ELb0EEENS1_24CollectiveEpilogueBwdGQAISB_fSE_Li256ELb1ELb1EEENS1_19SingleTileSchedulerILb1ELb0ELb0ELi128EEEEEEEEEvNT_6ParamsE:
        /* <DEDUP_REMOVED lines=17> */
.L_x_1090:
        /* <DEDUP_REMOVED lines=8> */
.L_x_1092:
[----:B------:R-:W-:Y:S02]  /*0190*/  MOV R3, c[0x0][0x3ac] ;  /* 0x0000eb0000037a02 */ /* 0x000fe40000000f00 */
.L_x_1091:
[----:B------:R-:W-:-:S06]  /*01a0*/  USHF.L.U32 UR12, UR5, 0x7, URZ ;  /* 0x00000007050c7899 */ /* 0x000fcc000800063f */
[----:B-----5:R-:W-:-:S04]  /*01b0*/  ISETP.LE.AND P0, PT, R3, UR12, PT ;  /* 0x0000000c03007c0c */ /* 0x020fc8000bf03270 */
[----:B------:R-:W-:Y:S01]  /*01c0*/  SEL R195, R195, 0xffffffff, !P0 ;  /* 0xffffffffc3c37807 */ /* 0x000fe20004000000 */
[----:B------:R-:W-:Y:S05]  /*01d0*/  BRA `(.L_x_1093) ;  /* 0x0000011000007947 */ /* 0x000fea0003800000 */
.L_x_1089:
[----:B--2-4-:R-:W-:-:S04]  /*01e0*/  ISETP.NE.U32.AND P0, PT, RZ, c[0x0][0x3c8], PT ;  /* 0x0000f200ff007a0c */ /* 0x014fc80003f05070 */
[----:B------:R-:W-:-:S13]  /*01f0*/  ISETP.NE.AND.EX P0, PT, RZ, c[0x0][0x3cc], PT, P0 ;  /* 0x0000f300ff007a0c */ /* 0x000fda0003f05300 */
[----:B------:R-:W-:Y:S05]  /*0200*/  @!P0 BRA `(.L_x_1094) ;  /* 0x0000002000008947 */ /* 0x000fea0003800000 */
[----:B------:R1:W5:Y:S01]  /*0210*/  LDG.E R3, [R4.64] ;  /* 0x0000000e04037981 */ /* 0x000362000c1e1900 */
[----:B------:R-:W-:Y:S05]  /*0220*/  BRA `(.L_x_1095) ;  /* 0x0000009000007947 */ /* 0x000fea0003800000 */
.L_x_1094:
        /* <DEDUP_REMOVED lines=8> */
.L_x_1096:
[----:B------:R-:W-:Y:S02]  /*02b0*/  MOV R3, c[0x0][0x3ac] ;  /* 0x0000eb0000037a02 */ /* 0x000fe40000000f00 */
.L_x_1095:
[----:B------:R-:W-:-:S06]  /*02c0*/  USHF.L.U32 UR12, UR5, 0x7, URZ ;  /* 0x00000007050c7899 */ /* 0x000fcc000800063f */
[----:B-----5:R-:W-:-:S04]  /*02d0*/  ISETP.LE.AND P0, PT, R3, UR12, PT ;  /* 0x0000000c03007c0c */ /* 0x020fc8000bf03270 */
[----:B------:R-:W-:-:S04]  /*02e0*/  SEL R195, R195, 0xffffffff, !P0 ;  /* 0xffffffffc3c37807 */ /* 0x000fc80004000000 */
.L_x_1093:
        /* <DEDUP_REMOVED lines=36> */
.L_x_1097:
[----:B--2---:R-:W-:-:S04]  /*0530*/  ISETP.NE.U32.AND P1, PT, RZ, c[0x0][0x2e0], PT ;  /* 0x0000b800ff007a0c */ /* 0x004fc80003f25070 */
[----:B------:R-:W-:-:S13]  /*0540*/  ISETP.NE.AND.EX P1, PT, RZ, c[0x0][0x2e4], PT, P1 ;  /* 0x0000b900ff007a0c */ /* 0x000fda0003f25310 */
[----:B------:R-:W-:Y:S05]  /*0550*/  @!P1 BRA `(.L_x_1098) ;  /* 0x0000004000009947 */ /* 0x000fea0003800000 */
[----:B------:R-:W-:-:S06]  /*0560*/  IMAD.WIDE R8, R195, R8, c[0x0][0x2e0] ;  /* 0x0000b800c3087625 */ /* 0x000fcc00078e0208 */
[----:B------:R-:W2:Y:S02]  /*0570*/  LDG.E R8, [R8.64] ;  /* 0x0000000e08087981 */ /* 0x000ea4000c1e1900 */
[----:B--2---:R1:W2:Y:S01]  /*0580*/  R2UR UR10, R8 ;  /* 0x00000000080a73c2 */ /* 0x0042a200000e0000 */
[----:B------:R-:W-:Y:S05]  /*0590*/  BRA `(.L_x_1099) ;  /* 0x0000006000007947 */ /* 0x000fea0003800000 */
.L_x_1098:
[----:B------:R-:W-:Y:S05]  /*05a0*/  @!P4 BRA `(.L_x_1099) ;  /* 0x000000500000c947 */ /* 0x000fea0003800000 */
[----:B------:R1:W2:Y:S04]  /*05b0*/  LDG.E R8, [R12.64] ;  /* 0x0000000e0c087981 */ /* 0x0002a8000c1e1900 */
[----:B-1----:R-:W3:Y:S01]  /*05c0*/  LDG.E R12, [R12.64+0x4] ;  /* 0x0000040e0c0c7981 */ /* 0x002ee2000c1e1900 */
[----:B--2---:R-:W1:Y:S08]  /*05d0*/  R2UR UR10, R8 ;  /* 0x00000000080a73c2 */ /* 0x004e7000000e0000 */
[----:B---3--:R-:W1:Y:S02]  /*05e0*/  R2UR UR4, R12 ;  /* 0x000000000c0473c2 */ /* 0x008e6400000e0000 */
[----:B-1----:R-:W-:-:S06]  /*05f0*/  UIADD3 UR10, -UR10, UR4, URZ ;  /* 0x000000040a0a7290 */ /* 0x002fcc000fffe13f */
.L_x_1099:
        /* <DEDUP_REMOVED lines=15> */
.L_x_1100:
        /* <DEDUP_REMOVED lines=456> */
.L_x_1103:
[----:B------:R-:W-:Y:S05]  /*2370*/  BSYNC B0 ;  /* 0x0000000000007941 */ /* 0x000fea0003800000 */
.L_x_1102:
        /* <DEDUP_REMOVED lines=85> */
.L_x_1122:
        /* <DEDUP_REMOVED lines=173> */
.L_x_1106:
[----:B------:R-:W-:Y:S04]  /*33a0*/  MOV R4, 0x1 ;  /* 0x0000000100047802 */ /* 0x000fe80000000f00 */
[----:B------:R-:W-:Y:S11]  /*33b0*/  ISETP.NE.AND P0, PT, R4, c[0x0][0x2a8], PT ;  /* 0x0000aa0004007a0c */ /* 0x000ff60003f05270 */
[----:B------:R-:W-:Y:S02]  /*33c0*/  @!UPT UIADD3 URZ, URZ, URZ, URZ ;  /* 0x0000003f3f3ff290 */ /* 0x000fe4000fffe03f */
[----:B------:R-:W-:Y:S05]  /*33d0*/  @P0 IMAD.HI.U32 R4, R6, c[0x0][0x2ac], RZ ;  /* 0x0000ab0006040a27 */ /* 0x000fea00078e00ff */
[----:B------:R-:W-:Y:S02]  /*33e0*/  @P0 SHF.R.U32.HI R6, RZ, c[0x0][0x2b0], R4 ;  /* 0x0000ac00ff060a19 */ /* 0x000fe40000011604 */
.L_x_1107:
[----:B------:R-:W-:Y:S05]  /*33f0*/  BSYNC B0 ;  /* 0x0000000000007941 */ /* 0x000fea0003800000 */
.L_x_1105:
[----:B------:R-:W-:Y:S04]  /*3400*/  IMAD.MOV.U32 R4, RZ, RZ, c[0x0][0x2a8] ;  /* 0x0000aa00ff047624 */ /* 0x000fe800078e00ff */
[----:B------:R-:W-:Y:S02]  /*3410*/  IMAD R4, R6, R4, -UR12 ;  /* 0x8000000c06047e24 */ /* 0x000fe4000f8e0204 */
[----:B------:R-:W-:Y:S03]  /*3420*/  IMAD.IADD R6, R214, 0x1, R5 ;  /* 0x00000001d6067824 */ /* 0x000fe600078e0205 */
[----:B------:R-:W-:Y:S04]  /*3430*/  IADD3 R248, -R211, R4, RZ ;  /* 0x00000004d3f87210 */ /* 0x000fe80007ffe1ff */
[----:B------:R-:W-:Y:S02]  /*3440*/  IADD3 R4, R248, c[0x0][0x2a8], RZ ;  /* 0x0000aa00f8047a10 */ /* 0x000fe40007ffe0ff */
[----:B------:R-:W-:Y:S02]  /*3450*/  IMNMX R248, R6, R248, !PT ;  /* 0x000000f806f87217 */ /* 0x000fe40007800200 */
[----:B------:R-:W-:Y:S02]  /*3460*/  IMNMX R247, R247, R4, PT ;  /* 0x00000004f7f77217 */ /* 0x000fe40003800200 */
.L_x_1104:
        /* <DEDUP_REMOVED lines=18> */
.L_x_1110:
[----:B------:R-:W-:Y:S04]  /*3590*/  MOV R4, 0x1 ;  /* 0x0000000100047802 */ /* 0x000fe80000000f00 */
[----:B------:R-:W-:Y:S11]  /*35a0*/  ISETP.NE.AND P0, PT, R4, c[0x0][0x2a8], PT ;  /* 0x0000aa0004007a0c */ /* 0x000ff60003f05270 */
[----:B------:R-:W-:Y:S02]  /*35b0*/  @!UPT UIADD3 URZ, URZ, URZ, URZ ;  /* 0x0000003f3f3ff290 */ /* 0x000fe4000fffe03f */
[----:B------:R-:W-:Y:S05]  /*35c0*/  @P0 IMAD.HI.U32 R4, R6, c[0x0][0x2ac], RZ ;  /* 0x0000ab0006040a27 */ /* 0x000fea00078e00ff */
[----:B------:R-:W-:Y:S02]  /*35d0*/  @P0 SHF.R.U32.HI R6, RZ, c[0x0][0x2b0], R4 ;  /* 0x0000ac00ff060a19 */ /* 0x000fe40000011604 */
.L_x_1111:
[----:B------:R-:W-:Y:S05]  /*35e0*/  BSYNC B0 ;  /* 0x0000000000007941 */ /* 0x000fea0003800000 */
.L_x_1109:
[----:B------:R-:W-:Y:S04]  /*35f0*/  IMAD.MOV.U32 R4, RZ, RZ, c[0x0][0x2a8] ;  /* 0x0000aa00ff047624 */ /* 0x000fe800078e00ff */
[----:B------:R-:W-:Y:S04]  /*3600*/  IMAD R6, R6, R4, -UR12 ;  /* 0x8000000c06067e24 */ /* 0x000fe8000f8e0204 */
[----:B------:R-:W-:Y:S05]  /*3610*/  IMAD.IADD R6, R6, 0x1, -R211 ;  /* 0x0000000106067824 */ /* 0x000fea00078e0ad3 */
[----:B------:R-:W-:Y:S02]  /*3620*/  IADD3 R4, R6, c[0x0][0x2a8], RZ ;  /* 0x0000aa0006047a10 */ /* 0x000fe40007ffe0ff */
[----:B------:R-:W-:Y:S02]  /*3630*/  IMNMX R242, R242, R6, !PT ;  /* 0x00000006f2f27217 */ /* 0x000fe40007800200 */
[----:B------:R-:W-:Y:S02]  /*3640*/  IMNMX R240, R240, R4, PT ;  /* 0x00000004f0f07217 */ /* 0x000fe40003800200 */
.L_x_1108:
        /* <DEDUP_REMOVED lines=18> */
.L_x_1114:
[----:B------:R-:W-:Y:S04]  /*3770*/  MOV R4, 0x1 ;  /* 0x0000000100047802 */ /* 0x000fe80000000f00 */
[----:B------:R-:W-:Y:S11]  /*3780*/  ISETP.NE.AND P0, PT, R4, c[0x0][0x2a8], PT ;  /* 0x0000aa0004007a0c */ /* 0x000ff60003f05270 */
[----:B------:R-:W-:Y:S02]  /*3790*/  @!UPT UIADD3 URZ, URZ, URZ, URZ ;  /* 0x0000003f3f3ff290 */ /* 0x000fe4000fffe03f */
[----:B------:R-:W-:Y:S05]  /*37a0*/  @P0 IMAD.HI.U32 R4, R6, c[0x0][0x2ac], RZ ;  /* 0x0000ab0006040a27 */ /* 0x000fea00078e00ff */
[----:B------:R-:W-:Y:S02]  /*37b0*/  @P0 SHF.R.U32.HI R6, RZ, c[0x0][0x2b0], R4 ;  /* 0x0000ac00ff060a19 */ /* 0x000fe40000011604 */
.L_x_1115:
[----:B------:R-:W-:Y:S05]  /*37c0*/  BSYNC B0 ;  /* 0x0000000000007941 */ /* 0x000fea0003800000 */
.L_x_1113:
[----:B------:R-:W-:Y:S04]  /*37d0*/  IMAD.MOV.U32 R4, RZ, RZ, c[0x0][0x2a8] ;  /* 0x0000aa00ff047624 */ /* 0x000fe800078e00ff */
[----:B------:R-:W-:Y:S04]  /*37e0*/  IMAD R6, R6, R4, -UR12 ;  /* 0x8000000c06067e24 */ /* 0x000fe8000f8e0204 */
[----:B------:R-:W-:Y:S05]  /*37f0*/  IMAD.IADD R6, R6, 0x1, -R211 ;  /* 0x0000000106067824 */ /* 0x000fea00078e0ad3 */
[----:B------:R-:W-:Y:S02]  /*3800*/  IADD3 R4, R6, c[0x0][0x2a8], RZ ;  /* 0x0000aa0006047a10 */ /* 0x000fe40007ffe0ff */
[----:B------:R-:W-:Y:S02]  /*3810*/  IMNMX R239, R239, R6, !PT ;  /* 0x00000006efef7217 */ /* 0x000fe40007800200 */
[----:B------:R-:W-:Y:S02]  /*3820*/  IMNMX R237, R237, R4, PT ;  /* 0x00000004eded7217 */ /* 0x000fe40003800200 */
.L_x_1112:
        /* <DEDUP_REMOVED lines=18> */
.L_x_1118:
[----:B------:R-:W-:Y:S04]  /*3950*/  MOV R4, 0x1 ;  /* 0x0000000100047802 */ /* 0x000fe80000000f00 */
[----:B------:R-:W-:Y:S11]  /*3960*/  ISETP.NE.AND P0, PT, R4, c[0x0][0x2a8], PT ;  /* 0x0000aa0004007a0c */ /* 0x000ff60003f05270 */
[----:B------:R-:W-:Y:S02]  /*3970*/  @!UPT UIADD3 URZ, URZ, URZ, URZ ;  /* 0x0000003f3f3ff290 */ /* 0x000fe4000fffe03f */
[----:B------:R-:W-:Y:S05]  /*3980*/  @P0 IMAD.HI.U32 R4, R5, c[0x0][0x2ac], RZ ;  /* 0x0000ab0005040a27 */ /* 0x000fea00078e00ff */
[----:B------:R-:W-:Y:S02]  /*3990*/  @P0 SHF.R.U32.HI R5, RZ, c[0x0][0x2b0], R4 ;  /* 0x0000ac00ff050a19 */ /* 0x000fe40000011604 */
.L_x_1119:
[----:B------:R-:W-:Y:S05]  /*39a0*/  BSYNC B0 ;  /* 0x0000000000007941 */ /* 0x000fea0003800000 */
.L_x_1117:
[----:B------:R-:W-:Y:S04]  /*39b0*/  IMAD.MOV.U32 R4, RZ, RZ, c[0x0][0x2a8] ;  /* 0x0000aa00ff047624 */ /* 0x000fe800078e00ff */
[----:B------:R-:W-:Y:S04]  /*39c0*/  IMAD R5, R5, R4, -UR12 ;  /* 0x8000000c05057e24 */ /* 0x000fe8000f8e0204 */
[----:B------:R-:W-:Y:S05]  /*39d0*/  IMAD.IADD R5, R5, 0x1, -R211 ;  /* 0x0000000105057824 */ /* 0x000fea00078e0ad3 */
[----:B------:R-:W-:Y:S02]  /*39e0*/  IADD3 R4, R5, c[0x0][0x2a8], RZ ;  /* 0x0000aa0005047a10 */ /* 0x000fe40007ffe0ff */
[----:B------:R-:W-:Y:S02]  /*39f0*/  IMNMX R235, R235, R5, !PT ;  /* 0x00000005ebeb7217 */ /* 0x000fe40007800200 */
[----:B------:R-:W-:Y:S02]  /*3a00*/  IMNMX R236, R236, R4, PT ;  /* 0x00000004ecec7217 */ /* 0x000fe40003800200 */
.L_x_1116:
        /* <DEDUP_REMOVED lines=54> */
.L_x_1120:
        /* <DEDUP_REMOVED lines=554> */
.L_x_1121:
        /* <DEDUP_REMOVED lines=239> */
.L_x_1101:
[----:B------:R-:W-:Y:S05]  /*6f00*/  @P2 EXIT ;  /* 0x000000000000294d */ /* 0x000fea0003800000 */
[----:B------:R-:W-:-:S04]  /*6f10*/  ISETP.NE.U32.AND P1, PT, RZ, c[0x0][0x360], PT ;  /* 0x0000d800ff007a0c */ /* 0x000fc80003f25070 */
[----:B------:R-:W-:-:S13]  /*6f20*/  ISETP.NE.AND.EX P1, PT, RZ, c[0x0][0x364], PT, P1 ;  /* 0x0000d900ff007a0c */ /* 0x000fda0003f25310 */
[----:B------:R-:W-:-:S04]  /*6f30*/  @P1 IMAD.MOV.U32 R0, RZ, RZ, 0x4 ;  /* 0x00000004ff001424 */ /* 0x000fc800078e00ff */
[----:B------:R-:W-:-:S05]  /*6f40*/  @P1 IMAD.WIDE R2, R195, R0, c[0x0][0x360] ;  /* 0x0000d800c3021625 */ /* 0x000fca00078e0200 */
[----:B------:R2:W3:Y:S01]  /*6f50*/  @P1 LDG.E R0, [R2.64] ;  /* 0x0000000e02001981 */ /* 0x0004e2000c1e1900 */
[----:B------:R-:W-:Y:S01]  /*6f60*/  ULDC UR6, c[0x0][0x358] ;  /* 0x0000d60000067ab9 */ /* 0x000fe20000000800 */
[----:B------:R-:W-:Y:S01]  /*6f70*/  IMAD R4, R195, c[0x0][0x2f4], RZ ;  /* 0x0000bd00c3047a24 */ /* 0x000fe200078e02ff */
[----:B------:R-:W-:Y:S01]  /*6f80*/  UIMAD UR6, UR5, UR6, URZ ;  /* 0x00000006050672a4 */ /* 0x000fe2000f8e023f */
[----:B------:R-:W-:Y:S01]  /*6f90*/  BSSY B0, `(.L_x_1123) ;  /* 0x0000028000007945 */ /* 0x000fe20003800000 */
[----:B------:R-:W-:Y:S02]  /*6fa0*/  ULDC UR4, c[0x0][0x2f4] ;  /* 0x0000bd0000047ab9 */ /* 0x000fe40000000800 */
[----:B------:R-:W-:-:S04]  /*6fb0*/  UIMAD UR6, UR6, UR4, URZ ;  /* 0x00000004060672a4 */ /* 0x000fc8000f8e023f */
[----:B------:R-:W-:Y:S01]  /*6fc0*/  USHF.R.S32.HI UR4, URZ, 0x1f, UR6 ;  /* 0x0000001f3f047899 */ /* 0x000fe20008011406 */
[----:B--2---:R-:W2:Y:S01]  /*6fd0*/  S2R R3, SR_CTAID.Y ;  /* 0x0000000000037919 */ /* 0x004ea20000002600 */
[----:B------:R-:W-:-:S03]  /*6fe0*/  IMAD.MOV.U32 R2, RZ, RZ, 0x1 ;  /* 0x00000001ff027424 */ /* 0x000fc600078e00ff */
[----:B------:R-:W-:Y:S02]  /*6ff0*/  BAR.SYNC.DEFER_BLOCKING 0x1, 0x100 ;  /* 0x0044000000007b1d */ /* 0x000fe40000010000 */
[----:B------:R-:W-:-:S04]  /*7000*/  ISETP.NE.AND P0, PT, R2, c[0x0][0x338], PT ;  /* 0x0000ce0002007a0c */ /* 0x000fc80003f05270 */
[----:B------:R-:W4:Y:S09]  /*7010*/  S2R R2, SR_TID.X ;  /* 0x0000000000027919 */ /* 0x000f320000002100 */
[----:B--2---:R-:W-:-:S04]  /*7020*/  @P0 IMAD.HI.U32 R5, R3, c[0x0][0x33c], RZ ;  /* 0x0000cf0003050a27 */ /* 0x004fc800078e00ff */
[----:B------:R-:W-:Y:S01]  /*7030*/  IMAD.MOV.U32 R9, RZ, RZ, R3 ;  /* 0x000000ffff097224 */ /* 0x000fe200078e0003 */
[----:B------:R-:W-:Y:S02]  /*7040*/  @P0 SHF.R.U32.HI R9, RZ, c[0x0][0x340], R5 ;  /* 0x0000d000ff090a19 */ /* 0x000fe40000011605 */
[----:B------:R-:W-:Y:S02]  /*7050*/  SHF.R.S32.HI R5, RZ, 0x1f, R4 ;  /* 0x0000001fff057819 */ /* 0x000fe40000011404 */
[--C-:B------:R-:W-:Y:S01]  /*7060*/  IADD3 R4, P2, P0, R4, UR6, R9.reuse ;  /* 0x0000000604047c10 */ /* 0x100fe2000f85e009 */
[--C-:B------:R-:W-:Y:S01]  /*7070*/  IMAD.MOV R7, RZ, RZ, -R9.reuse ;  /* 0x000000ffff077224 */ /* 0x100fe200078e0a09 */
[----:B------:R-:W-:-:S03]  /*7080*/  SHF.R.S32.HI R6, RZ, 0x1f, R9 ;  /* 0x0000001fff067819 */ /* 0x000fc60000011409 */
[----:B------:R-:W-:Y:S01]  /*7090*/  IMAD R7, R7, c[0x0][0x338], R3 ;  /* 0x0000ce0007077a24 */ /* 0x000fe200078e0203 */
[----:B------:R-:W-:Y:S02]  /*70a0*/  IADD3.X R5, R5, UR4, R6, P2, P0 ;  /* 0x0000000405057c10 */ /* 0x000fe400097e0406 */
[----:B----4-:R-:W-:Y:S02]  /*70b0*/  ISETP.NE.AND P2, PT, R2, RZ, PT ;  /* 0x000000ff0200720c */ /* 0x010fe40003f45270 */
[C---:B------:R-:W-:Y:S01]  /*70c0*/  SHF.L.U64.HI R5, R4.reuse, 0x2, R5 ;  /* 0x0000000204057819 */ /* 0x040fe20000010205 */
[----:B------:R-:W-:-:S05]  /*70d0*/  IMAD.SHL.U32 R4, R4, 0x4, RZ ;  /* 0x0000000404047824 */ /* 0x000fca00078e00ff */
[----:B------:R-:W-:-:S04]  /*70e0*/  IADD3 R10, P0, R4, c[0x0][0x350], RZ ;  /* 0x0000d400040a7a10 */ /* 0x000fc80007f1e0ff */
[----:B------:R-:W-:Y:S01]  /*70f0*/  IADD3.X R11, R5, c[0x0][0x354], RZ, P0, !PT ;  /* 0x0000d500050b7a10 */ /* 0x000fe200007fe4ff */
[----:B---3--:R-:W-:-:S05]  /*7100*/  @P1 IMAD R0, R195, 0x80, R0 ;  /* 0x00000080c3001824 */ /* 0x008fca00078e0200 */
[----:B-1----:R-:W-:-:S04]  /*7110*/  @P1 SHF.R.S32.HI R8, RZ, 0x1f, R0 ;  /* 0x0000001fff081819 */ /* 0x002fc80000011400 */
[----:B------:R-:W-:Y:S02]  /*7120*/  @P1 LEA.HI R8, R8, R0, RZ, 0x7 ;  /* 0x0000000008081211 */ /* 0x000fe400078f38ff */
[----:B------:R-:W-:Y:S02]  /*7130*/  SHF.R.S32.HI R0, RZ, 0x1f, R195 ;  /* 0x0000001fff007819 */ /* 0x000fe400000114c3 */
[----:B------:R-:W-:Y:S02]  /*7140*/  @P1 SHF.R.S32.HI R8, RZ, 0x7, R8 ;  /* 0x00000007ff081819 */ /* 0x000fe40000011408 */
[----:B------:R-:W-:Y:S02]  /*7150*/  SEL R0, R0, RZ, !P1 ;  /* 0x000000ff00007207 */ /* 0x000fe40004800000 */
[----:B------:R-:W-:Y:S01]  /*7160*/  SEL R195, R195, RZ, !P1 ;  /* 0x000000ffc3c37207 */ /* 0x000fe20004800000 */
[----:B------:R-:W-:-:S04]  /*7170*/  @P1 IMAD R8, R8, 0x3000, RZ ;  /* 0x0000300008081824 */ /* 0x000fc800078e02ff */
[--C-:B------:R-:W-:Y:S01]  /*7180*/  @P1 IMAD.MOV.U32 R12, RZ, RZ, R8.reuse ;  /* 0x000000ffff0c1224 */ /* 0x100fe200078e0008 */
[----:B------:R-:W-:Y:S01]  /*7190*/  @P1 SHF.R.S32.HI R13, RZ, 0x1f, R8 ;  /* 0x0000001fff0d1819 */ /* 0x000fe20000011408 */
[----:B------:R-:W-:Y:S01]  /*71a0*/  @!P1 CS2R R12, SRZ ;  /* 0x00000000000c9805 */ /* 0x000fe2000001ff00 */
[----:B------:R-:W-:Y:S05]  /*71b0*/  @P2 BRA `(.L_x_1124) ;  /* 0x0000005000002947 */ /* 0x000fea0003800000 */
.L_x_1125:
[----:B------:R-:W2:Y:S01]  /*71c0*/  LDG.E.STRONG.GPU R3, [R10.64] ;  /* 0x0000000e0a037981 */ /* 0x000ea2000c1ef900 */
[----:B------:R-:W-:Y:S01]  /*71d0*/  YIELD ;  /* 0x0000000000007946 */ /* 0x000fe20003800000 */
[----:B--2---:R-:W-:Y:S01]  /*71e0*/  ISETP.NE.AND P0, PT, R3, R7, PT ;  /* 0x000000070300720c */ /* 0x004fe20003f05270 */
[----:B------:R-:W-:-:S12]  /*71f0*/  CCTL.IVALL ;  /* 0x00000000ff00798f */ /* 0x000fd80002000000 */
[----:B------:R-:W-:Y:S05]  /*7200*/  @P0 BRA `(.L_x_1125) ;  /* 0xffffffb000000947 */ /* 0x000fea000383ffff */
.L_x_1124:
[----:B------:R-:W-:Y:S05]  /*7210*/  BSYNC B0 ;  /* 0x0000000000007941 */ /* 0x000fea0003800000 */
.L_x_1123:
[----:B------:R-:W-:Y:S01]  /*7220*/  MOV R8, 0xffffffff ;  /* 0xffffffff00087802 */ /* 0x000fe20000000f00 */
[----:B------:R-:W-:Y:S05]  /*7230*/  BRA.CONV ~URZ, `(.L_x_1126) ;  /* 0x000000237f007947 */ /* 0x000fea000b800000 */
[----:B------:R-:W-:Y:S02]  /*7240*/  MOV R3, 0x7260 ;  /* 0x0000726000037802 */ /* 0x000fe40000000f00 */
[----:B------:R-:W-:Y:S05]  /*7250*/  CALL.REL.NOINC `($__internal_9_$__cuda_sm70_warpsync) ;  /* 0x00000a9000007944 */ /* 0x000fea0003c00000 */
.L_x_1126:
        /* <DEDUP_REMOVED lines=66> */
[----:B-1----:R-:W-:Y:S05]  /*7680*/  CALL.REL.NOINC `($__internal_9_$__cuda_sm70_warpsync) ;  /* 0x0000066000007944 */ /* 0x002fea0003c00000 */
.L_x_1127:
        /* <DEDUP_REMOVED lines=12> */
.L_x_1129:
[----:B------:R-:W-:Y:S05]  /*7750*/  BSYNC B0 ;  /* 0x0000000000007941 */ /* 0x000fea0003800000 */
.L_x_1128:
[----:B------:R-:W-:Y:S01]  /*7760*/  IADD3 R4, P0, R4, c[0x0][0x348], RZ ;  /* 0x0000d20004047a10 */ /* 0x000fe20007f1e0ff */
[----:B------:R-:W-:Y:S03]  /*7770*/  BSSY B0, `(.L_x_1130) ;  /* 0x0000008000007945 */ /* 0x000fe60003800000 */
[----:B------:R-:W-:Y:S01]  /*7780*/  IADD3.X R5, R5, c[0x0][0x34c], RZ, P0, !PT ;  /* 0x0000d30005057a10 */ /* 0x000fe200007fe4ff */
[----:B------:R-:W-:Y:S05]  /*7790*/  @P2 BRA `(.L_x_1131) ;  /* 0x0000005000002947 */ /* 0x000fea0003800000 */
.L_x_1132:
[----:B--2---:R-:W2:Y:S01]  /*77a0*/  LDG.E.STRONG.GPU R2, [R4.64] ;  /* 0x0000000e04027981 */ /* 0x004ea2000c1ef900 */
[----:B------:R-:W-:Y:S01]  /*77b0*/  YIELD ;  /* 0x0000000000007946 */ /* 0x000fe20003800000 */
[----:B--2---:R-:W-:Y:S01]  /*77c0*/  ISETP.NE.AND P0, PT, R2, R7, PT ;  /* 0x000000070200720c */ /* 0x004fe20003f05270 */
[----:B------:R-:W-:-:S12]  /*77d0*/  CCTL.IVALL ;  /* 0x00000000ff00798f */ /* 0x000fd80002000000 */
[----:B------:R-:W-:Y:S05]  /*77e0*/  @P0 BRA `(.L_x_1132) ;  /* 0xffffffb000000947 */ /* 0x000fea000383ffff */
.L_x_1131:
[----:B------:R-:W-:Y:S05]  /*77f0*/  BSYNC B0 ;  /* 0x0000000000007941 */ /* 0x000fea0003800000 */
.L_x_1130:
[----:B------:R-:W-:Y:S05]  /*7800*/  BRA.CONV ~URZ, `(.L_x_1133) ;  /* 0x000000237f007947 */ /* 0x000fea000b800000 */
[----:B------:R-:W-:Y:S02]  /*7810*/  MOV R3, 0x7830 ;  /* 0x0000783000037802 */ /* 0x000fe40000000f00 */
[----:B-12---:R-:W-:Y:S05]  /*7820*/  CALL.REL.NOINC `($__internal_9_$__cuda_sm70_warpsync) ;  /* 0x000004c000007944 */ /* 0x006fea0003c00000 */
.L_x_1133:
[----:B--2---:R-:W-:Y:S01]  /*7830*/  MOV R2, R12 ;  /* 0x0000000c00027202 */ /* 0x004fe20000000f00 */
        /* <DEDUP_REMOVED lines=62> */
[----:B-12---:R-:W-:Y:S05]  /*7c20*/  CALL.REL.NOINC `($__internal_9_$__cuda_sm70_warpsync) ;  /* 0x000000c000007944 */ /* 0x006fea0003c00000 */
.L_x_1134:
        /* <DEDUP_REMOVED lines=12> */
        .weak           $__internal_9_$__cuda_sm70_warpsync
        .type           $__internal_9_$__cuda_sm70_warpsync,@function
        .size           $__internal_9_$__cuda_sm70_warpsync,(.L_x_1429 - $__internal_9_$__cuda_sm70_warpsync)
$__internal_9_$__cuda_sm70_warpsync:
[----:B------:R-:W-:Y:S01]  /*7cf0*/  MOV R14, R3 ;  /* 0x00000003000e7202 */ /* 0x000fe20000000f00 */
[----:B------:R-:W-:Y:S04]  /*7d00*/  WARPSYNC R8 ;  /* 0x0000000800007348 */ /* 0x000fe80003800000 */
[----:B------:R-:W-:-:S04]  /*7d10*/  MOV R15, 0x0 ;  /* 0x00000000000f7802 */ /* 0x000fc80000000f00 */
[----:B------:R-:W-:Y:S05]  /*7d20*/  RET.REL.NODEC R14 `(_ZN7cutlass13device_kernelIN5flash19enable_sm80_to_sm89INS1_16FlashAttnBwdSm80INS1_25CollectiveMainloopBwdSm80ILi2ELi2EN4cute5tupleIJNS5_1CILi64EEENS7_ILi128EEENS7_ILi96EEEEEENS_6half_tEfNS_4arch4Sm80ELb0ELb1ELb1ELb1ELb1ELb0ELb0ELb0ELi2ELi2ELi4ELi2ELb0EEENS1_24CollectiveEpilogueBwdGQAISB_fSE_Li256ELb1ELb1EEENS1_19SingleTileSchedulerILb1ELb0ELb0ELi128EEEEEEEEEvNT_6ParamsE) ;  /* 0xffff82d00e007950 */ /* 0x000fea0003c3ffff */
.L_x_1135:
        /* <DEDUP_REMOVED lines=13> */
.L_x_1429:


//--------------------- .text._ZN7cutlass13device_kernelIN5flash19enable_sm80_to_sm89INS1_16FlashAttnBwdSm80INS1_25CollectiveMainloopBwdSm80ILi2ELi2EN4cute5tupleIJNS5_1CILi64EEENS7_ILi128EEENS7_ILi96EEEEEENS_6half_tEfNS_4arch4Sm80ELb1ELb0ELb1ELb0ELb0ELb0ELb0ELb0ELi2ELi2ELi4ELi2ELb0EEENS1_21CollectiveEpilogueBwdISB_SC_SE_Li256ELb0ELb0ELi2EEENS1_25SingleTileBwdLPTSchedulerILb0ELi128ELb0EEEEEEEEEvNT_6ParamsE --------------------------
	.section	.text._ZN7cutlass13device_kernelIN5flash19enable_sm80_to_sm89INS1_16FlashAttnBwdSm80INS1_25CollectiveMainloopBwdSm80ILi2ELi2EN4cute5tupleIJNS5_1CILi64EEENS7_ILi128EEENS7_ILi96EEEEEENS_6half_tEfNS_4arch4Sm80ELb1ELb0ELb1ELb0ELb0ELb0ELb0ELb0ELi2ELi2ELi4ELi2ELb0EEENS1_21CollectiveEpilogueBwdISB_SC_SE_Li256ELb0ELb0ELi2EEENS1_25SingleTileBwdLPTSchedulerILb0ELi128ELb0EEEEEEEEEvNT_6ParamsE,"ax",@progbits
	.sectioninfo	@"SHI_REGISTERS=253"
	.align	128
.text._ZN7cutlass13device_kernelIN5flash19enable_sm80_to_sm89INS1_16FlashAttnBwdSm80INS1_25CollectiveMainloopBwdSm80ILi2ELi2EN4cute5tupleIJNS5_1CILi64EEENS7_ILi128EEENS7_ILi96EEEEEENS_6half_tEfNS_4arch4Sm80ELb1ELb0ELb1ELb0ELb0ELb0ELb0ELb0ELi2ELi2ELi4ELi2ELb0EEENS1_21CollectiveEpilogueBwdISB_SC_SE_Li256ELb0ELb0ELi2EEENS1_25SingleTileBwdLPTSchedulerILb0ELi128ELb0EEEEEEEEEvNT_6ParamsE:
        .type           _ZN7cutlass13device_kernelIN5flash19enable_sm80_to_sm89INS1_16FlashAttnBwdSm80INS1_25CollectiveMainloopBwdSm80ILi2ELi2EN4cute5tupleIJNS5_1CILi64EEENS7_ILi128EEENS7_ILi96EEEEEENS_6half_tEfNS_4arch4Sm80ELb1ELb0ELb1ELb0ELb0ELb0ELb0ELb0ELi2ELi2ELi4ELi2ELb0EEENS1_21CollectiveEpilogueBwdISB_SC_SE_Li256ELb0ELb0ELi2EEENS1_25SingleTileBwdLPTSchedulerILb0ELi128ELb0EEEEEEEEEvNT_6ParamsE,@function
        .size           _ZN7cutlass13device_kernelIN5flash19enable_sm80_to_sm89INS1_16FlashAttnBwdSm80INS1_25CollectiveMainloopBwdSm80ILi2ELi2EN4cute5tupleIJNS5_1CILi64EEENS7_ILi128EEENS7_ILi96EEEEEENS_6half_tEfNS_4arch4Sm80ELb1ELb0ELb1ELb0ELb0ELb0ELb0ELb0ELi2ELi2ELi4ELi2ELb0EEENS1_21CollectiveEpilogueBwdISB_SC_SE_Li256ELb0ELb0ELi2EEENS1_25SingleTileBwdLPTSchedulerILb0ELi128ELb0EEEEEEEEEvNT_6ParamsE,(.L_x_1431 - _ZN7cutlass13device_kernelIN5flash19enable_sm80_to_sm89INS1_16FlashAttnBwdSm80INS1_25CollectiveMainloopBwdSm80ILi2ELi2EN4cute5tupleIJNS5_1CILi64EEENS7_ILi128EEENS7_ILi96EEEEEENS_6half_tEfNS_4arch4Sm80ELb1ELb0ELb1ELb0ELb0ELb0ELb0ELb0ELi2ELi2ELi4ELi2ELb0EEENS1_21CollectiveEpilogueBwdISB_SC_SE_Li256ELb0ELb0ELi2EEENS1_25SingleTileBwdLPTSchedulerILb0ELi128ELb0EEEEEEEEEvNT_6ParamsE)
        .other          _ZN7cutlass13device_kernelIN5flash19enable_sm80_to_sm89INS1_16FlashAttnBwdSm80INS1_25CollectiveMainloopBwdSm80ILi2ELi2EN4cute5tupleIJNS5_1CILi64EEENS7_ILi128EEENS7_ILi96EEEEEENS_6half_tEfNS_4arch4Sm80ELb1ELb0ELb1ELb0ELb0ELb0ELb0ELb0ELi2ELi2ELi4ELi2ELb0EEENS1_21CollectiveEpilogueBwdISB_SC_SE_Li256ELb0ELb0ELi2EEENS1_25SingleTileBwdLPTSchedulerILb0ELi128ELb0EEEEEEEEEvNT_6ParamsE,@"STO_CUDA_ENTRY STV_DEFAULT"
_ZN7cutlass13device_kernelIN5flash19enable_sm80_to_sm89INS1_16FlashAttnBwdSm80INS1_25CollectiveMainloopBwdSm80ILi2ELi2EN4cute5tupleIJNS5_1CILi64EEENS7_ILi128EEENS7_ILi96EEEEEENS_6half_tEfNS_4arch4Sm80ELb1ELb0ELb1ELb0ELb0ELb0ELb0ELb0ELi2ELi2ELi4ELi2ELb0EEENS1_21CollectiveEpilogueBwdISB_SC_SE_Li256ELb0ELb0ELi2EEENS1_25SingleTileBwdLPTSchedulerILb0ELi128ELb0EEEEEEEEEvNT_6ParamsE:
[----:B------:R-:W-:Y:S02]  /*0000*/  MOV R1, c[0x0][0x28] ;  /* 0x00000a0000017a02 */ /* 0x000fe40000000f00 */
[----:B------:R-:W1:Y:S01]  /*0010*/  S2R R198, SR_TID.X ;  /* 0x0000000000c67919 */ /* 0x000e620000002100 */
[----:B------:R-:W2:Y:S01]  /*0020*/  S2UR UR7, SR_CTAID.X ;  /* 0x00000000000779c3 */ /* 0x000ea20000002500 */
[----:B-1----:R-:W-:-:S06]  /*0030*/  SHF.R.U32.HI R0, RZ, 0x5, R198 ;  /* 0x00000005ff007819 */ /* 0x002fcc00000116c6 */
        /* <DEDUP_REMOVED lines=23> */
.L_x_1137:
[----:B------:R-:W-:Y:S02]  /*01b0*/  ULDC UR8, c[0x0][0x3ac] ;  /* 0x0000eb0000087ab9 */ /* 0x000fe40000000800 */
[----:B------:R-:W-:Y:S02]  /*01c0*/  UISETP.NE.AND UP0, UPT, UR8, 0x1, UPT ;  /* 0x000000010800788c */ /* 0x000fe4000bf05270 */
[----:B------:R-:W-:Y:S02]  /*01d0*/  ULDC.64 UR4, c[0x0][0x3b0] ;  /* 0x0000ec0000047ab9 */ /* 0x000fe40000000a00 */
[----:B------:R-:W-:Y:S02]  /*01e0*/  UIMAD.WIDE.U32 UR10, UR7, UR4, URZ ;  /* 0x00000004070a72a5 */ /* 0x000fe4000f8e003f */
[----:B------:R-:W-:-:S05]  /*01f0*/  UMOV UR18, UR7 ;  /* 0x0000000700127c82 */ /* 0x000fca0008000000 */
[----:B------:R-:W-:-:S04]  /*0200*/  @UP0 USHF.R.U32.HI UR18, URZ, UR5, UR11 ;  /* 0x000000053f120299 */ /* 0x000fc8000801160b */
[----:B------:R-:W-:Y:S02]  /*0210*/  UIMAD UR8, UR18, UR8, URZ ;  /* 0x00000008120872a4 */ /* 0x000fe4000f8e023f */
.L_x_1138:
        /* <DEDUP_REMOVED lines=11> */
.L_x_1136:
        /* <DEDUP_REMOVED lines=20> */
.L_x_1140:
[----:B------:R-:W-:Y:S02]  /*0410*/  ULDC UR8, c[0x0][0x3ac] ;  /* 0x0000eb0000087ab9 */ /* 0x000fe40000000800 */
[----:B------:R-:W-:Y:S02]  /*0420*/  UISETP.NE.AND UP0, UPT, UR8, 0x1, UPT ;  /* 0x000000010800788c */ /* 0x000fe4000bf05270 */
[----:B------:R-:W-:Y:S02]  /*0430*/  ULDC.64 UR4, c[0x0][0x3b0] ;  /* 0x0000ec0000047ab9 */ /* 0x000fe40000000a00 */
[----:B------:R-:W-:Y:S02]  /*0440*/  UIMAD.WIDE.U32 UR10, UR7, UR4, URZ ;  /* 0x00000004070a72a5 */ /* 0x000fe4000f8e003f */
[----:B------:R-:W-:-:S05]  /*0450*/  UMOV UR18, UR7 ;  /* 0x0000000700127c82 */ /* 0x000fca0008000000 */
[----:B------:R-:W-:-:S04]  /*0460*/  @UP0 USHF.R.U32.HI UR18, URZ, UR5, UR11 ;  /* 0x000000053f120299 */ /* 0x000fc8000801160b */
[----:B------:R-:W-:Y:S02]  /*0470*/  UIMAD UR8, UR18, UR8, URZ ;  /* 0x00000008120872a4 */ /* 0x000fe4000f8e023f */
.L_x_1141:
        /* <DEDUP_REMOVED lines=10> */
.L_x_1139:
        /* <DEDUP_REMOVED lines=71> */
[----:B------:R-:W-:Y:S01]  /*0990*/  USHF.R.S32.HI UR6, URZ, 0x1f, UR16 ;  /* 0x0000001f3f067899 */ /* 0x000fe20008011410 */
[C---:B------:R-:W-:Y:S01]  /*09a0*/  IMAD.SHL.U32 R210, R198.reuse, 0x4, RZ ;  /* 0x00000004c6d27824 */ /* 0x040fe200078e00ff */
[----:B------:R-:W-:Y:S01]  /*09b0*/  ULDC.64 UR4, c[0x0][0x288] ;  /* 0x0000a20000047ab9 */ /* 0x000fe20000000a00 */
[----:B------:R-:W-:Y:S01]  /*09c0*/  SHF.R.S32.HI R19, RZ, 0x1f, R198 ;  /* 0x0000001fff137819 */ /* 0x000fe200000114c6 */
[----:B------:R-:W-:Y:S01]  /*09d0*/  ULDC.64 UR8, c[0x0][0x270] ;  /* 0x00009c0000087ab9 */ /* 0x000fe20000000a00 */
[----:B------:R-:W-:Y:S01]  /*09e0*/  IMAD.U32 R3, RZ, RZ, UR16 ;  /* 0x00000010ff037e24 */ /* 0x000fe2000f8e00ff */
[----:B------:R-:W-:Y:S01]  /*09f0*/  UIMAD UR4, UR6, UR4, URZ ;  /* 0x00000004060472a4 */ /* 0x000fe2000f8e023f */
[--C-:B------:R-:W-:Y:S01]  /*0a00*/  SHF.R.S32.HI R211, RZ, 0x1f, R210.reuse ;  /* 0x0000001fffd37819 */ /* 0x100fe200000114d2 */
[----:B------:R-:W-:Y:S01]  /*0a10*/  UIMAD UR8, UR6, UR8, URZ ;  /* 0x00000008060872a4 */ /* 0x000fe2000f8e023f */
[----:B------:R-:W-:Y:S01]  /*0a20*/  IMAD.U32 R5, RZ, RZ, UR16 ;  /* 0x00000010ff057e24 */ /* 0x000fe2000f8e00ff */
[-C--:B------:R-:W-:Y:S01]  /*0a30*/  LEA.HI R11, R19, R198.reuse, RZ, 0x2 ;  /* 0x000000c6130b7211 */ /* 0x080fe200078f10ff */
[----:B------:R-:W-:Y:S01]  /*0a40*/  USHF.R.S32.HI UR10, URZ, 0x1f, UR17 ;  /* 0x0000001f3f0a7899 */ /* 0x000fe20008011411 */
[--C-:B------:R-:W-:Y:S01]  /*0a50*/  IMAD.WIDE.U32 R6, R3, c[0x0][0x288], R210.reuse ;  /* 0x0000a20003067a25 */ /* 0x100fe200078e00d2 */
[----:B------:R-:W-:Y:S01]  /*0a60*/  UIMAD UR9, UR16, UR9, UR8 ;  /* 0x00000009100972a4 */ /* 0x000fe2000f8e0208 */
[----:B------:R-:W-:Y:S01]  /*0a70*/  LOP3.LUT R17, R11, 0xfffffffc, RZ, 0xc0, !PT ;  /* 0xfffffffc0b117812 */ /* 0x000fe200078ec0ff */
[----:B------:R-:W-:Y:S01]  /*0a80*/  UIMAD UR8, UR16, UR5, UR4 ;  /* 0x00000005100872a4 */ /* 0x000fe2000f8e0204 */
[----:B------:R-:W-:Y:S01]  /*0a90*/  IMAD.WIDE.U32 R22, R5, c[0x0][0x270], R210 ;  /* 0x00009c0005167a25 */ /* 0x000fe200078e00d2 */
[CC--:B------:R-:W-:Y:S01]  /*0aa0*/  LEA.HI R0, R19.reuse, R198.reuse, RZ, 0x4 ;  /* 0x000000c613007211 */ /* 0x0c0fe200078f20ff */
[----:B------:R-:W-:Y:S01]  /*0ab0*/  ULDC.64 UR4, c[0x0][0x248] ;  /* 0x0000920000047ab9 */ /* 0x000fe20000000a00 */
[----:B------:R-:W-:Y:S01]  /*0ac0*/  LEA.HI R16, R19, R198, RZ, 0x3 ;  /* 0x000000c613107211 */ /* 0x000fe200078f18ff */
[----:B------:R-:W-:Y:S01]  /*0ad0*/  UISETP.NE.AND UP0, UPT, UR4, 0x1, UPT ;  /* 0x000000010400788c */ /* 0x000fe2000bf05270 */
[----:B------:R-:W-:Y:S01]  /*0ae0*/  IADD3 R7, R7, UR8, RZ ;  /* 0x0000000807077c10 */ /* 0x000fe2000fffe0ff */
[----:B------:R-:W-:Y:S01]  /*0af0*/  UIMAD.WIDE.U32 UR4, UR16, UR5, URZ ;  /* 0x00000005100472a5 */ /* 0x000fe2000f8e003f */
[----:B------:R-:W-:Y:S01]  /*0b00*/  IADD3 R23, R23, UR9, RZ ;  /* 0x0000000917177c10 */ /* 0x000fe2000fffe0ff */
[----:B------:R-:W-:Y:S01]  /*0b10*/  ULDC UR8, c[0x0][0x250] ;  /* 0x0000940000087ab9 */ /* 0x000fe20000000800 */
[----:B------:R-:W-:Y:S01]  /*0b20*/  IMAD.IADD R17, R198, 0x1, -R17 ;  /* 0x00000001c6117824 */ /* 0x000fe200078e0a11 */
[----:B------:R-:W-:Y:S01]  /*0b30*/  UMOV UR9, UR16 ;  /* 0x0000001000097c82 */ /* 0x000fe20008000000 */
[----:B------:R-:W-:Y:S01]  /*0b40*/  SHF.R.S32.HI R9, RZ, 0x4, R0 ;  /* 0x00000004ff097819 */ /* 0x000fe20000011400 */
[----:B------:R-:W-:Y:S01]  /*0b50*/  IMAD.SHL.U32 R15, R16, 0x8, RZ ;  /* 0x00000008100f7824 */ /* 0x000fe200078e00ff */
[----:B------:R-:W-:Y:S01]  /*0b60*/  SHF.R.S32.HI R208, RZ, 0x2, R11 ;  /* 0x00000002ffd07819 */ /* 0x000fe2000001140b */
[----:B------:R-:W-:Y:S01]  /*0b70*/  IMAD.SHL.U32 R12, R17, 0x8, RZ ;  /* 0x00000008110c7824 */ /* 0x000fe200078e00ff */
[----:B------:R-:W-:Y:S01]  /*0b80*/  @UP0 USHF.R.U32.HI UR9, URZ, UR8, UR5 ;  /* 0x000000083f090299 */ /* 0x000fe20008011605 */
[----:B------:R-:W-:Y:S01]  /*0b90*/  LEA.HI R10, R0, R9, RZ, 0x1 ;  /* 0x00000009000a7211 */ /* 0x000fe200078f08ff */
[----:B------:R-:W-:Y:S01]  /*0ba0*/  IMAD.U32 R14, RZ, RZ, UR17 ;  /* 0x00000011ff0e7e24 */ /* 0x000fe2000f8e00ff */
[----:B------:R-:W-:Y:S01]  /*0bb0*/  ULDC.64 UR4, c[0x0][0x1e0] ;  /* 0x0000780000047ab9 */ /* 0x000fe20000000a00 */
[--C-:B------:R-:W-:Y:S01]  /*0bc0*/  SHF.R.S32.HI R13, RZ, 0x1f, R12.reuse ;  /* 0x0000001fff0d7819 */ /* 0x100fe2000001140c */
[----:B------:R-:W-:Y:S01]  /*0bd0*/  USHF.R.S32.HI UR8, URZ, 0x1f, UR9 ;  /* 0x0000001f3f087899 */ /* 0x000fe20008011409 */
[----:B------:R-:W-:Y:S01]  /*0be0*/  IMAD.U32 R3, RZ, RZ, UR9 ;  /* 0x00000009ff037e24 */ /* 0x000fe2000f8e00ff */
[----:B------:R-:W-:Y:S01]  /*0bf0*/  LOP3.LUT R10, R10, 0xfffffffe, RZ, 0xc0, !PT ;  /* 0xfffffffe0a0a7812 */ /* 0x000fe200078ec0ff */
[----:B------:R-:W-:Y:S01]  /*0c00*/  IMAD.U32 R194, RZ, RZ, UR17 ;  /* 0x00000011ffc27e24 */ /* 0x000fe2000f8e00ff */
[----:B------:R-:W-:Y:S01]  /*0c10*/  UIMAD UR4, UR8, UR4, URZ ;  /* 0x00000004080472a4 */ /* 0x000fe2000f8e023f */
[----:B------:R-:W-:Y:S01]  /*0c20*/  IMAD.WIDE.U32 R20, R3, c[0x0][0x1e0], R12 ;  /* 0x0000780003147a25 */ /* 0x000fe200078e000c */
[----:B------:R-:W-:-:S02]  /*0c30*/  LOP3.LUT R15, R15, 0xc0, RZ, 0xc0, !PT ;  /* 0x000000c00f0f7812 */ /* 0x000fc400078ec0ff */
[----:B------:R-:W-:Y:S01]  /*0c40*/  UIMAD UR5, UR9, UR5, UR4 ;  /* 0x00000005090572a4 */ /* 0x000fe2000f8e0204 */
[----:B------:R-:W-:Y:S01]  /*0c50*/  IMAD.IADD R10, R9, 0x1, -R10 ;  /* 0x00000001090a7824 */ /* 0x000fe200078e0a0a */
[----:B------:R-:W-:Y:S01]  /*0c60*/  LEA.HI R9, R11, R208, RZ, 0x1 ;  /* 0x000000d00b097211 */ /* 0x000fe200078f08ff */
[----:B------:R-:W-:Y:S01]  /*0c70*/  IMAD.U32 R27, RZ, RZ, UR18 ;  /* 0x00000012ff1b7e24 */ /* 0x000fe2000f8e00ff */
[----:B------:R-:W-:Y:S01]  /*0c80*/  SHF.R.U32.HI R5, RZ, 0x3, R15 ;  /* 0x00000003ff057819 */ /* 0x000fe2000001160f */
[----:B------:R-:W-:Y:S01]  /*0c90*/  IMAD.WIDE.U32 R194, R194, c[0x0][0x290], R6 ;  /* 0x0000a400c2c27a25 */ /* 0x000fe200078e0006 */
[----:B------:R-:W-:Y:S01]  /*0ca0*/  IADD3 R21, R21, UR5, RZ ;  /* 0x0000000515157c10 */ /* 0x000fe2000fffe0ff */
[----:B------:R-:W-:Y:S01]  /*0cb0*/  ULDC.64 UR4, c[0x0][0x1e8] ;  /* 0x00007a0000047ab9 */ /* 0x000fe20000000a00 */
[----:B------:R-:W-:Y:S01]  /*0cc0*/  LOP3.LUT R2, R15, 0x18, R12, 0xf8, !PT ;  /* 0x000000180f027812 */ /* 0x000fe200078ef80c */
[----:B------:R-:W-:Y:S01]  /*0cd0*/  UIMAD UR4, UR10, UR4, URZ ;  /* 0x000000040a0472a4 */ /* 0x000fe2000f8e023f */
[----:B------:R-:W-:Y:S01]  /*0ce0*/  SHF.R.S32.HI R209, RZ, 0x1f, R208 ;  /* 0x0000001fffd17819 */ /* 0x000fe200000114d0 */
[----:B------:R-:W-:Y:S01]  /*0cf0*/  IMAD.WIDE.U32 R14, R14, c[0x0][0x1e8], R20 ;  /* 0x00007a000e0e7a25 */ /* 0x000fe200078e0014 */
[----:B------:R-:W-:Y:S01]  /*0d00*/  LEA.HI R21, R19, R198, RZ, 0x5 ;  /* 0x000000c613157211 */ /* 0x000fe200078f28ff */
[----:B------:R-:W-:Y:S01]  /*0d10*/  UIMAD UR11, UR17, UR5, UR4 ;  /* 0x00000005110b72a4 */ /* 0x000fe2000f8e0204 */
[----:B------:R-:W-:Y:S01]  /*0d20*/  LOP3.LUT R9, R9, 0x7fffffe, RZ, 0xc0, !PT ;  /* 0x07fffffe09097812 */ /* 0x000fe200078ec0ff */
[----:B------:R-:W-:Y:S01]  /*0d30*/  IMAD.U32 R196, RZ, RZ, UR17 ;  /* 0x00000011ffc47e24 */ /* 0x000fe2000f8e00ff */
[----:B------:R-:W-:Y:S01]  /*0d40*/  SHF.R.S32.HI R20, RZ, 0x5, R21 ;  /* 0x00000005ff147819 */ /* 0x000fe20000011415 */
[----:B------:R-:W-:Y:S01]  /*0d50*/  IMAD R7, R209, c[0x0][0x178], RZ ;  /* 0x00005e00d1077a24 */ /* 0x000fe200078e02ff */
[----:B------:R-:W-:Y:S01]  /*0d60*/  ULDC.64 UR4, c[0x0][0x1b0] ;  /* 0x00006c0000047ab9 */ /* 0x000fe20000000a00 */
[----:B------:R-:W-:Y:S01]  /*0d70*/  IMAD.IADD R9, R208, 0x1, -R9 ;  /* 0x00000001d0097824 */ /* 0x000fe200078e0a09 */
[----:B------:R-:W-:Y:S01]  /*0d80*/  LOP3.LUT R5, R2, R5, RZ, 0x3c, !PT ;  /* 0x0000000502057212 */ /* 0x000fe200078e3cff */
[----:B------:R-:W-:Y:S01]  /*0d90*/  IMAD.WIDE R26, R27, 0x80, R208 ;  /* 0x000000801b1a7825 */ /* 0x000fe200078e02d0 */
[----:B------:R-:W-:Y:S01]  /*0da0*/  UIMAD UR4, UR8, UR4, URZ ;  /* 0x00000004080472a4 */ /* 0x000fe2000f8e023f */
[----:B------:R-:W-:-:S02]  /*0db0*/  IADD3 R188, R12, 0x40, RZ ;  /* 0x000000400cbc7810 */ /* 0x000fc40007ffe0ff */
[----:B------:R-:W-:Y:S01]  /*0dc0*/  IMAD.WIDE.U32 R196, R196, c[0x0][0x278], R22 ;  /* 0x00009e00c4c47a25 */ /* 0x000fe200078e0016 */
[----:B------:R-:W-:Y:S01]  /*0dd0*/  UIMAD UR4, UR9, UR5, UR4 ;  /* 0x00000005090472a4 */ /* 0x000fe2000f8e0204 */
[----:B------:R-:W-:Y:S01]  /*0de0*/  ISETP.GE.AND P6, PT, R12, c[0x0][0x1cc], PT ;  /* 0x000073000c007a0c */ /* 0x000fe20003fc6270 */
[----:B------:R-:W-:Y:S01]  /*0df0*/  ULDC UR8, c[0x0][0x198] ;  /* 0x0000660000087ab9 */ /* 0x000fe20000000800 */
[----:B------:R-:W-:Y:S01]  /*0e00*/  IMAD R4, R20, 0x8, R9 ;  /* 0x0000000814047824 */ /* 0x000fe200078e0209 */
[----:B------:R-:W-:Y:S01]  /*0e10*/  IADD3 R9, R15, UR11, RZ ;  /* 0x0000000b0f097c10 */ /* 0x000fe2000fffe0ff */
[C---:B------:R-:W-:Y:S01]  /*0e20*/  IMAD R2, R208.reuse, c[0x0][0x17c], R7 ;  /* 0x00005f00d0027a24 */ /* 0x040fe200078e0207 */
[----:B------:R-:W-:Y:S01]  /*0e30*/  UIADD3 UR8, -UR7, UR8, URZ ;  /* 0x0000000807087290 */ /* 0x000fe2000fffe13f */
[----:B------:R-:W-:Y:S01]  /*0e40*/  IMAD.WIDE.U32 R6, R208, c[0x0][0x178], R12 ;  /* 0x00005e00d0067a25 */ /* 0x000fe200078e000c */
[----:B------:R-:W-:Y:S01]  /*0e50*/  USHF.R.S32.HI UR9, URZ, 0x1f, UR14 ;  /* 0x0000001f3f097899 */ /* 0x000fe2000801140e */
[----:B------:R-:W-:Y:S01]  /*0e60*/  SHF.R.S32.HI R11, RZ, 0x1f, R11 ;  /* 0x0000001fff0b7819 */ /* 0x000fe2000001140b */
[----:B------:R-:W-:Y:S01]  /*0e70*/  USHF.L.U32 UR11, UR14, 0x6, URZ ;  /* 0x000000060e0b7899 */ /* 0x000fe2000800063f */
[----:B------:R-:W-:-:S02]  /*0e80*/  IMAD.WIDE.U32 R22, R3, c[0x0][0x1b0], R12 ;  /* 0x00006c0003167a25 */ /* 0x000fc400078e000c */
[----:B------:R-:W-:Y:S02]  /*0e90*/  LEA.HI R11, R11, R208, RZ, 0x3 ;  /* 0x000000d00b0b7211 */ /* 0x000fe400078f18ff */
[----:B------:R-:W-:Y:S01]  /*0ea0*/  IMAD.MOV.U32 R8, RZ, RZ, R14 ;  /* 0x000000ffff087224 */ /* 0x000fe200078e000e */
[----:B------:R-:W-:Y:S01]  /*0eb0*/  IADD3 R25, R23, UR4, RZ ;  /* 0x0000000417197c10 */ /* 0x000fe2000fffe0ff */
[----:B------:R-:W-:Y:S01]  /*0ec0*/  IMAD R3, R27, c[0x0][0x1d8], RZ ;  /* 0x000076001b037a24 */ /* 0x000fe200078e02ff */
[----:B------:R-:W-:Y:S01]  /*0ed0*/  ULDC.64 UR4, c[0x0][0x1b8] ;  /* 0x00006e0000047ab9 */ /* 0x000fe20000000a00 */
[----:B------:R-:W-:Y:S01]  /*0ee0*/  IMAD.IADD R7, R7, 0x1, R2 ;  /* 0x0000000107077824 */ /* 0x000fe200078e0202 */
[----:B------:R-:W-:Y:S01]  /*0ef0*/  UIMAD UR4, UR10, UR4, URZ ;  /* 0x000000040a0472a4 */ /* 0x000fe2000f8e023f */
[----:B------:R-:W-:Y:S01]  /*0f00*/  IMAD.MOV.U32 R24, RZ, RZ, R22 ;  /* 0x000000ffff187224 */ /* 0x000fe200078e0016 */
[----:B------:R-:W-:Y:S01]  /*0f10*/  LOP3.LUT R11, R11, 0xfffffff8, RZ, 0xc0, !PT ;  /* 0xfffffff80b0b7812 */ /* 0x000fe200078ec0ff */
[C---:B------:R-:W-:Y:S01]  /*0f20*/  IMAD R2, R26.reuse, c[0x0][0x1dc], R3 ;  /* 0x000077001a027a24 */ /* 0x040fe200078e0203 */
[----:B------:R-:W-:Y:S01]  /*0f30*/  UIMAD UR7, UR17, UR5, UR4 ;  /* 0x00000005110772a4 */ /* 0x000fe2000f8e0204 */
[----:B------:R-:W-:-:S02]  /*0f40*/  IMAD.WIDE.U32 R8, R26, c[0x0][0x1d8], R8 ;  /* 0x000076001a087a25 */ /* 0x000fc400078e0008 */
[----:B------:R-:W-:Y:S02]  /*0f50*/  ULDC.64 UR4, c[0x0][0x180] ;  /* 0x0000600000047ab9 */ /* 0x000fe40000000a00 */
[----:B------:R-:W-:Y:S01]  /*0f60*/  IMAD.U32 R22, RZ, RZ, UR16 ;  /* 0x00000010ff167e24 */ /* 0x000fe2000f8e00ff */
[----:B------:R-:W-:Y:S01]  /*0f70*/  LEA R28, P0, R8, c[0x0][0x1c0], 0x1 ;  /* 0x00007000081c7a11 */ /* 0x000fe200078008ff */
[----:B------:R-:W-:Y:S01]  /*0f80*/  IMAD.IADD R2, R9, 0x1, R2 ;  /* 0x0000000109027824 */ /* 0x000fe200078e0202 */
[----:B------:R-:W-:Y:S01]  /*0f90*/  UIMAD UR4, UR6, UR4, URZ ;  /* 0x00000004060472a4 */ /* 0x000fe2000f8e023f */
[----:B------:R-:W-:Y:S01]  /*0fa0*/  IMAD.WIDE.U32 R22, R22, c[0x0][0x180], R6 ;  /* 0x0000600016167a25 */ /* 0x000fe200078e0006 */
[----:B------:R-:W-:Y:S02]  /*0fb0*/  IADD3 R6, R12, 0x20, RZ ;  /* 0x000000200c067810 */ /* 0x000fe40007ffe0ff */
[----:B------:R-:W-:Y:S01]  /*0fc0*/  LEA.HI.X R29, R8, c[0x0][0x1c4], R2, 0x1, P0 ;  /* 0x00007100081d7a11 */ /* 0x000fe200000f0c02 */
[----:B------:R-:W-:Y:S01]  /*0fd0*/  IMAD.U32 R4, R4, 0x20, R5 ;  /* 0x0000002004047824 */ /* 0x000fe200078e0005 */
[----:B------:R-:W-:Y:S01]  /*0fe0*/  IADD3 R5, -R208, UR8, RZ ;  /* 0x00000008d0057c10 */ /* 0x000fe2000fffe1ff */
[----:B------:R-:W-:Y:S01]  /*0ff0*/  IMAD.U32 R14, RZ, RZ, UR17 ;  /* 0x00000011ff0e7e24 */ /* 0x000fe2000f8e00ff */
[----:B------:R-:W-:Y:S01]  /*1000*/  ISETP.GE.AND P1, PT, R6, c[0x0][0x1cc], PT ;  /* 0x0000730006007a0c */ /* 0x000fe20003f26270 */
[----:B------:R-:W-:Y:S01]  /*1010*/  IMAD.MOV.U32 R3, RZ, RZ, c[0x0][0x1d8] ;  /* 0x00007600ff037624 */ /* 0x000fe200078e00ff */
[----:B------:R-:W-:Y:S01]  /*1020*/  ISETP.GE.AND P0, PT, R188, c[0x0][0x1cc], PT ;  /* 0x00007300bc007a0c */ /* 0x000fe20003f06270 */
[----:B------:R-:W-:Y:S01]  /*1030*/  IMAD.WIDE.U32 R14, R14, c[0x0][0x1b8], R24 ;  /* 0x00006e000e0e7a25 */ /* 0x000fe200078e0018 */
[C---:B------:R-:W-:Y:S01]  /*1040*/  ISETP.LT.OR P5, PT, R5.reuse, 0x1, P6 ;  /* 0x000000010500780c */ /* 0x040fe200037a1670 */
[----:B------:R-:W-:Y:S01]  /*1050*/  UIMAD UR4, UR16, UR5, UR4 ;  /* 0x00000005100472a4 */ /* 0x000fe2000f8e0204 */
[C---:B------:R-:W-:Y:S01]  /*1060*/  ISETP.LT.OR P4, PT, R5.reuse, 0x1, P1 ;  /* 0x000000010500780c */ /* 0x040fe20000f81670 */
[----:B------:R-:W-:Y:S01]  /*1070*/  IMAD.MOV.U32 R2, RZ, RZ, c[0x0][0x1dc] ;  /* 0x00007700ff027624 */ /* 0x000fe200078e00ff */
[C---:B------:R-:W-:Y:S01]  /*1080*/  ISETP.LT.OR P3, PT, R5.reuse, 0x1, P0 ;  /* 0x000000010500780c */ /* 0x040fe20000761670 */
[----:B------:R-:W-:Y:S01]  /*1090*/  IMAD.SHL.U32 R4, R4, 0x2, RZ ;  /* 0x0000000204047824 */ /* 0x000fe200078e00ff */
[C---:B------:R-:W-:Y:S01]  /*10a0*/  ISETP.LT.OR P6, PT, R5.reuse, 0x41, P6 ;  /* 0x000000410500780c */ /* 0x040fe200037c1670 */
[----:B------:R-:W-:Y:S01]  /*10b0*/  IMAD.U32 R192, RZ, RZ, UR17 ;  /* 0x00000011ffc07e24 */ /* 0x000fe2000f8e00ff */
[----:B------:R-:W-:Y:S01]  /*10c0*/  ISETP.LT.OR P1, PT, R5, 0x41, P1 ;  /* 0x000000410500780c */ /* 0x000fe20000f21670 */
[----:B------:R-:W-:Y:S01]  /*10d0*/  IMAD.U32 R190, RZ, RZ, UR17 ;  /* 0x00000011ffbe7e24 */ /* 0x000fe2000f8e00ff */
[C---:B------:R-:W-:Y:S01]  /*10e0*/  LEA R24, P2, R3.reuse, R28, 0x7 ;  /* 0x0000001c03187211 */ /* 0x040fe200078438ff */
[----:B------:R-:W-:Y:S01]  /*10f0*/  IMAD.MOV.U32 R174, RZ, RZ, 0x10 ;  /* 0x00000010ffae7424 */ /* 0x000fe200078e00ff */
[----:B------:R-:W-:Y:S01]  /*1100*/  LOP3.LUT R7, R16, 0xfffffff8, RZ, 0xc0, !PT ;  /* 0xfffffff810077812 */ /* 0x000fe200078ec0ff */
[----:B------:R-:W-:Y:S01]  /*1110*/  @!PT LDS RZ, [RZ] ;  /* 0x00000000fffff984 */ /* 0x000fe20000000800 */
[----:B------:R-:W-:Y:S01]  /*1120*/  @!PT LDS RZ, [RZ] ;  /* 0x00000000fffff984 */ /* 0x000fe20000000800 */
[----:B------:R-:W-:Y:S01]  /*1130*/  @!PT LDS RZ, [RZ] ;  /* 0x00000000fffff984 */ /* 0x000fe20000000800 */
[----:B------:R1:W-:Y:S01]  /*1140*/  LDGSTS.E.BYPASS.LTC128B.128 [R4+0x6080], [R28.64], !P5 ;  /* 0x060800001c047fae */ /* 0x0003e2000e901d54 */
[----:B------:R-:W-:Y:S01]  /*1150*/  LEA.HI.X R25, R3, R29, R2, 0x7, P2 ;  /* 0x0000001d03197211 */ /* 0x000fe200010f3c02 */
[----:B------:R-:W-:Y:S01]  /*1160*/  IMAD.IADD R11, R208, 0x1, -R11 ;  /* 0x00000001d00b7824 */ /* 0x000fe200078e0a0b */
[----:B------:R-:W-:Y:S01]  /*1170*/  ISETP.GE.AND P2, PT, R12, c[0x0][0x19c], PT ;  /* 0x000067000c007a0c */ /* 0x000fe20003f46270 */
[----:B------:R-:W-:Y:S01]  /*1180*/  IMAD.IADD R3, R198, 0x1, -R7 ;  /* 0x00000001c6037824 */ /* 0x000fe200078e0a07 */
[----:B------:R1:W-:Y:S01]  /*1190*/  LDGSTS.E.BYPASS.LTC128B.128 [R4+0x8080], [R28.64+0x40], !P4 ;  /* 0x080800401c047fae */ /* 0x0003e2000e101d54 */
[----:B------:R-:W-:Y:S01]  /*11a0*/  ISETP.GE.AND P4, PT, R6, c[0x0][0x19c], PT ;  /* 0x0000670006007a0c */ /* 0x000fe20003f86270 */
[----:B------:R-:W-:Y:S01]  /*11b0*/  IMAD.SHL.U32 R204, R11, 0x40, RZ ;  /* 0x000000400bcc7824 */ /* 0x000fe200078e00ff */
[----:B------:R-:W-:Y:S01]  /*11c0*/  ISETP.LT.OR P0, PT, R5, 0x41, P0 ;  /* 0x000000410500780c */ /* 0x000fe20000701670 */
[----:B------:R1:W-:Y:S01]  /*11d0*/  LDGSTS.E.BYPASS.LTC128B.128 [R4+0xa080], [R28.64+0x80], !P3 ;  /* 0x0a0800801c047fae */ /* 0x0003e2000d901d54 */
[----:B------:R-:W-:Y:S01]  /*11e0*/  ISETP.GE.AND P3, PT, R188, c[0x0][0x19c], PT ;  /* 0x00006700bc007a0c */ /* 0x000fe20003f66270 */
[----:B------:R-:W-:Y:S01]  /*11f0*/  IMAD.SHL.U32 R179, R3, 0x40, RZ ;  /* 0x0000004003b37824 */ /* 0x000fe200078e00ff */
[----:B------:R-:W-:Y:S01]  /*1200*/  LEA.HI R2, R19, R198, RZ, 0x6 ;  /* 0x000000c613027211 */ /* 0x000fe200078f30ff */
[----:B------:R2:W-:Y:S01]  /*1210*/  LDGSTS.E.BYPASS.LTC128B.128 [R4+0x7080], [R24.64], !P6 ;  /* 0x0708000018047fae */ /* 0x0005e2000f101d54 */
[----:B------:R-:W-:Y:S01]  /*1220*/  LEA.HI R18, R3, R3, RZ, 0x1 ;  /* 0x0000000303127211 */ /* 0x000fe200078f08ff */
[----:B------:R-:W-:Y:S01]  /*1230*/  IMAD.SHL.U32 R184, R10, 0x8, RZ ;  /* 0x000000080ab87824 */ /* 0x000fe200078e00ff */
[C---:B------:R-:W-:Y:S01]  /*1240*/  ISETP.LT.OR P5, PT, R5.reuse, 0x1, P2 ;  /* 0x000000010500780c */ /* 0x040fe200017a1670 */
[----:B------:R2:W-:Y:S01]  /*1250*/  LDGSTS.E.BYPASS.LTC128B.128 [R4+0x9080], [R24.64+0x40], !P1 ;  /* 0x0908004018047fae */ /* 0x0005e2000c901d54 */
[----:B------:R-:W-:-:S02]  /*1260*/  ISETP.LT.OR P6, PT, R5, 0x1, P4 ;  /* 0x000000010500780c */ /* 0x000fc400027c1670 */
[C---:B------:R-:W-:Y:S01]  /*1270*/  ISETP.LT.OR P1, PT, R5.reuse, 0x1, P3 ;  /* 0x000000010500780c */ /* 0x040fe20001f21670 */
[----:B------:R2:W-:Y:S01]  /*1280*/  LDGSTS.E.BYPASS.LTC128B.128 [R4+0xb080], [R24.64+0x80], !P0 ;  /* 0x0b08008018047fae */ /* 0x0005e2000c101d54 */
[C---:B------:R-:W-:Y:S02]  /*1290*/  ISETP.LT.OR P2, PT, R5.reuse, 0x41, P2 ;  /* 0x000000410500780c */ /* 0x040fe40001741670 */
[----:B------:R-:W-:Y:S02]  /*12a0*/  ISETP.LT.OR P4, PT, R5, 0x41, P4 ;  /* 0x000000410500780c */ /* 0x000fe40002781670 */
[----:B------:R-:W-:Y:S02]  /*12b0*/  IADD3 R15, R15, UR7, RZ ;  /* 0x000000070f0f7c10 */ /* 0x000fe4000fffe0ff */
[----:B------:R-:W-:Y:S01]  /*12c0*/  ISETP.LT.OR P3, PT, R5, 0x41, P3 ;  /* 0x000000410500780c */ /* 0x000fe20001f61670 */
[----:B------:R-:W-:Y:S01]  /*12d0*/  IMAD R5, R27, c[0x0][0x1a8], RZ ;  /* 0x00006a001b057a24 */ /* 0x000fe200078e02ff */
[----:B------:R-:W-:Y:S01]  /*12e0*/  SHF.R.S32.HI R2, RZ, 0x6, R2 ;  /* 0x00000006ff027819 */ /* 0x000fe20000011402 */
[----:B------:R-:W-:Y:S01]  /*12f0*/  IMAD.WIDE.U32 R14, R26, c[0x0][0x1a8], R14 ;  /* 0x00006a001a0e7a25 */ /* 0x000fe200078e000e */
[----:B------:R-:W-:-:S02]  /*1300*/  LOP3.LUT R8, R18, 0x7fffffe, RZ, 0xc0, !PT ;  /* 0x07fffffe12087812 */ /* 0x000fc400078ec0ff */
[----:B------:R-:W-:Y:S01]  /*1310*/  IADD3 R23, R23, UR4, RZ ;  /* 0x0000000417177c10 */ /* 0x000fe2000fffe0ff */
[----:B------:R-:W-:Y:S01]  /*1320*/  ULDC.64 UR4, c[0x0][0x178] ;  /* 0x00005e0000047ab9 */ /* 0x000fe20000000a00 */
[----:B------:R-:W-:Y:S01]  /*1330*/  IMAD R5, R26, c[0x0][0x1ac], R5 ;  /* 0x00006b001a057a24 */ /* 0x000fe200078e0205 */
[----:B------:R-:W-:Y:S01]  /*1340*/  UIMAD UR7, UR9, UR4, URZ ;  /* 0x00000004090772a4 */ /* 0x000fe2000f8e023f */
[----:B------:R-:W-:Y:S01]  /*1350*/  IMAD.IADD R7, R3, 0x1, -R8 ;  /* 0x0000000103077824 */ /* 0x000fe200078e0a08 */
[----:B------:R-:W-:Y:S01]  /*1360*/  LOP3.LUT R9, R0, 0xfffffff0, RZ, 0xc0, !PT ;  /* 0xfffffff000097812 */ /* 0x000fe200078ec0ff */
[----:B------:R-:W-:Y:S01]  /*1370*/  IMAD R180, R10, 0x4, R2 ;  /* 0x000000040ab47824 */ /* 0x000fe200078e0202 */
[----:B------:R-:W-:Y:S01]  /*1380*/  LEA R30, P0, R14, c[0x0][0x190], 0x1 ;  /* 0x000064000e1e7a11 */ /* 0x000fe200078008ff */
[----:B------:R-:W-:Y:S01]  /*1390*/  IMAD.IADD R5, R15, 0x1, R5 ;  /* 0x000000010f057824 */ /* 0x000fe200078e0205 */
[----:B------:R-:W-:Y:S01]  /*13a0*/  UIMAD.WIDE.U32 UR12, UR14, UR4, URZ ;  /* 0x000000040e0c72a5 */ /* 0x000fe2000f8e003f */
[----:B------:R-:W-:Y:S01]  /*13b0*/  IMAD R180, R180, 0x8, R7 ;  /* 0x00000008b4b47824 */ /* 0x000fe200078e0207 */
[----:B------:R-:W-:Y:S01]  /*13c0*/  UIMAD UR7, UR14, UR5, UR7 ;  /* 0x000000050e0772a4 */ /* 0x000fe2000f8e0207 */
[----:B------:R-:W-:Y:S01]  /*13d0*/  IMAD.WIDE.U32 R192, R192, c[0x0][0x188], R22 ;  /* 0x00006200c0c07a25 */ /* 0x000fe200078e0016 */
[----:B------:R-:W-:Y:S01]  /*13e0*/  LEA.HI.X R31, R14, c[0x0][0x194], R5, 0x1, P0 ;  /* 0x000065000e1f7a11 */ /* 0x000fe200000f0c05 */
[----:B------:R-:W-:Y:S01]  /*13f0*/  ULDC.64 UR4, c[0x0][0x188] ;  /* 0x0000620000047ab9 */ /* 0x000fe20000000a00 */
[----:B------:R-:W-:Y:S01]  /*1400*/  LOP3.LUT R179, R179, 0x1c0, RZ, 0xc0, !PT ;  /* 0x000001c0b3b37812 */ /* 0x000fe200078ec0ff */
[----:B------:R-:W-:Y:S01]  /*1410*/  IMAD.MOV.U32 R7, RZ, RZ, c[0x0][0x1a8] ;  /* 0x00006a00ff077624 */ /* 0x000fe200078e00ff */
[----:B------:R-:W-:Y:S01]  /*1420*/  UIMAD UR4, UR10, UR4, URZ ;  /* 0x000000040a0472a4 */ /* 0x000fe2000f8e023f */
[----:B------:R-:W-:Y:S01]  /*1430*/  IMAD.IADD R22, R198, 0x1, -R9 ;  /* 0x00000001c6167824 */ /* 0x000fe200078e0a09 */
[----:B------:R-:W-:Y:S01]  /*1440*/  UIADD3 UR7, UR13, UR7, URZ ;  /* 0x000000070d077290 */ /* 0x000fe2000fffe03f */
[----:B------:R-:W-:Y:S01]  /*1450*/  IMAD.MOV.U32 R5, RZ, RZ, c[0x0][0x1ac] ;  /* 0x00006b00ff057624 */ /* 0x000fe200078e00ff */
[C---:B--2---:R-:W-:Y:S01]  /*1460*/  LEA R24, P0, R7.reuse, R30, 0x7 ;  /* 0x0000001e07187211 */ /* 0x044fe200078038ff */
[----:B------:R-:W-:Y:S01]  /*1470*/  UIMAD UR4, UR17, UR5, UR4 ;  /* 0x00000005110472a4 */ /* 0x000fe2000f8e0204 */
[----:B------:R-:W-:Y:S01]  /*1480*/  LEA.HI R8, R22, R22, RZ, 0x1 ;  /* 0x0000001616087211 */ /* 0x000fe200078f08ff */
[----:B------:R-:W-:Y:S01]  /*1490*/  IMAD.U32 R26, RZ, RZ, UR12 ;  /* 0x0000000cff1a7e24 */ /* 0x000fe2000f8e00ff */
[----:B------:R-:W-:Y:S01]  /*14a0*/  LEA.HI.X R25, R7, R31, R5, 0x7, P0 ;  /* 0x0000001f07197211 */ /* 0x000fe200000f3c05 */
[----:B------:R-:W-:Y:S01]  /*14b0*/  IMAD.U32 R0, RZ, RZ, UR7 ;  /* 0x00000007ff007e24 */ /* 0x000fe2000f8e00ff */
[----:B------:R-:W-:Y:S01]  /*14c0*/  LOP3.LUT R5, R8, 0x7fffffe, RZ, 0xc0, !PT ;  /* 0x07fffffe08057812 */ /* 0x000fe200078ec0ff */
[----:B------:R-:W-:Y:S01]  /*14d0*/  IMAD.U32 R27, RZ, RZ, UR13 ;  /* 0x0000000dff1b7e24 */ /* 0x000fe2000f8e00ff */
[----:B------:R-:W-:Y:S01]  /*14e0*/  IADD3 R185, R193, UR4, RZ ;  /* 0x00000004c1b97c10 */ /* 0x000fe2000fffe0ff */
[----:B------:R-:W-:Y:S01]  /*14f0*/  ULDC.64 UR4, c[0x0][0x278] ;  /* 0x00009e0000047ab9 */ /* 0x000fe20000000a00 */
[----:B------:R-:W-:Y:S01]  /*1500*/  LEA R14, P0, R26, R192, 0x6 ;  /* 0x000000c01a0e7211 */ /* 0x000fe200078030ff */
[----:B------:R-:W-:Y:S01]  /*1510*/  IMAD.IADD R178, R22, 0x1, -R5 ;  /* 0x0000000116b27824 */ /* 0x000fe200078e0a05 */
[----:B------:R-:W-:Y:S01]  /*1520*/  LEA.HI R7, R21, R20, RZ, 0x1 ;  /* 0x0000001415077211 */ /* 0x000fe200078f08ff */
[----:B------:R-:W-:Y:S01]  /*1530*/  UIMAD UR4, UR10, UR4, URZ ;  /* 0x000000040a0472a4 */ /* 0x000fe2000f8e023f */
[----:B------:R-:W-:Y:S01]  /*1540*/  LEA.HI.X R5, R26, R185, R0, 0x6, P0 ;  /* 0x000000b91a057211 */ /* 0x000fe200000f3400 */
[----:B------:R-:W-:Y:S01]  /*1550*/  USHF.R.S32.HI UR12, URZ, 0x1f, UR11 ;  /* 0x0000001f3f0c7899 */ /* 0x000fe2000801140b */
[----:B------:R-:W-:Y:S01]  /*1560*/  LEA R26, P0, R14, c[0x0][0x160], 0x1 ;  /* 0x000058000e1a7a11 */ /* 0x000fe200078008ff */
[----:B------:R-:W-:Y:S01]  /*1570*/  UIMAD UR5, UR17, UR5, UR4 ;  /* 0x00000005110572a4 */ /* 0x000fe2000f8e0204 */
[----:B------:R-:W-:Y:S01]  /*1580*/  SHF.R.S32.HI R9, RZ, 0x1f, R22 ;  /* 0x0000001fff097819 */ /* 0x000fe20000011416 */
[----:B------:R2:W-:Y:S01]  /*1590*/  LDGSTS.E.BYPASS.LTC128B.128 [R4+0x80], [R30.64], !P5 ;  /* 0x000800001e047fae */ /* 0x0005e2000e901d54 */
[----:B------:R-:W-:Y:S01]  /*15a0*/  LOP3.LUT R7, R7, 0xfffffffe, RZ, 0xc0, !PT ;  /* 0xfffffffe07077812 */ /* 0x000fe200078ec0ff */
[----:B-1----:R-:W-:Y:S01]  /*15b0*/  IMAD.WIDE.U32 R28, R208, c[0x0][0x208], R12 ;  /* 0x00008200d01c7a25 */ /* 0x002fe200078e000c */
[----:B------:R-:W-:Y:S01]  /*15c0*/  LEA.HI.X R27, R14, c[0x0][0x164], R5, 0x1, P0 ;  /* 0x000059000e1b7a11 */ /* 0x000fe200000f0c05 */
[----:B------:R2:W-:Y:S01]  /*15d0*/  LDGSTS.E.BYPASS.LTC128B.128 [R4+0x2080], [R30.64+0x40], !P6 ;  /* 0x020800401e047fae */ /* 0x0005e2000f101d54 */
[----:B------:R-:W-:Y:S01]  /*15e0*/  LEA.HI R9, R9, R22, RZ, 0x3 ;  /* 0x0000001609097211 */ /* 0x000fe200078f18ff */
[----:B------:R-:W-:Y:S01]  /*15f0*/  IMAD.SHL.U32 R14, R20, 0x10, RZ ;  /* 0x00000010140e7824 */ /* 0x000fe200078e00ff */
[----:B------:R-:W-:Y:S01]  /*1600*/  ISETP.GE.AND P0, PT, R12, c[0x0][0x16c], PT ;  /* 0x00005b000c007a0c */ /* 0x000fe20003f06270 */
[----:B------:R-:W-:Y:S01]  /*1610*/  IMAD R5, R209, c[0x0][0x208], RZ ;  /* 0x00008200d1057a24 */ /* 0x000fe200078e02ff */
[----:B------:R-:W-:Y:S01]  /*1620*/  LOP3.LUT R15, R9, 0xfffffff8, RZ, 0xc0, !PT ;  /* 0xfffffff8090f7812 */ /* 0x000fe200078ec0ff */
[----:B------:R-:W-:Y:S01]  /*1630*/  IMAD.IADD R7, R20, 0x1, -R7 ;  /* 0x0000000114077824 */ /* 0x000fe200078e0a07 */
[----:B------:R-:W-:Y:S01]  /*1640*/  ISETP.GE.AND P5, PT, R188, c[0x0][0x16c], PT ;  /* 0x00005b00bc007a0c */ /* 0x000fe20003fa6270 */
[----:B------:R-:W-:Y:S01]  /*1650*/  IMAD R3, R208, c[0x0][0x20c], R5 ;  /* 0x00008300d0037a24 */ /* 0x000fe200078e0205 */
[----:B------:R-:W-:Y:S01]  /*1660*/  LOP3.LUT R23, R179, 0x30, R14, 0xf8, !PT ;  /* 0x00000030b3177812 */ /* 0x000fe200078ef80e */
[----:B------:R-:W-:Y:S01]  /*1670*/  IMAD.SHL.U32 R0, R7, 0x400, RZ ;  /* 0x0000040007007824 */ /* 0x000fe200078e00ff */
[----:B------:R-:W-:Y:S01]  /*1680*/  SEL R200, RZ, 0x1, P0 ;  /* 0x00000001ffc87807 */ /* 0x000fe20000000000 */
[----:B------:R-:W-:Y:S01]  /*1690*/  IMAD.IADD R29, R29, 0x1, R3 ;  /* 0x000000011d1d7824 */ /* 0x000fe200078e0203 */
[----:B------:R-:W-:Y:S01]  /*16a0*/  IADD3 R187, R197, UR5, RZ ;  /* 0x00000005c5bb7c10 */ /* 0x000fe2000fffe0ff */
[----:B------:R-:W-:Y:S01]  /*16b0*/  IMAD.IADD R15, R22, 0x1, -R15 ;  /* 0x00000001160f7824 */ /* 0x000fe200078e0a0f */
[----:B------:R-:W-:Y:S01]  /*16c0*/  IADD3 R14, P0, R196, UR11, RZ ;  /* 0x0000000bc40e7c10 */ /* 0x000fe2000ff1e0ff */
[----:B------:R-:W-:Y:S01]  /*16d0*/  IMAD R17, R17, 0x2, R0 ;  /* 0x0000000211117824 */ /* 0x000fe200078e0200 */
[----:B------:R-:W-:Y:S01]  /*16e0*/  SHF.R.S32.HI R9, RZ, 0x3, R9 ;  /* 0x00000003ff097819 */ /* 0x000fe20000011409 */
[----:B------:R-:W-:Y:S01]  /*16f0*/  ULDC.64 UR4, c[0x0][0x210] ;  /* 0x0000840000047ab9 */ /* 0x000fe20000000a00 */
[----:B------:R-:W-:Y:S01]  /*1700*/  SEL R5, RZ, 0x4, P5 ;  /* 0x00000004ff057807 */ /* 0x000fe20002800000 */
[----:B------:R-:W-:Y:S01]  /*1710*/  UIMAD UR4, UR6, UR4, URZ ;  /* 0x00000004060472a4 */ /* 0x000fe2000f8e023f */
[----:B------:R-:W-:Y:S01]  /*1720*/  ISETP.GE.AND P5, PT, R6, c[0x0][0x16c], PT ;  /* 0x00005b0006007a0c */ /* 0x000fe20003fa6270 */
[----:B------:R-:W-:Y:S01]  /*1730*/  IMAD R178, R9, 0x8, R178 ;  /* 0x0000000809b27824 */ /* 0x000fe200078e02b2 */
[----:B------:R-:W-:Y:S01]  /*1740*/  IADD3.X R3, R187, UR12, RZ, P0, !PT ;  /* 0x0000000cbb037c10 */ /* 0x000fe200087fe4ff */
[----:B------:R-:W-:Y:S01]  /*1750*/  IMAD R0, R9, 0x200, R0 ;  /* 0x0000020009007824 */ /* 0x000fe200078e0200 */
[C---:B------:R-:W-:Y:S01]  /*1760*/  LEA R22, P0, R14.reuse, c[0x0][0x258], 0x2 ;  /* 0x000096000e167a11 */ /* 0x040fe200078010ff */
[----:B------:R2:W-:Y:S01]  /*1770*/  LDGSTS.E.BYPASS.LTC128B.128 [R4+0x4080], [R30.64+0x80], !P1 ;  /* 0x040800801e047fae */ /* 0x0005e2000c901d54 */
[----:B------:R-:W-:Y:S01]  /*1780*/  SEL R9, RZ, 0x2, P5 ;  /* 0x00000002ff097807 */ /* 0x000fe20002800000 */
[----:B------:R-:W-:Y:S01]  /*1790*/  UIMAD UR19, UR16, UR5, UR4 ;  /* 0x00000005101372a4 */ /* 0x000fe2000f8e0204 */
[----:B------:R-:W-:Y:S01]  /*17a0*/  LOP3.LUT R20, R23, 0x8, R16, 0xf8, !PT ;  /* 0x0000000817147812 */ /* 0x000fe200078ef810 */
[----:B------:R-:W-:Y:S01]  /*17b0*/  UMOV UR13, 0x6 ;  /* 0x00000006000d7882 */ /* 0x000fe20000000000 */
[----:B------:R-:W-:Y:S01]  /*17c0*/  LEA.HI.X R23, R14, c[0x0][0x25c], R3, 0x2, P0 ;  /* 0x000097000e177a11 */ /* 0x000fe200000f1403 */
[----:B------:R-:W-:Y:S01]  /*17d0*/  IMAD.U32 R3, RZ, RZ, UR16 ;  /* 0x00000010ff037e24 */ /* 0x000fe2000f8e00ff */
[----:B------:R-:W-:Y:S01]  /*17e0*/  ISETP.GE.AND P0, PT, R12, c[0x0][0x1fc], PT ;  /* 0x00007f000c007a0c */ /* 0x000fe20003f06270 */
[----:B------:R-:W-:Y:S01]  /*17f0*/  ULDC.64 UR6, c[0x0][0x208] ;  /* 0x0000820000067ab9 */ /* 0x000fe20000000a00 */
[----:B------:R-:W-:Y:S01]  /*1800*/  IADD3 R5, R5, R9, R200 ;  /* 0x0000000905057210 */ /* 0x000fe20007ffe0c8 */
[----:B------:R-:W-:Y:S01]  /*1810*/  IMAD.WIDE.U32 R28, R3, c[0x0][0x210], R28 ;  /* 0x00008400031c7a25 */ /* 0x000fe200078e001c */
[----:B------:R-:W-:Y:S01]  /*1820*/  ISETP.GE.AND P1, PT, R6, c[0x0][0x1fc], PT ;  /* 0x00007f0006007a0c */ /* 0x000fe20003f26270 */
[----:B------:R1:W-:Y:S01]  /*1830*/  LDGSTS.E.BYPASS.LTC128B.128 [R4+0x1080], [R24.64], !P2 ;  /* 0x0108000018047fae */ /* 0x0003e2000d101d54 */
[----:B------:R-:W-:Y:S01]  /*1840*/  SEL R14, RZ, 0x1, P0 ;  /* 0x00000001ff0e7807 */ /* 0x000fe20000000000 */
[----:B------:R-:W-:Y:S01]  /*1850*/  USHF.L.U64.HI UR7, UR6, UR13, UR7 ;  /* 0x0000000d06077299 */ /* 0x000fe20008010207 */
[C---:B------:R-:W-:Y:S01]  /*1860*/  LOP3.LUT P0, RZ, R5.reuse, 0x1, RZ, 0xc0, !PT ;  /* 0x0000000105ff7812 */ /* 0x040fe2000780c0ff */
[----:B------:R-:W-:Y:S01]  /*1870*/  ULDC.64 UR4, c[0x0][0x218] ;  /* 0x0000860000047ab9 */ /* 0x000fe20000000a00 */
[C---:B------:R-:W-:Y:S01]  /*1880*/  LOP3.LUT P2, RZ, R5.reuse, 0x2, RZ, 0xc0, !PT ;  /* 0x0000000205ff7812 */ /* 0x040fe2000784c0ff */
[----:B------:R-:W-:Y:S01]  /*1890*/  ULDC UR13, c[0x0][0x168] ;  /* 0x00005a00000d7ab9 */ /* 0x000fe20000000800 */
[----:B------:R-:W-:Y:S01]  /*18a0*/  LOP3.LUT P6, RZ, R5, 0x4, RZ, 0xc0, !PT ;  /* 0x0000000405ff7812 */ /* 0x000fe200078cc0ff */
[----:B------:R-:W-:Y:S01]  /*18b0*/  UIADD3 UR13, -UR11, UR13, URZ ;  /* 0x0000000d0b0d7290 */ /* 0x000fe2000fffe13f */
[----:B------:R-:W-:Y:S01]  /*18c0*/  SEL R5, RZ, 0xffffffff, P1 ;  /* 0xffffffffff057807 */ /* 0x000fe20000800000 */
[----:B------:R-:W-:Y:S01]  /*18d0*/  UIMAD UR4, UR10, UR4, URZ ;  /* 0x000000040a0472a4 */ /* 0x000fe2000f8e023f */
[----:B------:R-:W-:Y:S01]  /*18e0*/  IADD3 R29, R29, UR19, RZ ;  /* 0x000000131d1d7c10 */ /* 0x000fe2000fffe0ff */
[----:B------:R-:W-:Y:S01]  /*18f0*/  USHF.L.U32 UR6, UR6, 0x6, URZ ;  /* 0x0000000606067899 */ /* 0x000fe2000800063f */
[----:B------:R-:W-:Y:S01]  /*1900*/  ISETP.GE.AND P1, PT, R188, c[0x0][0x1fc], PT ;  /* 0x00007f00bc007a0c */ /* 0x000fe20003f26270 */
[----:B------:R-:W-:Y:S01]  /*1910*/  IMAD.SHL.U32 R5, R5, 0x2, RZ ;  /* 0x0000000205057824 */ /* 0x000fe200078e00ff */
[----:B------:R-:W-:Y:S01]  /*1920*/  UIMAD UR22, UR17, UR5, UR4 ;  /* 0x00000005111672a4 */ /* 0x000fe2000f8e0204 */
[----:B------:R-:W-:Y:S01]  /*1930*/  IMAD.WIDE.U32 R190, R190, c[0x0][0x218], R28 ;  /* 0x00008600bebe7a25 */ /* 0x000fe200078e001c */
[C---:B------:R-:W-:Y:S01]  /*1940*/  ISETP.GE.OR P0, PT, R208.reuse, UR13, !P0 ;  /* 0x0000000dd0007c0c */ /* 0x040fe2000c706670 */
[----:B------:R-:W-:Y:S01]  /*1950*/  UIMAD UR19, UR7, UR14, URZ ;  /* 0x0000000e071372a4 */ /* 0x000fe2000f8e023f */
[C---:B------:R-:W-:Y:S01]  /*1960*/  ISETP.GE.OR P2, PT, R208.reuse, UR13, !P2 ;  /* 0x0000000dd0007c0c */ /* 0x040fe2000d746670 */
[----:B------:R-:W-:Y:S01]  /*1970*/  IMAD.U32 R9, RZ, RZ, UR6 ;  /* 0x00000006ff097e24 */ /* 0x000fe2000f8e00ff */
[----:B------:R-:W-:Y:S01]  /*1980*/  ISETP.GE.OR P6, PT, R208, UR13, !P6 ;  /* 0x0000000dd0007c0c */ /* 0x000fe2000f7c6670 */
[----:B------:R-:W-:Y:S01]  /*1990*/  IMAD.MOV.U32 R206, RZ, RZ, R190 ;  /* 0x000000ffffce7224 */ /* 0x000fe200078e00be */
[----:B------:R-:W-:Y:S01]  /*19a0*/  LOP3.LUT R14, R5, 0x2, R14, 0xe2, !PT ;  /* 0x00000002050e7812 */ /* 0x000fe200078ee20e */
[----:B------:R-:W-:Y:S01]  /*19b0*/  UIMAD UR19, UR9, UR6, UR19 ;  /* 0x00000006091372a4 */ /* 0x000fe2000f8e0213 */
[----:B------:R-:W-:Y:S01]  /*19c0*/  SEL R5, RZ, 0x4, P1 ;  /* 0x00000004ff057807 */ /* 0x000fe20000800000 */
[----:B------:R1:W-:Y:S01]  /*19d0*/  LDGSTS.E.BYPASS.LTC128B.128 [R4+0x3080], [R24.64+0x40], !P4 ;  /* 0x0308004018047fae */ /* 0x0003e2000e101d54 */
[----:B------:R-:W-:Y:S01]  /*19e0*/  IADD3 R207, R191, UR22, RZ ;  /* 0x00000016bfcf7c10 */ /* 0x000fe2000fffe0ff */
[----:B------:R-:W-:Y:S01]  /*19f0*/  ULDC.64 UR4, c[0x0][0x290] ;  /* 0x0000a40000047ab9 */ /* 0x000fe20000000a00 */
[----:B------:R-:W-:Y:S01]  /*1a00*/  LOP3.LUT R5, R14, R5, RZ, 0xfc, !PT ;  /* 0x000000050e057212 */ /* 0x000fe200078efcff */
[----:B------:R1:W-:Y:S01]  /*1a10*/  LDGSTS.E.BYPASS.LTC128B.128 [R4+0x5080], [R24.64+0x80], !P3 ;  /* 0x0508008018047fae */ /* 0x0003e2000d901d54 */
[----:B------:R-:W-:Y:S01]  /*1a20*/  ISETP.GT.AND P1, PT, R198, 0xf, PT ;  /* 0x0000000fc600780c */ /* 0x000fe20003f24270 */
[----:B------:R-:W-:Y:S01]  /*1a30*/  IMAD.WIDE.U32 R28, R9, UR14, R206 ;  /* 0x0000000e091c7c25 */ /* 0x000fe2000f8e00ce */
[C---:B------:R-:W-:Y:S01]  /*1a40*/  LOP3.LUT P4, RZ, R5.reuse, 0x1, RZ, 0xc0, !PT ;  /* 0x0000000105ff7812 */ /* 0x040fe2000788c0ff */
[----:B------:R-:W0:Y:S01]  /*1a50*/  LDGDEPBAR ;  /* 0x00000000000079af */ /* 0x000e220000000000 */
[----:B------:R-:W-:Y:S01]  /*1a60*/  LOP3.LUT P3, RZ, R5, 0x2, RZ, 0xc0, !PT ;  /* 0x0000000205ff7812 */ /* 0x000fe2000786c0ff */
[----:B------:R-:W-:Y:S01]  /*1a70*/  UIMAD UR4, UR10, UR4, URZ ;  /* 0x000000040a0472a4 */ /* 0x000fe2000f8e023f */
[----:B------:R-:W-:Y:S01]  /*1a80*/  IADD3 R3, R29, UR19, RZ ;  /* 0x000000131d037c10 */ /* 0x000fe2000fffe0ff */
[----:B------:R2:W-:Y:S01]  /*1a90*/  LDGSTS.E.BYPASS.LTC128B.128 [R4+0xc080], [R26.64], !P0 ;  /* 0x0c0800001a047fae */ /* 0x0005e2000c101d54 */
[----:B------:R-:W-:Y:S01]  /*1aa0*/  SHF.R.S32.HI R18, RZ, 0x1, R18 ;  /* 0x00000001ff127819 */ /* 0x000fe20000011412 */
[----:B------:R-:W-:Y:S01]  /*1ab0*/  UIMAD UR4, UR17, UR5, UR4 ;  /* 0x00000005110472a4 */ /* 0x000fe2000f8e0204 */
[----:B------:R-:W-:Y:S01]  /*1ac0*/  SHF.R.U32.HI R179, RZ, 0x3, R179 ;  /* 0x00000003ffb37819 */ /* 0x000fe200000116b3 */
[----:B------:R2:W-:Y:S01]  /*1ad0*/  LDGSTS.E.BYPASS.LTC128B.128 [R4+0xd080], [R26.64+0x40], !P2 ;  /* 0x0d0800401a047fae */ /* 0x0005e2000d101d54 */
[----:B------:R-:W-:Y:S01]  /*1ae0*/  LOP3.LUT P2, RZ, R5, 0x4, RZ, 0xc0, !PT ;  /* 0x0000000405ff7812 */ /* 0x000fe2000784c0ff */
[----:B------:R-:W-:Y:S01]  /*1af0*/  IMAD.SHL.U32 R178, R178, 0x20, RZ ;  /* 0x00000020b2b27824 */ /* 0x000fe200078e00ff */
[----:B------:R-:W-:Y:S01]  /*1b00*/  LEA.HI R5, R19, R198, RZ, 0x7 ;  /* 0x000000c613057211 */ /* 0x000fe200078f38ff */
[----:B------:R2:W-:Y:S01]  /*1b10*/  LDGSTS.E.BYPASS.LTC128B.128 [R4+0xe080], [R26.64+0x80], !P6 ;  /* 0x0e0800801a047fae */ /* 0x0005e2000f101d54 */
[----:B------:R-:W-:-:S02]  /*1b20*/  ISETP.GE.OR P6, PT, R208, UR13, !P4 ;  /* 0x0000000dd0007c0c */ /* 0x000fc4000e7c6670 */
[--C-:B------:R-:W-:Y:S02]  /*1b30*/  SHF.R.S32.HI R19, RZ, 0x1, R8.reuse ;  /* 0x00000001ff137819 */ /* 0x100fe40000011408 */
[----:B------:R-:W-:Y:S02]  /*1b40*/  SHF.R.S32.HI R8, RZ, 0x1f, R8 ;  /* 0x0000001fff087819 */ /* 0x000fe40000011408 */
[----:B------:R-:W-:Y:S01]  /*1b50*/  IADD3 R186, R195, UR4, RZ ;  /* 0x00000004c3ba7c10 */ /* 0x000fe2000fffe0ff */
[----:B------:R-:W-:Y:S01]  /*1b60*/  UIADD3 UR4, UR14, 0x1, URZ ;  /* 0x000000010e047890 */ /* 0x000fe2000fffe03f */
[----:B------:R-:W-:Y:S02]  /*1b70*/  LEA.HI R8, R8, R19, RZ, 0x2 ;  /* 0x0000001308087211 */ /* 0x000fe400078f10ff */
[----:B-1----:R-:W-:Y:S01]  /*1b80*/  LEA R24, P0, R28, c[0x0][0x1f0], 0x1 ;  /* 0x00007c001c187a11 */ /* 0x002fe200078008ff */
[----:B------:R-:W-:Y:S01]  /*1b90*/  UISETP.GE.AND UP0, UPT, UR4, UR15, UPT ;  /* 0x0000000f0400728c */ /* 0x000fe2000bf06270 */
[----:B------:R-:W-:-:S02]  /*1ba0*/  LOP3.LUT R8, R8, 0xfffffffc, RZ, 0xc0, !PT ;  /* 0xfffffffc08087812 */ /* 0x000fc400078ec0ff */
[----:B------:R-:W-:Y:S01]  /*1bb0*/  LEA.HI.X R25, R28, c[0x0][0x1f4], R3, 0x1, P0 ;  /* 0x00007d001c197a11 */ /* 0x000fe200000f0c03 */
[----:B------:R-:W-:Y:S01]  /*1bc0*/  @!P1 IMAD.SHL.U32 R3, R198, 0x10, RZ ;  /* 0x00000010c6039824 */ /* 0x000fe200078e00ff */
[----:B------:R-:W-:Y:S01]  /*1bd0*/  ISETP.GE.OR P0, PT, R208, UR13, !P3 ;  /* 0x0000000dd0007c0c */ /* 0x000fe2000df06670 */
[----:B------:R-:W-:Y:S01]  /*1be0*/  IMAD.IADD R8, R19, 0x1, -R8 ;  /* 0x0000000113087824 */ /* 0x000fe200078e0a08 */
[----:B------:R-:W-:Y:S01]  /*1bf0*/  LOP3.LUT R179, R20, R179, RZ, 0x3c, !PT ;  /* 0x000000b314b37212 */ /* 0x000fe200078e3cff */
[----:B------:R-:W-:Y:S01]  /*1c00*/  IMAD.SHL.U32 R19, R18, 0x40, RZ ;  /* 0x0000004012137824 */ /* 0x000fe200078e00ff */
[----:B------:R1:W-:Y:S01]  /*1c10*/  @!P1 LDGSTS.E.BYPASS.LTC128B.128 [R3+0x18080], [R22.64] ;  /* 0x1808000016039fae */ /* 0x0003e2000b901d54 */
[----:B------:R-:W-:Y:S01]  /*1c20*/  LOP3.LUT R21, R21, 0xffffffe0, RZ, 0xc0, !PT ;  /* 0xffffffe015157812 */ /* 0x000fe200078ec0ff */
[----:B------:R-:W-:Y:S01]  /*1c30*/  IMAD.SHL.U32 R20, R10, 0x10, RZ ;  /* 0x000000100a147824 */ /* 0x000fe200078e00ff */
[----:B------:R-:W-:Y:S01]  /*1c40*/  LOP3.LUT R204, R204, 0x1c0, RZ, 0xc0, !PT ;  /* 0x000001c0cccc7812 */ /* 0x000fe200078ec0ff */
[----:B------:R-:W0:Y:S01]  /*1c50*/  LDGDEPBAR ;  /* 0x00000000000079af */ /* 0x000e220000000000 */
[----:B------:R-:W-:Y:S01]  /*1c60*/  LOP3.LUT R19, R19, 0xc0, RZ, 0xc0, !PT ;  /* 0x000000c013137812 */ /* 0x000fe200078ec0ff */
[----:B------:R-:W-:Y:S01]  /*1c70*/  IMAD R179, R10, 0x200, R179 ;  /* 0x000002000ab37824 */ /* 0x000fe200078e02b3 */
[----:B------:R-:W-:Y:S01]  /*1c80*/  LOP3.LUT R184, R184, 0x8, RZ, 0xc0, !PT ;  /* 0x00000008b8b87812 */ /* 0x000fe200078ec0ff */
[----:B------:R3:W-:Y:S01]  /*1c90*/  LDGSTS.E.BYPASS.LTC128B.128 [R4+0x12080], [R24.64], !P6 ;  /* 0x1208000018047fae */ /* 0x0007e2000f101d54 */
[----:B------:R-:W-:Y:S01]  /*1ca0*/  ISETP.GE.OR P6, PT, R208, UR13, !P2 ;  /* 0x0000000dd0007c0c */ /* 0x000fe2000d7c6670 */
[----:B------:R-:W-:Y:S01]  /*1cb0*/  IMAD.IADD R10, R198, 0x1, -R21 ;  /* 0x00000001c60a7824 */ /* 0x000fe200078e0a15 */
[----:B------:R-:W-:Y:S01]  /*1cc0*/  LOP3.LUT R16, R19, 0x8, R16, 0xf8, !PT ;  /* 0x0000000813107812 */ /* 0x000fe200078ef810 */
[----:B------:R3:W-:Y:S01]  /*1cd0*/  LDGSTS.E.BYPASS.LTC128B.128 [R4+0x13080], [R24.64+0x40], !P0 ;  /* 0x1308004018047fae */ /* 0x0007e2000c101d54 */
[----:B------:R-:W-:-:S02]  /*1ce0*/  IADD3 R14, P0, R194, UR11, RZ ;  /* 0x0000000bc20e7c10 */ /* 0x000fc4000ff1e0ff */
[----:B------:R-:W-:Y:S02]  /*1cf0*/  SHF.R.U32.HI R19, RZ, 0x3, R19 ;  /* 0x00000003ff137819 */ /* 0x000fe40000011613 */
[----:B------:R-:W-:Y:S02]  /*1d00*/  SHF.R.U32.HI R5, RZ, 0x4, R5 ;  /* 0x00000004ff057819 */ /* 0x000fe40000011605 */
[----:B------:R-:W-:Y:S01]  /*1d10*/  LOP3.LUT R19, R16, R19, RZ, 0x3c, !PT ;  /* 0x0000001310137212 */ /* 0x000fe200078e3cff */
[----:B------:R-:W-:Y:S01]  /*1d20*/  IMAD.SHL.U32 R16, R8, 0x40, RZ ;  /* 0x0000004008107824 */ /* 0x000fe200078e00ff */
[----:B------:R-:W-:Y:S01]  /*1d30*/  LOP3.LUT R20, R20, 0x10, RZ, 0xc0, !PT ;  /* 0x0000001014147812 */ /* 0x000fe200078ec0ff */
[----:B------:R3:W-:Y:S01]  /*1d40*/  LDGSTS.E.BYPASS.LTC128B.128 [R4+0x14080], [R24.64+0x80], !P6 ;  /* 0x1408008018047fae */ /* 0x0007e2000f101d54 */
[----:B------:R-:W-:Y:S01]  /*1d50*/  LOP3.LUT P6, RZ, R18, 0x2, RZ, 0xc0, !PT ;  /* 0x0000000212ff7812 */ /* 0x000fe200078cc0ff */
[----:B------:R-:W-:Y:S01]  /*1d60*/  IMAD.U32 R180, R180, 0x20, R19 ;  /* 0x00000020b4b47824 */ /* 0x000fe200078e0013 */
[----:B------:R-:W-:-:S02]  /*1d70*/  LOP3.LUT R5, R20, 0x8, R5, 0xf8, !PT ;  /* 0x0000000814057812 */ /* 0x000fc400078ef805 */
[----:B-1----:R-:W-:Y:S02]  /*1d80*/  IADD3.X R3, R186, UR12, RZ, P0, !PT ;  /* 0x0000000cba037c10 */ /* 0x002fe400087fe4ff */
[----:B------:R-:W-:Y:S02]  /*1d90*/  LEA R22, P0, R14, c[0x0][0x280], 0x2 ;  /* 0x0000a0000e167a11 */ /* 0x000fe400078010ff */
[----:B------:R-:W-:Y:S02]  /*1da0*/  IADD3 R203, R4, 0xc080, RZ ;  /* 0x0000c08004cb7810 */ /* 0x000fe40007ffe0ff */
[----:B------:R-:W-:Y:S01]  /*1db0*/  LEA.HI.X R23, R14, c[0x0][0x284], R3, 0x2, P0 ;  /* 0x0000a1000e177a11 */ /* 0x000fe200000f1403 */
[----:B------:R-:W-:Y:S01]  /*1dc0*/  IMAD.SHL.U32 R14, R2, 0x8, RZ ;  /* 0x00000008020e7824 */ /* 0x000fe200078e00ff */
[----:B------:R-:W-:Y:S02]  /*1dd0*/  LOP3.LUT P0, RZ, R8, 0x2, RZ, 0xc0, !PT ;  /* 0x0000000208ff7812 */ /* 0x000fe4000780c0ff */
[----:B------:R-:W-:-:S02]  /*1de0*/  SEL R3, R174, 0xfffffff0, !P6 ;  /* 0xfffffff0ae037807 */ /* 0x000fc40007000000 */
[----:B------:R-:W-:Y:S02]  /*1df0*/  SEL R181, R174, 0xfffffff0, !P0 ;  /* 0xfffffff0aeb57807 */ /* 0x000fe40004000000 */
[C---:B------:R-:W-:Y:S02]  /*1e00*/  LOP3.LUT P6, RZ, R15.reuse, 0x4, RZ, 0xc0, !PT ;  /* 0x000000040fff7812 */ /* 0x040fe400078cc0ff */
[C---:B------:R-:W-:Y:S01]  /*1e10*/  LOP3.LUT P0, RZ, R15.reuse, 0x2, RZ, 0xc0, !PT ;  /* 0x000000020fff7812 */ /* 0x040fe2000780c0ff */
[----:B------:R-:W-:Y:S01]  /*1e20*/  IMAD.SHL.U32 R15, R15, 0x40, RZ ;  /* 0x000000400f0f7824 */ /* 0x000fe200078e00ff */
[----:B------:R-:W-:Y:S02]  /*1e30*/  LOP3.LUT R14, R14, 0x18, RZ, 0xc0, !PT ;  /* 0x000000180e0e7812 */ /* 0x000fe400078ec0ff */
[----:B------:R-:W-:Y:S02]  /*1e40*/  SEL R174, R174, 0xfffffff0, !P0 ;  /* 0xfffffff0aeae7807 */ /* 0x000fe40004000000 */
[----:B------:R-:W-:-:S02]  /*1e50*/  LOP3.LUT R15, R15, 0x1c0, RZ, 0xc0, !PT ;  /* 0x000001c00f0f7812 */ /* 0x000fc400078ec0ff */
[----:B---3--:R-:W-:Y:S02]  /*1e60*/  SHF.R.U32.HI R25, RZ, 0x3, R204 ;  /* 0x00000003ff197819 */ /* 0x008fe400000116cc */
[----:B------:R-:W-:Y:S02]  /*1e70*/  SHF.R.U32.HI R177, RZ, 0x3, R15 ;  /* 0x00000003ffb17819 */ /* 0x000fe4000001160f */
[----:B------:R-:W-:Y:S02]  /*1e80*/  LOP3.LUT R204, R25, R204, R14, 0x1e, !PT ;  /* 0x000000cc19cc7212 */ /* 0x000fe400078e1e0e */
[----:B------:R-:W-:Y:S02]  /*1e90*/  LOP3.LUT R177, R177, R15, R184, 0x1e, !PT ;  /* 0x0000000fb1b17212 */ /* 0x000fe400078e1eb8 */
[----:B------:R-:W-:Y:S01]  /*1ea0*/  SHF.R.S32.HI R15, RZ, 0x1f, R10 ;  /* 0x0000001fff0f7819 */ /* 0x000fe2000001140a */
[----:B------:R-:W-:Y:S01]  /*1eb0*/  IMAD.IADD R204, R17, 0x1, R204 ;  /* 0x0000000111cc7824 */ /* 0x000fe200078e02cc */
[----:B------:R-:W-:Y:S01]  /*1ec0*/  PLOP3.LUT P0, PT, PT, PT, UP0, 0x80, 0x0 ;  /* 0x000000000000781c */ /* 0x000fe20003f0f008 */
[----:B------:R-:W-:Y:S01]  /*1ed0*/  @!P1 IMAD.SHL.U32 R17, R198, 0x10, RZ ;  /* 0x00000010c6119824 */ /* 0x000fe200078e00ff */
[----:B------:R-:W-:Y:S01]  /*1ee0*/  LEA.HI R8, R15, R10, RZ, 0x2 ;  /* 0x0000000a0f087211 */ /* 0x000fe200078f10ff */
[----:B------:R-:W-:Y:S01]  /*1ef0*/  IMAD.IADD R177, R0, 0x1, R177 ;  /* 0x0000000100b17824 */ /* 0x000fe200078e02b1 */
[----:B------:R-:W-:Y:S01]  /*1f00*/  LOP3.LUT R15, R16, 0xc0, RZ, 0xc0, !PT ;  /* 0x000000c0100f7812 */ /* 0x000fe200078ec0ff */
[----:B------:R-:W-:Y:S01]  /*1f10*/  IMAD.MOV.U32 R0, RZ, RZ, 0x20 ;  /* 0x00000020ff007424 */ /* 0x000fe200078e00ff */
[----:B------:R-:W-:Y:S01]  /*1f20*/  SHF.R.S32.HI R18, RZ, 0x2, R8 ;  /* 0x00000002ff127819 */ /* 0x000fe20000011408 */
[----:B------:R2:W-:Y:S01]  /*1f30*/  @!P1 LDGSTS.E.BYPASS.LTC128B.128 [R17+0x18280], [R22.64] ;  /* 0x1828000016119fae */ /* 0x0005e2000b901d54 */
[--C-:B------:R-:W-:Y:S01]  /*1f40*/  SHF.R.U32.HI R16, RZ, 0x3, R15.reuse ;  /* 0x00000003ff107819 */ /* 0x100fe2000001160f */
[----:B------:R-:W-:Y:S01]  /*1f50*/  IMAD.SHL.U32 R204, R204, 0x2, RZ ;  /* 0x00000002cccc7824 */ /* 0x000fe200078e00ff */
[----:B------:R-:W-:Y:S01]  /*1f60*/  SEL R0, R0, 0xffffffe0, !P6 ;  /* 0xffffffe000007807 */ /* 0x000fe20007000000 */
[C---:B------:R-:W-:Y:S01]  /*1f70*/  IMAD R189, R7.reuse, 0x10, R18 ;  /* 0x0000001007bd7824 */ /* 0x040fe200078e0212 */
[C---:B------:R-:W-:Y:S01]  /*1f80*/  LOP3.LUT R184, R16.reuse, R15, R184, 0x1e, !PT ;  /* 0x0000000f10b87212 */ /* 0x040fe200078e1eb8 */
[----:B------:R-:W0:Y:S01]  /*1f90*/  LDGDEPBAR ;  /* 0x00000000000079af */ /* 0x000e220000000000 */
[C---:B------:R-:W-:Y:S01]  /*1fa0*/  LOP3.LUT R5, R16.reuse, R5, R15, 0x1e, !PT ;  /* 0x0000000510057212 */ /* 0x040fe200078e1e0f */
[----:B------:R-:W-:Y:S01]  /*1fb0*/  IMAD R7, R7, 0x200, R178 ;  /* 0x0000020007077824 */ /* 0x000fe200078e02b2 */
[----:B------:R-:W-:Y:S01]  /*1fc0*/  LOP3.LUT R15, R16, R15, R14, 0x1e, !PT ;  /* 0x0000000f100f7212 */ /* 0x000fe200078e1e0e */
[----:B------:R-:W0:Y:S01]  /*1fd0*/  LDGDEPBAR ;  /* 0x00000000000079af */ /* 0x000e220000000000 */
[----:B------:R-:W-:Y:S01]  /*1fe0*/  IADD3 R202, R4, 0x12080, RZ ;  /* 0x0001208004ca7810 */ /* 0x000fe20007ffe0ff */
[----:B------:R-:W-:Y:S01]  /*1ff0*/  IMAD.IADD R182, R178, 0x1, R5 ;  /* 0x00000001b2b67824 */ /* 0x000fe200078e0205 */
[----:B------:R-:W-:Y:S01]  /*2000*/  IADD3 R5, R204, 0x18480, RZ ;  /* 0x00018480cc057810 */ /* 0x000fe20007ffe0ff */
[----:B------:R-:W-:-:S02]  /*2010*/  IMAD.IADD R184, R7, 0x1, R184 ;  /* 0x0000000107b87824 */ /* 0x000fc400078e02b8 */
[----:B------:R-:W-:Y:S01]  /*2020*/  IMAD.IADD R178, R178, 0x1, R15 ;  /* 0x00000001b2b27824 */ /* 0x000fe200078e020f */
[----:B------:R-:W-:Y:S05]  /*2030*/  @P0 BRA `(.L_x_1143) ;  /* 0x000001b000000947 */ /* 0x000fea0003800000 */
[----:B------:R-:W-:Y:S01]  /*2040*/  USHF.R.S32.HI UR5, URZ, 0x1f, UR4 ;  /* 0x0000001f3f057899 */ /* 0x000fe20008011404 */
[----:B------:R-:W-:Y:S01]  /*2050*/  IMAD.WIDE.U32 R14, R9, UR4, R206 ;  /* 0x00000004090e7c25 */ /* 0x000fe2000f8e00ce */
[----:B------:R-:W-:Y:S01]  /*2060*/  UIMAD UR9, UR7, UR4, URZ ;  /* 0x00000004070972a4 */ /* 0x000fe2000f8e023f */
[----:B------:R-:W-:Y:S01]  /*2070*/  BSSY B0, `(.L_x_1143) ;  /* 0x0000017000007945 */ /* 0x000fe20003800000 */
[----:B------:R-:W-:Y:S02]  /*2080*/  USHF.L.U32 UR10, UR4, 0x6, URZ ;  /* 0x00000006040a7899 */ /* 0x000fe4000800063f */
[----:B------:R-:W-:Y:S01]  /*2090*/  ULDC UR7, c[0x0][0x168] ;  /* 0x00005a0000077ab9 */ /* 0x000fe20000000800 */
[----:B------:R-:W-:Y:S01]  /*20a0*/  LEA R16, P0, R14, c[0x0][0x1f0], 0x1 ;  /* 0x00007c000e107a11 */ /* 0x000fe200078008ff */
[----:B------:R-:W-:Y:S02]  /*20b0*/  UIMAD UR5, UR5, UR6, UR9 ;  /* 0x00000006050572a4 */ /* 0x000fe4000f8e0209 */
[----:B------:R-:W-:-:S04]  /*20c0*/  UIADD3 UR7, -UR10, UR7, URZ ;  /* 0x000000070a077290 */ /* 0x000fc8000fffe13f */
[----:B------:R-:W-:Y:S02]  /*20d0*/  IADD3 R7, R15, UR5, RZ ;  /* 0x000000050f077c10 */ /* 0x000fe4000fffe0ff */
[----:B------:R-:W-:Y:S02]  /*20e0*/  ISETP.LT.AND P6, PT, R208, UR7, PT ;  /* 0x00000007d0007c0c */ /* 0x000fe4000bfc1270 */
[----:B--2---:R-:W-:Y:S01]  /*20f0*/  LEA.HI.X R17, R14, c[0x0][0x1f4], R7, 0x1, P0 ;  /* 0x00007d000e117a11 */ /* 0x004fe200000f0c07 */
[----:B------:R-:W-:Y:S01]  /*2100*/  IMAD.U32 R7, RZ, RZ, UR10 ;  /* 0x0000000aff077e24 */ /* 0x000fe2000f8e00ff */
[----:B------:R-:W-:-:S13]  /*2110*/  ISETP.GE.OR P0, PT, R12, c[0x0][0x1fc], !P6 ;  /* 0x00007f000c007a0c */ /* 0x000fda0007706670 */
[----:B------:R1:W-:Y:S01]  /*2120*/  LDGSTS.E.BYPASS.LTC128B.128 [R4+0x15080], [R16.64], !P0 ;  /* 0x1508000010047fae */ /* 0x0003e2000c101d54 */
[----:B------:R-:W-:Y:S02]  /*2130*/  ISETP.GE.OR P0, PT, R6, c[0x0][0x1fc], !P6 ;  /* 0x00007f0006007a0c */ /* 0x000fe40007706670 */
[----:B------:R-:W-:-:S11]  /*2140*/  ISETP.GE.OR P6, PT, R188, c[0x0][0x1fc], !P6 ;  /* 0x00007f00bc007a0c */ /* 0x000fd600077c6670 */
[----:B------:R1:W-:Y:S04]  /*2150*/  LDGSTS.E.BYPASS.LTC128B.128 [R4+0x16080], [R16.64+0x40], !P0 ;  /* 0x1608004010047fae */ /* 0x0003e8000c101d54 */
[----:B------:R1:W-:Y:S01]  /*2160*/  LDGSTS.E.BYPASS.LTC128B.128 [R4+0x17080], [R16.64+0x80], !P6 ;  /* 0x1708008010047fae */ /* 0x0003e2000f101d54 */
[----:B------:R-:W-:-:S04]  /*2170*/  IADD3 R6, P6, R194, UR10, RZ ;  /* 0x0000000ac2067c10 */ /* 0x000fc8000ffde0ff */
[----:B------:R-:W-:Y:S02]  /*2180*/  LEA R12, P0, R6, c[0x0][0x280], 0x2 ;  /* 0x0000a000060c7a11 */ /* 0x000fe400078010ff */
[----:B------:R-:W-:-:S04]  /*2190*/  LEA.HI.X.SX32 R7, R7, R186, 0x1, P6 ;  /* 0x000000ba07077211 */ /* 0x000fc800030f0eff */
[----:B------:R-:W-:Y:S01]  /*21a0*/  LEA.HI.X R13, R6, c[0x0][0x284], R7, 0x2, P0 ;  /* 0x0000a100060d7a11 */ /* 0x000fe200000f1407 */
[----:B------:R-:W-:Y:S05]  /*21b0*/  @P1 BRA `(.L_x_1144) ;  /* 0x0000002000001947 */ /* 0x000fea0003800000 */
[----:B-1----:R-:W-:-:S05]  /*21c0*/  SHF.L.U32 R4, R198, 0x4, RZ ;  /* 0x00000004c6047819 */ /* 0x002fca00000006ff */
[----:B------:R1:W-:Y:S02]  /*21d0*/  LDGSTS.E.BYPASS.LTC128B.128 [R4+0x18380], [R12.64] ;  /* 0x183800000c047fae */ /* 0x0003e4000b901d54 */
.L_x_1144:
[----:B------:R-:W-:Y:S05]  /*21e0*/  BSYNC B0 ;  /* 0x0000000000007941 */ /* 0x000fea0003800000 */
.L_x_1143:
[----:B------:R-:W-:Y:S01]  /*21f0*/  SHF.R.S32.HI R7, RZ, 0x1f, R2 ;  /* 0x0000001fff077819 */ /* 0x000fe20000011402 */
[----:B------:R-:W0:Y:S01]  /*2200*/  LDGDEPBAR ;  /* 0x00000000000079af */ /* 0x000e220000000000 */
[----:B------:R-:W-:Y:S01]  /*2210*/  LOP3.LUT R205, R8, 0x7ffffffc, RZ, 0xc0, !PT ;  /* 0x7ffffffc08cd7812 */ /* 0x000fe200078ec0ff */
[----:B------:R-:W-:Y:S01]  /*2220*/  IMAD.SHL.U32 R180, R180, 0x2, RZ ;  /* 0x00000002b4b47824 */ /* 0x000fe200078e00ff */
[----:B------:R-:W-:Y:S01]  /*2230*/  LEA.HI R7, R7, R2, RZ, 0x2 ;  /* 0x0000000207077211 */ /* 0x000fe200078f10ff */
[----:B------:R-:W-:Y:S01]  /*2240*/  IMAD.SHL.U32 R179, R179, 0x2, RZ ;  /* 0x00000002b3b37824 */ /* 0x000fe200078e00ff */
[----:B------:R-:W-:Y:S01]  /*2250*/  LOP3.LUT P0, RZ, R11, 0x4, RZ, 0xc0, !PT ;  /* 0x000000040bff7812 */ /* 0x000fe2000780c0ff */
[----:B------:R-:W-:Y:S01]  /*2260*/  IMAD.IADD R205, R10, 0x1, -R205 ;  /* 0x000000010acd7824 */ /* 0x000fe200078e0acd */
[----:B------:R-:W-:Y:S01]  /*2270*/  LOP3.LUT R7, R7, 0x1ffffffc, RZ, 0xc0, !PT ;  /* 0x1ffffffc07077812 */ /* 0x000fe200078ec0ff */
[----:B------:R-:W-:Y:S01]  /*2280*/  CS2R R130, SRZ ;  /* 0x0000000000827805 */ /* 0x000fe2000001ff00 */
[----:B-12---:R-:W-:Y:S01]  /*2290*/  SEL R4, RZ, 0xffffffff, P5 ;  /* 0xffffffffff047807 */ /* 0x006fe20002800000 */
[----:B------:R-:W-:Y:S01]  /*22a0*/  CS2R R128, SRZ ;  /* 0x0000000000807805 */ /* 0x000fe2000001ff00 */
[----:B------:R-:W-:Y:S01]  /*22b0*/  LEA R177, R177, 0x1c480, 0x1 ;  /* 0x0001c480b1b17811 */ /* 0x000fe200078e08ff */
[----:B------:R-:W-:Y:S01]  /*22c0*/  IMAD.IADD R2, R2, 0x1, -R7 ;  /* 0x0000000102027824 */ /* 0x000fe200078e0a07 */
[----:B------:R-:W-:Y:S01]  /*22d0*/  IADD3 R201, R204, 0x184c0, RZ ;  /* 0x000184c0ccc97810 */ /* 0x000fe20007ffe0ff */
[----:B------:R-:W-:Y:S01]  /*22e0*/  IMAD.SHL.U32 R9, R4, 0x2, RZ ;  /* 0x0000000204097824 */ /* 0x000fe200078e00ff */
[----:B------:R-:W-:Y:S01]  /*22f0*/  LEA R178, R178, 0x80, 0x1 ;  /* 0x00000080b2b27811 */ /* 0x000fe200078e08ff */
[----:B------:R-:W-:Y:S01]  /*2300*/  IMAD R205, R2, 0x4, R205 ;  /* 0x0000000402cd7824 */ /* 0x000fe200078e02cd */
[----:B------:R-:W-:Y:S01]  /*2310*/  CS2R R126, SRZ ;  /* 0x00000000007e7805 */ /* 0x000fe2000001ff00 */
[--C-:B------:R-:W-:Y:S01]  /*2320*/  IMAD R175, R0, 0x2, R177.reuse ;  /* 0x0000000200af7824 */ /* 0x100fe200078e02b1 */
[----:B------:R-:W-:Y:S01]  /*2330*/  @P0 IADD3 R201, R5, -0x40, RZ ;  /* 0xffffffc005c90810 */ /* 0x000fe20007ffe0ff */
[C---:B------:R-:W-:Y:S01]  /*2340*/  IMAD R176, R174.reuse, 0x2, R177 ;  /* 0x00000002aeb07824 */ /* 0x040fe200078e02b1 */
[----:B------:R-:W-:Y:S01]  /*2350*/  LOP3.LUT R200, R9, 0x2, R200, 0xe2, !PT ;  /* 0x0000000209c87812 */ /* 0x000fe200078ee2c8 */
        /* <DEDUP_REMOVED lines=47> */
[----:B------:R-:W-:Y:S01]  /*2650*/  SHF.R.S32.HI R199, RZ, 0x1f, R198 ;  /* 0x0000001fffc77819 */ /* 0x000fe200000114c6 */
[----:B------:R-:W-:Y:S01]  /*2660*/  IMAD R174, R174, 0x2, R175 ;  /* 0x00000002aeae7824 */ /* 0x000fe200078e02af */
[----:B------:R-:W-:Y:S01]  /*2670*/  IADD3 R212, -R205, UR8, RZ ;  /* 0x00000008cdd47c10 */ /* 0x000fe2000fffe1ff */
[----:B------:R-:W-:Y:S01]  /*2680*/  IMAD R0, R0, 0x2, R176 ;  /* 0x0000000200007824 */ /* 0x000fe200078e02b0 */
[----:B------:R-:W-:Y:S01]  /*2690*/  UMOV UR5, URZ ;  /* 0x0000003f00057c82 */ /* 0x000fe20008000000 */
[----:B------:R-:W-:Y:S01]  /*26a0*/  IMAD.IADD R173, R184, 0x1, R181 ;  /* 0x00000001b8ad7824 */ /* 0x000fe200078e02b5 */
[----:B------:R-:W-:-:S02]  /*26b0*/  UMOV UR13, 0x1 ;  /* 0x00000001000d7882 */ /* 0x000fc40000000000 */
[----:B------:R-:W-:Y:S02]  /*26c0*/  UMOV UR12, URZ ;  /* 0x0000003f000c7c82 */ /* 0x000fe40008000000 */
[----:B------:R-:W-:Y:S02]  /*26d0*/  UMOV UR11, 0xffffffc0 ;  /* 0xffffffc0000b7882 */ /* 0x000fe40000000000 */
[----:B------:R-:W-:Y:S02]  /*26e0*/  ULDC UR10, c[0x0][0x168] ;  /* 0x00005a00000a7ab9 */ /* 0x000fe40000000800 */
[----:B------:R-:W-:Y:S02]  /*26f0*/  ULDC UR9, c[0x0][0x198] ;  /* 0x0000660000097ab9 */ /* 0x000fe40000000800 */
[----:B------:R-:W-:Y:S02]  /*2700*/  ULDC UR8, c[0x0][0x168] ;  /* 0x00005a0000087ab9 */ /* 0x000fe40000000800 */
.L_x_1147:
        /* <DEDUP_REMOVED lines=169> */
[----:B--2345:R-:W-:Y:S01]  /*31a0*/  USHF.R.S32.HI UR4, URZ, 0x1f, UR19 ;  /* 0x0000001f3f047899 */ /* 0x03cfe20008011413 */
[----:B------:R-:W-:Y:S01]  /*31b0*/  IMAD.U32 R5, RZ, RZ, UR14 ;  /* 0x0000000eff057e24 */ /* 0x000fe2000f8e00ff */
[----:B------:R-:W-:Y:S02]  /*31c0*/  ULDC.64 UR6, c[0x0][0x178] ;  /* 0x00005e0000067ab9 */ /* 0x000fe40000000a00 */
[----:B------:R-:W-:Y:S02]  /*31d0*/  UIMAD UR4, UR4, UR6, URZ ;  /* 0x00000006040472a4 */ /* 0x000fe4000f8e023f */
[----:B------:R-:W-:Y:S01]  /*31e0*/  @!P1 LEA R5, R5, 0x40, 0x6 ;  /* 0x0000004005059811 */ /* 0x000fe200078e30ff */
[----:B------:R-:W-:Y:S02]  /*31f0*/  UIMAD.WIDE.U32 UR22, UR19, UR6, URZ ;  /* 0x00000006131672a5 */ /* 0x000fe4000f8e003f */
[----:B------:R-:W-:Y:S01]  /*3200*/  UIMAD UR4, UR19, UR7, UR4 ;  /* 0x00000007130472a4 */ /* 0x000fe2000f8e0204 */
[C---:B------:R-:W-:Y:S01]  /*3210*/  @!P1 IADD3 R6, P0, R5.reuse, R196, RZ ;  /* 0x000000c405069210 */ /* 0x040fe20007f1e0ff */
[----:B------:R-:W-:Y:S02]  /*3220*/  UIMAD UR19, UR19, UR11, UR10 ;  /* 0x0000000b131372a4 */ /* 0x000fe4000f8e020a */
[----:B------:R-:W-:Y:S01]  /*3230*/  UIADD3 UR4, UR23, UR4, URZ ;  /* 0x0000000417047290 */ /* 0x000fe2000fffe03f */
[----:B------:R-:W-:Y:S01]  /*3240*/  @!P1 LEA.HI.X.SX32 R5, R5, R187, 0x1, P0 ;  /* 0x000000bb05059211 */ /* 0x000fe200000f0eff */
[----:B------:R-:W-:Y:S01]  /*3250*/  IMAD.U32 R7, RZ, RZ, UR22 ;  /* 0x00000016ff077e24 */ /* 0x000fe2000f8e00ff */
[----:B------:R-:W-:Y:S01]  /*3260*/  @!P1 LEA R8, P0, R6, c[0x0][0x258], 0x2 ;  /* 0x0000960006089a11 */ /* 0x000fe200078010ff */
[----:B------:R-:W-:Y:S01]  /*3270*/  IMAD.U32 R3, RZ, RZ, UR22 ;  /* 0x00000016ff037e24 */ /* 0x000fe2000f8e00ff */
[----:B------:R-:W-:Y:S01]  /*3280*/  ISETP.LT.AND P6, PT, R208, UR19, PT ;  /* 0x00000013d0007c0c */ /* 0x000fe2000bfc1270 */
[----:B------:R-:W-:Y:S01]  /*3290*/  IMAD.U32 R2, RZ, RZ, UR4 ;  /* 0x00000004ff027e24 */ /* 0x000fe2000f8e00ff */
[----:B------:R-:W-:Y:S02]  /*32a0*/  LEA R4, P5, R7, R192, 0x6 ;  /* 0x000000c007047211 */ /* 0x000fe400078a30ff */
[----:B------:R-:W-:Y:S02]  /*32b0*/  @!P1 LEA.HI.X R9, R6, c[0x0][0x25c], R5, 0x2, P0 ;  /* 0x0000970006099a11 */ /* 0x000fe400000f1405 */
[----:B------:R-:W-:Y:S01]  /*32c0*/  LEA.HI.X R3, R3, R185, R2, 0x6, P5 ;  /* 0x000000b903037211 */ /* 0x000fe200028f3402 */
[----:B------:R-:W-:Y:S01]  /*32d0*/  IMAD.U32 R2, RZ, RZ, UR13 ;  /* 0x0000000dff027e24 */ /* 0x000fe2000f8e00ff */
[----:B------:R-:W-:Y:S02]  /*32e0*/  LEA R10, P5, R4, c[0x0][0x160], 0x1 ;  /* 0x00005800040a7a11 */ /* 0x000fe400078a08ff */
[----:B------:R-:W-:Y:S02]  /*32f0*/  LOP3.LUT P0, RZ, R200, 0x2, RZ, 0xc0, !PT ;  /* 0x00000002c8ff7812 */ /* 0x000fe4000780c0ff */
[----:B------:R-:W-:Y:S01]  /*3300*/  LEA.HI.X R11, R4, c[0x0][0x164], R3, 0x1, P5 ;  /* 0x00005900040b7a11 */ /* 0x000fe200028f0c03 */
[----:B------:R-:W-:Y:S01]  /*3310*/  IMAD R4, R2, 0x3000, R203 ;  /* 0x0000300002047824 */ /* 0x000fe200078e02cb */
[----:B------:R-:W-:Y:S01]  /*3320*/  LOP3.LUT P5, RZ, R200, 0x1, RZ, 0xc0, !PT ;  /* 0x00000001c8ff7812 */ /* 0x000fe200078ac0ff */
[----:B------:R-:W-:Y:S01]  /*3330*/  IMAD.U32 R3, RZ, RZ, UR13 ;  /* 0x0000000dff037e24 */ /* 0x000fe2000f8e00ff */
[C---:B------:R-:W-:Y:S02]  /*3340*/  ISETP.GE.OR P0, PT, R208.reuse, UR19, !P0 ;  /* 0x00000013d0007c0c */ /* 0x040fe4000c706670 */
[----:B------:R-:W-:Y:S01]  /*3350*/  ISETP.GE.OR P5, PT, R208, UR19, !P5 ;  /* 0x00000013d0007c0c */ /* 0x000fe2000efa6670 */
[----:B------:R-:W-:Y:S01]  /*3360*/  @!P1 IMAD R3, R3, 0x40, R210 ;  /* 0x0000004003039824 */ /* 0x000fe200078e02d2 */
[----:B------:R-:W-:Y:S03]  /*3370*/  ISETP.GE.OR P6, PT, R188, c[0x0][0x16c], !P6 ;  /* 0x00005b00bc007a0c */ /* 0x000fe600077c6670 */
[----:B------:R-:W-:Y:S08]  /*3380*/  @!P1 IMAD.SHL.U32 R5, R3, 0x4, RZ ;  /* 0x0000000403059824 */ /* 0x000ff000078e00ff */
[----:B------:R-:W-:Y:S01]  /*3390*/  @!PT LDS RZ, [RZ] ;  /* 0x00000000fffff984 */ /* 0x000fe20000000800 */
[----:B------:R-:W-:Y:S01]  /*33a0*/  @!PT LDS RZ, [RZ] ;  /* 0x00000000fffff984 */ /* 0x000fe20000000800 */
[----:B------:R-:W-:Y:S01]  /*33b0*/  @!PT LDS RZ, [RZ] ;  /* 0x00000000fffff984 */ /* 0x000fe20000000800 */
[----:B------:R2:W-:Y:S06]  /*33c0*/  LDGSTS.E.BYPASS.LTC128B.128 [R4], [R10.64], !P5 ;  /* 0x000000000a047fae */ /* 0x0005ec000e901d54 */
[----:B------:R2:W-:Y:S06]  /*33d0*/  LDGSTS.E.BYPASS.LTC128B.128 [R4+0x1000], [R10.64+0x40], !P0 ;  /* 0x010000400a047fae */ /* 0x0005ec000c101d54 */
[----:B------:R2:W-:Y:S06]  /*33e0*/  LDGSTS.E.BYPASS.LTC128B.128 [R4+0x2000], [R10.64+0x80], !P6 ;  /* 0x020000800a047fae */ /* 0x0005ec000f101d54 */
[----:B------:R2:W-:Y:S02]  /*33f0*/  @!P1 LDGSTS.E.BYPASS.LTC128B.128 [R5+0x18080], [R8.64] ;  /* 0x1808000008059fae */ /* 0x0005e4000b901d54 */
.L_x_1145:
[-C--:B-12345:R-:W-:Y:S01]  /*3400*/  HMMA.16816.F32 R4, R132, R136.reuse, RZ ;  /* 0x000000888404723c */ /* 0x0befe200000018ff */
[----:B------:R-:W-:Y:S01]  /*3410*/  LDSM.16.M88.4 R164, [R172+0x8080] ;  /* 0x00808000aca4783b */ /* 0x000fe20000000200 */
[----:B------:R-:W-:Y:S02]  /*3420*/  UIMAD UR4, UR5, 0x1800, URZ ;  /* 0x00001800050478a4 */ /* 0x000fe4000f8e023f */
[----:B------:R-:W-:Y:S02]  /*3430*/  ULEA UR7, UR14, 0x1, 0x6 ;  /* 0x000000010e077891 */ /* 0x000fe4000f8e303f */
[----:B------:R-:W-:Y:S02]  /*3440*/  USHF.L.U32 UR6, UR18, 0x7, URZ ;  /* 0x0000000712067899 */ /* 0x000fe4000800063f */
[C---:B------:R-:W-:Y:S01]  /*3450*/  HMMA.16816.F32 R8, R140.reuse, R136, RZ ;  /* 0x000000888c08723c */ /* 0x040fe200000018ff */
[----:B------:R-:W0:Y:S01]  /*3460*/  LDGDEPBAR ;  /* 0x00000000000079af */ /* 0x000e220000000000 */
[----:B------:R-:W-:Y:S02]  /*3470*/  UIADD3 UR6, UR7, UR9, -UR6 ;  /* 0x0000000907067290 */ /* 0x000fe4000fffe806 */
[----:B------:R-:W-:Y:S01]  /*3480*/  MOV R29, UR4 ;  /* 0x00000004001d7c02 */ /* 0x000fe20008000f00 */
[----:B------:R-:W-:Y:S03]  /*3490*/  UIADD3 UR19, UR14, 0x2, URZ ;  /* 0x000000020e137890 */ /* 0x000fe6000fffe03f */
[-C--:B------:R-:W-:Y:S01]  /*34a0*/  HMMA.16816.F32 R12, R140, R138.reuse, RZ ;  /* 0x0000008a8c0c723c */ /* 0x080fe200000018ff */
[----:B------:R-:W-:Y:S01]  /*34b0*/  IADD3 R2, R184, 0x800, R29 ;  /* 0x00000800b8027810 */ /* 0x000fe20007ffe01d */
[----:B------:R-:W-:Y:S03]  /*34c0*/  UISETP.GE.AND UP0, UPT, UR19, UR15, UPT ;  /* 0x0000000f1300728c */ /* 0x000fe6000bf06270 */
[----:B------:R-:W-:Y:S03]  /*34d0*/  SHF.L.U32 R3, R2, 0x1, RZ ;  /* 0x0000000102037819 */ /* 0x000fe600000006ff */
[C---:B------:R-:W-:Y:S02]  /*34e0*/  HMMA.16816.F32 R16, R132.reuse, R138, RZ ;  /* 0x0000008a8410723c */ /* 0x040fe400000018ff */
[----:B------:R-:W-:Y:S06]  /*34f0*/  LDSM.16.M88.4 R136, [R3+0x12080] ;  /* 0x012080000388783b */ /* 0x000fec0000000200 */
[-C--:B------:R-:W-:Y:S08]  /*3500*/  HMMA.16816.F32 R20, R132, R144.reuse, RZ ;  /* 0x000000908414723c */ /* 0x080ff000000018ff */
[C---:B------:R-:W-:Y:S07]  /*3510*/  HMMA.16816.F32 R24, R140.reuse, R144, RZ ;  /* 0x000000908c18723c */ /* 0x040fee00000018ff */
[----:B------:R-:W-:Y:S01]  /*3520*/  MOV R144, UR4 ;  /* 0x0000000400907c02 */ /* 0x000fe20008000f00 */
[-C--:B------:R-:W-:Y:S01]  /*3530*/  HMMA.16816.F32 R28, R140, R146.reuse, RZ ;  /* 0x000000928c1c723c */ /* 0x080fe200000018ff */
[----:B------:R-:W1:Y:S07]  /*3540*/  LDSM.16.M88.4 R140, [R180+0x8080] ;  /* 0x00808000b48c783b */ /* 0x000e6e0000000200 */
[----:B------:R-:W-:Y:S01]  /*3550*/  HMMA.16816.F32 R32, R132, R146, RZ ;  /* 0x000000928420723c */ /* 0x000fe200000018ff */
[----:B------:R-:W2:Y:S07]  /*3560*/  LDSM.16.M88.4 R132, [R3+0x12880] ;  /* 0x012880000384783b */ /* 0x000eae0000000200 */
[-C--:B------:R-:W-:Y:S08]  /*3570*/  HMMA.16816.F32 R4, R148, R152.reuse, R4 ;  /* 0x000000989404723c */ /* 0x080ff00000001804 */
[C---:B------:R-:W-:Y:S07]  /*3580*/  HMMA.16816.F32 R8, R156.reuse, R152, R8 ;  /* 0x000000989c08723c */ /* 0x040fee0000001808 */
[----:B------:R-:W-:Y:S01]  /*3590*/  IADD3 R153, R181, 0x800, R144 ;  /* 0x00000800b5997810 */ /* 0x000fe20007ffe090 */
[-C--:B------:R-:W-:Y:S01]  /*35a0*/  HMMA.16816.F32 R12, R156, R154.reuse, R12 ;  /* 0x0000009a9c0c723c */ /* 0x080fe2000000180c */
[----:B------:R-:W3:Y:S03]  /*35b0*/  LDSM.16.M88.4 R144, [R180+0x9080] ;  /* 0x00908000b490783b */ /* 0x000ee60000000200 */
[----:B------:R-:W-:Y:S04]  /*35c0*/  IADD3 R153, R184, R153, RZ ;  /* 0x00000099b8997210 */ /* 0x000fe80007ffe0ff */
[C---:B------:R-:W-:Y:S04]  /*35d0*/  HMMA.16816.F32 R16, R148.reuse, R154, R16 ;  /* 0x0000009a9410723c */ /* 0x040fe80000001810 */
[----:B------:R-:W-:Y:S04]  /*35e0*/  SHF.L.U32 R2, R153, 0x1, RZ ;  /* 0x0000000199027819 */ /* 0x000fe800000006ff */
[-C--:B------:R-:W-:Y:S01]  /*35f0*/  HMMA.16816.F32 R20, R148, R160.reuse, R20 ;  /* 0x000000a09414723c */ /* 0x080fe20000001814 */
[----:B------:R-:W4:Y:S07]  /*3600*/  LDSM.16.M88.4 R152, [R2+0x12080] ;  /* 0x012080000298783b */ /* 0x000f2e0000000200 */
[C---:B------:R-:W-:Y:S01]  /*3610*/  HMMA.16816.F32 R24, R156.reuse, R160, R24 ;  /* 0x000000a09c18723c */ /* 0x040fe20000001818 */
[----:B------:R-:W5:Y:S07]  /*3620*/  LDSM.16.M88.4 R168, [R2+0x12880] ;  /* 0x0128800002a8783b */ /* 0x000f6e0000000200 */
[-C--:B------:R-:W-:Y:S08]  /*3630*/  HMMA.16816.F32 R28, R156, R162.reuse, R28 ;  /* 0x000000a29c1c723c */ /* 0x080ff0000000181c */
[----:B------:R-:W-:Y:S01]  /*3640*/  HMMA.16816.F32 R32, R148, R162, R32 ;  /* 0x000000a29420723c */ /* 0x000fe20000001820 */
[----:B------:R-:W4:Y:S07]  /*3650*/  LDSM.16.M88.4 R148, [R172+0x9080] ;  /* 0x00908000ac94783b */ /* 0x000f2e0000000200 */
[-C--:B-1----:R-:W-:Y:S08]  /*3660*/  HMMA.16816.F32 R4, R136, R140.reuse, R4 ;  /* 0x0000008c8804723c */ /* 0x082ff00000001804 */
[C---:B--2---:R-:W-:Y:S08]  /*3670*/  HMMA.16816.F32 R8, R132.reuse, R140, R8 ;  /* 0x0000008c8408723c */ /* 0x044ff00000001808 */
[-C--:B------:R-:W-:Y:S08]  /*3680*/  HMMA.16816.F32 R12, R132, R142.reuse, R12 ;  /* 0x0000008e840c723c */ /* 0x080ff0000000180c */
[C---:B------:R-:W-:Y:S01]  /*3690*/  HMMA.16816.F32 R16, R136.reuse, R142, R16 ;  /* 0x0000008e8810723c */ /* 0x040fe20000001810 */
[----:B------:R-:W-:Y:S07]  /*36a0*/  LDSM.16.M88.4 R140, [R3+0x13880] ;  /* 0x01388000038c783b */ /* 0x000fee0000000200 */
[-C--:B---3--:R-:W-:Y:S08]  /*36b0*/  HMMA.16816.F32 R20, R136, R144.reuse, R20 ;  /* 0x000000908814723c */ /* 0x088ff00000001814 */
[C---:B------:R-:W-:Y:S07]  /*36c0*/  HMMA.16816.F32 R24, R132.reuse, R144, R24 ;  /* 0x000000908418723c */ /* 0x040fee0000001818 */
[----:B------:R-:W-:Y:S01]  /*36d0*/  MOV R144, UR6 ;  /* 0x0000000600907c02 */ /* 0x000fe20008000f00 */
[-C--:B------:R-:W-:Y:S01]  /*36e0*/  HMMA.16816.F32 R28, R132, R146.reuse, R28 ;  /* 0x00000092841c723c */ /* 0x080fe2000000181c */
[----:B------:R1:W-:Y:S03]  /*36f0*/  LDSM.16.M88.4 R132, [R3+0x13080] ;  /* 0x013080000384783b */ /* 0x0003e60000000200 */
[----:B------:R-:W-:Y:S04]  /*3700*/  IADD3 R144, R189, -c[0x0][0x168], R144 ;  /* 0x80005a00bd907a10 */ /* 0x000fe80007ffe090 */
[----:B------:R-:W-:Y:S01]  /*3710*/  HMMA.16816.F32 R32, R136, R146, R32 ;  /* 0x000000928820723c */ /* 0x000fe20000001820 */
[----:B------:R-:W2:Y:S03]  /*3720*/  LDSM.16.M88.4 R136, [R180+0xa080] ;  /* 0x00a08000b488783b */ /* 0x000ea60000000200 */
[----:B------:R-:W-:Y:S04]  /*3730*/  IADD3 R157, -R205, R144, RZ ;  /* 0x00000090cd9d7210 */ /* 0x000fe80007ffe1ff */
[-C--:B----4-:R-:W-:Y:S05]  /*3740*/  HMMA.16816.F32 R4, R152, R164.reuse, R4 ;  /* 0x000000a49804723c */ /* 0x090fea0000001804 */
[----:B------:R-:W-:Y:S02]  /*3750*/  IADD3 R163, R157, 0x8, RZ ;  /* 0x000000089da37810 */ /* 0x000fe40007ffe0ff */
[----:B------:R-:W-:Y:S01]  /*3760*/  IMNMX R161, R212, R157, PT ;  /* 0x0000009dd4a17217 */ /* 0x000fe20003800200 */
[C---:B-----5:R-:W-:Y:S04]  /*3770*/  HMMA.16816.F32 R8, R168.reuse, R164, R8 ;  /* 0x000000a4a808723c */ /* 0x060fe80000001808 */
[C---:B------:R-:W-:Y:S04]  /*3780*/  ISETP.GT.AND P0, PT, R161.reuse, RZ, PT ;  /* 0x000000ffa100720c */ /* 0x040fe80003f04270 */
[-C--:B------:R-:W-:Y:S04]  /*3790*/  HMMA.16816.F32 R12, R168, R166.reuse, R12 ;  /* 0x000000a6a80c723c */ /* 0x080fe8000000180c */
[C---:B------:R-:W-:Y:S01]  /*37a0*/  FSEL R144, R216.reuse, -INF , P0 ;  /* 0xff800000d8907808 */ /* 0x040fe20000000000 */
[----:B------:R-:W-:Y:S01]  /*37b0*/  FFMA.FTZ R216, -R216, R216, 1 ;  /* 0x3f800000d8d87423 */ /* 0x000fe200000101d8 */
[----:B------:R-:W-:Y:S02]  /*37c0*/  ISETP.GT.AND P0, PT, R161, 0x1, PT ;  /* 0x00000001a100780c */ /* 0x000fe40003f04270 */
[C---:B------:R-:W-:Y:S04]  /*37d0*/  HMMA.16816.F32 R16, R152.reuse, R166, R16 ;  /* 0x000000a69810723c */ /* 0x040fe80000001810 */
[--C-:B-1----:R-:W-:Y:S02]  /*37e0*/  FFMA.FTZ R3, R144, c[0x0][0x29c], -R249.reuse ;  /* 0x0000a70090037a23 */ /* 0x102fe400000108f9 */
[----:B------:R-:W1:Y:S02]  /*37f0*/  LDSM.16.M88.4 R144, [R180+0xb080] ;  /* 0x00b08000b490783b */ /* 0x000e640000000200 */
[-C--:B------:R-:W-:Y:S02]  /*3800*/  HMMA.16816.F32 R20, R152, R148.reuse, R20 ;  /* 0x000000949814723c */ /* 0x080fe40000001814 */
[----:B------:R-:W3:Y:S06]  /*3810*/  MUFU.EX2 R3, R3 ;  /* 0x0000000300037308 */ /* 0x000eec0000000800 */
[C---:B------:R-:W-:Y:S07]  /*3820*/  HMMA.16816.F32 R24, R168.reuse, R148, R24 ;  /* 0x00000094a818723c */ /* 0x040fee0000001818 */
[----:B------:R-:W-:Y:S01]  /*3830*/  FSEL R148, R217, -INF , P0 ;  /* 0xff800000d9947808 */ /* 0x000fe20000000000 */
[-C--:B------:R-:W-:Y:S03]  /*3840*/  HMMA.16816.F32 R28, R168, R150.reuse, R28 ;  /* 0x00000096a81c723c */ /* 0x080fe6000000181c */
[----:B------:R-:W-:Y:S01]  /*3850*/  ISETP.GT.AND P0, PT, R161, 0x20, PT ;  /* 0x00000020a100780c */ /* 0x000fe20003f04270 */
[--C-:B------:R-:W-:Y:S02]  /*3860*/  FFMA.FTZ R156, R148, c[0x0][0x29c], -R249.reuse ;  /* 0x0000a700949c7a23 */ /* 0x100fe400000108f9 */
[----:B------:R-:W-:Y:S01]  /*3870*/  FFMA.FTZ R217, -R217, R217, 1 ;  /* 0x3f800000d9d97423 */ /* 0x000fe200000101d9 */
[----:B------:R-:W-:Y:S01]  /*3880*/  FSEL R148, R225, -INF , P0 ;  /* 0xff800000e1947808 */ /* 0x000fe20000000000 */
[----:B------:R-:W-:Y:S02]  /*3890*/  HMMA.16816.F32 R32, R152, R150, R32 ;  /* 0x000000969820723c */ /* 0x000fe40000001820 */
[----:B------:R-:W4:Y:S02]  /*38a0*/  MUFU.EX2 R156, R156 ;  /* 0x0000009c009c7308 */ /* 0x000f240000000800 */
[C---:B------:R-:W-:Y:S01]  /*38b0*/  ISETP.GT.AND P0, PT, R161.reuse, 0x21, PT ;  /* 0x00000021a100780c */ /* 0x040fe20003f04270 */
[--C-:B------:R-:W-:Y:S03]  /*38c0*/  FFMA.FTZ R158, R148, c[0x0][0x29c], -R249.reuse ;  /* 0x0000a700949e7a23 */ /* 0x100fe600000108f9 */
[-C--:B--2---:R-:W-:Y:S04]  /*38d0*/  HMMA.16816.F32 R4, R132, R136.reuse, R4 ;  /* 0x000000888404723c */ /* 0x084fe80000001804 */
[----:B------:R-:W-:Y:S01]  /*38e0*/  MUFU.EX2 R158, R158 ;  /* 0x0000009e009e7308 */ /* 0x000fe20000000800 */
[----:B------:R-:W-:Y:S02]  /*38f0*/  FSEL R148, R226, -INF , P0 ;  /* 0xff800000e2947808 */ /* 0x000fe40000000000 */
[----:B------:R-:W-:Y:S01]  /*3900*/  ISETP.GT.AND P0, PT, R161, 0x40, PT ;  /* 0x00000040a100780c */ /* 0x000fe20003f04270 */
[C---:B------:R-:W-:Y:S04]  /*3910*/  HMMA.16816.F32 R8, R140.reuse, R136, R8 ;  /* 0x000000888c08723c */ /* 0x040fe80000001808 */
[--C-:B------:R-:W-:Y:S01]  /*3920*/  FFMA.FTZ R159, R148, c[0x0][0x29c], -R249.reuse ;  /* 0x0000a700949f7a23 */ /* 0x100fe200000108f9 */
[----:B------:R-:W-:Y:S01]  /*3930*/  FSEL R152, R229, -INF , P0 ;  /* 0xff800000e5987808 */ /* 0x000fe20000000000 */
[----:B------:R-:W-:Y:S01]  /*3940*/  LDSM.16.M88.4 R148, [R172+0xa080] ;  /* 0x00a08000ac94783b */ /* 0x000fe20000000200 */
[C---:B------:R-:W-:Y:S01]  /*3950*/  ISETP.GT.AND P0, PT, R161.reuse, 0x41, PT ;  /* 0x00000041a100780c */ /* 0x040fe20003f04270 */
[-C--:B------:R-:W-:Y:S02]  /*3960*/  HMMA.16816.F32 R12, R140, R138.reuse, R12 ;  /* 0x0000008a8c0c723c */ /* 0x080fe4000000180c */
[----:B------:R-:W-:Y:S02]  /*3970*/  MUFU.EX2 R159, R159 ;  /* 0x0000009f009f7308 */ /* 0x000fe40000000800 */
[--C-:B------:R-:W-:Y:S01]  /*3980*/  FFMA.FTZ R160, R152, c[0x0][0x29c], -R249.reuse ;  /* 0x0000a70098a07a23 */ /* 0x100fe200000108f9 */
[----:B------:R-:W-:Y:S01]  /*3990*/  FSEL R162, R230, -INF , P0 ;  /* 0xff800000e6a27808 */ /* 0x000fe20000000000 */
[----:B------:R-:W-:Y:S01]  /*39a0*/  LDSM.16.M88.4 R152, [R2+0x13880] ;  /* 0x013880000298783b */ /* 0x000fe20000000200 */
[----:B------:R-:W-:Y:S01]  /*39b0*/  ISETP.GT.AND P0, PT, R161, 0x60, PT ;  /* 0x00000060a100780c */ /* 0x000fe20003f04270 */
[C---:B------:R-:W-:Y:S04]  /*39c0*/  HMMA.16816.F32 R16, R132.reuse, R138, R16 ;  /* 0x0000008a8410723c */ /* 0x040fe80000001810 */
[----:B------:R-:W-:Y:S02]  /*39d0*/  MUFU.EX2 R160, R160 ;  /* 0x000000a000a07308 */ /* 0x000fe40000000800 */
[----:B------:R2:W5:Y:S02]  /*39e0*/  LDSM.16.M88.4 R136, [R2+0x13080] ;  /* 0x013080000288783b */ /* 0x0005640000000200 */
[-C--:B-1----:R-:W-:Y:S08]  /*39f0*/  HMMA.16816.F32 R20, R132, R144.reuse, R20 ;  /* 0x000000908414723c */ /* 0x082ff00000001814 */
[C---:B------:R-:W-:Y:S07]  /*3a00*/  HMMA.16816.F32 R24, R140.reuse, R144, R24 ;  /* 0x000000908c18723c */ /* 0x040fee0000001818 */
[----:B------:R-:W-:Y:S01]  /*3a10*/  FSEL R144, R243, -INF , P0 ;  /* 0xff800000f3907808 */ /* 0x000fe20000000000 */
[-C--:B------:R-:W-:Y:S03]  /*3a20*/  HMMA.16816.F32 R28, R140, R146.reuse, R28 ;  /* 0x000000928c1c723c */ /* 0x080fe6000000181c */
[----:B------:R-:W-:Y:S01]  /*3a30*/  ISETP.GT.AND P0, PT, R161, 0x61, PT ;  /* 0x00000061a100780c */ /* 0x000fe20003f04270 */
[--C-:B------:R-:W-:Y:S02]  /*3a40*/  FFMA.FTZ R145, R162, c[0x0][0x29c], -R249.reuse ;  /* 0x0000a700a2917a23 */ /* 0x100fe400000108f9 */
[--C-:B--2---:R-:W-:Y:S01]  /*3a50*/  FFMA.FTZ R2, R144, c[0x0][0x29c], -R249.reuse ;  /* 0x0000a70090027a23 */ /* 0x104fe200000108f9 */
[----:B------:R-:W-:Y:S01]  /*3a60*/  IMNMX R141, R212, R163, PT ;  /* 0x000000a3d48d7217 */ /* 0x000fe20003800200 */
[----:B------:R-:W-:Y:S01]  /*3a70*/  HMMA.16816.F32 R32, R132, R146, R32 ;  /* 0x000000928420723c */ /* 0x000fe20000001820 */
[----:B------:R-:W1:Y:S01]  /*3a80*/  LDSM.16.M88.4 R132, [R172+0xb080] ;  /* 0x00b08000ac84783b */ /* 0x000e620000000200 */
[----:B------:R-:W2:Y:S02]  /*3a90*/  MUFU.EX2 R145, R145 ;  /* 0x0000009100917308 */ /* 0x000ea40000000800 */
[----:B------:R-:W-:Y:S02]  /*3aa0*/  FSEL R140, R244, -INF , P0 ;  /* 0xff800000f48c7808 */ /* 0x000fe40000000000 */
[C---:B------:R-:W-:Y:S02]  /*3ab0*/  ISETP.GT.AND P0, PT, R141.reuse, RZ, PT ;  /* 0x000000ff8d00720c */ /* 0x040fe40003f04270 */
[C---:B------:R-:W-:Y:S01]  /*3ac0*/  ISETP.GT.AND P6, PT, R141.reuse, 0x21, PT ;  /* 0x000000218d00780c */ /* 0x040fe20003fc4270 */
[----:B------:R-:W-:Y:S01]  /*3ad0*/  FFMA.FTZ R249, R140, c[0x0][0x29c], -R249 ;  /* 0x0000a7008cf97a23 */ /* 0x000fe200000108f9 */
[----:B------:R-:W-:Y:S02]  /*3ae0*/  ISETP.GT.AND P5, PT, R141, 0x40, PT ;  /* 0x000000408d00780c */ /* 0x000fe40003fa4270 */
[----:B------:R-:W-:Y:S01]  /*3af0*/  FSEL R143, R213, -INF , P0 ;  /* 0xff800000d58f7808 */ /* 0x000fe20000000000 */
[----:B------:R-:W1:Y:S01]  /*3b00*/  MUFU.EX2 R2, R2 ;  /* 0x0000000200027308 */ /* 0x000e620000000800 */
[-C--:B-----5:R-:W-:Y:S05]  /*3b10*/  HMMA.16816.F32 R4, R136, R148.reuse, R4 ;  /* 0x000000948804723c */ /* 0x0a0fea0000001804 */
[--C-:B------:R-:W-:Y:S01]  /*3b20*/  FFMA.FTZ R142, R143, c[0x0][0x29c], -R248.reuse ;  /* 0x0000a7008f8e7a23 */ /* 0x100fe200000108f8 */
[C---:B------:R-:W-:Y:S02]  /*3b30*/  ISETP.GT.AND P0, PT, R141.reuse, 0x1, PT ;  /* 0x000000018d00780c */ /* 0x040fe40003f04270 */
[C---:B------:R-:W-:Y:S01]  /*3b40*/  HMMA.16816.F32 R8, R152.reuse, R148, R8 ;  /* 0x000000949808723c */ /* 0x040fe20000001808 */
[----:B------:R5:W-:Y:S03]  /*3b50*/  MUFU.EX2 R140, R142 ;  /* 0x0000008e008c7308 */ /* 0x000be60000000800 */
[----:B------:R-:W-:Y:S02]  /*3b60*/  FSEL R143, R214, -INF , P0 ;  /* 0xff800000d68f7808 */ /* 0x000fe40000000000 */
[----:B------:R-:W-:Y:S02]  /*3b70*/  ISETP.GT.AND P0, PT, R141, 0x20, PT ;  /* 0x000000208d00780c */ /* 0x000fe40003f04270 */
[-C--:B------:R-:W-:Y:S03]  /*3b80*/  HMMA.16816.F32 R12, R152, R150.reuse, R12 ;  /* 0x00000096980c723c */ /* 0x080fe6000000180c */
[----:B------:R-:W2:Y:S01]  /*3b90*/  MUFU.EX2 R249, R249 ;  /* 0x000000f900f97308 */ /* 0x000ea20000000800 */
[----:B------:R-:W-:Y:S01]  /*3ba0*/  FSEL R147, R227, -INF , P0 ;  /* 0xff800000e3937808 */ /* 0x000fe20000000000 */
[--C-:B------:R-:W-:Y:S01]  /*3bb0*/  FFMA.FTZ R144, R143, c[0x0][0x29c], -R248.reuse ;  /* 0x0000a7008f907a23 */ /* 0x100fe200000108f8 */
[----:B------:R-:W-:Y:S02]  /*3bc0*/  ISETP.GT.AND P0, PT, R141, 0x41, PT ;  /* 0x000000418d00780c */ /* 0x000fe40003f04270 */
[C---:B------:R-:W-:Y:S04]  /*3bd0*/  HMMA.16816.F32 R16, R136.reuse, R150, R16 ;  /* 0x000000968810723c */ /* 0x040fe80000001810 */
[----:B------:R-:W-:Y:S01]  /*3be0*/  FSEL R163, R231, -INF , P5 ;  /* 0xff800000e7a37808 */ /* 0x000fe20002800000 */
[----:B------:R2:W2:Y:S01]  /*3bf0*/  MUFU.EX2 R143, R144 ;  /* 0x00000090008f7308 */ /* 0x0004a20000000800 */
[----:B------:R-:W-:Y:S01]  /*3c00*/  ISETP.GT.AND P5, PT, R141, 0x61, PT ;  /* 0x000000618d00780c */ /* 0x000fe20003fa4270 */
[----:B------:R-:W-:Y:S01]  /*3c10*/  FFMA.FTZ R231, -R231, R231, 1 ;  /* 0x3f800000e7e77423 */ /* 0x000fe200000101e7 */
[-C--:B-1----:R-:W-:Y:S04]  /*3c20*/  HMMA.16816.F32 R20, R136, R132.reuse, R20 ;  /* 0x000000848814723c */ /* 0x082fe80000001814 */
[----:B------:R-:W-:Y:S01]  /*3c30*/  IADD3 R149, R157, 0x20, RZ ;  /* 0x000000209d957810 */ /* 0x000fe20007ffe0ff */
[--C-:B-----5:R-:W-:Y:S01]  /*3c40*/  FFMA.FTZ R142, R147, c[0x0][0x29c], -R248.reuse ;  /* 0x0000a700938e7a23 */ /* 0x120fe200000108f8 */
[----:B------:R-:W-:Y:S02]  /*3c50*/  FSEL R147, R228, -INF , P6 ;  /* 0xff800000e4937808 */ /* 0x000fe40003000000 */
[C---:B------:R-:W-:Y:S03]  /*3c60*/  HMMA.16816.F32 R24, R152.reuse, R132, R24 ;  /* 0x000000849818723c */ /* 0x040fe60000001818 */
[----:B------:R-:W-:Y:S01]  /*3c70*/  MUFU.EX2 R142, R142 ;  /* 0x0000008e008e7308 */ /* 0x000fe20000000800 */
[----:B------:R-:W-:Y:S01]  /*3c80*/  ISETP.GT.AND P6, PT, R141, 0x60, PT ;  /* 0x000000608d00780c */ /* 0x000fe20003fc4270 */
[--C-:B------:R-:W-:Y:S01]  /*3c90*/  FFMA.FTZ R147, R147, c[0x0][0x29c], -R248.reuse ;  /* 0x0000a70093937a23 */ /* 0x100fe200000108f8 */
[----:B------:R-:W1:Y:S01]  /*3ca0*/  LDS R141, [R240+0x18280] ;  /* 0x01828000f08d7984 */ /* 0x000e620000000800 */
[----:B------:R-:W-:Y:S01]  /*3cb0*/  IMNMX R149, R212, R149, PT ;  /* 0x00000095d4957217 */ /* 0x000fe20003800200 */
[-C--:B------:R-:W-:Y:S04]  /*3cc0*/  HMMA.16816.F32 R28, R152, R134.reuse, R28 ;  /* 0x00000086981c723c */ /* 0x080fe8000000181c */
[----:B------:R-:W-:Y:S01]  /*3cd0*/  FSEL R161, R232, -INF , P0 ;  /* 0xff800000e8a17808 */ /* 0x000fe20000000000 */
[--C-:B--2---:R-:W-:Y:S01]  /*3ce0*/  FFMA.FTZ R144, R163, c[0x0][0x29c], -R248.reuse ;  /* 0x0000a700a3907a23 */ /* 0x104fe200000108f8 */
[----:B------:R-:W-:Y:S01]  /*3cf0*/  ISETP.GT.AND P0, PT, R149, RZ, PT ;  /* 0x000000ff9500720c */ /* 0x000fe20003f04270 */
[----:B------:R-:W2:Y:S01]  /*3d00*/  MUFU.EX2 R147, R147 ;  /* 0x0000009300937308 */ /* 0x000ea20000000800 */
[----:B------:R-:W-:Y:S01]  /*3d10*/  HMMA.16816.F32 R32, R136, R134, R32 ;  /* 0x000000868820723c */ /* 0x000fe20000001820 */
[----:B------:R-:W5:Y:S03]  /*3d20*/  LDS R138, [R240+0x182a0] ;  /* 0x0182a000f08a7984 */ /* 0x000f660000000800 */
[----:B------:R-:W-:Y:S01]  /*3d30*/  FSEL R167, R246, -INF , P6 ;  /* 0xff800000f6a77808 */ /* 0x000fe20003000000 */
[--C-:B------:R-:W-:Y:S01]  /*3d40*/  FFMA.FTZ R161, R161, c[0x0][0x29c], -R248.reuse ;  /* 0x0000a700a1a17a23 */ /* 0x100fe200000108f8 */
[----:B------:R-:W-:Y:S02]  /*3d50*/  ISETP.GT.AND P6, PT, R149, 0x1, PT ;  /* 0x000000019500780c */ /* 0x000fe40003fc4270 */
[----:B------:R-:W-:Y:S01]  /*3d60*/  FSEL R151, R247, -INF , P5 ;  /* 0xff800000f7977808 */ /* 0x000fe20002800000 */
[--C-:B------:R-:W-:Y:S01]  /*3d70*/  FFMA.FTZ R167, R167, c[0x0][0x29c], -R248.reuse ;  /* 0x0000a700a7a77a23 */ /* 0x100fe200000108f8 */
[----:B------:R-:W-:Y:S01]  /*3d80*/  ISETP.GT.AND P5, PT, R149, 0x20, PT ;  /* 0x000000209500780c */ /* 0x000fe20003fa4270 */
[----:B------:R-:W-:Y:S01]  /*3d90*/  MUFU.EX2 R144, R144 ;  /* 0x0000009000907308 */ /* 0x000fe20000000800 */
[----:B------:R-:W-:Y:S01]  /*3da0*/  FSEL R162, R215, -INF , P0 ;  /* 0xff800000d7a27808 */ /* 0x000fe20000000000 */
[----:B------:R-:W-:Y:S01]  /*3db0*/  FFMA.FTZ R248, R151, c[0x0][0x29c], -R248 ;  /* 0x0000a70097f87a23 */ /* 0x000fe200000108f8 */
[C---:B------:R-:W-:Y:S02]  /*3dc0*/  ISETP.GT.AND P0, PT, R149.reuse, 0x21, PT ;  /* 0x000000219500780c */ /* 0x040fe40003f04270 */
[----:B------:R-:W-:Y:S01]  /*3dd0*/  FSEL R150, R218, -INF , P6 ;  /* 0xff800000da967808 */ /* 0x000fe20003000000 */
[--C-:B------:R-:W-:Y:S01]  /*3de0*/  FFMA.FTZ R152, R162, c[0x0][0x29c], -R245.reuse ;  /* 0x0000a700a2987a23 */ /* 0x100fe200000108f5 */
[----:B------:R-:W-:Y:S02]  /*3df0*/  ISETP.GT.AND P6, PT, R149, 0x40, PT ;  /* 0x000000409500780c */ /* 0x000fe40003fc4270 */
[----:B------:R-:W-:Y:S01]  /*3e00*/  FSEL R148, R221, -INF , P5 ;  /* 0xff800000dd947808 */ /* 0x000fe20002800000 */
[--C-:B------:R-:W-:Y:S01]  /*3e10*/  FFMA.FTZ R150, R150, c[0x0][0x29c], -R245.reuse ;  /* 0x0000a70096967a23 */ /* 0x100fe200000108f5 */
[C---:B------:R-:W-:Y:S01]  /*3e20*/  ISETP.GT.AND P5, PT, R149.reuse, 0x41, PT ;  /* 0x000000419500780c */ /* 0x040fe20003fa4270 */
[----:B------:R-:W-:Y:S01]  /*3e30*/  MUFU.EX2 R167, R167 ;  /* 0x000000a700a77308 */ /* 0x000fe20000000800 */
[----:B------:R-:W-:Y:S01]  /*3e40*/  FSEL R146, R222, -INF , P0 ;  /* 0xff800000de927808 */ /* 0x000fe20000000000 */
[--C-:B------:R-:W-:Y:S01]  /*3e50*/  FFMA.FTZ R148, R148, c[0x0][0x29c], -R245.reuse ;  /* 0x0000a70094947a23 */ /* 0x100fe200000108f5 */
[----:B------:R-:W-:Y:S02]  /*3e60*/  ISETP.GT.AND P0, PT, R149, 0x60, PT ;  /* 0x000000609500780c */ /* 0x000fe40003f04270 */
[----:B------:R-:W-:Y:S01]  /*3e70*/  FSEL R164, R233, -INF , P6 ;  /* 0xff800000e9a47808 */ /* 0x000fe20003000000 */
[----:B------:R-:W-:Y:S01]  /*3e80*/  FFMA.FTZ R146, R146, c[0x0][0x29c], -R245 ;  /* 0x0000a70092927a23 */ /* 0x000fe200000108f5 */
[----:B------:R-:W-:Y:S01]  /*3e90*/  ISETP.GT.AND P6, PT, R149, 0x61, PT ;  /* 0x000000619500780c */ /* 0x000fe20003fc4270 */
[--C-:B-1----:R-:W-:Y:S01]  /*3ea0*/  FADD.FTZ R154, R4, -R141.reuse ;  /* 0x8000008d049a7221 */ /* 0x102fe20000010000 */
[----:B------:R-:W-:Y:S01]  /*3eb0*/  IADD3 R157, R157, 0x28, RZ ;  /* 0x000000289d9d7810 */ /* 0x000fe20007ffe0ff */
[----:B------:R1:W-:Y:S01]  /*3ec0*/  MUFU.EX2 R149, R161 ;  /* 0x000000a100957308 */ /* 0x0003e20000000800 */
[----:B------:R-:W-:Y:S01]  /*3ed0*/  FSEL R250, R234, -INF , P5 ;  /* 0xff800000eafa7808 */ /* 0x000fe20002800000 */
[----:B------:R-:W-:Y:S01]  /*3ee0*/  FADD.FTZ R155, R5, -R141 ;  /* 0x8000008d059b7221 */ /* 0x000fe20000010000 */
[----:B------:R-:W-:Y:S01]  /*3ef0*/  IMNMX R166, R212, R157, PT ;  /* 0x0000009dd4a67217 */ /* 0x000fe20003800200 */
[----:B---3--:R-:W-:Y:S01]  /*3f00*/  FMUL.FTZ R153, R3, R154 ;  /* 0x0000009a03997220 */ /* 0x008fe20000410000 */
[----:B------:R-:W-:Y:S01]  /*3f10*/  FSEL R170, R237, -INF , P0 ;  /* 0xff800000edaa7808 */ /* 0x000fe20000000000 */
[----:B----4-:R-:W-:Y:S01]  /*3f20*/  FMUL.FTZ R154, R156, R155 ;  /* 0x0000009b9c9a7220 */ /* 0x010fe20000410000 */
[----:B------:R-:W-:Y:S01]  /*3f30*/  ISETP.GT.AND P5, PT, R166, RZ, PT ;  /* 0x000000ffa600720c */ /* 0x000fe20003fa4270 */
[--C-:B------:R-:W-:Y:S01]  /*3f40*/  FFMA.FTZ R164, R164, c[0x0][0x29c], -R245.reuse ;  /* 0x0000a700a4a47a23 */ /* 0x100fe200000108f5 */
[----:B------:R-:W-:Y:S01]  /*3f50*/  ISETP.GT.AND P0, PT, R166, 0x1, PT ;  /* 0x00000001a600780c */ /* 0x000fe20003f04270 */
[----:B------:R3:W-:Y:S01]  /*3f60*/  MUFU.EX2 R171, R150 ;  /* 0x0000009600ab7308 */ /* 0x0007e20000000800 */
[----:B------:R-:W-:Y:S01]  /*3f70*/  FSEL R165, R219, -INF , P5 ;  /* 0xff800000dba57808 */ /* 0x000fe20002800000 */
[--C-:B------:R-:W-:Y:S01]  /*3f80*/  FFMA.FTZ R250, R250, c[0x0][0x29c], -R245.reuse ;  /* 0x0000a700fafa7a23 */ /* 0x100fe200000108f5 */
[----:B------:R-:W-:Y:S01]  /*3f90*/  FSEL R163, R220, -INF , P0 ;  /* 0xff800000dca37808 */ /* 0x000fe20000000000 */
[----:B-----5:R-:W-:Y:S01]  /*3fa0*/  FADD.FTZ R34, R34, -R138 ;  /* 0x8000008a22227221 */ /* 0x020fe20000010000 */
[----:B------:R-:W-:Y:S01]  /*3fb0*/  FSEL R168, R238, -INF , P6 ;  /* 0xff800000eea87808 */ /* 0x000fe20003000000 */
[--C-:B------:R-:W-:Y:S01]  /*3fc0*/  FFMA.FTZ R165, R165, c[0x0][0x29c], -R242.reuse ;  /* 0x0000a700a5a57a23 */ /* 0x100fe200000108f2 */
[C---:B------:R-:W-:Y:S01]  /*3fd0*/  ISETP.GT.AND P5, PT, R166.reuse, 0x21, PT ;  /* 0x00000021a600780c */ /* 0x040fe20003fa4270 */
[----:B------:R-:W-:Y:S01]  /*3fe0*/  FFMA.FTZ R163, R163, c[0x0][0x29c], -R242 ;  /* 0x0000a700a3a37a23 */ /* 0x000fe200000108f2 */
[C---:B------:R-:W-:Y:S01]  /*3ff0*/  ISETP.GT.AND P0, PT, R166.reuse, 0x40, PT ;  /* 0x00000040a600780c */ /* 0x040fe20003f04270 */
[----:B------:R-:W4:Y:S01]  /*4000*/  MUFU.EX2 R248, R248 ;  /* 0x000000f800f87308 */ /* 0x000f220000000800 */
[----:B------:R-:W-:Y:S01]  /*4010*/  ISETP.GT.AND P6, PT, R166, 0x20, PT ;  /* 0x00000020a600780c */ /* 0x000fe20003fc4270 */
[----:B------:R-:W-:Y:S01]  /*4020*/  FADD.FTZ R35, R35, -R138 ;  /* 0x8000008a23237221 */ /* 0x000fe20000010000 */
[----:B------:R-:W-:Y:S01]  /*4030*/  FSEL R157, R224, -INF , P5 ;  /* 0xff800000e09d7808 */ /* 0x000fe20002800000 */
[--C-:B------:R-:W-:Y:S01]  /*4040*/  FFMA.FTZ R170, R170, c[0x0][0x29c], -R245.reuse ;  /* 0x0000a700aaaa7a23 */ /* 0x100fe200000108f5 */
[----:B------:R-:W-:Y:S01]  /*4050*/  FSEL R151, R235, -INF , P0 ;  /* 0xff800000eb977808 */ /* 0x000fe20000000000 */
[----:B------:R-:W-:Y:S01]  /*4060*/  FFMA.FTZ R245, R168, c[0x0][0x29c], -R245 ;  /* 0x0000a700a8f57a23 */ /* 0x000fe200000108f5 */
[----:B-1----:R-:W-:Y:S01]  /*4070*/  FSEL R161, R223, -INF , P6 ;  /* 0xff800000dfa17808 */ /* 0x002fe20003000000 */
[--C-:B------:R-:W-:Y:S01]  /*4080*/  FFMA.FTZ R157, R157, c[0x0][0x29c], -R242.reuse ;  /* 0x0000a7009d9d7a23 */ /* 0x100fe200000108f2 */
[C---:B------:R-:W-:Y:S01]  /*4090*/  ISETP.GT.AND P6, PT, R166.reuse, 0x41, PT ;  /* 0x00000041a600780c */ /* 0x040fe20003fc4270 */
[--C-:B------:R-:W-:Y:S01]  /*40a0*/  FFMA.FTZ R151, R151, c[0x0][0x29c], -R242.reuse ;  /* 0x0000a70097977a23 */ /* 0x100fe200000108f2 */
[C---:B------:R-:W-:Y:S01]  /*40b0*/  ISETP.GT.AND P5, PT, R166.reuse, 0x60, PT ;  /* 0x00000060a600780c */ /* 0x040fe20003fa4270 */
[--C-:B------:R-:W-:Y:S01]  /*40c0*/  FFMA.FTZ R161, R161, c[0x0][0x29c], -R242.reuse ;  /* 0x0000a700a1a17a23 */ /* 0x100fe200000108f2 */
[----:B------:R-:W-:Y:S01]  /*40d0*/  ISETP.GT.AND P0, PT, R166, 0x61, PT ;  /* 0x00000061a600780c */ /* 0x000fe20003f04270 */
[--C-:B---3--:R-:W-:Y:S01]  /*40e0*/  FADD.FTZ R150, R21, -R141.reuse ;  /* 0x8000008d15967221 */ /* 0x108fe20000010000 */
[----:B------:R-:W-:Y:S01]  /*40f0*/  FSEL R169, R236, -INF , P6 ;  /* 0xff800000eca97808 */ /* 0x000fe20003000000 */
[----:B------:R-:W-:Y:S01]  /*4100*/  FFMA.FTZ R21, -R226, R226, 1 ;  /* 0x3f800000e2157423 */ /* 0x000fe200000101e2 */
[----:B------:R-:W-:Y:S01]  /*4110*/  FSEL R155, R239, -INF , P5 ;  /* 0xff800000ef9b7808 */ /* 0x000fe20002800000 */
[----:B------:R-:W-:Y:S01]  /*4120*/  FMUL.FTZ R150, R145, R150 ;  /* 0x0000009691967220 */ /* 0x000fe20000410000 */
[----:B------:R-:W-:Y:S01]  /*4130*/  FSEL R139, R241, -INF , P0 ;  /* 0xff800000f18b7808 */ /* 0x000fe20000000000 */
[--C-:B------:R-:W-:Y:S01]  /*4140*/  FFMA.FTZ R169, R169, c[0x0][0x29c], -R242.reuse ;  /* 0x0000a700a9a97a23 */ /* 0x100fe200000108f2 */
[----:B------:R-:W-:Y:S01]  /*4150*/  F2FP.PACK_AB R183, R145, R160 ;  /* 0x000000a091b7723e */ /* 0x000fe200000000ff */
[--C-:B------:R-:W-:Y:S01]  /*4160*/  FFMA.FTZ R155, R155, c[0x0][0x29c], -R242.reuse ;  /* 0x0000a7009b9b7a23 */ /* 0x100fe200000108f2 */
[----:B------:R-:W-:Y:S01]  /*4170*/  MUFU.EX2 R148, R148 ;  /* 0x0000009400947308 */ /* 0x000fe20000000800 */
[----:B------:R-:W-:Y:S01]  /*4180*/  FFMA.FTZ R242, R139, c[0x0][0x29c], -R242 ;  /* 0x0000a7008bf27a23 */ /* 0x000fe200000108f2 */
[----:B------:R-:W-:Y:S01]  /*4190*/  F2FP.PACK_AB R3, R156, R3 ;  /* 0x000000039c03723e */ /* 0x000fe200000000ff */
[--C-:B------:R-:W-:Y:S01]  /*41a0*/  FADD.FTZ R139, R16, -R141.reuse ;  /* 0x8000008d108b7221 */ /* 0x100fe20000010000 */
[----:B------:R-:W-:Y:S01]  /*41b0*/  PLOP3.LUT P0, PT, PT, PT, UP0, 0x80, 0x0 ;  /* 0x000000000000781c */ /* 0x000fe20003f0f008 */
[--C-:B------:R-:W-:Y:S02]  /*41c0*/  FADD.FTZ R16, R17, -R141.reuse ;  /* 0x8000008d11107221 */ /* 0x100fe40000010000 */
[--C-:B------:R-:W-:Y:S02]  /*41d0*/  FADD.FTZ R145, R32, -R141.reuse ;  /* 0x8000008d20917221 */ /* 0x100fe40000010000 */
[--C-:B------:R-:W-:Y:S01]  /*41e0*/  FADD.FTZ R32, R33, -R141.reuse ;  /* 0x8000008d21207221 */ /* 0x100fe20000010000 */
[----:B------:R1:W-:Y:S01]  /*41f0*/  MUFU.EX2 R17, R146 ;  /* 0x0000009200117308 */ /* 0x0003e20000000800 */
[----:B------:R-:W-:Y:S01]  /*4200*/  FMUL.FTZ R145, R2, R145 ;  /* 0x0000009102917220 */ /* 0x000fe20000410000 */
[----:B------:R-:W-:Y:S01]  /*4210*/  F2FP.PACK_AB R2, R249, R2 ;  /* 0x00000002f902723e */ /* 0x000fe200000000ff */
[----:B------:R-:W-:Y:S01]  /*4220*/  FMUL.FTZ R139, R158, R139 ;  /* 0x0000008b9e8b7220 */ /* 0x000fe20000410000 */
[C---:B------:R-:W-:Y:S01]  /*4230*/  F2FP.PACK_AB R158, R159.reuse, R158 ;  /* 0x0000009e9f9e723e */ /* 0x040fe200000000ff */
[----:B------:R-:W-:Y:S02]  /*4240*/  FMUL.FTZ R16, R159, R16 ;  /* 0x000000109f107220 */ /* 0x000fe40000410000 */
[----:B------:R-:W-:Y:S02]  /*4250*/  FADD.FTZ R159, R20, -R141 ;  /* 0x8000008d149f7221 */ /* 0x000fe40000010000 */
[----:B------:R-:W-:Y:S01]  /*4260*/  FFMA.FTZ R141, -R244, R244, 1 ;  /* 0x3f800000f48d7423 */ /* 0x000fe200000101f4 */
[----:B------:R-:W-:Y:S01]  /*4270*/  MUFU.EX2 R164, R164 ;  /* 0x000000a400a47308 */ /* 0x000fe20000000800 */
[----:B------:R-:W-:Y:S02]  /*4280*/  FMUL.FTZ R32, R249, R32 ;  /* 0x00000020f9207220 */ /* 0x000fe40000410000 */
[----:B------:R-:W-:Y:S02]  /*4290*/  FFMA.FTZ R20, -R225, R225, 1 ;  /* 0x3f800000e1147423 */ /* 0x000fe400000101e1 */
[----:B------:R-:W-:Y:S01]  /*42a0*/  FMUL.FTZ R32, R32, R141 ;  /* 0x0000008d20207220 */ /* 0x000fe20000410000 */
[----:B------:R-:W-:Y:S01]  /*42b0*/  F2FP.PACK_AB R141, R143, R140 ;  /* 0x0000008c8f8d723e */ /* 0x000fe200000000ff */
[----:B------:R-:W-:Y:S02]  /*42c0*/  FMUL.FTZ R20, R139, R20 ;  /* 0x000000148b147220 */ /* 0x000fe40000410000 */
[----:B------:R-:W-:Y:S01]  /*42d0*/  FMUL.FTZ R21, R16, R21 ;  /* 0x0000001510157220 */ /* 0x000fe20000410000 */
[----:B------:R-:W-:Y:S01]  /*42e0*/  MUFU.EX2 R33, R250 ;  /* 0x000000fa00217308 */ /* 0x000fe20000000800 */
[----:B------:R-:W-:Y:S02]  /*42f0*/  FFMA.FTZ R139, -R230, R230, 1 ;  /* 0x3f800000e68b7423 */ /* 0x000fe400000101e6 */
[----:B------:R-:W-:Y:S01]  /*4300*/  FMUL.FTZ R159, R160, R159 ;  /* 0x0000009fa09f7220 */ /* 0x000fe20000410000 */
[----:B------:R-:W-:Y:S01]  /*4310*/  F2FP.PACK_AB R20, R21, R20 ;  /* 0x000000141514723e */ /* 0x000fe200000000ff */
[----:B-1----:R-:W-:Y:S02]  /*4320*/  FFMA.FTZ R146, -R243, R243, 1 ;  /* 0x3f800000f3927423 */ /* 0x002fe400000101f3 */
[----:B------:R-:W-:Y:S02]  /*4330*/  FFMA.FTZ R16, -R229, R229, 1 ;  /* 0x3f800000e5107423 */ /* 0x000fe400000101e5 */
[----:B------:R-:W-:Y:S01]  /*4340*/  FMUL.FTZ R145, R145, R146 ;  /* 0x0000009291917220 */ /* 0x000fe20000410000 */
[----:B------:R-:W-:Y:S01]  /*4350*/  MUFU.EX2 R245, R245 ;  /* 0x000000f500f57308 */ /* 0x000fe20000000800 */
[--C-:B------:R-:W-:Y:S02]  /*4360*/  FADD.FTZ R146, R7, -R138.reuse ;  /* 0x8000008a07927221 */ /* 0x100fe40000010000 */
[----:B------:R-:W-:Y:S01]  /*4370*/  FMUL.FTZ R139, R150, R139 ;  /* 0x0000008b968b7220 */ /* 0x000fe20000410000 */
[----:B------:R-:W-:Y:S01]  /*4380*/  F2FP.PACK_AB R32, R32, R145 ;  /* 0x000000912020723e */ /* 0x000fe200000000ff */
[----:B------:R-:W-:Y:S02]  /*4390*/  FMUL.FTZ R146, R143, R146 ;  /* 0x000000928f927220 */ /* 0x000fe40000410000 */
[----:B------:R-:W1:Y:S01]  /*43a0*/  LDS R143, [R240+0x18300] ;  /* 0x01830000f08f7984 */ /* 0x000e620000000800 */
[----:B------:R-:W-:Y:S02]  /*43b0*/  FMUL.FTZ R16, R159, R16 ;  /* 0x000000109f107220 */ /* 0x000fe40000410000 */
[--C-:B------:R-:W-:Y:S01]  /*43c0*/  FADD.FTZ R159, R6, -R138.reuse ;  /* 0x8000008a069f7221 */ /* 0x100fe20000010000 */
[----:B------:R-:W3:Y:S01]  /*43d0*/  MUFU.EX2 R152, R152 ;  /* 0x0000009800987308 */ /* 0x000ee20000000800 */
[--C-:B------:R-:W-:Y:S01]  /*43e0*/  FADD.FTZ R21, R18, -R138.reuse ;  /* 0x8000008a12157221 */ /* 0x100fe20000010000 */
[----:B------:R-:W-:Y:S01]  /*43f0*/  F2FP.PACK_AB R139, R139, R16 ;  /* 0x000000108b8b723e */ /* 0x000fe200000000ff */
[----:B------:R-:W-:Y:S01]  /*4400*/  FMUL.FTZ R159, R140, R159 ;  /* 0x0000009f8c9f7220 */ /* 0x000fe20000410000 */
[----:B------:R-:W5:Y:S01]  /*4410*/  LDS R240, [R240+0x18320] ;  /* 0x01832000f0f07984 */ /* 0x000f620000000800 */
[----:B------:R-:W-:Y:S02]  /*4420*/  FFMA.FTZ R140, -R213, R213, 1 ;  /* 0x3f800000d58c7423 */ /* 0x000fe400000101d5 */
[----:B------:R-:W-:Y:S01]  /*4430*/  FFMA.FTZ R213, -R214, R214, 1 ;  /* 0x3f800000d6d57423 */ /* 0x000fe200000101d6 */
[----:B------:R1:W-:Y:S01]  /*4440*/  STS [R204+0x18480], R3 ;  /* 0x01848003cc007388 */ /* 0x0003e20000000800 */
[--C-:B------:R-:W-:Y:S01]  /*4450*/  FADD.FTZ R16, R19, -R138.reuse ;  /* 0x8000008a13107221 */ /* 0x100fe20000010000 */
[----:B------:R-:W-:Y:S01]  /*4460*/  MUFU.EX2 R165, R165 ;  /* 0x000000a500a57308 */ /* 0x000fe20000000800 */
[----:B------:R-:W-:Y:S01]  /*4470*/  FMUL.FTZ R140, R159, R140 ;  /* 0x0000008c9f8c7220 */ /* 0x000fe20000410000 */
[----:B------:R-:W-:Y:S01]  /*4480*/  STS [R204+0x18880], R141 ;  /* 0x0188808dcc007388 */ /* 0x000fe20000000800 */
[----:B------:R-:W-:Y:S02]  /*4490*/  FMUL.FTZ R213, R146, R213 ;  /* 0x000000d592d57220 */ /* 0x000fe40000410000 */
[----:B--2---:R-:W-:Y:S01]  /*44a0*/  FMUL.FTZ R16, R147, R16 ;  /* 0x0000001093107220 */ /* 0x004fe20000410000 */
[----:B------:R-:W-:Y:S01]  /*44b0*/  STS [R201], R158 ;  /* 0x0000009ec9007388 */ /* 0x000fe20000000800 */
[--C-:B------:R-:W-:Y:S01]  /*44c0*/  FADD.FTZ R19, R22, -R138.reuse ;  /* 0x8000008a16137221 */ /* 0x100fe20000010000 */
[----:B------:R-:W-:Y:S01]  /*44d0*/  F2FP.PACK_AB R213, R213, R140 ;  /* 0x0000008cd5d5723e */ /* 0x000fe200000000ff */
[----:B------:R-:W-:Y:S01]  /*44e0*/  FADD.FTZ R18, R23, -R138 ;  /* 0x8000008a17127221 */ /* 0x000fe20000010000 */
[----:B------:R-:W-:Y:S01]  /*44f0*/  MUFU.EX2 R161, R161 ;  /* 0x000000a100a17308 */ /* 0x000fe20000000800 */
[----:B------:R-:W-:Y:S01]  /*4500*/  FFMA.FTZ R23, -R228, R228, 1 ;  /* 0x3f800000e4177423 */ /* 0x000fe200000101e4 */
[----:B----4-:R-:W-:Y:S01]  /*4510*/  F2FP.PACK_AB R138, R248, R167 ;  /* 0x000000a7f88a723e */ /* 0x010fe200000000ff */
[C---:B------:R-:W-:Y:S02]  /*4520*/  FMUL.FTZ R18, R149.reuse, R18 ;  /* 0x0000001295127220 */ /* 0x040fe40000410000 */
[----:B------:R-:W-:Y:S01]  /*4530*/  FMUL.FTZ R140, R144, R19 ;  /* 0x00000013908c7220 */ /* 0x000fe20000410000 */
[----:B------:R-:W-:Y:S01]  /*4540*/  F2FP.PACK_AB R19, R149, R144 ;  /* 0x000000909513723e */ /* 0x000fe200000000ff */
[----:B------:R-:W-:Y:S02]  /*4550*/  FMUL.FTZ R16, R16, R23 ;  /* 0x0000001710107220 */ /* 0x000fe40000410000 */
[----:B------:R-:W-:Y:S01]  /*4560*/  FFMA.FTZ R23, -R232, R232, 1 ;  /* 0x3f800000e8177423 */ /* 0x000fe200000101e8 */
[----:B------:R-:W-:Y:S01]  /*4570*/  MUFU.EX2 R151, R151 ;  /* 0x0000009700977308 */ /* 0x000fe20000000800 */
[----:B------:R-:W-:Y:S02]  /*4580*/  FFMA.FTZ R145, -R246, R246, 1 ;  /* 0x3f800000f6917423 */ /* 0x000fe400000101f6 */
[----:B------:R-:W-:Y:S01]  /*4590*/  FMUL.FTZ R21, R142, R21 ;  /* 0x000000158e157220 */ /* 0x000fe20000410000 */
[----:B------:R-:W-:Y:S01]  /*45a0*/  F2FP.PACK_AB R142, R147, R142 ;  /* 0x0000008e938e723e */ /* 0x000fe200000000ff */
[----:B------:R-:W-:Y:S02]  /*45b0*/  FFMA.FTZ R22, -R227, R227, 1 ;  /* 0x3f800000e3167423 */ /* 0x000fe400000101e3 */
[----:B------:R-:W-:Y:S02]  /*45c0*/  FMUL.FTZ R34, R167, R34 ;  /* 0x00000022a7227220 */ /* 0x000fe40000410000 */
[----:B------:R-:W-:Y:S01]  /*45d0*/  FMUL.FTZ R35, R248, R35 ;  /* 0x00000023f8237220 */ /* 0x000fe20000410000 */
[----:B------:R-:W-:Y:S01]  /*45e0*/  STS [R201+0x400], R142 ;  /* 0x0004008ec9007388 */ /* 0x000fe20000000800 */
[----:B------:R-:W-:Y:S01]  /*45f0*/  FFMA.FTZ R144, -R247, R247, 1 ;  /* 0x3f800000f7907423 */ /* 0x000fe200000101f7 */
[----:B------:R-:W-:Y:S01]  /*4600*/  MUFU.EX2 R170, R170 ;  /* 0x000000aa00aa7308 */ /* 0x000fe20000000800 */
[----:B------:R-:W-:Y:S02]  /*4610*/  FMUL.FTZ R140, R140, R231 ;  /* 0x000000e78c8c7220 */ /* 0x000fe40000410000 */
[----:B------:R-:W-:Y:S02]  /*4620*/  FMUL.FTZ R23, R18, R23 ;  /* 0x0000001712177220 */ /* 0x000fe40000410000 */
[----:B------:R-:W-:Y:S02]  /*4630*/  FMUL.FTZ R34, R34, R145 ;  /* 0x0000009122227220 */ /* 0x000fe40000410000 */
[----:B------:R-:W-:Y:S01]  /*4640*/  FMUL.FTZ R21, R21, R22 ;  /* 0x0000001615157220 */ /* 0x000fe20000410000 */
[----:B------:R-:W-:Y:S01]  /*4650*/  F2FP.PACK_AB R23, R23, R140 ;  /* 0x0000008c1717723e */ /* 0x000fe200000000ff */
[----:B------:R-:W-:Y:S01]  /*4660*/  FMUL.FTZ R35, R35, R144 ;  /* 0x0000009023237220 */ /* 0x000fe20000410000 */
[----:B------:R-:W2:Y:S01]  /*4670*/  MUFU.EX2 R22, R163 ;  /* 0x000000a300167308 */ /* 0x000ea20000000800 */
[--C-:B-1----:R-:W-:Y:S01]  /*4680*/  FADD.FTZ R18, R13, -R143.reuse ;  /* 0x8000008f0d127221 */ /* 0x102fe20000010000 */
[----:B------:R-:W-:Y:S01]  /*4690*/  F2FP.PACK_AB R16, R16, R21 ;  /* 0x000000151010723e */ /* 0x000fe200000000ff */
[--C-:B------:R-:W-:Y:S01]  /*46a0*/  FADD.FTZ R21, R8, -R143.reuse ;  /* 0x8000008f08157221 */ /* 0x100fe20000010000 */
[----:B------:R-:W-:Y:S01]  /*46b0*/  F2FP.PACK_AB R34, R35, R34 ;  /* 0x000000222322723e */ /* 0x000fe200000000ff */
[--C-:B------:R-:W-:Y:S01]  /*46c0*/  FADD.FTZ R8, R9, -R143.reuse ;  /* 0x8000008f09087221 */ /* 0x100fe20000010000 */
[C---:B---3--:R-:W-:Y:S01]  /*46d0*/  F2FP.PACK_AB R9, R171.reuse, R152 ;  /* 0x00000098ab09723e */ /* 0x048fe200000000ff */
[--C-:B------:R-:W-:Y:S02]  /*46e0*/  FADD.FTZ R35, R12, -R143.reuse ;  /* 0x8000008f0c237221 */ /* 0x100fe40000010000 */
[----:B------:R-:W-:Y:S01]  /*46f0*/  FMUL.FTZ R8, R171, R8 ;  /* 0x00000008ab087220 */ /* 0x000fe20000410000 */
[----:B------:R-:W1:Y:S01]  /*4700*/  MUFU.EX2 R140, R157 ;  /* 0x0000009d008c7308 */ /* 0x000e620000000800 */
[----:B------:R-:W-:Y:S01]  /*4710*/  FMUL.FTZ R35, R148, R35 ;  /* 0x0000002394237220 */ /* 0x000fe20000410000 */
[C---:B------:R-:W-:Y:S01]  /*4720*/  F2FP.PACK_AB R148, R17.reuse, R148 ;  /* 0x000000941194723e */ /* 0x040fe200000000ff */
[----:B------:R-:W-:Y:S01]  /*4730*/  FMUL.FTZ R18, R17, R18 ;  /* 0x0000001211127220 */ /* 0x000fe20000410000 */
[----:B------:R-:W-:Y:S01]  /*4740*/  STS [R204+0x19480], R9 ;  /* 0x01948009cc007388 */ /* 0x000fe20000000800 */
[----:B------:R-:W-:Y:S02]  /*4750*/  FFMA.FTZ R17, -R222, R222, 1 ;  /* 0x3f800000de117423 */ /* 0x000fe400000101de */
[----:B------:R-:W-:Y:S02]  /*4760*/  FFMA.FTZ R13, -R218, R218, 1 ;  /* 0x3f800000da0d7423 */ /* 0x000fe400000101da */
[----:B------:R-:W-:Y:S01]  /*4770*/  FFMA.FTZ R144, -R221, R221, 1 ;  /* 0x3f800000dd907423 */ /* 0x000fe200000101dd */
[----:B------:R-:W-:Y:S01]  /*4780*/  MUFU.EX2 R155, R155 ;  /* 0x0000009b009b7308 */ /* 0x000fe20000000800 */
[----:B------:R-:W-:Y:S02]  /*4790*/  FMUL.FTZ R13, R8, R13 ;  /* 0x0000000d080d7220 */ /* 0x000fe40000410000 */
[--C-:B------:R-:W-:Y:S01]  /*47a0*/  FADD.FTZ R8, R25, -R143.reuse ;  /* 0x8000008f19087221 */ /* 0x100fe20000010000 */
[----:B------:R-:W-:Y:S01]  /*47b0*/  F2FP.PACK_AB R25, R33, R164 ;  /* 0x000000a42119723e */ /* 0x000fe200000000ff */
[----:B------:R-:W-:Y:S02]  /*47c0*/  FMUL.FTZ R18, R18, R17 ;  /* 0x0000001112127220 */ /* 0x000fe40000410000 */
[--C-:B------:R-:W-:Y:S02]  /*47d0*/  FADD.FTZ R17, R24, -R143.reuse ;  /* 0x8000008f18117221 */ /* 0x100fe40000010000 */
[----:B------:R-:W-:Y:S01]  /*47e0*/  FMUL.FTZ R35, R35, R144 ;  /* 0x0000009023237220 */ /* 0x000fe20000410000 */
[----:B------:R-:W-:Y:S01]  /*47f0*/  MUFU.EX2 R242, R242 ;  /* 0x000000f200f27308 */ /* 0x000fe20000000800 */
[--C-:B------:R-:W-:Y:S02]  /*4800*/  FADD.FTZ R24, R29, -R143.reuse ;  /* 0x8000008f1d187221 */ /* 0x100fe40000010000 */
[----:B------:R-:W-:Y:S01]  /*4810*/  FFMA.FTZ R29, -R234, R234, 1 ;  /* 0x3f800000ea1d7423 */ /* 0x000fe200000101ea */
[----:B------:R-:W-:Y:S01]  /*4820*/  F2FP.PACK_AB R18, R18, R35 ;  /* 0x000000231212723e */ /* 0x000fe200000000ff */
[----:B------:R-:W-:Y:S02]  /*4830*/  FMUL.FTZ R8, R33, R8 ;  /* 0x0000000821087220 */ /* 0x000fe40000410000 */
[----:B------:R-:W-:Y:S02]  /*4840*/  FFMA.FTZ R144, -R233, R233, 1 ;  /* 0x3f800000e9907423 */ /* 0x000fe400000101e9 */
[----:B------:R-:W-:Y:S02]  /*4850*/  FMUL.FTZ R17, R164, R17 ;  /* 0x00000011a4117220 */ /* 0x000fe40000410000 */
[----:B------:R-:W-:Y:S02]  /*4860*/  FMUL.FTZ R8, R8, R29 ;  /* 0x0000001d08087220 */ /* 0x000fe40000410000 */
[----:B------:R-:W-:Y:S02]  /*4870*/  FMUL.FTZ R17, R17, R144 ;  /* 0x0000009011117220 */ /* 0x000fe40000410000 */
[----:B------:R-:W-:Y:S02]  /*4880*/  FMUL.FTZ R24, R245, R24 ;  /* 0x00000018f5187220 */ /* 0x000fe40000410000 */
[----:B------:R-:W-:Y:S02]  /*4890*/  FFMA.FTZ R33, -R238, R238, 1 ;  /* 0x3f800000ee217423 */ /* 0x000fe400000101ee */
[----:B------:R-:W-:Y:S02]  /*48a0*/  FMUL.FTZ R21, R152, R21 ;  /* 0x0000001598157220 */ /* 0x000fe40000410000 */
[----:B------:R-:W-:Y:S01]  /*48b0*/  FMUL.FTZ R24, R24, R33 ;  /* 0x0000002118187220 */ /* 0x000fe20000410000 */
[----:B------:R-:W-:Y:S01]  /*48c0*/  F2FP.PACK_AB R33, R8, R17 ;  /* 0x000000110821723e */ /* 0x000fe200000000ff */
[----:B------:R-:W-:Y:S01]  /*48d0*/  FFMA.FTZ R12, -R215, R215, 1 ;  /* 0x3f800000d70c7423 */ /* 0x000fe200000101d7 */
[----:B--2---:R-:W-:Y:S01]  /*48e0*/  F2FP.PACK_AB R17, R22, R165 ;  /* 0x000000a51611723e */ /* 0x004fe200000000ff */
[----:B------:R-:W-:Y:S01]  /*48f0*/  FMUL.FTZ R153, R153, R216 ;  /* 0x000000d899997220 */ /* 0x000fe20000410000 */
[----:B-1----:R-:W-:Y:S01]  /*4900*/  F2FP.PACK_AB R8, R140, R161 ;  /* 0x000000a18c08723e */ /* 0x002fe200000000ff */
[----:B------:R-:W-:Y:S02]  /*4910*/  FMUL.FTZ R12, R21, R12 ;  /* 0x0000000c150c7220 */ /* 0x000fe40000410000 */
[----:B------:R-:W-:Y:S01]  /*4920*/  STS [R204+0x19880], R17 ;  /* 0x01988011cc007388 */ /* 0x000fe20000000800 */
[----:B------:R-:W-:Y:S02]  /*4930*/  FADD.FTZ R21, R28, -R143 ;  /* 0x8000008f1c157221 */ /* 0x000fe40000010000 */
[----:B------:R-:W1:Y:S01]  /*4940*/  MUFU.EX2 R28, R169 ;  /* 0x000000a9001c7308 */ /* 0x000e620000000800 */
[----:B------:R-:W-:Y:S01]  /*4950*/  STS [R201+0x1000], R148 ;  /* 0x00100094c9007388 */ /* 0x000fe20000000800 */
[----:B------:R-:W-:Y:S01]  /*4960*/  FMUL.FTZ R21, R170, R21 ;  /* 0x00000015aa157220 */ /* 0x000fe20000410000 */
[----:B------:R-:W-:Y:S01]  /*4970*/  F2FP.PACK_AB R170, R245, R170 ;  /* 0x000000aaf5aa723e */ /* 0x000fe200000000ff */
[----:B------:R-:W-:Y:S01]  /*4980*/  FMUL.FTZ R154, R154, R217 ;  /* 0x000000d99a9a7220 */ /* 0x000fe20000410000 */
[----:B------:R-:W-:Y:S01]  /*4990*/  STS [R201+0x1400], R8 ;  /* 0x00140008c9007388 */ /* 0x000fe20000000800 */
[--C-:B-----5:R-:W-:Y:S01]  /*49a0*/  FADD.FTZ R11, R11, -R240.reuse ;  /* 0x800000f00b0b7221 */ /* 0x120fe20000010000 */
[----:B------:R-:W-:Y:S01]  /*49b0*/  F2FP.PACK_AB R13, R13, R12 ;  /* 0x0000000c0d0d723e */ /* 0x000fe200000000ff */
[--C-:B------:R-:W-:Y:S01]  /*49c0*/  FADD.FTZ R10, R10, -R240.reuse ;  /* 0x800000f00a0a7221 */ /* 0x100fe20000010000 */
[----:B------:R-:W-:Y:S01]  /*49d0*/  STS [R204+0x1a480], R183 ;  /* 0x01a480b7cc007388 */ /* 0x000fe20000000800 */
[----:B------:R-:W-:Y:S01]  /*49e0*/  FMUL.FTZ R11, R22, R11 ;  /* 0x0000000b160b7220 */ /* 0x000fe20000410000 */
[----:B------:R-:W-:Y:S01]  /*49f0*/  F2FP.PACK_AB R153, R154, R153 ;  /* 0x000000999a99723e */ /* 0x000fe200000000ff */
[----:B------:R-:W-:Y:S01]  /*4a00*/  FMUL.FTZ R10, R165, R10 ;  /* 0x0000000aa50a7220 */ /* 0x000fe20000410000 */
[----:B------:R-:W-:Y:S01]  /*4a10*/  STS [R204+0x1a880], R19 ;  /* 0x01a88013cc007388 */ /* 0x000fe20000000800 */
[--C-:B------:R-:W-:Y:S02]  /*4a20*/  FADD.FTZ R15, R15, -R240.reuse ;  /* 0x800000f00f0f7221 */ /* 0x100fe40000010000 */
[----:B------:R-:W-:Y:S01]  /*4a30*/  FFMA.FTZ R219, -R219, R219, 1 ;  /* 0x3f800000dbdb7423 */ /* 0x000fe200000101db */
[----:B------:R2:W-:Y:S01]  /*4a40*/  STS [R201+0x2000], R2 ;  /* 0x00200002c9007388 */ /* 0x0005e20000000800 */
[----:B------:R-:W-:Y:S02]  /*4a50*/  FFMA.FTZ R220, -R220, R220, 1 ;  /* 0x3f800000dcdc7423 */ /* 0x000fe400000101dc */
[--C-:B------:R-:W-:Y:S01]  /*4a60*/  FADD.FTZ R14, R14, -R240.reuse ;  /* 0x800000f00e0e7221 */ /* 0x100fe20000010000 */
[----:B------:R-:W-:Y:S01]  /*4a70*/  STS [R201+0x2400], R138 ;  /* 0x0024008ac9007388 */ /* 0x000fe20000000800 */
[----:B------:R-:W-:Y:S01]  /*4a80*/  FMUL.FTZ R15, R140, R15 ;  /* 0x0000000f8c0f7220 */ /* 0x000fe20000410000 */
[----:B-1----:R-:W-:Y:S02]  /*4a90*/  F2FP.PACK_AB R3, R28, R151 ;  /* 0x000000971c03723e */ /* 0x002fe400000000ff */
[----:B------:R-:W-:Y:S01]  /*4aa0*/  STS [R204+0x1b480], R25 ;  /* 0x01b48019cc007388 */ /* 0x000fe20000000800 */
[----:B------:R-:W-:Y:S02]  /*4ab0*/  FMUL.FTZ R10, R10, R219 ;  /* 0x000000db0a0a7220 */ /* 0x000fe40000410000 */
[----:B------:R-:W-:Y:S01]  /*4ac0*/  FMUL.FTZ R11, R11, R220 ;  /* 0x000000dc0b0b7220 */ /* 0x000fe20000410000 */
[----:B------:R1:W-:Y:S01]  /*4ad0*/  STS [R204+0x1b880], R3 ;  /* 0x01b88003cc007388 */ /* 0x0003e20000000800 */
[----:B------:R-:W-:Y:S02]  /*4ae0*/  FFMA.FTZ R224, -R224, R224, 1 ;  /* 0x3f800000e0e07423 */ /* 0x000fe400000101e0 */
[----:B------:R-:W-:Y:S01]  /*4af0*/  FMUL.FTZ R14, R161, R14 ;  /* 0x0000000ea10e7220 */ /* 0x000fe20000410000 */
[----:B------:R-:W-:Y:S01]  /*4b00*/  STS [R201+0x3000], R170 ;  /* 0x003000aac9007388 */ /* 0x000fe20000000800 */
[----:B------:R-:W-:Y:S01]  /*4b10*/  FFMA.FTZ R223, -R223, R223, 1 ;  /* 0x3f800000dfdf7423 */ /* 0x000fe200000101df */
[----:B------:R-:W-:Y:S01]  /*4b20*/  F2FP.PACK_AB R11, R11, R10 ;  /* 0x0000000a0b0b723e */ /* 0x000fe200000000ff */
[----:B------:R-:W-:Y:S02]  /*4b30*/  FMUL.FTZ R15, R15, R224 ;  /* 0x000000e00f0f7220 */ /* 0x000fe40000410000 */
[----:B------:R-:W-:Y:S02]  /*4b40*/  FMUL.FTZ R14, R14, R223 ;  /* 0x000000df0e0e7220 */ /* 0x000fe40000410000 */
[--C-:B------:R-:W-:Y:S01]  /*4b50*/  FADD.FTZ R26, R26, -R240.reuse ;  /* 0x800000f01a1a7221 */ /* 0x100fe20000010000 */
[----:B--2---:R-:W-:Y:S01]  /*4b60*/  F2FP.PACK_AB R2, R242, R155 ;  /* 0x0000009bf202723e */ /* 0x004fe200000000ff */
[--C-:B------:R-:W-:Y:S01]  /*4b70*/  FADD.FTZ R27, R27, -R240.reuse ;  /* 0x800000f01b1b7221 */ /* 0x100fe20000010000 */
[----:B------:R-:W-:Y:S01]  /*4b80*/  F2FP.PACK_AB R14, R15, R14 ;  /* 0x0000000e0f0e723e */ /* 0x000fe200000000ff */
[----:B------:R-:W-:Y:S02]  /*4b90*/  FMUL.FTZ R26, R151, R26 ;  /* 0x0000001a971a7220 */ /* 0x000fe40000410000 */
[----:B------:R2:W-:Y:S01]  /*4ba0*/  STS [R201+0x3400], R2 ;  /* 0x00340002c9007388 */ /* 0x0005e20000000800 */
[----:B------:R-:W-:Y:S02]  /*4bb0*/  FMUL.FTZ R27, R28, R27 ;  /* 0x0000001b1c1b7220 */ /* 0x000fe40000410000 */
[----:B------:R-:W-:Y:S01]  /*4bc0*/  FFMA.FTZ R235, -R235, R235, 1 ;  /* 0x3f800000ebeb7423 */ /* 0x000fe200000101eb */
[----:B------:R-:W-:Y:S01]  /*4bd0*/  BAR.SYNC.DEFER_BLOCKING 0x0 ;  /* 0x0000000000007b1d */ /* 0x000fe20000010000 */
[----:B------:R-:W-:Y:S02]  /*4be0*/  FFMA.FTZ R236, -R236, R236, 1 ;  /* 0x3f800000ecec7423 */ /* 0x000fe400000101ec */
[--C-:B------:R-:W-:Y:S01]  /*4bf0*/  FADD.FTZ R30, R30, -R240.reuse ;  /* 0x800000f01e1e7221 */ /* 0x100fe20000010000 */
[----:B-1----:R-:W-:Y:S01]  /*4c00*/  MOV R3, UR5 ;  /* 0x0000000500037c02 */ /* 0x002fe20008000f00 */
[----:B------:R-:W-:Y:S02]  /*4c10*/  FADD.FTZ R31, R31, -R240 ;  /* 0x800000f01f1f7221 */ /* 0x000fe40000010000 */
[----:B------:R-:W-:Y:S02]  /*4c20*/  FFMA.FTZ R146, -R237, R237, 1 ;  /* 0x3f800000ed927423 */ /* 0x000fe400000101ed */
[----:B------:R-:W-:Y:S02]  /*4c30*/  FMUL.FTZ R26, R26, R235 ;  /* 0x000000eb1a1a7220 */ /* 0x000fe40000410000 */
[----:B------:R-:W-:Y:S02]  /*4c40*/  FMUL.FTZ R27, R27, R236 ;  /* 0x000000ec1b1b7220 */ /* 0x000fe40000410000 */
[----:B------:R-:W-:Y:S02]  /*4c50*/  FMUL.FTZ R30, R155, R30 ;  /* 0x0000001e9b1e7220 */ /* 0x000fe40000410000 */
[----:B------:R-:W-:Y:S01]  /*4c60*/  FMUL.FTZ R31, R242, R31 ;  /* 0x0000001ff21f7220 */ /* 0x000fe20000410000 */
[----:B------:R-:W-:Y:S01]  /*4c70*/  F2FP.PACK_AB R141, R27, R26 ;  /* 0x0000001a1b8d723e */ /* 0x000fe200000000ff */
[----:B------:R-:W-:Y:S02]  /*4c80*/  FFMA.FTZ R239, -R239, R239, 1 ;  /* 0x3f800000efef7423 */ /* 0x000fe400000101ef */
[----:B------:R-:W-:Y:S02]  /*4c90*/  FMUL.FTZ R21, R21, R146 ;  /* 0x0000009215157220 */ /* 0x000fe40000410000 */
[----:B--2---:R-:W-:Y:S02]  /*4ca0*/  FFMA.FTZ R2, -R241, R241, 1 ;  /* 0x3f800000f1027423 */ /* 0x004fe400000101f1 */
[----:B------:R-:W-:Y:S01]  /*4cb0*/  FMUL.FTZ R30, R30, R239 ;  /* 0x000000ef1e1e7220 */ /* 0x000fe20000410000 */
[----:B------:R-:W-:Y:S01]  /*4cc0*/  STS [R204+0x1c480], R153 ;  /* 0x01c48099cc007388 */ /* 0x000fe20000000800 */
[----:B------:R-:W-:Y:S01]  /*4cd0*/  FMUL.FTZ R31, R31, R2 ;  /* 0x000000021f1f7220 */ /* 0x000fe20000410000 */
[----:B------:R-:W-:Y:S01]  /*4ce0*/  F2FP.PACK_AB R144, R24, R21 ;  /* 0x000000151890723e */ /* 0x000fe200000000ff */
[----:B------:R-:W-:Y:S01]  /*4cf0*/  IMAD R3, R3, 0x1800, R182 ;  /* 0x0000180003037824 */ /* 0x000fe200078e02b6 */
[----:B------:R-:W-:Y:S02]  /*4d00*/  STS [R204+0x1c880], R213 ;  /* 0x01c880d5cc007388 */ /* 0x000fe40000000800 */
[----:B------:R-:W-:Y:S02]  /*4d10*/  F2FP.PACK_AB R2, R31, R30 ;  /* 0x0000001e1f02723e */ /* 0x000fe400000000ff */
        /* <DEDUP_REMOVED lines=95> */
[----:B-12-45:R-:W-:Y:S02]  /*5310*/  USHF.R.S32.HI UR4, URZ, 0x1f, UR19 ;  /* 0x0000001f3f047899 */ /* 0x036fe40008011413 */
[----:B------:R-:W-:Y:S02]  /*5320*/  ULDC.64 UR6, c[0x0][0x208] ;  /* 0x0000820000067ab9 */ /* 0x000fe40000000a00 */
[----:B------:R-:W-:Y:S02]  /*5330*/  UIMAD UR4, UR4, UR6, URZ ;  /* 0x00000006040472a4 */ /* 0x000fe4000f8e023f */
[----:B------:R-:W-:Y:S02]  /*5340*/  UIMAD.WIDE.U32 UR22, UR19, UR6, URZ ;  /* 0x00000006131672a5 */ /* 0x000fe4000f8e003f */
[----:B------:R-:W-:Y:S02]  /*5350*/  UIMAD UR4, UR19, UR7, UR4 ;  /* 0x00000007130472a4 */ /* 0x000fe4000f8e0204 */
[----:B------:R-:W-:Y:S02]  /*5360*/  USHF.L.U32 UR19, UR19, 0x6, URZ ;  /* 0x0000000613137899 */ /* 0x000fe4000800063f */
[----:B------:R-:W-:Y:S01]  /*5370*/  UIADD3 UR4, UR23, UR4, URZ ;  /* 0x0000000417047290 */ /* 0x000fe2000fffe03f */
[----:B------:R-:W-:Y:S02]  /*5380*/  IMAD.U32 R8, RZ, RZ, UR22 ;  /* 0x00000016ff087e24 */ /* 0x000fe4000f8e00ff */
[----:B------:R-:W-:Y:S01]  /*5390*/  IMAD.U32 R9, RZ, RZ, UR23 ;  /* 0x00000017ff097e24 */ /* 0x000fe2000f8e00ff */
[----:B------:R-:W-:Y:S01]  /*53a0*/  IADD3 R6, P0, R194, UR19, RZ ;  /* 0x00000013c2067c10 */ /* 0x000fe2000ff1e0ff */
[----:B------:R-:W-:Y:S01]  /*53b0*/  IMAD.U32 R5, RZ, RZ, UR19 ;  /* 0x00000013ff057e24 */ /* 0x000fe2000f8e00ff */
[----:B------:R-:W-:Y:S01]  /*53c0*/  UIADD3 UR19, -UR19, UR8, URZ ;  /* 0x0000000813137290 */ /* 0x000fe2000fffe13f */
[----:B------:R-:W-:Y:S01]  /*53d0*/  IMAD.U32 R7, RZ, RZ, UR4 ;  /* 0x00000004ff077e24 */ /* 0x000fe2000f8e00ff */
[----:B------:R-:W-:Y:S02]  /*53e0*/  LEA R4, P5, R8, R190, 0x6 ;  /* 0x000000be08047211 */ /* 0x000fe400078a30ff */
[----:B------:R-:W-:Y:S02]  /*53f0*/  LEA.HI.X.SX32 R5, R5, R186, 0x1, P0 ;  /* 0x000000ba05057211 */ /* 0x000fe400000f0eff */
[----:B------:R-:W-:Y:S02]  /*5400*/  ISETP.GE.OR P6, PT, R208, UR19, !P4 ;  /* 0x00000013d0007c0c */ /* 0x000fe4000e7c6670 */
[----:B------:R-:W-:Y:S02]  /*5410*/  LEA.HI.X R7, R8, R207, R7, 0x6, P5 ;  /* 0x000000cf08077211 */ /* 0x000fe400028f3407 */
[----:B------:R-:W-:Y:S02]  /*5420*/  LEA R10, P5, R4, c[0x0][0x1f0], 0x1 ;  /* 0x00007c00040a7a11 */ /* 0x000fe400078a08ff */
[----:B------:R-:W-:Y:S02]  /*5430*/  LEA R8, P0, R6, c[0x0][0x280], 0x2 ;  /* 0x0000a00006087a11 */ /* 0x000fe400078010ff */
[----:B------:R-:W-:Y:S01]  /*5440*/  LEA.HI.X R11, R4, c[0x0][0x1f4], R7, 0x1, P5 ;  /* 0x00007d00040b7a11 */ /* 0x000fe200028f0c07 */
[----:B------:R-:W-:Y:S01]  /*5450*/  IMAD.U32 R7, RZ, RZ, UR12 ;  /* 0x0000000cff077e24 */ /* 0x000fe2000f8e00ff */
[----:B------:R-:W-:Y:S02]  /*5460*/  ISETP.GE.OR P5, PT, R208, UR19, !P3 ;  /* 0x00000013d0007c0c */ /* 0x000fe4000dfa6670 */
[----:B------:R-:W-:Y:S01]  /*5470*/  LEA.HI.X R9, R6, c[0x0][0x284], R5, 0x2, P0 ;  /* 0x0000a10006097a11 */ /* 0x000fe200000f1405 */
[----:B------:R-:W-:Y:S01]  /*5480*/  IMAD R4, R7, 0x3000, R202 ;  /* 0x0000300007047824 */ /* 0x000fe200078e02ca */
[----:B------:R-:W-:Y:S01]  /*5490*/  ISETP.GE.OR P0, PT, R208, UR19, !P2 ;  /* 0x00000013d0007c0c */ /* 0x000fe2000d706670 */
[----:B------:R-:W-:Y:S03]  /*54a0*/  IMAD.U32 R5, RZ, RZ, UR12 ;  /* 0x0000000cff057e24 */ /* 0x000fe6000f8e00ff */
[----:B------:R-:W-:Y:S01]  /*54b0*/  @!PT LDS RZ, [RZ] ;  /* 0x00000000fffff984 */ /* 0x000fe20000000800 */
[----:B------:R-:W-:Y:S01]  /*54c0*/  @!PT LDS RZ, [RZ] ;  /* 0x00000000fffff984 */ /* 0x000fe20000000800 */
[----:B------:R-:W-:Y:S01]  /*54d0*/  @!PT LDS RZ, [RZ] ;  /* 0x00000000fffff984 */ /* 0x000fe20000000800 */
[----:B------:R1:W-:Y:S01]  /*54e0*/  LDGSTS.E.BYPASS.LTC128B.128 [R4], [R10.64], !P6 ;  /* 0x000000000a047fae */ /* 0x0003e2000f101d54 */
[----:B------:R-:W-:Y:S04]  /*54f0*/  @!P1 IMAD R5, R5, 0x40, R210 ;  /* 0x0000004005059824 */ /* 0x000fe800078e02d2 */
[----:B------:R-:W-:Y:S01]  /*5500*/  @!P1 IMAD.SHL.U32 R6, R5, 0x4, RZ ;  /* 0x0000000405069824 */ /* 0x000fe200078e00ff */
[----:B------:R1:W-:Y:S06]  /*5510*/  LDGSTS.E.BYPASS.LTC128B.128 [R4+0x1000], [R10.64+0x40], !P5 ;  /* 0x010000400a047fae */ /* 0x0003ec000e901d54 */
[----:B------:R1:W-:Y:S06]  /*5520*/  LDGSTS.E.BYPASS.LTC128B.128 [R4+0x2000], [R10.64+0x80], !P0 ;  /* 0x020000800a047fae */ /* 0x0003ec000c101d54 */
[----:B------:R1:W-:Y:S02]  /*5530*/  @!P1 LDGSTS.E.BYPASS.LTC128B.128 [R6+0x18280], [R8.64] ;  /* 0x1828000008069fae */ /* 0x0003e4000b901d54 */
.L_x_1146:
[-C--:B-12-45:R-:W-:Y:S01]  /*5540*/  HMMA.16816.F32 R4, R28, R2.reuse, RZ ;  /* 0x000000021c04723c */ /* 0x0b6fe200000018ff */
[----:B------:R-:W-:Y:S01]  /*5550*/  LDSM.16.M88.4 R136, [R175+0x1000] ;  /* 0x00100000af88783b */ /* 0x000fe20000000200 */
[----:B------:R-:W-:Y:S02]  /*5560*/  ULDC.64 UR6, c[0x0][0x238] ;  /* 0x00008e0000067ab9 */ /* 0x000fe40000000a00 */
[----:B------:R-:W-:Y:S01]  /*5570*/  USHF.R.S32.HI UR19, URZ, 0x1f, UR16 ;  /* 0x0000001f3f137899 */ /* 0x000fe20008011410 */
[----:B------:R-:W-:Y:S01]  /*5580*/  LDSM.16.M88.4 R140, [R174+0x1000] ;  /* 0x00100000ae8c783b */ /* 0x000fe20000000200 */
[----:B------:R-:W-:Y:S02]  /*5590*/  USHF.R.S32.HI UR4, URZ, 0x1f, UR17 ;  /* 0x0000001f3f047899 */ /* 0x000fe40008011411 */
[C---:B------:R-:W-:Y:S01]  /*55a0*/  HMMA.16816.F32 R8, R24.reuse, R2, RZ ;  /* 0x000000021808723c */ /* 0x040fe200000018ff */
[----:B------:R-:W-:Y:S01]  /*55b0*/  LDSM.16.MT88.2 R2, [R178+0x800] ;  /* 0x00080000b202783b */ /* 0x000fe20000004100 */
[----:B------:R-:W-:Y:S02]  /*55c0*/  UIMAD UR19, UR19, UR6, URZ ;  /* 0x00000006131372a4 */ /* 0x000fe4000f8e023f */
[----:B------:R-:W-:Y:S01]  /*55d0*/  UISETP.GE.AND UP3, UPT, UR5, 0x1, UPT ;  /* 0x000000010500788c */ /* 0x000fe2000bf66270 */
[----:B------:R-:W-:Y:S01]  /*55e0*/  LDSM.16.MT88.2 R146, [R178+0x1000] ;  /* 0x00100000b292783b */ /* 0x000fe20000004100 */
[----:B------:R-:W-:Y:S02]  /*55f0*/  UIMAD UR19, UR16, UR7, UR19 ;  /* 0x00000007101372a4 */ /* 0x000fe4000f8e0213 */
[-C--:B------:R-:W-:Y:S01]  /*5600*/  HMMA.16816.F32 R12, R24, R16.reuse, RZ ;  /* 0x00000010180c723c */ /* 0x080fe200000018ff */
[----:B------:R-:W-:Y:S01]  /*5610*/  ULDC.64 UR6, c[0x0][0x240] ;  /* 0x0000900000067ab9 */ /* 0x000fe20000000a00 */
[----:B------:R-:W0:Y:S01]  /*5620*/  LDGDEPBAR ;  /* 0x00000000000079af */ /* 0x000e220000000000 */
[----:B------:R-:W-:Y:S02]  /*5630*/  UIMAD UR4, UR4, UR6, URZ ;  /* 0x00000006040472a4 */ /* 0x000fe4000f8e023f */
[----:B------:R-:W-:Y:S02]  /*5640*/  UISETP.GE.AND UP2, UPT, UR13, 0x1, UPT ;  /* 0x000000010d00788c */ /* 0x000fe4000bf46270 */
[----:B------:R-:W-:Y:S01]  /*5650*/  UIMAD UR4, UR17, UR7, UR4 ;  /* 0x00000007110472a4 */ /* 0x000fe2000f8e0204 */
[C---:B------:R-:W-:Y:S01]  /*5660*/  HMMA.16816.F32 R16, R28.reuse, R16, RZ ;  /* 0x000000101c10723c */ /* 0x040fe200000018ff */
[----:B------:R-:W-:Y:S02]  /*5670*/  UIMAD UR7, UR14, 0x1800, URZ ;  /* 0x000018000e0778a4 */ /* 0x000fe4000f8e023f */
[----:B------:R-:W-:Y:S02]  /*5680*/  UIADD3 UR14, UR14, 0x1, URZ ;  /* 0x000000010e0e7890 */ /* 0x000fe4000fffe03f */
[----:B------:R-:W-:Y:S02]  /*5690*/  USHF.R.S32.HI UR6, URZ, 0x1f, UR7 ;  /* 0x0000001f3f067899 */ /* 0x000fe40008011407 */
[----:B------:R-:W-:Y:S01]  /*56a0*/  UISETP.GE.AND UP0, UPT, UR14, UR15, UPT ;  /* 0x0000000f0e00728c */ /* 0x000fe2000bf06270 */
[-C--:B------:R-:W-:Y:S01]  /*56b0*/  HMMA.16816.F32 R20, R28, R32.reuse, RZ ;  /* 0x000000201c14723c */ /* 0x080fe200000018ff */
[----:B------:R-:W1:Y:S01]  /*56c0*/  LDSM.16.M88.4 R28, [R175] ;  /* 0x00000000af1c783b */ /* 0x000e620000000200 */
[----:B------:R-:W-:Y:S06]  /*56d0*/  UISETP.GE.AND UP1, UPT, UR12, 0x1, UPT ;  /* 0x000000010c00788c */ /* 0x000fec000bf26270 */
[----:B------:R-:W-:Y:S01]  /*56e0*/  HMMA.16816.F32 R24, R24, R32, RZ ;  /* 0x000000201818723c */ /* 0x000fe200000018ff */
[----:B------:R-:W2:Y:S07]  /*56f0*/  LDSM.16.MT88.2 R32, [R178+0x2800] ;  /* 0x00280000b220783b */ /* 0x000eae0000004100 */
[-C--:B------:R-:W-:Y:S08]  /*5700*/  HMMA.16816.F32 R4, R132, R34.reuse, R4 ;  /* 0x000000228404723c */ /* 0x080ff00000001804 */
[C---:B------:R-:W-:Y:S01]  /*5710*/  HMMA.16816.F32 R8, R148.reuse, R34, R8 ;  /* 0x000000229408723c */ /* 0x040fe20000001808 */
[----:B------:R-:W3:Y:S07]  /*5720*/  LDSM.16.MT88.2 R34, [R178+0x4800] ;  /* 0x00480000b222783b */ /* 0x000eee0000004100 */
[-C--:B------:R-:W-:Y:S08]  /*5730*/  HMMA.16816.F32 R12, R148, R144.reuse, R12 ;  /* 0x00000090940c723c */ /* 0x080ff0000000180c */
[C---:B------:R-:W-:Y:S01]  /*5740*/  HMMA.16816.F32 R16, R132.reuse, R144, R16 ;  /* 0x000000908410723c */ /* 0x040fe20000001810 */
[----:B------:R-:W-:Y:S07]  /*5750*/  LDSM.16.MT88.2 R144, [R178+0x2c00] ;  /* 0x002c0000b290783b */ /* 0x000fee0000004100 */
[-C--:B------:R-:W-:Y:S01]  /*5760*/  HMMA.16816.F32 R20, R132, R152.reuse, R20 ;  /* 0x000000988414723c */ /* 0x080fe20000001814 */
[----:B------:R-:W-:Y:S07]  /*5770*/  LDSM.16.M88.4 R132, [R174] ;  /* 0x00000000ae84783b */ /* 0x000fee0000000200 */
[----:B------:R-:W-:Y:S01]  /*5780*/  HMMA.16816.F32 R24, R148, R152, R24 ;  /* 0x000000989418723c */ /* 0x000fe20000001818 */
[----:B------:R-:W-:Y:S07]  /*5790*/  LDSM.16.M88.4 R148, [R0+0x2000] ;  /* 0x002000000094783b */ /* 0x000fee0000000200 */
[-C--:B-1----:R-:W-:Y:S08]  /*57a0*/  HMMA.16816.F32 R4, R28, R2.reuse, R4 ;  /* 0x000000021c04723c */ /* 0x082ff00000001804 */
[C---:B------:R-:W-:Y:S01]  /*57b0*/  HMMA.16816.F32 R8, R136.reuse, R2, R8 ;  /* 0x000000028808723c */ /* 0x040fe20000001808 */
[----:B------:R-:W1:Y:S07]  /*57c0*/  LDSM.16.MT88.2 R2, [R178+0xc00] ;  /* 0x000c0000b202783b */ /* 0x000e6e0000004100 */
[-C--:B--2---:R-:W-:Y:S08]  /*57d0*/  HMMA.16816.F32 R12, R136, R32.reuse, R12 ;  /* 0x00000020880c723c */ /* 0x084ff0000000180c */
[C---:B------:R-:W-:Y:S01]  /*57e0*/  HMMA.16816.F32 R16, R28.reuse, R32, R16 ;  /* 0x000000201c10723c */ /* 0x040fe20000001810 */
[----:B------:R-:W2:Y:S07]  /*57f0*/  LDSM.16.MT88.2 R32, [R178+0x4c00] ;  /* 0x004c0000b220783b */ /* 0x000eae0000004100 */
[-C--:B---3--:R-:W-:Y:S01]  /*5800*/  HMMA.16816.F32 R20, R28, R34.reuse, R20 ;  /* 0x000000221c14723c */ /* 0x088fe20000001814 */
[----:B------:R-:W3:Y:S07]  /*5810*/  LDSM.16.M88.4 R28, [R177+0x2000] ;  /* 0x00200000b11c783b */ /* 0x000eee0000000200 */
[----:B------:R-:W-:Y:S01]  /*5820*/  HMMA.16816.F32 R24, R136, R34, R24 ;  /* 0x000000228818723c */ /* 0x000fe20000001818 */
[----:B------:R-:W4:Y:S04]  /*5830*/  LDSM.16.M88.4 R136, [R177+0x3000] ;  /* 0x00300000b188783b */ /* 0x000f280000000200 */
[----:B------:R-:W5:Y:S03]  /*5840*/  LDSM.16.MT88.2 R34, [R178+0x3000] ;  /* 0x00300000b222783b */ /* 0x000f660000004100 */
[-C--:B-1----:R-:W-:Y:S08]  /*5850*/  HMMA.16816.F32 R4, R132, R2.reuse, R4 ;  /* 0x000000028404723c */ /* 0x082ff00000001804 */
[C---:B------:R-:W-:Y:S01]  /*5860*/  HMMA.16816.F32 R8, R140.reuse, R2, R8 ;  /* 0x000000028c08723c */ /* 0x040fe20000001808 */
[----:B------:R-:W1:Y:S07]  /*5870*/  LDSM.16.MT88.2 R2, [R178+0x5000] ;  /* 0x00500000b202783b */ /* 0x000e6e0000004100 */
[-C--:B------:R-:W-:Y:S08]  /*5880*/  HMMA.16816.F32 R12, R140, R144.reuse, R12 ;  /* 0x000000908c0c723c */ /* 0x080ff0000000180c */
[C---:B------:R-:W-:Y:S01]  /*5890*/  HMMA.16816.F32 R16, R132.reuse, R144, R16 ;  /* 0x000000908410723c */ /* 0x040fe20000001810 */
[----:B------:R-:W-:Y:S07]  /*58a0*/  LDSM.16.MT88.2 R144, [R178+0x3400] ;  /* 0x00340000b290783b */ /* 0x000fee0000004100 */
[-C--:B--2---:R-:W-:Y:S01]  /*58b0*/  HMMA.16816.F32 R20, R132, R32.reuse, R20 ;  /* 0x000000208414723c */ /* 0x084fe20000001814 */
[----:B------:R-:W-:Y:S07]  /*58c0*/  LDSM.16.M88.4 R132, [R176+0x2000] ;  /* 0x00200000b084783b */ /* 0x000fee0000000200 */
[----:B------:R-:W-:Y:S01]  /*58d0*/  HMMA.16816.F32 R24, R140, R32, R24 ;  /* 0x000000208c18723c */ /* 0x000fe20000001818 */
[----:B------:R-:W2:Y:S04]  /*58e0*/  LDSM.16.MT88.2 R32, [R178+0x1400] ;  /* 0x00140000b220783b */ /* 0x000ea80000004100 */
[----:B------:R-:W2:Y:S03]  /*58f0*/  LDSM.16.M88.4 R140, [R176+0x3000] ;  /* 0x00300000b08c783b */ /* 0x000ea60000000200 */
[-C--:B---3--:R-:W-:Y:S08]  /*5900*/  HMMA.16816.F32 R4, R28, R146.reuse, R4 ;  /* 0x000000921c04723c */ /* 0x088ff00000001804 */
[C---:B----4-:R-:W-:Y:S01]  /*5910*/  HMMA.16816.F32 R8, R136.reuse, R146, R8 ;  /* 0x000000928808723c */ /* 0x050fe20000001808 */
[----:B------:R-:W-:Y:S07]  /*5920*/  LDSM.16.MT88.2 R146, [R178+0x3800] ;  /* 0x00380000b292783b */ /* 0x000fee0000004100 */
[-C--:B-----5:R-:W-:Y:S08]  /*5930*/  HMMA.16816.F32 R12, R136, R34.reuse, R12 ;  /* 0x00000022880c723c */ /* 0x0a0ff0000000180c */
[C---:B------:R-:W-:Y:S01]  /*5940*/  HMMA.16816.F32 R16, R28.reuse, R34, R16 ;  /* 0x000000221c10723c */ /* 0x040fe20000001810 */
[----:B------:R-:W3:Y:S07]  /*5950*/  LDSM.16.MT88.2 R34, [R178+0x5400] ;  /* 0x00540000b222783b */ /* 0x000eee0000004100 */
[-C--:B-1----:R-:W-:Y:S01]  /*5960*/  HMMA.16816.F32 R20, R28, R2.reuse, R20 ;  /* 0x000000021c14723c */ /* 0x082fe20000001814 */
[----:B------:R-:W-:Y:S07]  /*5970*/  LDSM.16.M88.4 R28, [R175+0x2000] ;  /* 0x00200000af1c783b */ /* 0x000fee0000000200 */
[----:B------:R-:W-:Y:S01]  /*5980*/  HMMA.16816.F32 R24, R136, R2, R24 ;  /* 0x000000028818723c */ /* 0x000fe20000001818 */
[----:B------:R-:W1:Y:S04]  /*5990*/  LDSM.16.MT88.2 R2, [R178+0x1800] ;  /* 0x00180000b202783b */ /* 0x000e680000004100 */
[----:B------:R-:W4:Y:S03]  /*59a0*/  LDSM.16.M88.4 R136, [R175+0x3000] ;  /* 0x00300000af88783b */ /* 0x000f260000000200 */
[-C--:B--2---:R-:W-:Y:S08]  /*59b0*/  HMMA.16816.F32 R4, R132, R32.reuse, R4 ;  /* 0x000000208404723c */ /* 0x084ff00000001804 */
[C---:B------:R-:W-:Y:S01]  /*59c0*/  HMMA.16816.F32 R8, R140.reuse, R32, R8 ;  /* 0x000000208c08723c */ /* 0x040fe20000001808 */
[----:B------:R-:W2:Y:S07]  /*59d0*/  LDSM.16.MT88.2 R32, [R178+0x5800] ;  /* 0x00580000b220783b */ /* 0x000eae0000004100 */
[-C--:B------:R-:W-:Y:S08]  /*59e0*/  HMMA.16816.F32 R12, R140, R144.reuse, R12 ;  /* 0x000000908c0c723c */ /* 0x080ff0000000180c */
[C---:B------:R-:W-:Y:S01]  /*59f0*/  HMMA.16816.F32 R16, R132.reuse, R144, R16 ;  /* 0x000000908410723c */ /* 0x040fe20000001810 */
[----:B------:R-:W5:Y:S07]  /*5a00*/  LDSM.16.MT88.2 R144, [R178+0x1c00] ;  /* 0x001c0000b290783b */ /* 0x000f6e0000004100 */
[-C--:B---3--:R-:W-:Y:S01]  /*5a10*/  HMMA.16816.F32 R20, R132, R34.reuse, R20 ;  /* 0x000000228414723c */ /* 0x088fe20000001814 */
[----:B------:R-:W3:Y:S07]  /*5a20*/  LDSM.16.M88.4 R132, [R0+0x3000] ;  /* 0x003000000084783b */ /* 0x000eee0000000200 */
[----:B------:R-:W-:Y:S01]  /*5a30*/  HMMA.16816.F32 R24, R140, R34, R24 ;  /* 0x000000228c18723c */ /* 0x000fe20000001818 */
[----:B------:R-:W3:Y:S07]  /*5a40*/  LDSM.16.MT88.2 R34, [R178+0x3c00] ;  /* 0x003c0000b222783b */ /* 0x000eee0000004100 */
[-C--:B-1----:R-:W-:Y:S08]  /*5a50*/  HMMA.16816.F32 R4, R28, R2.reuse, R4 ;  /* 0x000000021c04723c */ /* 0x082ff00000001804 */
[C---:B----4-:R-:W-:Y:S01]  /*5a60*/  HMMA.16816.F32 R8, R136.reuse, R2, R8 ;  /* 0x000000028808723c */ /* 0x050fe20000001808 */
[----:B------:R-:W1:Y:S07]  /*5a70*/  LDSM.16.MT88.2 R2, [R178+0x5c00] ;  /* 0x005c0000b202783b */ /* 0x000e6e0000004100 */
[-C--:B------:R-:W-:Y:S08]  /*5a80*/  HMMA.16816.F32 R12, R136, R146.reuse, R12 ;  /* 0x00000092880c723c */ /* 0x080ff0000000180c */
[C---:B------:R-:W-:Y:S08]  /*5a90*/  HMMA.16816.F32 R16, R28.reuse, R146, R16 ;  /* 0x000000921c10723c */ /* 0x040ff00000001810 */
[-C--:B--2---:R-:W-:Y:S01]  /*5aa0*/  HMMA.16816.F32 R20, R28, R32.reuse, R20 ;  /* 0x000000201c14723c */ /* 0x084fe20000001814 */
[----:B------:R-:W-:Y:S07]  /*5ab0*/  LDSM.16.MT88.4 R28, [R154+0xd080] ;  /* 0x00d080009a1c783b */ /* 0x000fee0000004200 */
[----:B------:R-:W-:Y:S07]  /*5ac0*/  HMMA.16816.F32 R24, R136, R32, R24 ;  /* 0x000000208818723c */ /* 0x000fee0000001818 */
[----:B------:R-:W-:Y:S01]  /*5ad0*/  IMAD.U32 R33, RZ, RZ, UR16 ;  /* 0x00000010ff217e24 */ /* 0x000fe2000f8e00ff */
[-C--:B-----5:R-:W-:Y:S01]  /*5ae0*/  HMMA.16816.F32 R4, R148, R144.reuse, R4 ;  /* 0x000000909404723c */ /* 0x0a0fe20000001804 */
[----:B------:R-:W-:Y:S04]  /*5af0*/  IMAD.U32 R32, RZ, RZ, UR17 ;  /* 0x00000011ff207e24 */ /* 0x000fe8000f8e00ff */
[----:B------:R-:W-:Y:S03]  /*5b00*/  IMAD.WIDE.U32 R136, R33, c[0x0][0x238], R198 ;  /* 0x00008e0021887a25 */ /* 0x000fe600078e00c6 */
[C---:B---3--:R-:W-:Y:S04]  /*5b10*/  HMMA.16816.F32 R8, R132.reuse, R144, R8 ;  /* 0x000000908408723c */ /* 0x048fe80000001808 */
[----:B------:R-:W-:Y:S04]  /*5b20*/  IADD3 R137, R137, UR19, RZ ;  /* 0x0000001389897c10 */ /* 0x000fe8000fffe0ff */
[-C--:B------:R-:W-:Y:S04]  /*5b30*/  HMMA.16816.F32 R12, R132, R34.reuse, R12 ;  /* 0x00000022840c723c */ /* 0x080fe8000000180c */
[----:B------:R-:W-:Y:S04]  /*5b40*/  IMAD.WIDE.U32 R136, R32, c[0x0][0x240], R136 ;  /* 0x0000900020887a25 */ /* 0x000fe800078e0088 */
[C---:B------:R-:W-:Y:S01]  /*5b50*/  HMMA.16816.F32 R16, R148.reuse, R34, R16 ;  /* 0x000000229410723c */ /* 0x040fe20000001810 */
[----:B------:R-:W-:Y:S01]  /*5b60*/  IMAD.U32 R32, RZ, RZ, UR4 ;  /* 0x00000004ff207e24 */ /* 0x000fe2000f8e00ff */
[----:B------:R-:W-:Y:S02]  /*5b70*/  UIADD3 UR4, UR12, 0x1, URZ ;  /* 0x000000010c047890 */ /* 0x000fe4000fffe03f */
[----:B------:R-:W-:Y:S01]  /*5b80*/  IADD3 R33, P0, R136, UR7, RZ ;  /* 0x0000000788217c10 */ /* 0x000fe2000ff1e0ff */
[----:B------:R-:W-:Y:S02]  /*5b90*/  UIADD3 UR7, UR5, 0x1, URZ ;  /* 0x0000000105077890 */ /* 0x000fe4000fffe03f */
[----:B------:R-:W-:Y:S01]  /*5ba0*/  USEL UR12, UR4, URZ, !UP1 ;  /* 0x0000003f040c7287 */ /* 0x000fe2000c800000 */
[-C--:B-1----:R-:W-:Y:S01]  /*5bb0*/  HMMA.16816.F32 R20, R148, R2.reuse, R20 ;  /* 0x000000029414723c */ /* 0x082fe20000001814 */
[----:B------:R-:W-:Y:S03]  /*5bc0*/  USEL UR5, UR7, URZ, !UP3 ;  /* 0x0000003f07057287 */ /* 0x000fe6000d800000 */
[----:B------:R-:W-:Y:S01]  /*5bd0*/  IADD3.X R32, R137, UR6, R32, P0, !PT ;  /* 0x0000000689207c10 */ /* 0x000fe200087fe420 */
[----:B------:R-:W-:Y:S01]  /*5be0*/  UIADD3 UR6, UR13, 0x1, URZ ;  /* 0x000000010d067890 */ /* 0x000fe2000fffe03f */
[C---:B------:R-:W-:Y:S01]  /*5bf0*/  LEA R140, P0, R33.reuse, c[0x0][0x220], 0x2 ;  /* 0x00008800218c7a11 */ /* 0x040fe200078010ff */
[----:B------:R-:W-:Y:S01]  /*5c00*/  LDSM.16.MT88.4 R136, [R179+0x1ec80] ;  /* 0x01ec8000b388783b */ /* 0x000fe20000004200 */
[----:B------:R-:W-:Y:S01]  /*5c10*/  HMMA.16816.F32 R24, R132, R2, R24 ;  /* 0x000000028418723c */ /* 0x000fe20000001818 */
[----:B------:R-:W-:Y:S02]  /*5c20*/  USEL UR13, UR6, URZ, !UP2 ;  /* 0x0000003f060d7287 */ /* 0x000fe4000d000000 */
[----:B------:R-:W-:Y:S01]  /*5c30*/  LDSM.16.MT88.4 R132, [R179+0x1cc80] ;  /* 0x01cc8000b384783b */ /* 0x000fe20000004200 */
[----:B------:R-:W-:Y:S02]  /*5c40*/  LEA.HI.X R141, R33, c[0x0][0x224], R32, 0x2, P0 ;  /* 0x00008900218d7a11 */ /* 0x000fe400000f1420 */
[----:B------:R-:W-:Y:S01]  /*5c50*/  PLOP3.LUT P0, PT, PT, PT, UP0, 0x80, 0x0 ;  /* 0x000000000000781c */ /* 0x000fe20003f0f008 */
[----:B------:R-:W-:Y:S04]  /*5c60*/  LDSM.16.MT88.4 R32, [R154+0xe080] ;  /* 0x00e080009a20783b */ /* 0x000fe80000004200 */
        /* <DEDUP_REMOVED lines=19> */
[----:B------:R-:W-:Y:S04]  /*5da0*/  RED.E.ADD.F32.FTZ.RN.STRONG.GPU [R140.64+0x4000], R20 ;  /* 0x004000148c00798e */ /* 0x000fe8000c10e794 */
[----:B------:R-:W-:Y:S04]  /*5db0*/  RED.E.ADD.F32.FTZ.RN.STRONG.GPU [R140.64+0x4400], R21 ;  /* 0x004400158c00798e */ /* 0x000fe8000c10e794 */
[----:B------:R-:W-:Y:S04]  /*5dc0*/  RED.E.ADD.F32.FTZ.RN.STRONG.GPU [R140.64+0x4800], R22 ;  /* 0x004800168c00798e */ /* 0x000fe8000c10e794 */
[----:B------:R-:W-:Y:S04]  /*5dd0*/  RED.E.ADD.F32.FTZ.RN.STRONG.GPU [R140.64+0x4c00], R23 ;  /* 0x004c00178c00798e */ /* 0x000fe8000c10e794 */
[----:B------:R-:W3:Y:S01]  /*5de0*/  LDSM.16.MT88.4 R20, [R154+0xc480] ;  /* 0x00c480009a14783b */ /* 0x000ee20000004200 */
[-C--:B-1----:R-:W-:Y:S03]  /*5df0*/  HMMA.16816.F32 R84, R8, R16.reuse, R84 ;  /* 0x000000100854723c */ /* 0x082fe60000001854 */
[----:B------:R-:W-:Y:S04]  /*5e00*/  RED.E.ADD.F32.FTZ.RN.STRONG.GPU [R140.64+0x5000], R24 ;  /* 0x005000188c00798e */ /* 0x000fe8000c10e794 */
[----:B------:R-:W-:Y:S04]  /*5e10*/  RED.E.ADD.F32.FTZ.RN.STRONG.GPU [R140.64+0x5400], R25 ;  /* 0x005400198c00798e */ /* 0x000fe8000c10e794 */
[----:B------:R-:W-:Y:S04]  /*5e20*/  RED.E.ADD.F32.FTZ.RN.STRONG.GPU [R140.64+0x5800], R26 ;  /* 0x0058001a8c00798e */ /* 0x000fe8000c10e794 */
[----:B------:R-:W-:Y:S01]  /*5e30*/  RED.E.ADD.F32.FTZ.RN.STRONG.GPU [R140.64+0x5c00], R27 ;  /* 0x005c001b8c00798e */ /* 0x000fe2000c10e794 */
[C---:B--2---:R-:W-:Y:S03]  /*5e40*/  HMMA.16816.F32 R88, R12.reuse, R16, R88 ;  /* 0x000000100c58723c */ /* 0x044fe60000001858 */
[----:B------:R-:W1:Y:S04]  /*5e50*/  LDSM.16.MT88.4 R24, [R154+0xd480] ;  /* 0x00d480009a18783b */ /* 0x000e680000004200 */
[----:B------:R-:W-:Y:S01]  /*5e60*/  LDSM.16.MT88.4 R140, [R179+0x1fc80] ;  /* 0x01fc8000b38c783b */ /* 0x000fe20000004200 */
        /* <DEDUP_REMOVED lines=15> */
[-C--:B---3--:R-:W-:Y:S08]  /*5f60*/  HMMA.16816.F32 R84, R132, R20.reuse, R84 ;  /* 0x000000148454723c */ /* 0x088ff00000001854 */
[C---:B------:R-:W-:Y:S08]  /*5f70*/  HMMA.16816.F32 R88, R136.reuse, R20, R88 ;  /* 0x000000148858723c */ /* 0x040ff00000001858 */
[-C--:B------:R-:W-:Y:S08]  /*5f80*/  HMMA.16816.F32 R92, R136, R22.reuse, R92 ;  /* 0x00000016885c723c */ /* 0x080ff0000000185c */
[C---:B------:R-:W-:Y:S01]  /*5f90*/  HMMA.16816.F32 R96, R132.reuse, R22, R96 ;  /* 0x000000168460723c */ /* 0x040fe20000001860 */
[----:B------:R-:W3:Y:S07]  /*5fa0*/  LDSM.16.MT88.4 R20, [R154+0xe880] ;  /* 0x00e880009a14783b */ /* 0x000eee0000004200 */
[-C--:B-1----:R-:W-:Y:S08]  /*5fb0*/  HMMA.16816.F32 R100, R132, R24.reuse, R100 ;  /* 0x000000188464723c */ /* 0x082ff00000001864 */
[C---:B------:R-:W-:Y:S08]  /*5fc0*/  HMMA.16816.F32 R104, R136.reuse, R24, R104 ;  /* 0x000000188868723c */ /* 0x040ff00000001868 */
[-C--:B------:R-:W-:Y:S08]  /*5fd0*/  HMMA.16816.F32 R108, R136, R26.reuse, R108 ;  /* 0x0000001a886c723c */ /* 0x080ff0000000186c */
[C---:B------:R-:W-:Y:S01]  /*5fe0*/  HMMA.16816.F32 R112, R132.reuse, R26, R112 ;  /* 0x0000001a8470723c */ /* 0x040fe20000001870 */
[----:B------:R-:W-:Y:S07]  /*5ff0*/  LDSM.16.MT88.4 R24, [R179+0x1dc80] ;  /* 0x01dc8000b318783b */ /* 0x000fee0000004200 */
[-C--:B--2---:R-:W-:Y:S08]  /*6000*/  HMMA.16816.F32 R116, R132, R16.reuse, R116 ;  /* 0x000000108474723c */ /* 0x084ff00000001874 */
[C---:B------:R-:W-:Y:S08]  /*6010*/  HMMA.16816.F32 R120, R136.reuse, R16, R120 ;  /* 0x000000108878723c */ /* 0x040ff00000001878 */
[-C--:B------:R-:W-:Y:S01]  /*6020*/  HMMA.16816.F32 R124, R136, R18.reuse, R124 ;  /* 0x00000012887c723c */ /* 0x080fe2000000187c */
[----:B------:R-:W1:Y:S07]  /*6030*/  LDSM.16.MT88.4 R136, [R154+0xcc80] ;  /* 0x00cc80009a88783b */ /* 0x000e6e0000004200 */
[----:B------:R-:W-:Y:S01]  /*6040*/  HMMA.16816.F32 R128, R132, R18, R128 ;  /* 0x000000128480723c */ /* 0x000fe20000001880 */
[----:B------:R-:W2:Y:S04]  /*6050*/  LDSM.16.MT88.4 R16, [R154+0xdc80] ;  /* 0x00dc80009a10783b */ /* 0x000ea80000004200 */
        /* <DEDUP_REMOVED lines=9> */
[-C--:B---3--:R-:W-:Y:S08]  /*60f0*/  HMMA.16816.F32 R116, R8, R20.reuse, R116 ;  /* 0x000000140874723c */ /* 0x088ff00000001874 */
[C---:B------:R-:W-:Y:S08]  /*6100*/  HMMA.16816.F32 R120, R28.reuse, R20, R120 ;  /* 0x000000141c78723c */ /* 0x040ff00000001878 */
[-C--:B------:R-:W-:Y:S08]  /*6110*/  HMMA.16816.F32 R124, R28, R22.reuse, R124 ;  /* 0x000000161c7c723c */ /* 0x080ff0000000187c */
[----:B------:R-:W-:Y:S08]  /*6120*/  HMMA.16816.F32 R128, R8, R22, R128 ;  /* 0x000000160880723c */ /* 0x000ff00000001880 */
[-C--:B-1----:R-:W-:Y:S08]  /*6130*/  HMMA.16816.F32 R84, R24, R136.reuse, R84 ;  /* 0x000000881854723c */ /* 0x082ff00000001854 */
[C---:B------:R-:W-:Y:S08]  /*6140*/  HMMA.16816.F32 R88, R140.reuse, R136, R88 ;  /* 0x000000888c58723c */ /* 0x040ff00000001858 */
[-C--:B------:R-:W-:Y:S08]  /*6150*/  HMMA.16816.F32 R92, R140, R138.reuse, R92 ;  /* 0x0000008a8c5c723c */ /* 0x080ff0000000185c */
[C---:B------:R-:W-:Y:S08]  /*6160*/  HMMA.16816.F32 R96, R24.reuse, R138, R96 ;  /* 0x0000008a1860723c */ /* 0x040ff00000001860 */
[-C--:B--2---:R-:W-:Y:S08]  /*6170*/  HMMA.16816.F32 R100, R24, R16.reuse, R100 ;  /* 0x000000101864723c */ /* 0x084ff00000001864 */
        /* <DEDUP_REMOVED lines=57> */
.L_x_1142:
[----:B------:R-:W-:Y:S01]  /*6510*/  USHF.L.U32 UR6, UR18, 0x7, URZ ;  /* 0x0000000712067899 */ /* 0x000fe2000800063f */
[----:B------:R-:W-:Y:S05]  /*6520*/  @P1 BRA `(.L_x_1148) ;  /* 0x000010b000001947 */ /* 0x000fea0003800000 */
[----:B------:R-:W-:Y:S01]  /*6530*/  SHF.R.S32.HI R3, RZ, 0x1f, R198 ;  /* 0x0000001fff037819 */ /* 0x000fe200000114c6 */
[----:B------:R-:W-:Y:S01]  /*6540*/  BAR.SYNC.DEFER_BLOCKING 0x1, 0x100 ;  /* 0x0044000000007b1d */ /* 0x000fe20000010000 */
[----:B------:R-:W-:Y:S01]  /*6550*/  F2FP.PACK_AB R36, R37, R36 ;  /* 0x000000242524723e */ /* 0x000fe200000000ff */
[----:B------:R-:W-:Y:S01]  /*6560*/  USHF.R.S32.HI UR7, URZ, 0x1f, UR16 ;  /* 0x0000001f3f077899 */ /* 0x000fe20008011410 */
[----:B------:R-:W-:-:S02]  /*6570*/  LEA.HI R0, R3, R198, RZ, 0x2 ;  /* 0x000000c603007211 */ /* 0x000fc400078f10ff */
[----:B------:R-:W-:Y:S01]  /*6580*/  F2FP.PACK_AB R38, R39, R38 ;  /* 0x000000262726723e */ /* 0x000fe200000000ff */
[----:B------:R-:W-:Y:S01]  /*6590*/  ULDC UR8, c[0x0][0x2f0] ;  /* 0x0000bc0000087ab9 */ /* 0x000fe20000000800 */
[--C-:B------:R-:W-:Y:S01]  /*65a0*/  SHF.R.S32.HI R4, RZ, 0x2, R0.reuse ;  /* 0x00000002ff047819 */ /* 0x100fe20000011400 */
[----:B------:R-:W-:Y:S01]  /*65b0*/  UIADD3 UR8, -UR6, UR8, URZ ;  /* 0x0000000806087290 */ /* 0x000fe2000fffe13f */
[----:B------:R-:W-:Y:S01]  /*65c0*/  SHF.R.S32.HI R2, RZ, 0x1f, R0 ;  /* 0x0000001fff027819 */ /* 0x000fe20000011400 */
[----:B------:R-:W-:Y:S01]  /*65d0*/  ULDC.64 UR4, c[0x0][0x338] ;  /* 0x0000ce0000047ab9 */ /* 0x000fe20000000a00 */
[----:B------:R-:W-:Y:S01]  /*65e0*/  LOP3.LUT R7, R0, 0xfffffffc, RZ, 0xc0, !PT ;  /* 0xfffffffc00077812 */ /* 0x000fe200078ec0ff */
[----:B------:R-:W-:Y:S01]  /*65f0*/  UIMAD UR4, UR7, UR4, URZ ;  /* 0x00000004070472a4 */ /* 0x000fe2000f8e023f */
[-C--:B------:R-:W-:Y:S01]  /*6600*/  LEA.HI R2, R2, R4.reuse, RZ, 0x3 ;  /* 0x0000000402027211 */ /* 0x080fe200078f18ff */
[----:B------:R-:W-:Y:S01]  /*6610*/  UISETP.LT.AND UP0, UPT, UR8, 0x80, UPT ;  /* 0x000000800800788c */ /* 0x000fe2000bf01270 */
[----:B------:R-:W-:Y:S01]  /*6620*/  LEA.HI R0, R0, R4, RZ, 0x1 ;  /* 0x0000000400007211 */ /* 0x000fe200078f08ff */
[----:B------:R-:W-:Y:S01]  /*6630*/  IMAD.IADD R7, R198, 0x1, -R7 ;  /* 0x00000001c6077824 */ /* 0x000fe200078e0a07 */
[----:B------:R-:W-:Y:S01]  /*6640*/  LOP3.LUT R5, R2, 0xfffffff8, RZ, 0xc0, !PT ;  /* 0xfffffff802057812 */ /* 0x000fe200078ec0ff */
[----:B------:R-:W-:Y:S01]  /*6650*/  UIMAD UR5, UR16, UR5, UR4 ;  /* 0x00000005100572a4 */ /* 0x000fe2000f8e0204 */
[----:B------:R-:W-:Y:S01]  /*6660*/  LEA.HI R2, R3, R198, RZ, 0x5 ;  /* 0x000000c603027211 */ /* 0x000fe200078f28ff */
[----:B------:R-:W-:Y:S01]  /*6670*/  USEL UR8, UR8, 0x80, UP0 ;  /* 0x0000008008087887 */ /* 0x000fe20008000000 */
[----:B------:R-:W-:Y:S01]  /*6680*/  F2FP.PACK_AB R48, R49, R48 ;  /* 0x000000303130723e */ /* 0x000fe200000000ff */
[----:B------:R-:W-:Y:S01]  /*6690*/  IMAD.IADD R6, R4, 0x1, -R5 ;  /* 0x0000000104067824 */ /* 0x000fe200078e0a05 */
[--C-:B------:R-:W-:Y:S01]  /*66a0*/  SHF.R.S32.HI R5, RZ, 0x5, R2.reuse ;  /* 0x00000005ff057819 */ /* 0x100fe20000011402 */
[----:B------:R-:W-:Y:S01]  /*66b0*/  USHF.R.S32.HI UR6, URZ, 0x1f, UR17 ;  /* 0x0000001f3f067899 */ /* 0x000fe20008011411 */
[----:B------:R-:W-:Y:S01]  /*66c0*/  SHF.R.S32.HI R8, RZ, 0x1f, R2 ;  /* 0x0000001fff087819 */ /* 0x000fe20000011402 */
[----:B------:R-:W-:Y:S01]  /*66d0*/  BSSY B0, `(.L_x_1149) ;  /* 0x00000aa000007945 */ /* 0x000fe20003800000 */
[----:B------:R-:W-:-:S02]  /*66e0*/  LEA.HI R2, R6, R6, RZ, 0x1 ;  /* 0x0000000606027211 */ /* 0x000fc400078f08ff */
[----:B------:R-:W-:Y:S02]  /*66f0*/  LEA.HI R10, R8, R5, RZ, 0x2 ;  /* 0x00000005080a7211 */ /* 0x000fe400078f10ff */
[----:B------:R-:W-:Y:S02]  /*6700*/  SHF.R.S32.HI R11, RZ, 0x1, R2 ;  /* 0x00000001ff0b7819 */ /* 0x000fe40000011402 */
[----:B------:R-:W-:Y:S02]  /*6710*/  LEA.HI R8, R3, R198, RZ, 0x7 ;  /* 0x000000c603087211 */ /* 0x000fe400078f38ff */
[----:B------:R-:W-:Y:S01]  /*6720*/  LOP3.LUT R10, R10, 0x7ffffc, RZ, 0xc0, !PT ;  /* 0x007ffffc0a0a7812 */ /* 0x000fe200078ec0ff */
[----:B------:R-:W-:Y:S01]  /*6730*/  IMAD.SHL.U32 R9, R11, 0x40, RZ ;  /* 0x000000400b097824 */ /* 0x000fe200078e00ff */
[----:B------:R-:W-:Y:S02]  /*6740*/  SHF.R.U32.HI R8, RZ, 0x4, R8 ;  /* 0x00000004ff087819 */ /* 0x000fe40000011608 */
[----:B------:R-:W-:Y:S01]  /*6750*/  LOP3.LUT R13, R2, 0x3fffffe, RZ, 0xc0, !PT ;  /* 0x03fffffe020d7812 */ /* 0x000fe200078ec0ff */
[----:B------:R-:W-:Y:S01]  /*6760*/  IMAD.IADD R10, R5, 0x1, -R10 ;  /* 0x00000001050a7824 */ /* 0x000fe200078e0a0a */
[----:B------:R-:W-:-:S02]  /*6770*/  LOP3.LUT R9, R9, 0xc0, RZ, 0xc0, !PT ;  /* 0x000000c009097812 */ /* 0x000fc400078ec0ff */
[----:B------:R-:W-:Y:S01]  /*6780*/  LOP3.LUT P0, RZ, R11, 0x2, RZ, 0xc0, !PT ;  /* 0x000000020bff7812 */ /* 0x000fe2000780c0ff */
[----:B------:R-:W-:Y:S01]  /*6790*/  IMAD.IADD R13, R6, 0x1, -R13 ;  /* 0x00000001060d7824 */ /* 0x000fe200078e0a0d */
[----:B------:R-:W-:Y:S01]  /*67a0*/  LOP3.LUT R8, R9, 0x8, R8, 0xf8, !PT ;  /* 0x0000000809087812 */ /* 0x000fe200078ef808 */
[----:B------:R-:W-:Y:S01]  /*67b0*/  IMAD R10, R10, 0x100, R7 ;  /* 0x000001000a0a7824 */ /* 0x000fe200078e0207 */
[----:B------:R-:W-:Y:S01]  /*67c0*/  SHF.R.U32.HI R9, RZ, 0x3, R9 ;  /* 0x00000003ff097819 */ /* 0x000fe20000011609 */
[----:B------:R-:W-:Y:S01]  /*67d0*/  IMAD.SHL.U32 R6, R7, 0x8, RZ ;  /* 0x0000000807067824 */ /* 0x000fe200078e00ff */
[----:B------:R-:W-:Y:S01]  /*67e0*/  LOP3.LUT R11, R0, 0x3fffffe, RZ, 0xc0, !PT ;  /* 0x03fffffe000b7812 */ /* 0x000fe200078ec0ff */
[----:B------:R-:W-:Y:S01]  /*67f0*/  IMAD R10, R13, 0x10, R10 ;  /* 0x000000100d0a7824 */ /* 0x000fe200078e020a */
[----:B------:R-:W-:Y:S02]  /*6800*/  LOP3.LUT R9, R8, R9, RZ, 0x3c, !PT ;  /* 0x0000000908097212 */ /* 0x000fe400078e3cff */
        /* <DEDUP_REMOVED lines=8> */
[----:B------:R-:W-:-:S02]  /*6890*/  F2FP.PACK_AB R46, R47, R46 ;  /* 0x0000002e2f2e723e */ /* 0x000fc400000000ff */
[----:B------:R-:W-:Y:S02]  /*68a0*/  F2FP.PACK_AB R52, R53, R52 ;  /* 0x000000343534723e */ /* 0x000fe400000000ff */
        /* <DEDUP_REMOVED lines=37> */
[----:B------:R1:W-:Y:S01]  /*6b00*/  STS [R9+0x9080], R56 ;  /* 0x0090803809007388 */ /* 0x0003e20000000800 */
        /* <DEDUP_REMOVED lines=15> */
[----:B------:R-:W-:-:S02]  /*6c00*/  LEA.HI R3, R3, R198, RZ, 0x3 ;  /* 0x000000c603037211 */ /* 0x000fc400078f18ff */
[----:B------:R-:W-:Y:S01]  /*6c10*/  F2FP.PACK_AB R128, R129, R128 ;  /* 0x000000808180723e */ /* 0x000fe200000000ff */
[----:B------:R-:W-:Y:S01]  /*6c20*/  STS [R5+0xa080], R80 ;  /* 0x00a0805005007388 */ /* 0x000fe20000000800 */
[----:B------:R-:W-:Y:S01]  /*6c30*/  F2FP.PACK_AB R130, R131, R130 ;  /* 0x000000828382723e */ /* 0x000fe200000000ff */
[----:B------:R-:W-:Y:S01]  /*6c40*/  IMAD.SHL.U32 R3, R3, 0x8, RZ ;  /* 0x0000000803037824 */ /* 0x000fe200078e00ff */
        /* <DEDUP_REMOVED lines=8> */
[--C-:B------:R-:W-:Y:S02]  /*6cd0*/  SHF.R.S32.HI R7, RZ, 0x1f, R6.reuse ;  /* 0x0000001fff077819 */ /* 0x100fe40000011406 */
[----:B------:R-:W-:Y:S01]  /*6ce0*/  SHF.R.U32.HI R0, RZ, 0x3, R3 ;  /* 0x00000003ff007819 */ /* 0x000fe20000011603 */
[----:B------:R-:W-:Y:S01]  /*6cf0*/  STS [R5+0xb080], R76 ;  /* 0x00b0804c05007388 */ /* 0x000fe20000000800 */
[----:B------:R-:W-:Y:S02]  /*6d00*/  LOP3.LUT R3, R3, 0x18, R6, 0xf8, !PT ;  /* 0x0000001803037812 */ /* 0x000fe400078ef806 */
[----:B------:R-:W-:Y:S01]  /*6d10*/  ISETP.GE.AND P4, PT, R4, UR8, PT ;  /* 0x0000000804007c0c */ /* 0x000fe2000bf86270 */
[----:B------:R-:W-:Y:S01]  /*6d20*/  STS [R5+0xb280], R78 ;  /* 0x00b2804e05007388 */ /* 0x000fe20000000800 */
[----:B------:R-:W-:Y:S01]  /*6d30*/  LOP3.LUT R3, R3, R0, RZ, 0x3c, !PT ;  /* 0x0000000003037212 */ /* 0x000fe200078e3cff */
[----:B------:R-:W-:-:S02]  /*6d40*/  IMAD.U32 R0, RZ, RZ, UR17 ;  /* 0x00000011ff007e24 */ /* 0x000fc4000f8e00ff */
[----:B------:R-:W-:Y:S02]  /*6d50*/  STS [R9+0x80], R84 ;  /* 0x0000805409007388 */ /* 0x000fe40000000800 */
[----:B------:R-:W-:Y:S02]  /*6d60*/  IMAD.U32 R2, R2, 0x20, R3 ;  /* 0x0000002002027824 */ /* 0x000fe400078e0003 */
[----:B------:R-:W-:Y:S01]  /*6d70*/  STS [R9+0x280], R86 ;  /* 0x0002805609007388 */ /* 0x000fe20000000800 */
[----:B------:R-:W-:Y:S02]  /*6d80*/  IMAD.U32 R3, RZ, RZ, UR16 ;  /* 0x00000010ff037e24 */ /* 0x000fe4000f8e00ff */
[----:B-1----:R-:W-:Y:S01]  /*6d90*/  IMAD.SHL.U32 R56, R2, 0x2, RZ ;  /* 0x0000000202387824 */ /* 0x002fe200078e00ff */
[----:B------:R-:W-:Y:S01]  /*6da0*/  STS [R5+0x80], R96 ;  /* 0x0000806005007388 */ /* 0x000fe20000000800 */
[----:B--2---:R-:W-:Y:S01]  /*6db0*/  IMAD.WIDE.U32 R60, R3, c[0x0][0x338], R6 ;  /* 0x0000ce00033c7a25 */ /* 0x004fe200078e0006 */
[----:B------:R-:W-:-:S02]  /*6dc0*/  IADD3 R2, R6, 0x20, RZ ;  /* 0x0000002006027810 */ /* 0x000fc40007ffe0ff */
[----:B------:R-:W-:Y:S01]  /*6dd0*/  STS [R5+0x280], R98 ;  /* 0x0002806205007388 */ /* 0x000fe20000000800 */
[----:B------:R-:W-:Y:S01]  /*6de0*/  IMAD.U32 R3, RZ, RZ, UR18 ;  /* 0x00000012ff037e24 */ /* 0x000fe2000f8e00ff */
[----:B------:R-:W-:Y:S01]  /*6df0*/  IADD3 R61, R61, UR5, RZ ;  /* 0x000000053d3d7c10 */ /* 0x000fe2000fffe0ff */
[----:B------:R-:W-:Y:S01]  /*6e00*/  ULDC.64 UR4, c[0x0][0x340] ;  /* 0x0000d00000047ab9 */ /* 0x000fe20000000a00 */
[----:B------:R-:W-:Y:S01]  /*6e10*/  STS [R9+0x1080], R88 ;  /* 0x0010805809007388 */ /* 0x000fe20000000800 */
[----:B------:R-:W-:Y:S02]  /*6e20*/  UIMAD UR4, UR6, UR4, URZ ;  /* 0x00000004060472a4 */ /* 0x000fe4000f8e023f */
[----:B------:R-:W-:Y:S01]  /*6e30*/  IMAD.WIDE.U32 R60, R0, c[0x0][0x340], R60 ;  /* 0x0000d000003c7a25 */ /* 0x000fe200078e003c */
[----:B------:R-:W-:Y:S01]  /*6e40*/  STS [R9+0x1280], R90 ;  /* 0x0012805a09007388 */ /* 0x000fe20000000800 */
[----:B------:R-:W-:-:S03]  /*6e50*/  UIMAD UR4, UR17, UR5, UR4 ;  /* 0x00000005110472a4 */ /* 0x000fc6000f8e0204 */
[----:B------:R-:W-:Y:S03]  /*6e60*/  STS [R5+0x1080], R92 ;  /* 0x0010805c05007388 */ /* 0x000fe60000000800 */
[----:B------:R-:W-:Y:S01]  /*6e70*/  IADD3 R57, R61, UR4, RZ ;  /* 0x000000043d397c10 */ /* 0x000fe2000fffe0ff */
        /* <DEDUP_REMOVED lines=18> */
[----:B-1----:R-:W-:-:S05]  /*6fa0*/  SHF.R.S32.HI R5, RZ, 0x1f, R4 ;  /* 0x0000001fff057819 */ /* 0x002fca0000011404 */
[----:B------:R1:W2:Y:S01]  /*6fb0*/  LDS.128 R52, [R56+0x7080] ;  /* 0x0070800038347984 */ /* 0x0002a20000000c00 */
[----:B------:R-:W-:-:S03]  /*6fc0*/  IMAD.WIDE R58, R3, 0x80, R4 ;  /* 0x00000080033a7825 */ /* 0x000fc600078e0204 */
[----:B------:R1:W3:Y:S04]  /*6fd0*/  LDS.128 R48, [R56+0x9080] ;  /* 0x0090800038307984 */ /* 0x0002e80000000c00 */
[----:B------:R1:W4:Y:S04]  /*6fe0*/  LDS.128 R44, [R56+0xb080] ;  /* 0x00b08000382c7984 */ /* 0x0003280000000c00 */
[----:B------:R1:W5:Y:S04]  /*6ff0*/  LDS.128 R40, [R56+0x80] ;  /* 0x0000800038287984 */ /* 0x0003680000000c00 */
        /* <DEDUP_REMOVED lines=23> */
.L_x_1150:
[----:B------:R-:W-:Y:S05]  /*7170*/  BSYNC B0 ;  /* 0x0000000000007941 */ /* 0x000fea0003800000 */
.L_x_1149:
        /* <DEDUP_REMOVED lines=18> */
[----:B--2---:R1:W-:Y:S04]  /*72a0*/  @!P2 STG.E.128 [R4.64], R52 ;  /* 0x000000340400a986 */ /* 0x0043e8000c101d14 */
[----:B---3--:R1:W-:Y:S04]  /*72b0*/  @!P1 STG.E.128 [R4.64+0x40], R48 ;  /* 0x0000403004009986 */ /* 0x0083e8000c101d14 */
[----:B----4-:R1:W-:Y:S02]  /*72c0*/  @!P0 STG.E.128 [R4.64+0x80], R44 ;  /* 0x0000802c04008986 */ /* 0x0103e4000c101d14 */
.L_x_1152:
[----:B------:R-:W-:Y:S05]  /*72d0*/  BSYNC B0 ;  /* 0x0000000000007941 */ /* 0x000fea0003800000 */
.L_x_1151:
[----:B------:R-:W-:Y:S01]  /*72e0*/  ULDC.64 UR4, c[0x0][0x308] ;  /* 0x0000c20000047ab9 */ /* 0x000fe20000000a00 */
[----:B------:R-:W-:Y:S01]  /*72f0*/  MOV R3, UR16 ;  /* 0x0000001000037c02 */ /* 0x000fe20008000f00 */
[----:B------:R-:W-:Y:S01]  /*7300*/  UIMAD UR4, UR7, UR4, URZ ;  /* 0x00000004070472a4 */ /* 0x000fe2000f8e023f */
[----:B------:R-:W-:Y:S01]  /*7310*/  MOV R0, UR17 ;  /* 0x0000001100007c02 */ /* 0x000fe20008000f00 */
[----:B------:R-:W-:Y:S02]  /*7320*/  BSSY B0, `(.L_x_1153) ;  /* 0x0000018000007945 */ /* 0x000fe40003800000 */
[----:B------:R-:W-:Y:S01]  /*7330*/  UIMAD UR16, UR16, UR5, UR4 ;  /* 0x00000005101072a4 */ /* 0x000fe2000f8e0204 */
[----:B-1----:R-:W-:-:S02]  /*7340*/  IMAD.WIDE.U32 R4, R3, c[0x0][0x308], R6 ;  /* 0x0000c20003047a25 */ /* 0x002fc400078e0006 */
        /* <DEDUP_REMOVED lines=18> */
[----:B-----5:R1:W-:Y:S04]  /*7470*/  @!P4 STG.E.128 [R12.64], R40 ;  /* 0x000000280c00c986 */ /* 0x0203e8000c101d14 */
[----:B------:R1:W-:Y:S04]  /*7480*/  @!P2 STG.E.128 [R12.64+0x40], R36 ;  /* 0x000040240c00a986 */ /* 0x0003e8000c101d14 */
[----:B------:R1:W-:Y:S02]  /*7490*/  @!P1 STG.E.128 [R12.64+0x80], R32 ;  /* 0x000080200c009986 */ /* 0x0003e4000c101d14 */
.L_x_1154:
[----:B------:R-:W-:Y:S05]  /*74a0*/  BSYNC B0 ;  /* 0x0000000000007941 */ /* 0x000fea0003800000 */
.L_x_1153:
        /* <DEDUP_REMOVED lines=19> */
.L_x_1148:
[----:B------:R-:W-:Y:S01]  /*75e0*/  SHF.R.S32.HI R3, RZ, 0x1f, R198 ;  /* 0x0000001fff037819 */ /* 0x000fe200000114c6 */
[----:B------:R-:W-:Y:S01]  /*75f0*/  USHF.R.S32.HI UR7, URZ, 0x1f, UR16 ;  /* 0x0000001f3f077899 */ /* 0x000fe20008011410 */
[----:B------:R-:W-:Y:S01]  /*7600*/  IMAD.U32 R8, RZ, RZ, UR17 ;  /* 0x00000011ff087e24 */ /* 0x000fe2000f8e00ff */
[----:B------:R-:W-:Y:S01]  /*7610*/  ULDC.64 UR4, c[0x0][0x308] ;  /* 0x0000c20000047ab9 */ /* 0x000fe20000000a00 */
[----:B------:R-:W-:Y:S01]  /*7620*/  LEA.HI R14, R3, R198, RZ, 0x2 ;  /* 0x000000c6030e7211 */ /* 0x000fe200078f10ff */
[----:B------:R-:W-:Y:S01]  /*7630*/  UIMAD UR4, UR7, UR4, URZ ;  /* 0x00000004070472a4 */ /* 0x000fe2000f8e023f */
[----:B------:R-:W-:Y:S01]  /*7640*/  IMAD.U32 R7, RZ, RZ, UR18 ;  /* 0x00000012ff077e24 */ /* 0x000fe2000f8e00ff */
[----:B------:R-:W-:Y:S01]  /*7650*/  ULDC UR9, c[0x0][0x2f0] ;  /* 0x0000bc0000097ab9 */ /* 0x000fe20000000800 */
[----:B------:R-:W-:Y:S01]  /*7660*/  LOP3.LUT R3, R14, 0x1ffffffc, RZ, 0xc0, !PT ;  /* 0x1ffffffc0e037812 */ /* 0x000fe200078ec0ff */
[----:B------:R-:W-:Y:S01]  /*7670*/  UIMAD UR5, UR16, UR5, UR4 ;  /* 0x00000005100572a4 */ /* 0x000fe2000f8e0204 */
[----:B------:R-:W-:Y:S01]  /*7680*/  SHF.R.S32.HI R14, RZ, 0x2, R14 ;  /* 0x00000002ff0e7819 */ /* 0x000fe2000001140e */
[----:B------:R-:W-:Y:S01]  /*7690*/  UIADD3 UR9, -UR6, UR9, URZ ;  /* 0x0000000906097290 */ /* 0x000fe2000fffe13f */
[----:B------:R-:W-:Y:S01]  /*76a0*/  BSSY B0, `(.L_x_1155) ;  /* 0x0000020000007945 */ /* 0x000fe20003800000 */
[----:B------:R-:W-:Y:S01]  /*76b0*/  IMAD.IADD R3, R198, 0x1, -R3 ;  /* 0x00000001c6037824 */ /* 0x000fe200078e0a03 */
[----:B------:R-:W-:Y:S01]  /*76c0*/  USHF.R.S32.HI UR8, URZ, 0x1f, UR17 ;  /* 0x0000001f3f087899 */ /* 0x000fe20008011411 */
[----:B------:R-:W-:-:S02]  /*76d0*/  SHF.R.S32.HI R15, RZ, 0x1f, R14 ;  /* 0x0000001fff0f7819 */ /* 0x000fc4000001140e */
[----:B------:R-:W-:Y:S01]  /*76e0*/  IMAD.SHL.U32 R12, R3, 0x8, RZ ;  /* 0x00000008030c7824 */ /* 0x000fe200078e00ff */
[----:B------:R-:W-:Y:S01]  /*76f0*/  ISETP.GE.AND P4, PT, R14, UR9, PT ;  /* 0x000000090e007c0c */ /* 0x000fe2000bf86270 */
[----:B------:R-:W-:Y:S02]  /*7700*/  IMAD.U32 R3, RZ, RZ, UR16 ;  /* 0x00000010ff037e24 */ /* 0x000fe4000f8e00ff */
[----:B------:R-:W-:Y:S01]  /*7710*/  IMAD.WIDE R6, R7, 0x80, R14 ;  /* 0x0000008007067825 */ /* 0x000fe200078e020e */
[----:B------:R-:W-:Y:S02]  /*7720*/  SHF.R.S32.HI R13, RZ, 0x1f, R12 ;  /* 0x0000001fff0d7819 */ /* 0x000fe4000001140c */
[----:B------:R-:W-:-:S03]  /*7730*/  IADD3 R4, R12, 0x20, RZ ;  /* 0x000000200c047810 */ /* 0x000fc60007ffe0ff */
[----:B------:R-:W-:-:S05]  /*7740*/  IMAD.WIDE.U32 R2, R3, c[0x0][0x308], R12 ;  /* 0x0000c20003027a25 */ /* 0x000fca00078e000c */
[----:B------:R-:W-:Y:S01]  /*7750*/  IADD3 R3, R3, UR5, RZ ;  /* 0x0000000503037c10 */ /* 0x000fe2000fffe0ff */
[----:B------:R-:W-:Y:S02]  /*7760*/  ULDC.64 UR4, c[0x0][0x310] ;  /* 0x0000c40000047ab9 */ /* 0x000fe40000000a00 */
[----:B------:R-:W-:Y:S02]  /*7770*/  UIMAD UR4, UR8, UR4, URZ ;  /* 0x00000004080472a4 */ /* 0x000fe4000f8e023f */
[----:B------:R-:W-:Y:S01]  /*7780*/  IMAD.WIDE.U32 R8, R8, c[0x0][0x310], R2 ;  /* 0x0000c40008087a25 */ /* 0x000fe200078e0002 */
[----:B------:R-:W-:Y:S01]  /*7790*/  IADD3 R2, R12, 0x40, RZ ;  /* 0x000000400c027810 */ /* 0x000fe20007ffe0ff */
[----:B------:R-:W-:-:S06]  /*77a0*/  UIMAD UR4, UR17, UR5, UR4 ;  /* 0x00000005110472a4 */ /* 0x000fcc000f8e0204 */
        /* <DEDUP_REMOVED lines=15> */
.L_x_1156:
[----:B------:R-:W-:Y:S05]  /*78a0*/  BSYNC B0 ;  /* 0x0000000000007941 */ /* 0x000fea0003800000 */
.L_x_1155:
        /* <DEDUP_REMOVED lines=19> */
.L_x_1158:
[----:B------:R-:W-:Y:S05]  /*79e0*/  BSYNC B0 ;  /* 0x0000000000007941 */ /* 0x000fea0003800000 */
.L_x_1157:
[----:B------:R-:W-:Y:S01]  /*79f0*/  ULDC.64 UR4, c[0x0][0x338] ;  /* 0x0000ce0000047ab9 */ /* 0x000fe20000000a00 */
[----:B------:R-:W-:Y:S01]  /*7a00*/  MOV R3, UR16 ;  /* 0x0000001000037c02 */ /* 0x000fe20008000f00 */
[----:B------:R-:W-:Y:S01]  /*7a10*/  UIMAD UR4, UR7, UR4, URZ ;  /* 0x00000004070472a4 */ /* 0x000fe2000f8e023f */
[----:B------:R-:W-:Y:S01]  /*7a20*/  MOV R8, UR17 ;  /* 0x0000001100087c02 */ /* 0x000fe20008000f00 */
[----:B------:R-:W-:Y:S02]  /*7a30*/  BSSY B0, `(.L_x_1159) ;  /* 0x0000017000007945 */ /* 0x000fe40003800000 */
[----:B------:R-:W-:Y:S01]  /*7a40*/  UIMAD UR16, UR16, UR5, UR4 ;  /* 0x00000005101072a4 */ /* 0x000fe2000f8e0204 */
[----:B--2---:R-:W-:-:S02]  /*7a50*/  IMAD.WIDE.U32 R10, R3, c[0x0][0x338], R12 ;  /* 0x0000ce00030a7a25 */ /* 0x004fc400078e000c */
        /* <DEDUP_REMOVED lines=20> */
.L_x_1160:
[----:B------:R-:W-:Y:S05]  /*7ba0*/  BSYNC B0 ;  /* 0x0000000000007941 */ /* 0x000fea0003800000 */
.L_x_1159:
[----:B------:R-:W-:Y:S05]  /*7bb0*/  @P3 EXIT ;  /* 0x000000000000394d */ /* 0x000fea0003800000 */
[----:B------:R-:W-:Y:S02]  /*7bc0*/  IADD3 R0, P0, R6, 0x40, RZ ;  /* 0x0000004006007810 */ /* 0x000fe40007f1e0ff */
[----:B------:R-:W-:-:S03]  /*7bd0*/  ISETP.GE.AND P1, PT, R12, c[0x0][0x324], PT ;  /* 0x0000c9000c007a0c */ /* 0x000fc60003f26270 */
[----:B------:R-:W-:Y:S01]  /*7be0*/  IMAD.X R6, RZ, RZ, R7, P0 ;  /* 0x000000ffff067224 */ /* 0x000fe200000e0607 */
[----:B------:R-:W-:Y:S02]  /*7bf0*/  MOV R7, R11 ;  /* 0x0000000b00077202 */ /* 0x000fe40000000f00 */
[----:B------:R-:W-:Y:S01]  /*7c00*/  ISETP.GE.AND P0, PT, R4, c[0x0][0x324], PT ;  /* 0x0000c90004007a0c */ /* 0x000fe20003f06270 */
[----:B------:R-:W-:Y:S02]  /*7c10*/  IMAD R3, R6, c[0x0][0x330], RZ ;  /* 0x0000cc0006037a24 */ /* 0x000fe400078e02ff */
[----:B------:R-:W-:Y:S02]  /*7c20*/  IMAD.MOV.U32 R6, RZ, RZ, R8 ;  /* 0x000000ffff067224 */ /* 0x000fe400078e0008 */
[C---:B------:R-:W-:Y:S02]  /*7c30*/  IMAD R3, R0.reuse, c[0x0][0x334], R3 ;  /* 0x0000cd0000037a24 */ /* 0x040fe400078e0203 */
[----:B------:R-:W-:-:S04]  /*7c40*/  IMAD.WIDE.U32 R6, R0, c[0x0][0x330], R6 ;  /* 0x0000cc0000067a25 */ /* 0x000fc800078e0006 */
[----:B------:R-:W-:Y:S01]  /*7c50*/  IMAD.IADD R3, R7, 0x1, R3 ;  /* 0x0000000107037824 */ /* 0x000fe200078e0203 */
[----:B------:R-:W-:-:S04]  /*7c60*/  LEA R4, P2, R6, c[0x0][0x318], 0x1 ;  /* 0x0000c60006047a11 */ /* 0x000fc800078408ff */
[----:B------:R-:W-:-:S05]  /*7c70*/  LEA.HI.X R5, R6, c[0x0][0x31c], R3, 0x1, P2 ;  /* 0x0000c70006057a11 */ /* 0x000fca00010f0c03 */
[----:B------:R3:W-:Y:S01]  /*7c80*/  @!P0 STG.E.128 [R4.64+0x40], RZ ;  /* 0x000040ff04008986 */ /* 0x0007e2000c101d14 */
[----:B------:R-:W-:-:S03]  /*7c90*/  ISETP.GE.AND P0, PT, R2, c[0x0][0x324], PT ;  /* 0x0000c90002007a0c */ /* 0x000fc60003f06270 */
[----:B------:R3:W-:Y:S10]  /*7ca0*/  @!P1 STG.E.128 [R4.64], RZ ;  /* 0x000000ff04009986 */ /* 0x0007f4000c101d14 */
[----:B------:R-:W-:Y:S05]  /*7cb0*/  @P0 EXIT ;  /* 0x000000000000094d */ /* 0x000fea0003800000 */
[----:B------:R-:W-:Y:S01]  /*7cc0*/  STG.E.128 [R4.64+0x80], RZ ;  /* 0x000080ff04007986 */ /* 0x000fe2000c101d14 */
[----:B------:R-:W-:Y:S05]  /*7cd0*/  EXIT ;  /* 0x000000000000794d */ /* 0x000fea0003800000 */
.L_x_1161:
        /* <DEDUP_REMOVED lines=10> */
.L_x_1431:


//--------------------- .text._ZN7cutlass13device_kernelIN5flash19enable_sm80_to_sm89INS1_16FlashAttnBwdSm80INS1_25CollectiveMainloopBwdSm80ILi2ELi2EN4cute5tupleIJNS5_1CILi64EEENS7_ILi128EEENS7_ILi96EEEEEENS_6half_tEfNS_4arch4Sm80ELb1ELb0ELb1ELb0ELb1ELb0ELb0ELb0ELi2ELi2ELi4ELi2ELb0EEENS1_21CollectiveEpilogueBwdISB_SC_SE_Li256ELb0ELb0ELi2EEENS1_25SingleTileBwdLPTSchedulerILb0ELi128ELb1EEEEEEEEEvNT_6ParamsE --------------------------
	.section	.text._ZN7cutlass13device_kernelIN5flash19enable_sm80_to_sm89INS1_16FlashAttnBwdSm80INS1_25CollectiveMainloopBwdSm80ILi2ELi2EN4cute5tupleIJNS5_1CILi64EEENS7_ILi128EEENS7_ILi96EEEEEENS_6half_tEfNS_4arch4Sm80ELb1ELb0ELb1ELb0ELb1ELb0ELb0ELb0ELi2ELi2ELi4ELi2ELb0EEENS1_21CollectiveEpilogueBwdISB_SC_SE_Li256ELb0ELb0ELi2EEENS1_25SingleTileBwdLPTSchedulerILb0ELi128ELb1EEEEEEEEEvNT_6ParamsE,"ax",@progbits
	.sectioninfo	@"SHI_REGISTERS=253"
	.align	128
.text._ZN7cutlass13device_kernelIN5flash19enable_sm80_to_sm89INS1_16FlashAttnBwdSm80INS1_25CollectiveMainloopBwdSm80ILi2ELi2EN4cute5tupleIJNS5_1CILi64EEENS7_ILi128EEENS7_ILi96EEEEEENS_6half_tEfNS_4arch4Sm80ELb1ELb0ELb1ELb0ELb1ELb0ELb0ELb0ELi2ELi2ELi4ELi2ELb0EEENS1_21CollectiveEpilogueBwdISB_SC_SE_Li256ELb0ELb0ELi2EEENS1_25SingleTileBwdLPTSchedulerILb0ELi128ELb1EEEEEEEEEvNT_6ParamsE:
        .type           _ZN7cutlass13device_kernelIN5flash19enable_sm80_to_sm89INS1_16FlashAttnBwdSm80INS1_25CollectiveMainloopBwdSm80ILi2ELi2EN4cute5tupleIJNS5_1CILi64EEENS7_ILi128EEENS7_ILi96EEEEEENS_6half_tEfNS_4arch4Sm80ELb1ELb0ELb1ELb0ELb1ELb0ELb0ELb0ELi2ELi2ELi4ELi2ELb0EEENS1_21CollectiveEpilogueBwdISB_SC_SE_Li256ELb0ELb0ELi2EEENS1_25SingleTileBwdLPTSchedulerILb0ELi128ELb1EEEEEEEEEvNT_6ParamsE,@function
        .size           _ZN7cutlass13device_kernelIN5flash19enable_sm80_to_sm89INS1_16FlashAttnBwdSm80INS1_25CollectiveMainloopBwdSm80ILi2ELi2EN4cute5tupleIJNS5_1CILi64EEENS7_ILi128EEENS7_ILi96EEEEEENS_6half_tEfNS_4arch4Sm80ELb1ELb0ELb1ELb0ELb1ELb0ELb0ELb0ELi2ELi2ELi4ELi2ELb0EEENS1_21CollectiveEpilogueBwdISB_SC_SE_Li256ELb0ELb0ELi2EEENS1_25SingleTileBwdLPTSchedulerILb0ELi128ELb1EEEEEEEEEvNT_6ParamsE,(.L_x_1432 - _ZN7cutlass13device_kernelIN5flash19enable_sm80_to_sm89INS1_16FlashAttnBwdSm80INS1_25CollectiveMainloopBwdSm80ILi2ELi2EN4cute5tupleIJNS5_1CILi64EEENS7_ILi128EEENS7_ILi96EEEEEENS_6half_tEfNS_4arch4Sm80ELb1ELb0ELb1ELb0ELb1ELb0ELb0ELb0ELi2ELi2ELi4ELi2ELb0EEENS1_21CollectiveEpilogueBwdISB_SC_SE_Li256ELb0ELb0ELi2EEENS1_25SingleTileBwdLPTSchedulerILb0ELi128ELb1EEEEEEEEEvNT_6ParamsE)
        .other          _ZN7cutlass13device_kernelIN5flash19enable_sm80_to_sm89INS1_16FlashAttnBwdSm80INS1_25CollectiveMainloopBwdSm80ILi2ELi2EN4cute5tupleIJNS5_1CILi64EEENS7_ILi128EEENS7_ILi96EEEEEENS_6half_tEfNS_4arch4Sm80ELb1ELb0ELb1ELb0ELb1ELb0ELb0ELb0ELi2ELi2ELi4ELi2ELb0EEENS1_21CollectiveEpilogueBwdISB_SC_SE_Li256ELb0ELb0ELi2EEENS1_25SingleTileBwdLPTSchedulerILb0ELi128ELb1EEEEEEEEEvNT_6ParamsE,@"STO_CUDA_ENTRY STV_DEFAULT"
_ZN7cutlass13device_kernelIN5flash19enable_sm80_to_sm89INS1_16FlashAttnBwdSm80INS1_25CollectiveMainloopBwdSm80ILi2ELi2EN4cute5tupleIJNS5_1CILi64EEENS7_ILi128EEENS7_ILi96EEEEEENS_6half_tEfNS_4arch4Sm80ELb1ELb0ELb1ELb0ELb1ELb0ELb0ELb0ELi2ELi2ELi4ELi2ELb0EEENS1_21CollectiveEpilogueBwdISB_SC_SE_Li256ELb0ELb0ELi2EEENS1_25SingleTileBwdLPTSchedulerILb0ELi128ELb1EEEEEEEEEvNT_6ParamsE:
        /* <DEDUP_REMOVED lines=27> */
.L_x_1163:
[----:B------:R-:W-:Y:S02]  /*01b0*/  ULDC UR7, c[0x0][0x3ac] ;  /* 0x0000eb0000077ab9 */ /* 0x000fe40000000800 */
[----:B------:R-:W-:Y:S02]  /*01c0*/  UISETP.NE.AND UP0, UPT, UR7, 0x1, UPT ;  /* 0x000000010700788c */ /* 0x000fe4000bf05270 */
[----:B------:R-:W-:Y:S02]  /*01d0*/  ULDC.64 UR4, c[0x0][0x3b0] ;  /* 0x0000ec0000047ab9 */ /* 0x000fe40000000a00 */
[----:B------:R-:W-:Y:S02]  /*01e0*/  UIMAD.WIDE.U32 UR10, UR6, UR4, URZ ;  /* 0x00000004060a72a5 */ /* 0x000fe4000f8e003f */
[----:B------:R-:W-:-:S05]  /*01f0*/  UMOV UR8, UR6 ;  /* 0x0000000600087c82 */ /* 0x000fca0008000000 */
[----:B------:R-:W-:-:S04]  /*0200*/  @UP0 USHF.R.U32.HI UR8, URZ, UR5, UR11 ;  /* 0x000000053f080299 */ /* 0x000fc8000801160b */
[----:B------:R-:W-:Y:S02]  /*0210*/  UIMAD UR7, UR8, UR7, URZ ;  /* 0x00000007080772a4 */ /* 0x000fe4000f8e023f */
.L_x_1164:
[----:B------:R-:W-:Y:S02]  /*0220*/  ULDC.64 UR4, c[0x0][0x3a0] ;  /* 0x0000e80000047ab9 */ /* 0x000fe40000000a00 */
[----:B------:R-:W-:Y:S02]  /*0230*/  UIADD3 UR10, UR6, -UR7, URZ ;  /* 0x80000007060a7290 */ /* 0x000fe4000fffe03f */
[----:B------:R-:W-:Y:S02]  /*0240*/  UISETP.NE.AND UP0, UPT, UR4, 0x1, UPT ;  /* 0x000000010400788c */ /* 0x000fe4000bf05270 */
[----:B------:R-:W-:Y:S02]  /*0250*/  ULDC.64 UR6, c[0x0][0x3a8] ;  /* 0x0000ea0000067ab9 */ /* 0x000fe40000000a00 */
[----:B------:R-:W-:Y:S02]  /*0260*/  UIMAD UR7, UR9, UR7, UR10 ;  /* 0x00000007090772a4 */ /* 0x000fe4000f8e020a */
[----:B------:R-:W-:-:S02]  /*0270*/  ULOP3.LUT UR8, URZ, UR8, URZ, 0x33, !UPT ;  /* 0x000000083f087292 */ /* 0x000fc4000f8e333f */
[----:B------:R-:W-:Y:S02]  /*0280*/  UIMAD.WIDE.U32 UR10, UR7, UR5, URZ ;  /* 0x00000005070a72a5 */ /* 0x000fe4000f8e003f */
[----:B------:R-:W-:Y:S02]  /*0290*/  ULDC UR16, c[0x0][0x394] ;  /* 0x0000e50000107ab9 */ /* 0x000fe40000000800 */
[----:B------:R-:W-:Y:S02]  /*02a0*/  UMOV UR18, UR7 ;  /* 0x0000000700127c82 */ /* 0x000fe40008000000 */
[----:B------:R-:W-:Y:S02]  /*02b0*/  @UP0 USHF.R.U32.HI UR18, URZ, UR6, UR11 ;  /* 0x000000063f120299 */ /* 0x000fe4000801160b */
[----:B------:R-:W-:Y:S02]  /*02c0*/  UIADD3 UR16, UR8, UR16, URZ ;  /* 0x0000001008107290 */ /* 0x000fe4000fffe03f */
[----:B------:R-:W-:-:S04]  /*02d0*/  UIADD3 UR17, -UR18, URZ, URZ ;  /* 0x0000003f12117290 */ /* 0x000fc8000fffe13f */
[----:B------:R-:W-:Y:S01]  /*02e0*/  UIMAD UR17, UR17, UR4, UR7 ;  /* 0x00000004111172a4 */ /* 0x000fe2000f8e0207 */
[----:B------:R-:W-:Y:S05]  /*02f0*/  BRA `(.L_x_1165) ;  /* 0x0000028000007947 */ /* 0x000fea0003800000 */
.L_x_1162:
        /* <DEDUP_REMOVED lines=20> */
.L_x_1166:
[----:B------:R-:W-:Y:S02]  /*0440*/  ULDC UR7, c[0x0][0x3ac] ;  /* 0x0000eb0000077ab9 */ /* 0x000fe40000000800 */
[----:B------:R-:W-:Y:S02]  /*0450*/  UISETP.NE.AND UP0, UPT, UR7, 0x1, UPT ;  /* 0x000000010700788c */ /* 0x000fe4000bf05270 */
[----:B------:R-:W-:Y:S02]  /*0460*/  ULDC.64 UR4, c[0x0][0x3b0] ;  /* 0x0000ec0000047ab9 */ /* 0x000fe40000000a00 */
[----:B------:R-:W-:Y:S02]  /*0470*/  UIMAD.WIDE.U32 UR10, UR6, UR4, URZ ;  /* 0x00000004060a72a5 */ /* 0x000fe4000f8e003f */
[----:B------:R-:W-:-:S05]  /*0480*/  UMOV UR8, UR6 ;  /* 0x0000000600087c82 */ /* 0x000fca0008000000 */
[----:B------:R-:W-:-:S04]  /*0490*/  @UP0 USHF.R.U32.HI UR8, URZ, UR5, UR11 ;  /* 0x000000053f080299 */ /* 0x000fc8000801160b */
[----:B------:R-:W-:Y:S02]  /*04a0*/  UIMAD UR7, UR8, UR7, URZ ;  /* 0x00000007080772a4 */ /* 0x000fe4000f8e023f */
.L_x_1167:
        /* <DEDUP_REMOVED lines=12> */
[----:B------:R-:W-:Y:S02]  /*0570*/  UIMAD UR17, UR17, UR4, UR7 ;  /* 0x00000004111172a4 */ /* 0x000fe4000f8e0207 */
.L_x_1165:
        /* <DEDUP_REMOVED lines=460> */
.L_x_1170:
[----:B------:R-:W-:Y:S05]  /*2240*/  BSYNC B0 ;  /* 0x0000000000007941 */ /* 0x000fea0003800000 */
.L_x_1169:
        /* <DEDUP_REMOVED lines=82> */
.L_x_1173:
        /* <DEDUP_REMOVED lines=207> */
.L_x_1171:
        /* <DEDUP_REMOVED lines=532> */
.L_x_1172:
        /* <DEDUP_REMOVED lines=253> */
.L_x_1168:
        /* <DEDUP_REMOVED lines=198> */
.L_x_1176:
[----:B------:R-:W-:Y:S05]  /*71d0*/  BSYNC B0 ;  /* 0x0000000000007941 */ /* 0x000fea0003800000 */
.L_x_1175:
        /* <DEDUP_REMOVED lines=21> */
.L_x_1178:
[----:B------:R-:W-:Y:S05]  /*7330*/  BSYNC B0 ;  /* 0x0000000000007941 */ /* 0x000fea0003800000 */
.L_x_1177:
        /* <DEDUP_REMOVED lines=28> */
.L_x_1180:
[----:B------:R-:W-:Y:S05]  /*7500*/  BSYNC B0 ;  /* 0x0000000000007941 */ /* 0x000fea0003800000 */
.L_x_1179:
        /* <DEDUP_REMOVED lines=19> */
.L_x_1174:
        /* <DEDUP_REMOVED lines=44> */
.L_x_1182:
[----:B------:R-:W-:Y:S05]  /*7900*/  BSYNC B0 ;  /* 0x0000000000007941 */ /* 0x000fea0003800000 */
.L_x_1181:
        /* <DEDUP_REMOVED lines=19> */
.L_x_1184:
[----:B------:R-:W-:Y:S05]  /*7a40*/  BSYNC B0 ;  /* 0x0000000000007941 */ /* 0x000fea0003800000 */
.L_x_1183:
        /* <DEDUP_REMOVED lines=27> */
.L_x_1186:
[----:B------:R-:W-:Y:S05]  /*7c00*/  BSYNC B0 ;  /* 0x0000000000007941 */ /* 0x000fea0003800000 */
.L_x_1185:
        /* <DEDUP_REMOVED lines=19> */
.L_x_1187:
        /* <DEDUP_REMOVED lines=12> */
.L_x_1432:


//--------------------- .text._ZN7cutlass13device_kernelIN5flash19enable_sm80_to_sm89INS1_16FlashAttnBwdSm80INS1_25CollectiveMainloopBwdSm80ILi2ELi2EN4cute5tupleIJNS5_1CILi64EEENS7_ILi128EEENS7_ILi96EEEEEENS_6half_tEfNS_4arch4Sm80ELb1ELb0ELb1ELb0ELb0ELb0ELb0ELb0ELi2ELi2ELi4ELi2ELb0EEENS1_24CollectiveEpilogueBwdGQAISB_fSE_Li256ELb0ELb0EEENS1_25SingleTileBwdLPTSchedulerILb0ELi128ELb0EEEEEEEEEvNT_6ParamsE --------------------------
	.section	.text._ZN7cutlass13device_kernelIN5flash19enable_sm80_to_sm89INS1_16FlashAttnBwdSm80INS1_25CollectiveMainloopBwdSm80ILi2ELi2EN4cute5tupleIJNS5_1CILi64EEENS7_ILi128EEENS7_ILi96EEEEEENS_6half_tEfNS_4arch4Sm80ELb1ELb0ELb1ELb0ELb0ELb0ELb0ELb0ELi2ELi2ELi4ELi2ELb0EEENS1_24CollectiveEpilogueBwdGQAISB_fSE_Li256ELb0ELb0EEENS1_25SingleTileBwdLPTSchedulerILb0ELi128ELb0EEEEEEEEEvNT_6ParamsE,"ax",@progbits
	.sectioninfo	@"SHI_REGISTERS=253"
	.align	128
.text._ZN7cutlass13device_kernelIN5flash19enable_sm80_to_sm89INS1_16FlashAttnBwdSm80INS1_25CollectiveMainloopBwdSm80ILi2ELi2EN4cute5tupleIJNS5_1CILi64EEENS7_ILi128EEENS7_ILi96EEEEEENS_6half_tEfNS_4arch4Sm80ELb1ELb0ELb1ELb0ELb0ELb0ELb0ELb0ELi2ELi2ELi4ELi2ELb0EEENS1_24CollectiveEpilogueBwdGQAISB_fSE_Li256ELb0ELb0EEENS1_25SingleTileBwdLPTSchedulerILb0ELi128ELb0EEEEEEEEEvNT_6ParamsE:
        .type           _ZN7cutlass13device_kernelIN5flash19enable_sm80_to_sm89INS1_16FlashAttnBwdSm80INS1_25CollectiveMainloopBwdSm80ILi2ELi2EN4cute5tupleIJNS5_1CILi64EEENS7_ILi128EEENS7_ILi96EEEEEENS_6half_tEfNS_4arch4Sm80ELb1ELb0ELb1ELb0ELb0ELb0ELb0ELb0ELi2ELi2ELi4ELi2ELb0EEENS1_24CollectiveEpilogueBwdGQAISB_fSE_Li256ELb0ELb0EEENS1_25SingleTileBwdLPTSchedulerILb0ELi128ELb0EEEEEEEEEvNT_6ParamsE,@function
        .size           _ZN7cutlass13device_kernelIN5flash19enable_sm80_to_sm89INS1_16FlashAttnBwdSm80INS1_25CollectiveMainloopBwdSm80ILi2ELi2EN4cute5tupleIJNS5_1CILi64EEENS7_ILi128EEENS7_ILi96EEEEEENS_6half_tEfNS_4arch4Sm80ELb1ELb0ELb1ELb0ELb0ELb0ELb0ELb0ELi2ELi2ELi4ELi2ELb0EEENS1_24CollectiveEpilogueBwdGQAISB_fSE_Li256ELb0ELb0EEENS1_25SingleTileBwdLPTSchedulerILb0ELi128ELb0EEEEEEEEEvNT_6ParamsE,(.L_x_1433 - _ZN7cutlass13device_kernelIN5flash19enable_sm80_to_sm89INS1_16FlashAttnBwdSm80INS1_25CollectiveMainloopBwdSm80ILi2ELi2EN4cute5tupleIJNS5_1CILi64EEENS7_ILi128EEENS7_ILi96EEEEEENS_6half_tEfNS_4arch4Sm80ELb1ELb0ELb1ELb0ELb0ELb0ELb0ELb0ELi2ELi2ELi4ELi2ELb0EEENS1_24CollectiveEpilogueBwdGQAISB_fSE_Li256ELb0ELb0EEENS1_25SingleTileBwdLPTSchedulerILb0ELi128ELb0EEEEEEEEEvNT_6ParamsE)
        .other          _ZN7cutlass13device_kernelIN5flash19enable_sm80_to_sm89INS1_16FlashAttnBwdSm80INS1_25CollectiveMainloopBwdSm80ILi2ELi2EN4cute5tupleIJNS5_1CILi64EEENS7_ILi128EEENS7_ILi96EEEEEENS_6half_tEfNS_4arch4Sm80ELb1ELb0ELb1ELb0ELb0ELb0ELb0ELb0ELi2ELi2ELi4ELi2ELb0EEENS1_24CollectiveEpilogueBwdGQAISB_fSE_Li256ELb0ELb0EEENS1_25SingleTileBwdLPTSchedulerILb0ELi128ELb0EEEEEEEEEvNT_6ParamsE,@"STO_CUDA_ENTRY STV_DEFAULT"
_ZN7cutlass13device_kernelIN5flash19enable_sm80_to_sm89INS1_16FlashAttnBwdSm80INS1_25CollectiveMainloopBwdSm80ILi2ELi2EN4cute5tupleIJNS5_1CILi64EEENS7_ILi128EEENS7_ILi96EEEEEENS_6half_tEfNS_4arch4Sm80ELb1ELb0ELb1ELb0ELb0ELb0ELb0ELb0ELi2ELi2ELi4ELi2ELb0EEENS1_24CollectiveEpilogueBwdGQAISB_fSE_Li256ELb0ELb0EEENS1_25SingleTileBwdLPTSchedulerILb0ELi128ELb0EEEEEEEEEvNT_6ParamsE:
        /* <DEDUP_REMOVED lines=27> */
.L_x_1189:
[----:B------:R-:W-:Y:S02]  /*01b0*/  ULDC UR7, c[0x0][0x3b4] ;  /* 0x0000ed0000077ab9 */ /* 0x000fe40000000800 */
[----:B------:R-:W-:Y:S02]  /*01c0*/  UISETP.NE.AND UP0, UPT, UR7, 0x1, UPT ;  /* 0x000000010700788c */ /* 0x000fe4000bf05270 */
[----:B------:R-:W-:Y:S02]  /*01d0*/  ULDC.64 UR4, c[0x0][0x3b8] ;  /* 0x0000ee0000047ab9 */ /* 0x000fe40000000a00 */
[----:B------:R-:W-:Y:S02]  /*01e0*/  UIMAD.WIDE.U32 UR10, UR6, UR4, URZ ;  /* 0x00000004060a72a5 */ /* 0x000fe4000f8e003f */
[----:B------:R-:W-:-:S05]  /*01f0*/  UMOV UR13, UR6 ;  /* 0x00000006000d7c82 */ /* 0x000fca0008000000 */
[----:B------:R-:W-:-:S04]  /*0200*/  @UP0 USHF.R.U32.HI UR13, URZ, UR5, UR11 ;  /* 0x000000053f0d0299 */ /* 0x000fc8000801160b */
[----:B------:R-:W-:-:S04]  /*0210*/  UIMAD UR7, UR13, UR7, URZ ;  /* 0x000000070d0772a4 */ /* 0x000fc8000f8e023f */
.L_x_1190:
[----:B------:R-:W-:Y:S02]  /*0220*/  UIADD3 UR9, UR6, -UR7, URZ ;  /* 0x8000000706097290 */ /* 0x000fe4000fffe03f */
[----:B------:R-:W-:Y:S02]  /*0230*/  ULDC.64 UR4, c[0x0][0x3b0] ;  /* 0x0000ec0000047ab9 */ /* 0x000fe40000000a00 */
[----:B------:R-:W-:Y:S02]  /*0240*/  ULDC.64 UR6, c[0x0][0x3a8] ;  /* 0x0000ea0000067ab9 */ /* 0x000fe40000000a00 */
[----:B------:R-:W-:Y:S02]  /*0250*/  UISETP.NE.AND UP0, UPT, UR6, 0x1, UPT ;  /* 0x000000010600788c */ /* 0x000fe4000bf05270 */
[----:B------:R-:W-:-:S04]  /*0260*/  UIMAD UR5, UR8, UR5, UR9 ;  /* 0x00000005080572a4 */ /* 0x000fc8000f8e0209 */
[----:B------:R-:W-:-:S03]  /*0270*/  UIMAD.WIDE.U32 UR8, UR5, UR7, URZ ;  /* 0x00000007050872a5 */ /* 0x000fc6000f8e003f */
[----:B------:R-:W-:Y:S02]  /*0280*/  UMOV UR12, UR5 ;  /* 0x00000005000c7c82 */ /* 0x000fe40008000000 */
[----:B------:R-:W-:-:S04]  /*0290*/  @UP0 USHF.R.U32.HI UR12, URZ, UR4, UR9 ;  /* 0x000000043f0c0299 */ /* 0x000fc80008011609 */
[----:B------:R-:W-:-:S04]  /*02a0*/  UIADD3 UR11, -UR12, URZ, URZ ;  /* 0x0000003f0c0b7290 */ /* 0x000fc8000fffe13f */
[----:B------:R-:W-:Y:S01]  /*02b0*/  UIMAD UR11, UR11, UR6, UR5 ;  /* 0x000000060b0b72a4 */ /* 0x000fe2000f8e0205 */
[----:B------:R-:W-:Y:S05]  /*02c0*/  BRA `(.L_x_1191) ;  /* 0x0000025000007947 */ /* 0x000fea0003800000 */
.L_x_1188:
        /* <DEDUP_REMOVED lines=20> */
.L_x_1192:
[----:B------:R-:W-:Y:S02]  /*0410*/  ULDC UR7, c[0x0][0x3b4] ;  /* 0x0000ed0000077ab9 */ /* 0x000fe40000000800 */
[----:B------:R-:W-:Y:S02]  /*0420*/  UISETP.NE.AND UP0, UPT, UR7, 0x1, UPT ;  /* 0x000000010700788c */ /* 0x000fe4000bf05270 */
[----:B------:R-:W-:Y:S02]  /*0430*/  ULDC.64 UR4, c[0x0][0x3b8] ;  /* 0x0000ee0000047ab9 */ /* 0x000fe40000000a00 */
[----:B------:R-:W-:Y:S02]  /*0440*/  UIMAD.WIDE.U32 UR10, UR6, UR4, URZ ;  /* 0x00000004060a72a5 */ /* 0x000fe4000f8e003f */
[----:B------:R-:W-:-:S05]  /*0450*/  UMOV UR13, UR6 ;  /* 0x00000006000d7c82 */ /* 0x000fca0008000000 */
[----:B------:R-:W-:-:S04]  /*0460*/  @UP0 USHF.R.U32.HI UR13, URZ, UR5, UR11 ;  /* 0x000000053f0d0299 */ /* 0x000fc8000801160b */
[----:B------:R-:W-:-:S04]  /*0470*/  UIMAD UR7, UR13, UR7, URZ ;  /* 0x000000070d0772a4 */ /* 0x000fc8000f8e023f */
.L_x_1193:
        /* <DEDUP_REMOVED lines=9> */
[----:B------:R-:W-:Y:S02]  /*0510*/  UIMAD UR11, UR11, UR6, UR5 ;  /* 0x000000060b0b72a4 */ /* 0x000fe4000f8e0205 */
.L_x_1191:
        /* <DEDUP_REMOVED lines=113> */
[----:B------:R-:W-:Y:S01]  /*0c30*/  LOP3.LUT R15, R15, 0xc0, RZ, 0xc0, !PT ;  /* 0x000000c00f0f7812 */ /* 0x000fe200078ec0ff */
[----:B------:R-:W-:Y:S01]  /*0c40*/  USHF.L.U32 UR19, UR9, 0x6, URZ ;  /* 0x0000000609137899 */ /* 0x000fe2000800063f */
[----:B------:R-:W-:Y:S01]  /*0c50*/  SHF.R.S32.HI R209, RZ, 0x1f, R208 ;  /* 0x0000001fffd17819 */ /* 0x000fe200000114d0 */
[----:B------:R-:W-:Y:S01]  /*0c60*/  UIMAD UR5, UR7, UR5, UR4 ;  /* 0x00000005070572a4 */ /* 0x000fe2000f8e0204 */
[----:B------:R-:W-:Y:S01]  /*0c70*/  IMAD.IADD R10, R9, 0x1, -R10 ;  /* 0x00000001090a7824 */ /* 0x000fe200078e0a0a */
[----:B------:R-:W-:Y:S01]  /*0c80*/  LEA.HI R9, R11, R208, RZ, 0x1 ;  /* 0x000000d00b097211 */ /* 0x000fe200078f08ff */
[----:B------:R-:W-:Y:S01]  /*0c90*/  IMAD.U32 R27, RZ, RZ, UR13 ;  /* 0x0000000dff1b7e24 */ /* 0x000fe2000f8e00ff */
[----:B------:R-:W-:Y:S01]  /*0ca0*/  SHF.R.U32.HI R5, RZ, 0x3, R15 ;  /* 0x00000003ff057819 */ /* 0x000fe2000001160f */
[----:B------:R-:W-:Y:S01]  /*0cb0*/  IMAD.U32 R196, RZ, RZ, UR12 ;  /* 0x0000000cffc47e24 */ /* 0x000fe2000f8e00ff */
[----:B------:R-:W-:Y:S01]  /*0cc0*/  IADD3 R21, R21, UR5, RZ ;  /* 0x0000000515157c10 */ /* 0x000fe2000fffe0ff */
[----:B------:R-:W-:Y:S01]  /*0cd0*/  ULDC.64 UR4, c[0x0][0x1e8] ;  /* 0x00007a0000047ab9 */ /* 0x000fe20000000a00 */
[----:B------:R-:W-:Y:S01]  /*0ce0*/  LOP3.LUT R2, R15, 0x18, R12, 0xf8, !PT ;  /* 0x000000180f027812 */ /* 0x000fe200078ef80c */
[----:B------:R-:W-:Y:S01]  /*0cf0*/  UIMAD UR4, UR18, UR4, URZ ;  /* 0x00000004120472a4 */ /* 0x000fe2000f8e023f */
[----:B------:R-:W-:Y:S01]  /*0d00*/  LOP3.LUT R9, R9, 0x7fffffe, RZ, 0xc0, !PT ;  /* 0x07fffffe09097812 */ /* 0x000fe200078ec0ff */
[----:B------:R-:W-:Y:S01]  /*0d10*/  IMAD.WIDE.U32 R14, R14, c[0x0][0x1e8], R20 ;  /* 0x00007a000e0e7a25 */ /* 0x000fe200078e0014 */
[----:B------:R-:W-:Y:S01]  /*0d20*/  LEA.HI R21, R19, R198, RZ, 0x5 ;  /* 0x000000c613157211 */ /* 0x000fe200078f28ff */
[----:B------:R-:W-:Y:S01]  /*0d30*/  UIMAD UR15, UR12, UR5, UR4 ;  /* 0x000000050c0f72a4 */ /* 0x000fe2000f8e0204 */
[----:B------:R-:W-:Y:S01]  /*0d40*/  LOP3.LUT R5, R2, R5, RZ, 0x3c, !PT ;  /* 0x0000000502057212 */ /* 0x000fe200078e3cff */
[----:B------:R-:W-:Y:S01]  /*0d50*/  IMAD.WIDE.U32 R194, R194, c[0x0][0x290], R6 ;  /* 0x0000a400c2c27a25 */ /* 0x000fe200078e0006 */
[----:B------:R-:W-:Y:S01]  /*0d60*/  ULDC.64 UR4, c[0x0][0x1b0] ;  /* 0x00006c0000047ab9 */ /* 0x000fe20000000a00 */
[----:B------:R-:W-:Y:S01]  /*0d70*/  SHF.R.S32.HI R20, RZ, 0x5, R21 ;  /* 0x00000005ff147819 */ /* 0x000fe20000011415 */
[----:B------:R-:W-:Y:S01]  /*0d80*/  UIMAD UR4, UR6, UR4, URZ ;  /* 0x00000004060472a4 */ /* 0x000fe2000f8e023f */
[----:B------:R-:W-:Y:S01]  /*0d90*/  IMAD.IADD R9, R208, 0x1, -R9 ;  /* 0x00000001d0097824 */ /* 0x000fe200078e0a09 */
[C---:B------:R-:W-:Y:S01]  /*0da0*/  IADD3 R188, R12.reuse, 0x40, RZ ;  /* 0x000000400cbc7810 */ /* 0x040fe20007ffe0ff */
[----:B------:R-:W-:Y:S01]  /*0db0*/  IMAD R7, R209, c[0x0][0x178], RZ ;  /* 0x00005e00d1077a24 */ /* 0x000fe200078e02ff */
[----:B------:R-:W-:Y:S01]  /*0dc0*/  UIMAD UR4, UR7, UR5, UR4 ;  /* 0x00000005070472a4 */ /* 0x000fe2000f8e0204 */
[----:B------:R-:W-:Y:S01]  /*0dd0*/  IMAD.WIDE R26, R27, 0x80, R208 ;  /* 0x000000801b1a7825 */ /* 0x000fe200078e02d0 */
[----:B------:R-:W-:-:S02]  /*0de0*/  ISETP.GE.AND P6, PT, R12, c[0x0][0x1cc], PT ;  /* 0x000073000c007a0c */ /* 0x000fc40003fc6270 */
[----:B------:R-:W-:Y:S01]  /*0df0*/  SHF.R.S32.HI R11, RZ, 0x1f, R11 ;  /* 0x0000001fff0b7819 */ /* 0x000fe2000001140b */
[----:B------:R-:W-:-:S03]  /*0e00*/  IMAD.WIDE.U32 R196, R196, c[0x0][0x278], R22 ;  /* 0x00009e00c4c47a25 */ /* 0x000fc600078e0016 */
[----:B------:R-:W-:Y:S01]  /*0e10*/  LEA.HI R11, R11, R208, RZ, 0x3 ;  /* 0x000000d00b0b7211 */ /* 0x000fe200078f18ff */
[----:B------:R-:W-:Y:S01]  /*0e20*/  IMAD R4, R20, 0x8, R9 ;  /* 0x0000000814047824 */ /* 0x000fe200078e0209 */
[----:B------:R-:W-:Y:S01]  /*0e30*/  IADD3 R9, R15, UR15, RZ ;  /* 0x0000000f0f097c10 */ /* 0x000fe2000fffe0ff */
[----:B------:R-:W-:Y:S01]  /*0e40*/  IMAD R2, R208, c[0x0][0x17c], R7 ;  /* 0x00005f00d0027a24 */ /* 0x000fe200078e0207 */
[----:B------:R-:W-:Y:S01]  /*0e50*/  USHF.R.S32.HI UR15, URZ, 0x1f, UR9 ;  /* 0x0000001f3f0f7899 */ /* 0x000fe20008011409 */
[----:B------:R-:W-:Y:S01]  /*0e60*/  IMAD.WIDE.U32 R22, R3, c[0x0][0x1b0], R12 ;  /* 0x00006c0003167a25 */ /* 0x000fe200078e000c */
[----:B------:R-:W-:-:S03]  /*0e70*/  LOP3.LUT R11, R11, 0xfffffff8, RZ, 0xc0, !PT ;  /* 0xfffffff80b0b7812 */ /* 0x000fc600078ec0ff */
[----:B------:R-:W-:Y:S01]  /*0e80*/  IMAD.WIDE.U32 R6, R208, c[0x0][0x178], R12 ;  /* 0x00005e00d0067a25 */ /* 0x000fe200078e000c */
[----:B------:R-:W-:Y:S01]  /*0e90*/  IADD3 R25, R23, UR4, RZ ;  /* 0x0000000417197c10 */ /* 0x000fe2000fffe0ff */
[----:B------:R-:W-:Y:S02]  /*0ea0*/  ULDC UR4, c[0x0][0x198] ;  /* 0x0000660000047ab9 */ /* 0x000fe40000000800 */
[----:B------:R-:W-:Y:S01]  /*0eb0*/  IMAD.MOV.U32 R8, RZ, RZ, R14 ;  /* 0x000000ffff087224 */ /* 0x000fe200078e000e */
[----:B------:R-:W-:Y:S01]  /*0ec0*/  UIADD3 UR14, -UR14, UR4, URZ ;  /* 0x000000040e0e7290 */ /* 0x000fe2000fffe13f */
[----:B------:R-:W-:Y:S02]  /*0ed0*/  IMAD R3, R27, c[0x0][0x1d8], RZ ;  /* 0x000076001b037a24 */ /* 0x000fe400078e02ff */
[----:B------:R-:W-:Y:S01]  /*0ee0*/  IMAD.IADD R7, R7, 0x1, R2 ;  /* 0x0000000107077824 */ /* 0x000fe200078e0202 */
[----:B------:R-:W-:Y:S01]  /*0ef0*/  ULDC.64 UR4, c[0x0][0x1b8] ;  /* 0x00006e0000047ab9 */ /* 0x000fe20000000a00 */
[----:B------:R-:W-:Y:S01]  /*0f00*/  IMAD.MOV.U32 R24, RZ, RZ, R22 ;  /* 0x000000ffff187224 */ /* 0x000fe200078e0016 */
[----:B------:R-:W-:Y:S01]  /*0f10*/  UIMAD UR4, UR18, UR4, URZ ;  /* 0x00000004120472a4 */ /* 0x000fe2000f8e023f */
[----:B------:R-:W-:-:S02]  /*0f20*/  IMAD R2, R26, c[0x0][0x1dc], R3 ;  /* 0x000077001a027a24 */ /* 0x000fc400078e0203 */
[----:B------:R-:W-:Y:S01]  /*0f30*/  IMAD.WIDE.U32 R8, R26, c[0x0][0x1d8], R8 ;  /* 0x000076001a087a25 */ /* 0x000fe200078e0008 */
[----:B------:R-:W-:-:S03]  /*0f40*/  UIMAD UR6, UR12, UR5, UR4 ;  /* 0x000000050c0672a4 */ /* 0x000fc6000f8e0204 */
[----:B------:R-:W-:Y:S01]  /*0f50*/  IMAD.U32 R22, RZ, RZ, UR11 ;  /* 0x0000000bff167e24 */ /* 0x000fe2000f8e00ff */
[----:B------:R-:W-:Y:S01]  /*0f60*/  LEA R28, P0, R8, c[0x0][0x1c0], 0x1 ;  /* 0x00007000081c7a11 */ /* 0x000fe200078008ff */
[----:B------:R-:W-:Y:S01]  /*0f70*/  IMAD.IADD R2, R9, 0x1, R2 ;  /* 0x0000000109027824 */ /* 0x000fe200078e0202 */
[----:B------:R-:W-:Y:S01]  /*0f80*/  ULDC.64 UR4, c[0x0][0x180] ;  /* 0x0000600000047ab9 */ /* 0x000fe20000000a00 */
[----:B------:R-:W-:Y:S01]  /*0f90*/  IMAD.WIDE.U32 R22, R22, c[0x0][0x180], R6 ;  /* 0x0000600016167a25 */ /* 0x000fe200078e0006 */
[----:B------:R-:W-:Y:S01]  /*0fa0*/  IADD3 R6, R12, 0x20, RZ ;  /* 0x000000200c067810 */ /* 0x000fe20007ffe0ff */
[----:B------:R-:W-:Y:S01]  /*0fb0*/  UIMAD UR4, UR8, UR4, URZ ;  /* 0x00000004080472a4 */ /* 0x000fe2000f8e023f */
        /* <DEDUP_REMOVED lines=290> */
.L_x_1196:
[----:B------:R-:W-:Y:S05]  /*21e0*/  BSYNC B0 ;  /* 0x0000000000007941 */ /* 0x000fea0003800000 */
.L_x_1195:
        /* <DEDUP_REMOVED lines=82> */
.L_x_1199:
        /* <DEDUP_REMOVED lines=207> */
.L_x_1197:
        /* <DEDUP_REMOVED lines=532> */
.L_x_1198:
[-C--:B-12-45:R-:W-:Y:S01]  /*5540*/  HMMA.16816.F32 R4, R28, R2.reuse, RZ ;  /* 0x000000021c04723c */ /* 0x0b6fe200000018ff */
[----:B------:R-:W-:Y:S01]  /*5550*/  LDSM.16.M88.4 R136, [R175+0x1000] ;  /* 0x00100000af88783b */ /* 0x000fe20000000200 */
[----:B------:R-:W-:Y:S02]  /*5560*/  ULDC.64 UR6, c[0x0][0x238] ;  /* 0x00008e0000067ab9 */ /* 0x000fe40000000a00 */
[----:B------:R-:W-:Y:S01]  /*5570*/  UIMAD UR22, UR8, UR6, URZ ;  /* 0x00000006081672a4 */ /* 0x000fe2000f8e023f */
[----:B------:R-:W-:Y:S01]  /*5580*/  LDSM.16.M88.4 R140, [R174+0x1000] ;  /* 0x00100000ae8c783b */ /* 0x000fe20000000200 */
[----:B------:R-:W-:Y:S02]  /*5590*/  USHF.R.S32.HI UR4, URZ, 0x1f, UR12 ;  /* 0x0000001f3f047899 */ /* 0x000fe4000801140c */
[C---:B------:R-:W-:Y:S01]  /*55a0*/  HMMA.16816.F32 R8, R24.reuse, R2, RZ ;  /* 0x000000021808723c */ /* 0x040fe200000018ff */
[----:B------:R-:W-:Y:S01]  /*55b0*/  LDSM.16.MT88.2 R2, [R178+0x800] ;  /* 0x00080000b202783b */ /* 0x000fe20000004100 */
[----:B------:R-:W-:Y:S02]  /*55c0*/  UIMAD UR22, UR11, UR7, UR22 ;  /* 0x000000070b1672a4 */ /* 0x000fe4000f8e0216 */
[----:B------:R-:W-:Y:S01]  /*55d0*/  UISETP.GE.AND UP3, UPT, UR5, 0x1, UPT ;  /* 0x000000010500788c */ /* 0x000fe2000bf66270 */
[----:B------:R-:W-:Y:S01]  /*55e0*/  LDSM.16.MT88.2 R146, [R178+0x1000] ;  /* 0x00100000b292783b */ /* 0x000fe20000004100 */
[----:B------:R-:W-:Y:S02]  /*55f0*/  ULDC.64 UR6, c[0x0][0x240] ;  /* 0x0000900000067ab9 */ /* 0x000fe40000000a00 */
[-C--:B------:R-:W-:Y:S01]  /*5600*/  HMMA.16816.F32 R12, R24, R16.reuse, RZ ;  /* 0x00000010180c723c */ /* 0x080fe200000018ff */
[----:B------:R-:W0:Y:S01]  /*5610*/  LDGDEPBAR ;  /* 0x00000000000079af */ /* 0x000e220000000000 */
[----:B------:R-:W-:Y:S02]  /*5620*/  UIMAD UR4, UR4, UR6, URZ ;  /* 0x00000006040472a4 */ /* 0x000fe4000f8e023f */
[----:B------:R-:W-:Y:S02]  /*5630*/  UISETP.GE.AND UP2, UPT, UR21, 0x1, UPT ;  /* 0x000000011500788c */ /* 0x000fe4000bf46270 */
[----:B------:R-:W-:Y:S02]  /*5640*/  UIMAD UR4, UR12, UR7, UR4 ;  /* 0x000000070c0472a4 */ /* 0x000fe4000f8e0204 */
        /* <DEDUP_REMOVED lines=235> */
.L_x_1194:
[----:B------:R-:W-:Y:S05]  /*6500*/  @P1 EXIT ;  /* 0x000000000000194d */ /* 0x000fea0003800000 */
[----:B------:R-:W-:Y:S01]  /*6510*/  UMOV UR6, 0x1 ;  /* 0x0000000100067882 */ /* 0x000fe20000000000 */
[----:B------:R-:W-:Y:S01]  /*6520*/  BAR.SYNC.DEFER_BLOCKING 0x1, 0x100 ;  /* 0x0044000000007b1d */ /* 0x000fe20000010000 */
[----:B------:R-:W-:Y:S01]  /*6530*/  USHF.R.S32.HI UR8, URZ, 0x1f, UR12 ;  /* 0x0000001f3f087899 */ /* 0x000fe2000801140c */
[----:B------:R-:W-:-:S04]  /*6540*/  IMAD.U32 R6, RZ, RZ, UR12 ;  /* 0x0000000cff067e24 */ /* 0x000fc8000f8e00ff */
[----:B------:R-:W-:Y:S02]  /*6550*/  ULDC.64 UR4, c[0x0][0x338] ;  /* 0x0000ce0000047ab9 */ /* 0x000fe40000000a00 */
[----:B------:R-:W-:Y:S02]  /*6560*/  UISETP.NE.AND UP0, UPT, UR6, UR4, UPT ;  /* 0x000000040600728c */ /* 0x000fe4000bf05270 */
[----:B------:R-:W-:Y:S02]  /*6570*/  UIMAD.WIDE.U32 UR6, UR11, UR5, URZ ;  /* 0x000000050b0672a5 */ /* 0x000fe4000f8e003f */
[----:B------:R-:W-:Y:S02]  /*6580*/  UIMAD UR4, UR13, 0x3000, URZ ;  /* 0x000030000d0478a4 */ /* 0x000fe4000f8e023f */
[----:B------:R-:W-:-:S04]  /*6590*/  ULDC UR5, c[0x0][0x340] ;  /* 0x0000d00000057ab9 */ /* 0x000fc80000000800 */
[C---:B------:R-:W-:Y:S01]  /*65a0*/  IADD3 R4, P0, R198.reuse, UR4, RZ ;  /* 0x00000004c6047c10 */ /* 0x040fe2000ff1e0ff */
[----:B------:R-:W-:Y:S02]  /*65b0*/  @UP0 USHF.R.U32.HI UR11, URZ, UR5, UR7 ;  /* 0x000000053f0b0299 */ /* 0x000fe40008011607 */
[----:B------:R-:W-:Y:S02]  /*65c0*/  USHF.R.S32.HI UR7, URZ, 0x1f, UR4 ;  /* 0x0000001f3f077899 */ /* 0x000fe40008011404 */
[----:B------:R-:W-:Y:S02]  /*65d0*/  USHF.R.S32.HI UR6, URZ, 0x1f, UR11 ;  /* 0x0000001f3f067899 */ /* 0x000fe4000801140b */
[----:B------:R-:W-:Y:S01]  /*65e0*/  ULDC.64 UR4, c[0x0][0x328] ;  /* 0x0000ca0000047ab9 */ /* 0x000fe20000000a00 */
[----:B------:R-:W-:Y:S01]  /*65f0*/  IMAD.U32 R9, RZ, RZ, UR11 ;  /* 0x0000000bff097e24 */ /* 0x000fe2000f8e00ff */
[----:B------:R-:W-:Y:S01]  /*6600*/  UIMAD UR4, UR6, UR4, URZ ;  /* 0x00000004060472a4 */ /* 0x000fe2000f8e023f */
[----:B------:R-:W-:Y:S01]  /*6610*/  LEA.HI.X.SX32 R5, R198, UR7, 0x1, P0 ;  /* 0x00000007c6057c11 */ /* 0x000fe200080f0eff */
[----:B------:R-:W-:-:S02]  /*6620*/  IMAD.U32 R2, RZ, RZ, UR11 ;  /* 0x0000000bff027e24 */ /* 0x000fc4000f8e00ff */
[----:B------:R-:W-:Y:S02]  /*6630*/  UIMAD UR7, UR11, UR5, UR4 ;  /* 0x000000050b0772a4 */ /* 0x000fe4000f8e0204 */
[--C-:B------:R-:W-:Y:S01]  /*6640*/  IMAD.WIDE.U32 R8, R9, c[0x0][0x328], R4.reuse ;  /* 0x0000ca0009087a25 */ /* 0x100fe200078e0004 */
[----:B------:R-:W-:Y:S02]  /*6650*/  ULDC.64 UR4, c[0x0][0x300] ;  /* 0x0000c00000047ab9 */ /* 0x000fe40000000a00 */
[----:B------:R-:W-:Y:S01]  /*6660*/  UIMAD UR4, UR6, UR4, URZ ;  /* 0x00000004060472a4 */ /* 0x000fe2000f8e023f */
[----:B------:R-:W-:Y:S01]  /*6670*/  IMAD.WIDE.U32 R2, R2, c[0x0][0x300], R4 ;  /* 0x0000c00002027a25 */ /* 0x000fe200078e0004 */
[----:B------:R-:W-:Y:S01]  /*6680*/  IADD3 R9, R9, UR7, RZ ;  /* 0x0000000709097c10 */ /* 0x000fe2000fffe0ff */
[----:B------:R-:W-:Y:S02]  /*6690*/  ULDC.64 UR6, c[0x0][0x330] ;  /* 0x0000cc0000067ab9 */ /* 0x000fe40000000a00 */
[----:B------:R-:W-:Y:S01]  /*66a0*/  UIMAD UR6, UR8, UR6, URZ ;  /* 0x00000006080672a4 */ /* 0x000fe2000f8e023f */
[----:B------:R-:W-:Y:S01]  /*66b0*/  IMAD.U32 R4, RZ, RZ, UR12 ;  /* 0x0000000cff047e24 */ /* 0x000fe2000f8e00ff */
[----:B------:R-:W-:Y:S01]  /*66c0*/  UIMAD UR9, UR11, UR5, UR4 ;  /* 0x000000050b0972a4 */ /* 0x000fe2000f8e0204 */
[----:B------:R-:W-:Y:S01]  /*66d0*/  IMAD.WIDE.U32 R6, R6, c[0x0][0x330], R8 ;  /* 0x0000cc0006067a25 */ /* 0x000fe200078e0008 */
[----:B------:R-:W-:-:S02]  /*66e0*/  UIMAD UR6, UR12, UR7, UR6 ;  /* 0x000000070c0672a4 */ /* 0x000fc4000f8e0206 */
[----:B------:R-:W-:Y:S02]  /*66f0*/  ULDC.64 UR4, c[0x0][0x308] ;  /* 0x0000c20000047ab9 */ /* 0x000fe40000000a00 */
[C---:B------:R-:W-:Y:S01]  /*6700*/  LEA R10, P1, R6.reuse, c[0x0][0x310], 0x2 ;  /* 0x0000c400060a7a11 */ /* 0x040fe200078210ff */
[----:B------:R-:W-:Y:S01]  /*6710*/  UIMAD UR4, UR8, UR4, URZ ;  /* 0x00000004080472a4 */ /* 0x000fe2000f8e023f */
[----:B------:R-:W-:Y:S02]  /*6720*/  IADD3 R0, R7, UR6, RZ ;  /* 0x0000000607007c10 */ /* 0x000fe4000fffe0ff */
[----:B------:R-:W-:Y:S01]  /*6730*/  IADD3 R3, R3, UR9, RZ ;  /* 0x0000000903037c10 */ /* 0x000fe2000fffe0ff */
[----:B------:R-:W-:Y:S01]  /*6740*/  UIMAD UR4, UR12, UR5, UR4 ;  /* 0x000000050c0472a4 */ /* 0x000fe2000f8e0204 */
[----:B------:R-:W-:-:S03]  /*6750*/  LEA.HI.X R11, R6, c[0x0][0x314], R0, 0x2, P1 ;  /* 0x0000c500060b7a11 */ /* 0x000fc600008f1400 */
[----:B------:R-:W-:Y:S02]  /*6760*/  IMAD.WIDE.U32 R4, R4, c[0x0][0x308], R2 ;  /* 0x0000c20004047a25 */ /* 0x000fe400078e0002 */
[----:B------:R-:W-:Y:S03]  /*6770*/  RED.E.ADD.F32.FTZ.RN.STRONG.GPU [R10.64], R36 ;  /* 0x000000240a00798e */ /* 0x000fe6000c10e790 */
[----:B------:R-:W-:Y:S01]  /*6780*/  IADD3 R2, R5, UR4, RZ ;  /* 0x0000000405027c10 */ /* 0x000fe2000fffe0ff */
[----:B------:R-:W-:Y:S01]  /*6790*/  RED.E.ADD.F32.FTZ.RN.STRONG.GPU [R10.64+0x400], R37 ;  /* 0x000400250a00798e */ /* 0x000fe2000c10e790 */
        /* <DEDUP_REMOVED lines=97> */
.L_x_1200:
        /* <DEDUP_REMOVED lines=13> */
.L_x_1433:


//--------------------- .text._ZN7cutlass13device_kernelIN5flash19enable_sm80_to_sm89INS1_16FlashAttnBwdSm80INS1_25CollectiveMainloopBwdSm80ILi2ELi2EN4cute5tupleIJNS5_1CILi64EEENS7_ILi128EEENS7_ILi96EEEEEENS_6half_tEfNS_4arch4Sm80ELb1ELb0ELb1ELb0ELb1ELb0ELb0ELb0ELi2ELi2ELi4ELi2ELb0EEENS1_24CollectiveEpilogueBwdGQAISB_fSE_Li256ELb0ELb1EEENS1_25SingleTileBwdLPTSchedulerILb0ELi128ELb1EEEEEEEEEvNT_6ParamsE --------------------------
	.section	.text._ZN7cutlass13device_kernelIN5flash19enable_sm80_to_sm89INS1_16FlashAttnBwdSm80INS1_25CollectiveMainloopBwdSm80ILi2ELi2EN4cute5tupleIJNS5_1CILi64EEENS7_ILi128EEENS7_ILi96EEEEEENS_6half_tEfNS_4arch4Sm80ELb1ELb0ELb1ELb0ELb1ELb0ELb0ELb0ELi2ELi2ELi4ELi2ELb0EEENS1_24CollectiveEpilogueBwdGQAISB_fSE_Li256ELb0ELb1EEENS1_25SingleTileBwdLPTSchedulerILb0ELi128ELb1EEEEEEEEEvNT_6ParamsE,"ax",@progbits
	.sectioninfo	@"SHI_REGISTERS=253"
	.align	128
.text._ZN7cutlass13device_kernelIN5flash19enable_sm80_to_sm89INS1_16FlashAttnBwdSm80INS1_25CollectiveMainloopBwdSm80ILi2ELi2EN4cute5tupleIJNS5_1CILi64EEENS7_ILi128EEENS7_ILi96EEEEEENS_6half_tEfNS_4arch4Sm80ELb1ELb0ELb1ELb0ELb1ELb0ELb0ELb0ELi2ELi2ELi4ELi2ELb0EEENS1_24CollectiveEpilogueBwdGQAISB_fSE_Li256ELb0ELb1EEENS1_25SingleTileBwdLPTSchedulerILb0ELi128ELb1EEEEEEEEEvNT_6ParamsE:
        .type           _ZN7cutlass13device_kernelIN5flash19enable_sm80_to_sm89INS1_16FlashAttnBwdSm80INS1_25CollectiveMainloopBwdSm80ILi2ELi2EN4cute5tupleIJNS5_1CILi64EEENS7_ILi128EEENS7_ILi96EEEEEENS_6half_tEfNS_4arch4Sm80ELb1ELb0ELb1ELb0ELb1ELb0ELb0ELb0ELi2ELi2ELi4ELi2ELb0EEENS1_24CollectiveEpilogueBwdGQAISB_fSE_Li256ELb0ELb1EEENS1_25SingleTileBwdLPTSchedulerILb0ELi128ELb1EEEEEEEEEvNT_6ParamsE,@function
        .size           _ZN7cutlass13device_kernelIN5flash19enable_sm80_to_sm89INS1_16FlashAttnBwdSm80INS1_25CollectiveMainloopBwdSm80ILi2ELi2EN4cute5tupleIJNS5_1CILi64EEENS7_ILi128EEENS7_ILi96EEEEEENS_6half_tEfNS_4arch4Sm80ELb1ELb0ELb1ELb0ELb1ELb0ELb0ELb0ELi2ELi2ELi4ELi2ELb0EEENS1_24CollectiveEpilogueBwdGQAISB_fSE_Li256ELb0ELb1EEENS1_25SingleTileBwdLPTSchedulerILb0ELi128ELb1EEEEEEEEEvNT_6ParamsE,(.L_x_1434 - _ZN7cutlass13device_kernelIN5flash19enable_sm80_to_sm89INS1_16FlashAttnBwdSm80INS1_25CollectiveMainloopBwdSm80ILi2ELi2EN4cute5tupleIJNS5_1CILi64EEENS7_ILi128EEENS7_ILi96EEEEEENS_6half_tEfNS_4arch4Sm80ELb1ELb0ELb1ELb0ELb1ELb0ELb0ELb0ELi2ELi2ELi4ELi2ELb0EEENS1_24CollectiveEpilogueBwdGQAISB_fSE_Li256ELb0ELb1EEENS1_25SingleTileBwdLPTSchedulerILb0ELi128ELb1EEEEEEEEEvNT_6ParamsE)
        .other          _ZN7cutlass13device_kernelIN5flash19enable_sm80_to_sm89INS1_16FlashAttnBwdSm80INS1_25CollectiveMainloopBwdSm80ILi2ELi2EN4cute5tupleIJNS5_1CILi64EEENS7_ILi128EEENS7_ILi96EEEEEENS_6half_tEfNS_4arch4Sm80ELb1ELb0ELb1ELb0ELb1ELb0ELb0ELb0ELi2ELi2ELi4ELi2ELb0EEENS1_24CollectiveEpilogueBwdGQAISB_fSE_Li256ELb0ELb1EEENS1_25SingleTileBwdLPTSchedulerILb0ELi128ELb1EEEEEEEEEvNT_6ParamsE,@"STO_CUDA_ENTRY STV_DEFAULT"
_ZN7cutlass13device_kernelIN5flash19enable_sm80_to_sm89INS1_16FlashAttnBwdSm80INS1_25CollectiveMainloopBwdSm80ILi2ELi2EN4cute5tupleIJNS5_1CILi64EEENS7_ILi128EEENS7_ILi96EEEEEENS_6half_tEfNS_4arch4Sm80ELb1ELb0ELb1ELb0ELb1ELb0ELb0ELb0ELi2ELi2ELi4ELi2ELb0EEENS1_24CollectiveEpilogueBwdGQAISB_fSE_Li256ELb0ELb1EEENS1_25SingleTileBwdLPTSchedulerILb0ELi128ELb1EEEEEEEEEvNT_6ParamsE:
        /* <DEDUP_REMOVED lines=27> */
.L_x_1202:
[----:B------:R-:W-:Y:S02]  /*01b0*/  ULDC UR7, c[0x0][0x3b4] ;  /* 0x0000ed0000077ab9 */ /* 0x000fe40000000800 */
[----:B------:R-:W-:Y:S02]  /*01c0*/  UISETP.NE.AND UP0, UPT, UR7, 0x1, UPT ;  /* 0x000000010700788c */ /* 0x000fe4000bf05270 */
[----:B------:R-:W-:Y:S02]  /*01d0*/  ULDC.64 UR4, c[0x0][0x3b8] ;  /* 0x0000ee0000047ab9 */ /* 0x000fe40000000a00 */
[----:B------:R-:W-:Y:S02]  /*01e0*/  UIMAD.WIDE.U32 UR10, UR6, UR4, URZ ;  /* 0x00000004060a72a5 */ /* 0x000fe4000f8e003f */
[----:B------:R-:W-:-:S05]  /*01f0*/  UMOV UR8, UR6 ;  /* 0x0000000600087c82 */ /* 0x000fca0008000000 */
[----:B------:R-:W-:-:S04]  /*0200*/  @UP0 USHF.R.U32.HI UR8, URZ, UR5, UR11 ;  /* 0x000000053f080299 */ /* 0x000fc8000801160b */
[----:B------:R-:W-:Y:S02]  /*0210*/  UIMAD UR7, UR8, UR7, URZ ;  /* 0x00000007080772a4 */ /* 0x000fe4000f8e023f */
.L_x_1203:
        /* <DEDUP_REMOVED lines=14> */
.L_x_1201:
        /* <DEDUP_REMOVED lines=20> */
.L_x_1205:
[----:B------:R-:W-:Y:S02]  /*0440*/  ULDC UR7, c[0x0][0x3b4] ;  /* 0x0000ed0000077ab9 */ /* 0x000fe40000000800 */
[----:B------:R-:W-:Y:S02]  /*0450*/  UISETP.NE.AND UP0, UPT, UR7, 0x1, UPT ;  /* 0x000000010700788c */ /* 0x000fe4000bf05270 */
[----:B------:R-:W-:Y:S02]  /*0460*/  ULDC.64 UR4, c[0x0][0x3b8] ;  /* 0x0000ee0000047ab9 */ /* 0x000fe40000000a00 */
[----:B------:R-:W-:Y:S02]  /*0470*/  UIMAD.WIDE.U32 UR10, UR6, UR4, URZ ;  /* 0x00000004060a72a5 */ /* 0x000fe4000f8e003f */
[----:B------:R-:W-:-:S05]  /*0480*/  UMOV UR8, UR6 ;  /* 0x0000000600087c82 */ /* 0x000fca0008000000 */
[----:B------:R-:W-:-:S04]  /*0490*/  @UP0 USHF.R.U32.HI UR8, URZ, UR5, UR11 ;  /* 0x000000053f080299 */ /* 0x000fc8000801160b */
[----:B------:R-:W-:Y:S02]  /*04a0*/  UIMAD UR7, UR8, UR7, URZ ;  /* 0x00000007080772a4 */ /* 0x000fe4000f8e023f */
.L_x_1206:
        /* <DEDUP_REMOVED lines=13> */
.L_x_1204:
        /* <DEDUP_REMOVED lines=460> */
.L_x_1209:
[----:B------:R-:W-:Y:S05]  /*2240*/  BSYNC B0 ;  /* 0x0000000000007941 */ /* 0x000fea0003800000 */
.L_x_1208:
        /* <DEDUP_REMOVED lines=82> */
.L_x_1212:
        /* <DEDUP_REMOVED lines=169> */
[----:B--234-:R-:W-:Y:S01]  /*3200*/  USHF.R.S32.HI UR4, URZ, 0x1f, UR19 ;  /* 0x0000001f3f047899 */ /* 0x01cfe20008011413 */
        /* <DEDUP_REMOVED lines=37> */
.L_x_1210:
[-C--:B-1234-:R-:W-:Y:S01]  /*3460*/  HMMA.16816.F32 R4, R132, R136.reuse, RZ ;  /* 0x000000888404723c */ /* 0x09efe200000018ff */
        /* <DEDUP_REMOVED lines=531> */
.L_x_1211:
[-C--:B-12-4-:R-:W-:Y:S01]  /*55a0*/  HMMA.16816.F32 R4, R28, R2.reuse, RZ ;  /* 0x000000021c04723c */ /* 0x096fe200000018ff */
        /* <DEDUP_REMOVED lines=252> */
.L_x_1207:
[----:B------:R-:W-:Y:S05]  /*6570*/  @P1 EXIT ;  /* 0x000000000000194d */ /* 0x000fea0003800000 */
[----:B------:R-:W-:Y:S01]  /*6580*/  UMOV UR4, 0x1 ;  /* 0x0000000100047882 */ /* 0x000fe20000000000 */
[----:B------:R-:W-:Y:S01]  /*6590*/  BAR.SYNC.DEFER_BLOCKING 0x1, 0x100 ;  /* 0x0044000000007b1d */ /* 0x000fe20000010000 */
[----:B------:R-:W-:-:S05]  /*65a0*/  ISETP.NE.AND P1, PT, R198, RZ, PT ;  /* 0x000000ffc600720c */ /* 0x000fca0003f25270 */
[----:B------:R-:W-:Y:S01]  /*65b0*/  ULDC.64 UR6, c[0x0][0x338] ;  /* 0x0000ce0000067ab9 */ /* 0x000fe20000000a00 */
[----:B------:R-:W-:Y:S01]  /*65c0*/  BSSY B0, `(.L_x_1213) ;  /* 0x0000020000007945 */ /* 0x000fe20003800000 */
[----:B------:R-:W-:Y:S02]  /*65d0*/  UISETP.NE.AND UP0, UPT, UR4, UR6, UPT ;  /* 0x000000060400728c */ /* 0x000fe4000bf05270 */
[----:B------:R-:W-:Y:S02]  /*65e0*/  ULDC UR5, c[0x0][0x358] ;  /* 0x0000d60000057ab9 */ /* 0x000fe40000000800 */
[----:B------:R-:W-:Y:S02]  /*65f0*/  UIMAD.WIDE.U32 UR12, UR17, UR7, URZ ;  /* 0x00000007110c72a5 */ /* 0x000fe4000f8e003f */
[----:B------:R-:W-:Y:S02]  /*6600*/  UIMAD UR7, UR16, UR5, URZ ;  /* 0x00000005100772a4 */ /* 0x000fe4000f8e023f */
[----:B------:R-:W-:-:S02]  /*6610*/  ULDC UR11, c[0x0][0x2f4] ;  /* 0x0000bd00000b7ab9 */ /* 0x000fc40000000800 */
[----:B------:R-:W-:Y:S02]  /*6620*/  ULDC UR4, c[0x0][0x340] ;  /* 0x0000d00000047ab9 */ /* 0x000fe40000000800 */
[----:B------:R-:W-:Y:S02]  /*6630*/  UIMAD UR5, UR18, UR11, URZ ;  /* 0x0000000b120572a4 */ /* 0x000fe4000f8e023f */
[----:B------:R-:W-:Y:S02]  /*6640*/  UMOV UR8, UR17 ;  /* 0x0000001100087c82 */ /* 0x000fe40008000000 */
[----:B------:R-:W-:Y:S02]  /*6650*/  UIMAD UR11, UR7, UR11, URZ ;  /* 0x0000000b070b72a4 */ /* 0x000fe4000f8e023f */
[----:B------:R-:W-:Y:S02]  /*6660*/  @UP0 USHF.R.U32.HI UR8, URZ, UR4, UR13 ;  /* 0x000000043f080299 */ /* 0x000fe4000801160d */
[----:B------:R-:W-:-:S02]  /*6670*/  USHF.R.S32.HI UR4, URZ, 0x1f, UR5 ;  /* 0x0000001f3f047899 */ /* 0x000fc40008011405 */
[----:B------:R-:W-:Y:S02]  /*6680*/  USHF.R.S32.HI UR9, URZ, 0x1f, UR11 ;  /* 0x0000001f3f097899 */ /* 0x000fe4000801140b */
[----:B------:R-:W-:Y:S02]  /*6690*/  USHF.R.S32.HI UR10, URZ, 0x1f, UR8 ;  /* 0x0000001f3f0a7899 */ /* 0x000fe40008011408 */
        /* <DEDUP_REMOVED lines=12> */
[----:B------:R-:W-:Y:S05]  /*6760*/  @P1 BRA `(.L_x_1214) ;  /* 0x0000005000001947 */ /* 0x000fea0003800000 */
.L_x_1215:
[----:B------:R-:W2:Y:S01]  /*6770*/  LDG.E.STRONG.GPU R0, [R4.64] ;  /* 0x0000001404007981 */ /* 0x000ea2000c1ef900 */
[----:B------:R-:W-:Y:S01]  /*6780*/  YIELD ;  /* 0x0000000000007946 */ /* 0x000fe20003800000 */
[----:B--2---:R-:W-:Y:S01]  /*6790*/  ISETP.NE.AND P0, PT, R0, UR11, PT ;  /* 0x0000000b00007c0c */ /* 0x004fe2000bf05270 */
[----:B------:R-:W-:-:S12]  /*67a0*/  CCTL.IVALL ;  /* 0x00000000ff00798f */ /* 0x000fd80002000000 */
[----:B------:R-:W-:Y:S05]  /*67b0*/  @P0 BRA `(.L_x_1215) ;  /* 0xffffffb000000947 */ /* 0x000fea000383ffff */
.L_x_1214:
[----:B------:R-:W-:Y:S05]  /*67c0*/  BSYNC B0 ;  /* 0x0000000000007941 */ /* 0x000fea0003800000 */
.L_x_1213:
[----:B------:R-:W-:Y:S01]  /*67d0*/  MOV R2, 0xffffffff ;  /* 0xffffffff00027802 */ /* 0x000fe20000000f00 */
[----:B------:R-:W-:Y:S05]  /*67e0*/  BRA.CONV ~URZ, `(.L_x_1216) ;  /* 0x000000237f007947 */ /* 0x000fea000b800000 */
[----:B------:R-:W-:Y:S02]  /*67f0*/  MOV R0, 0x6810 ;  /* 0x0000681000007802 */ /* 0x000fe40000000f00 */
[----:B------:R-:W-:Y:S05]  /*6800*/  CALL.REL.NOINC `($__internal_10_$__cuda_sm70_warpsync) ;  /* 0x00000b1000007944 */ /* 0x000fea0003c00000 */
.L_x_1216:
[----:B------:R-:W-:Y:S01]  /*6810*/  UIMAD UR4, UR16, 0x3000, URZ ;  /* 0x00003000100478a4 */ /* 0x000fe2000f8e023f */
        /* <DEDUP_REMOVED lines=68> */
[----:B-1----:R-:W-:Y:S05]  /*6c60*/  CALL.REL.NOINC `($__internal_10_$__cuda_sm70_warpsync) ;  /* 0x000006b000007944 */ /* 0x002fea0003c00000 */
.L_x_1217:
        /* <DEDUP_REMOVED lines=12> */
.L_x_1219:
[----:B------:R-:W-:Y:S05]  /*6d30*/  BSYNC B0 ;  /* 0x0000000000007941 */ /* 0x000fea0003800000 */
.L_x_1218:
[----:B------:R-:W-:Y:S01]  /*6d40*/  ULDC.64 UR4, c[0x0][0x348] ;  /* 0x0000d20000047ab9 */ /* 0x000fe20000000a00 */
[----:B------:R-:W-:Y:S01]  /*6d50*/  BSSY B0, `(.L_x_1220) ;  /* 0x000000b000007945 */ /* 0x000fe20003800000 */
[----:B------:R-:W-:-:S04]  /*6d60*/  UIADD3 UR4, UP0, UR7, UR4, URZ ;  /* 0x0000000407047290 */ /* 0x000fc8000ff1e03f */
[----:B------:R-:W-:Y:S02]  /*6d70*/  UIADD3.X UR5, UR9, UR5, URZ, UP0, !UPT ;  /* 0x0000000509057290 */ /* 0x000fe400087fe43f */
[----:B--2---:R-:W-:-:S04]  /*6d80*/  MOV R4, UR4 ;  /* 0x0000000400047c02 */ /* 0x004fc80008000f00 */
[----:B------:R-:W-:Y:S01]  /*6d90*/  MOV R5, UR5 ;  /* 0x0000000500057c02 */ /* 0x000fe20008000f00 */
[----:B------:R-:W-:Y:S05]  /*6da0*/  @P1 BRA `(.L_x_1221) ;  /* 0x0000005000001947 */ /* 0x000fea0003800000 */
.L_x_1222:
[----:B------:R-:W2:Y:S01]  /*6db0*/  LDG.E.STRONG.GPU R0, [R4.64] ;  /* 0x0000001404007981 */ /* 0x000ea2000c1ef900 */
[----:B------:R-:W-:Y:S01]  /*6dc0*/  YIELD ;  /* 0x0000000000007946 */ /* 0x000fe20003800000 */
[----:B--2---:R-:W-:Y:S01]  /*6dd0*/  ISETP.NE.AND P0, PT, R0, UR11, PT ;  /* 0x0000000b00007c0c */ /* 0x004fe2000bf05270 */
[----:B------:R-:W-:-:S12]  /*6de0*/  CCTL.IVALL ;  /* 0x00000000ff00798f */ /* 0x000fd80002000000 */
[----:B------:R-:W-:Y:S05]  /*6df0*/  @P0 BRA `(.L_x_1222) ;  /* 0xffffffb000000947 */ /* 0x000fea000383ffff */
.L_x_1221:
[----:B------:R-:W-:Y:S05]  /*6e00*/  BSYNC B0 ;  /* 0x0000000000007941 */ /* 0x000fea0003800000 */
.L_x_1220:
[----:B------:R-:W-:Y:S05]  /*6e10*/  BRA.CONV ~URZ, `(.L_x_1223) ;  /* 0x000000237f007947 */ /* 0x000fea000b800000 */
[----:B------:R-:W-:Y:S02]  /*6e20*/  MOV R0, 0x6e40 ;  /* 0x00006e4000007802 */ /* 0x000fe40000000f00 */
[----:B-1----:R-:W-:Y:S05]  /*6e30*/  CALL.REL.NOINC `($__internal_10_$__cuda_sm70_warpsync) ;  /* 0x000004e000007944 */ /* 0x002fea0003c00000 */
.L_x_1223:
[----:B------:R-:W-:Y:S01]  /*6e40*/  ULDC.64 UR4, c[0x0][0x300] ;  /* 0x0000c00000047ab9 */ /* 0x000fe20000000a00 */
[----:B------:R-:W-:Y:S01]  /*6e50*/  IMAD.U32 R0, RZ, RZ, UR8 ;  /* 0x00000008ff007e24 */ /* 0x000fe2000f8e00ff */
[----:B------:R-:W-:-:S03]  /*6e60*/  UIMAD UR4, UR10, UR4, URZ ;  /* 0x000000040a0472a4 */ /* 0x000fc6000f8e023f */
[----:B------:R-:W-:Y:S01]  /*6e70*/  IMAD.WIDE.U32 R8, R0, c[0x0][0x300], R6 ;  /* 0x0000c00000087a25 */ /* 0x000fe200078e0006 */
[----:B------:R-:W-:-:S03]  /*6e80*/  UIMAD UR12, UR8, UR5, UR4 ;  /* 0x00000005080c72a4 */ /* 0x000fc6000f8e0204 */
[----:B------:R-:W-:Y:S01]  /*6e90*/  ULDC.64 UR4, c[0x0][0x308] ;  /* 0x0000c20000047ab9 */ /* 0x000fe20000000a00 */
[----:B------:R-:W-:Y:S01]  /*6ea0*/  IMAD.U32 R6, RZ, RZ, UR18 ;  /* 0x00000012ff067e24 */ /* 0x000fe2000f8e00ff */
        /* <DEDUP_REMOVED lines=58> */
[----:B-12---:R-:W-:Y:S05]  /*7250*/  CALL.REL.NOINC `($__internal_10_$__cuda_sm70_warpsync) ;  /* 0x000000c000007944 */ /* 0x006fea0003c00000 */
.L_x_1224:
        /* <DEDUP_REMOVED lines=12> */
        .weak           $__internal_10_$__cuda_sm70_warpsync
        .type           $__internal_10_$__cuda_sm70_warpsync,@function
        .size           $__internal_10_$__cuda_sm70_warpsync,(.L_x_1434 - $__internal_10_$__cuda_sm70_warpsync)
$__internal_10_$__cuda_sm70_warpsync:
[----:B------:R-:W-:Y:S01]  /*7320*/  MOV R8, R0 ;  /* 0x0000000000087202 */ /* 0x000fe20000000f00 */
[----:B------:R-:W-:Y:S04]  /*7330*/  WARPSYNC R2 ;  /* 0x0000000200007348 */ /* 0x000fe80003800000 */
[----:B------:R-:W-:-:S04]  /*7340*/  MOV R9, 0x0 ;  /* 0x0000000000097802 */ /* 0x000fc80000000f00 */
[----:B------:R-:W-:Y:S05]  /*7350*/  RET.REL.NODEC R8 `(_ZN7cutlass13device_kernelIN5flash19enable_sm80_to_sm89INS1_16FlashAttnBwdSm80INS1_25CollectiveMainloopBwdSm80ILi2ELi2EN4cute5tupleIJNS5_1CILi64EEENS7_ILi128EEENS7_ILi96EEEEEENS_6half_tEfNS_4arch4Sm80ELb1ELb0ELb1ELb0ELb1ELb0ELb0ELb0ELi2ELi2ELi4ELi2ELb0EEENS1_24CollectiveEpilogueBwdGQAISB_fSE_Li256ELb0ELb1EEENS1_25SingleTileBwdLPTSchedulerILb0ELi128ELb1EEEEEEEEEvNT_6ParamsE) ;  /* 0xffff8ca008007950 */ /* 0x000fea0003c3ffff */
.L_x_1225:
        /* <DEDUP_REMOVED lines=10> */
.L_x_1434:


//--------------------- .text._ZN7cutlass13device_kernelIN5flash22FlashAttnBwdPreprocessIN4cute5tupleIJNS3_1CILi64EEENS5_ILi96EEEEEENS_6half_tEfNS_4arch4Sm80ELb1ELb0EEEEEvNT_6ParamsE --------------------------
	.section	.text._ZN7cutlass13device_kernelIN5flash22FlashAttnBwdPreprocessIN4cute5tupleIJNS3_1CILi64EEENS5_ILi96EEEEEENS_6half_tEfNS_4arch4Sm80ELb1ELb0EEEEEvNT_6ParamsE,"ax",@progbits
	.sectioninfo	@"SHI_REGISTERS=46"
	.align	128
.text._ZN7cutlass13device_kernelIN5flash22FlashAttnBwdPreprocessIN4cute5tupleIJNS3_1CILi64EEENS5_ILi96EEEEEENS_6half_tEfNS_4arch4Sm80ELb1ELb0EEEEEvNT_6ParamsE:
        .type           _ZN7cutlass13device_kernelIN5flash22FlashAttnBwdPreprocessIN4cute5tupleIJNS3_1CILi64EEENS5_ILi96EEEEEENS_6half_tEfNS_4arch4Sm80ELb1ELb0EEEEEvNT_6ParamsE,@function
        .size           _ZN7cutlass13device_kernelIN5flash22FlashAttnBwdPreprocessIN4cute5tupleIJNS3_1CILi64EEENS5_ILi96EEEEEENS_6half_tEfNS_4arch4Sm80ELb1ELb0EEEEEvNT_6ParamsE,(.L_x_1436 - _ZN7cutlass13device_kernelIN5flash22FlashAttnBwdPreprocessIN4cute5tupleIJNS3_1CILi64EEENS5_ILi96EEEEEENS_6half_tEfNS_4arch4Sm80ELb1ELb0EEEEEvNT_6ParamsE)
        .other          _ZN7cutlass13device_kernelIN5flash22FlashAttnBwdPreprocessIN4cute5tupleIJNS3_1CILi64EEENS5_ILi96EEEEEENS_6half_tEfNS_4arch4Sm80ELb1ELb0EEEEEvNT_6ParamsE,@"STO_CUDA_ENTRY STV_DEFAULT"
_ZN7cutlass13device_kernelIN5flash22FlashAttnBwdPreprocessIN4cute5tupleIJNS3_1CILi64EEENS5_ILi96EEEEEENS_6half_tEfNS_4arch4Sm80ELb1ELb0EEEEEvNT_6ParamsE:
[----:B------:R-:W-:Y:S02]  /*0000*/  MOV R1, c[0x0][0x28] ;  /* 0x00000a0000017a02 */ /* 0x000fe40000000f00 */
[----:B------:R-:W0:Y:S01]  /*0010*/  S2R R0, SR_CTAID.X ;  /* 0x0000000000007919 */ /* 0x000e220000002500 */
[----:B------:R-:W-:-:S03]  /*0020*/  ULDC.64 UR6, c[0x0][0x118] ;  /* 0x0000460000067ab9 */ /* 0x000fc60000000a00 */
[----:B------:R-:W1:Y:S04]  /*0030*/  S2R R2, SR_TID.X ;  /* 0x0000000000027919 */ /* 0x000e680000002100 */
[----:B------:R-:W2:Y:S01]  /*0040*/  S2R R7, SR_CTAID.Z ;  /* 0x0000000000077919 */ /* 0x000ea20000002700 */
[----:B0-----:R-:W-:Y:S02]  /*0050*/  SHF.L.U32 R3, R0, 0x6, RZ ;  /* 0x0000000600037819 */ /* 0x001fe400000006ff */
[----:B-1----:R-:W-:Y:S02]  /*0060*/  ISETP.GT.AND P0, PT, R2, 0x3f, PT ;  /* 0x0000003f0200780c */ /* 0x002fe40003f04270 */
[----:B------:R-:W-:-:S04]  /*0070*/  IADD3 R5, -R3, c[0x0][0x168], RZ ;  /* 0x00005a0003057a10 */ /* 0x000fc80007ffe1ff */
[----:B------:R-:W-:-:S13]  /*0080*/  ISETP.GE.OR P1, PT, R2, R5, P0 ;  /* 0x000000050200720c */ /* 0x000fda0000726670 */
[----:B------:R-:W0:Y:S01]  /*0090*/  @!P1 S2R R11, SR_CTAID.Y ;  /* 0x00000000000b9919 */ /* 0x000e220000002600 */
[----:B------:R-:W-:Y:S02]  /*00a0*/  @!P1 SHF.R.S32.HI R4, RZ, 0x1f, R2 ;  /* 0x0000001fff049819 */ /* 0x000fe40000011402 */
[----:B------:R-:W-:-:S04]  /*00b0*/  @!P1 IADD3 R8, P2, R3, R2, RZ ;  /* 0x0000000203089210 */ /* 0x000fc80007f5e0ff */
[----:B------:R-:W-:Y:S02]  /*00c0*/  @!P1 LEA.HI.X.SX32 R9, R3, R4, 0x1, P2 ;  /* 0x0000000403099211 */ /* 0x000fe400010f0eff */
[----:B--2---:R-:W-:Y:S02]  /*00d0*/  SHF.R.S32.HI R4, RZ, 0x1f, R7 ;  /* 0x0000001fff047819 */ /* 0x004fe40000011407 */
[----:B0-----:R-:W-:Y:S01]  /*00e0*/  @!P1 SHF.R.S32.HI R6, RZ, 0x1f, R11 ;  /* 0x0000001fff069819 */ /* 0x001fe2000001140b */
[----:B------:R-:W-:-:S04]  /*00f0*/  @!P1 IMAD.WIDE.U32 R8, R11, c[0x0][0x1e0], R8 ;  /* 0x000078000b089a25 */ /* 0x000fc800078e0008 */
[----:B------:R-:W-:-:S04]  /*0100*/  @!P1 IMAD R6, R6, c[0x0][0x1e0], RZ ;  /* 0x0000780006069a24 */ /* 0x000fc800078e02ff */
[----:B------:R-:W-:Y:S02]  /*0110*/  @!P1 IMAD R11, R11, c[0x0][0x1e4], R6 ;  /* 0x000079000b0b9a24 */ /* 0x000fe400078e0206 */
[----:B------:R-:W-:-:S03]  /*0120*/  @!P1 IMAD R6, R4, c[0x0][0x1e8], RZ ;  /* 0x00007a0004069a24 */ /* 0x000fc600078e02ff */
[----:B------:R-:W-:Y:S01]  /*0130*/  @!P1 IADD3 R9, R9, R11, RZ ;  /* 0x0000000b09099210 */ /* 0x000fe20007ffe0ff */
[C---:B------:R-:W-:Y:S01]  /*0140*/  @!P1 IMAD R11, R7.reuse, c[0x0][0x1ec], R6 ;  /* 0x00007b00070b9a24 */ /* 0x040fe200078e0206 */
[----:B------:R-:W-:Y:S02]  /*0150*/  SHF.R.S32.HI R19, RZ, 0x1f, R2 ;  /* 0x0000001fff137819 */ /* 0x000fe40000011402 */
[----:B------:R-:W-:Y:S01]  /*0160*/  MOV R6, 0x7f800000 ;  /* 0x7f80000000067802 */ /* 0x000fe20000000f00 */
[----:B------:R-:W-:Y:S01]  /*0170*/  @!P1 IMAD.WIDE.U32 R8, R7, c[0x0][0x1e8], R8 ;  /* 0x00007a0007089a25 */ /* 0x000fe200078e0008 */
[----:B------:R-:W-:-:S03]  /*0180*/  LEA.HI R27, R19, R2, RZ, 0x2 ;  /* 0x00000002131b7211 */ /* 0x000fc600078f10ff */
[----:B------:R-:W-:Y:S01]  /*0190*/  @!P1 IMAD.IADD R9, R9, 0x1, R11 ;  /* 0x0000000109099824 */ /* 0x000fe200078e020b */
[C---:B------:R-:W-:Y:S02]  /*01a0*/  @!P1 LEA R24, P2, R8.reuse, c[0x0][0x1d8], 0x2 ;  /* 0x0000760008189a11 */ /* 0x040fe400078410ff */
[----:B------:R-:W-:Y:S02]  /*01b0*/  SHF.R.S32.HI R32, RZ, 0x2, R27 ;  /* 0x00000002ff207819 */ /* 0x000fe4000001141b */
[----:B------:R-:W-:-:S05]  /*01c0*/  @!P1 LEA.HI.X R25, R8, c[0x0][0x1dc], R9, 0x2, P2 ;  /* 0x0000770008199a11 */ /* 0x000fca00010f1409 */
[----:B------:R0:W5:Y:S01]  /*01d0*/  @!P1 LDG.E R6, [R24.64] ;  /* 0x0000000618069981 */ /* 0x000162000c1e1900 */
[----:B------:R-:W-:Y:S01]  /*01e0*/  ISETP.GE.AND P1, PT, R32, R5, PT ;  /* 0x000000052000720c */ /* 0x000fe20003f26270 */
[----:B------:R-:W-:Y:S01]  /*01f0*/  BSSY B0, `(.L_x_1226) ;  /* 0x000002c000007945 */ /* 0x000fe20003800000 */
[----:B------:R-:W-:Y:S01]  /*0200*/  LOP3.LUT R31, R27, 0xfffffffc, RZ, 0xc0, !PT ;  /* 0xfffffffc1b1f7812 */ /* 0x000fe200078ec0ff */
[----:B------:R-:W-:Y:S01]  /*0210*/  HFMA2.MMA R30, -RZ, RZ, 0, 0 ;  /* 0x00000000ff1e7435 */ /* 0x000fe200000001ff */
        /* <DEDUP_REMOVED lines=9> */
[----:B0-----:R-:W-:Y:S01]  /*02b0*/  CS2R R24, SRZ ;  /* 0x0000000000187805 */ /* 0x001fe2000001ff00 */
[----:B------:R-:W-:Y:S01]  /*02c0*/  SHF.R.S32.HI R33, RZ, 0x1f, R32 ;  /* 0x0000001fff217819 */ /* 0x000fe20000011420 */
[----:B------:R-:W-:Y:S01]  /*02d0*/  CS2R R26, SRZ ;  /* 0x00000000001a7805 */ /* 0x000fe2000001ff00 */
[----:B------:R-:W-:Y:S01]  /*02e0*/  IMAD.IADD R40, R2, 0x1, -R31 ;  /* 0x0000000102287824 */ /* 0x000fe200078e0a1f */
[----:B------:R-:W-:Y:S05]  /*02f0*/  @P1 BRA `(.L_x_1227) ;  /* 0x000001b000001947 */ /* 0x000fea0003800000 */
[----:B------:R-:W0:Y:S01]  /*0300*/  S2R R38, SR_CTAID.Y ;  /* 0x0000000000267919 */ /* 0x000e220000002600 */
[----:B------:R-:W-:Y:S01]  /*0310*/  SHF.L.U32 R36, R40, 0x3, RZ ;  /* 0x0000000328247819 */ /* 0x000fe200000006ff */
[----:B------:R-:W-:-:S03]  /*0320*/  IMAD R42, R4, c[0x0][0x188], RZ ;  /* 0x00006200042a7a24 */ /* 0x000fc600078e02ff */
[----:B------:R-:W-:Y:S02]  /*0330*/  SHF.R.S32.HI R37, RZ, 0x1f, R36 ;  /* 0x0000001fff257819 */ /* 0x000fe40000011424 */
[----:B------:R-:W-:Y:S02]  /*0340*/  ISETP.GE.AND P2, PT, R36, c[0x0][0x16c], PT ;  /* 0x00005b0024007a0c */ /* 0x000fe40003f46270 */
[----:B0-----:R-:W-:Y:S01]  /*0350*/  SHF.R.S32.HI R31, RZ, 0x1f, R38 ;  /* 0x0000001fff1f7819 */ /* 0x001fe20000011426 */
[----:B------:R-:W-:Y:S01]  /*0360*/  IMAD.WIDE.U32 R34, R38, c[0x0][0x180], R36 ;  /* 0x0000600026227a25 */ /* 0x000fe200078e0024 */
[----:B------:R-:W-:-:S03]  /*0370*/  IADD3 R37, R36, 0x20, RZ ;  /* 0x0000002024257810 */ /* 0x000fc60007ffe0ff */
[----:B------:R-:W-:Y:S01]  /*0380*/  IMAD R31, R31, c[0x0][0x180], RZ ;  /* 0x000060001f1f7a24 */ /* 0x000fe200078e02ff */
[----:B------:R-:W-:-:S03]  /*0390*/  ISETP.GE.AND P3, PT, R37, c[0x0][0x16c], PT ;  /* 0x00005b0025007a0c */ /* 0x000fc60003f66270 */
[----:B------:R-:W-:Y:S02]  /*03a0*/  IMAD R31, R38, c[0x0][0x184], R31 ;  /* 0x00006100261f7a24 */ /* 0x000fe400078e021f */
[----:B------:R-:W-:-:S03]  /*03b0*/  IMAD.WIDE R38, R0, 0x40, R32 ;  /* 0x0000004000267825 */ /* 0x000fc600078e0220 */
[----:B------:R-:W-:Y:S01]  /*03c0*/  IADD3 R35, R35, R31, RZ ;  /* 0x0000001f23237210 */ /* 0x000fe20007ffe0ff */
[----:B------:R-:W-:Y:S02]  /*03d0*/  IMAD R31, R7, c[0x0][0x18c], R42 ;  /* 0x00006300071f7a24 */ /* 0x000fe400078e022a */
[----:B------:R-:W-:Y:S02]  /*03e0*/  IMAD R39, R39, c[0x0][0x178], RZ ;  /* 0x00005e0027277a24 */ /* 0x000fe400078e02ff */
[----:B------:R-:W-:-:S04]  /*03f0*/  IMAD.WIDE.U32 R34, R7, c[0x0][0x188], R34 ;  /* 0x0000620007227a25 */ /* 0x000fc800078e0022 */
[----:B------:R-:W-:Y:S02]  /*0400*/  IMAD.IADD R35, R35, 0x1, R31 ;  /* 0x0000000123237824 */ /* 0x000fe400078e021f */
[C---:B------:R-:W-:Y:S02]  /*0410*/  IMAD R31, R38.reuse, c[0x0][0x17c], R39 ;  /* 0x00005f00261f7a24 */ /* 0x040fe400078e0227 */
[----:B------:R-:W-:Y:S01]  /*0420*/  IMAD.WIDE.U32 R34, R38, c[0x0][0x178], R34 ;  /* 0x00005e0026227a25 */ /* 0x000fe200078e0022 */
[----:B------:R-:W-:-:S04]  /*0430*/  IADD3 R38, R36, 0x40, RZ ;  /* 0x0000004024267810 */ /* 0x000fc80007ffe0ff */
[----:B------:R-:W-:Y:S02]  /*0440*/  ISETP.GE.AND P4, PT, R38, c[0x0][0x16c], PT ;  /* 0x00005b0026007a0c */ /* 0x000fe40003f86270 */
[----:B------:R-:W-:Y:S02]  /*0450*/  IADD3 R31, R35, R31, RZ ;  /* 0x0000001f231f7210 */ /* 0x000fe40007ffe0ff */
[----:B------:R-:W-:-:S04]  /*0460*/  LEA R36, P5, R34, c[0x0][0x160], 0x1 ;  /* 0x0000580022247a11 */ /* 0x000fc800078a08ff */
[----:B------:R-:W-:-:S05]  /*0470*/  LEA.HI.X R37, R34, c[0x0][0x164], R31, 0x1, P5 ;  /* 0x0000590022257a11 */ /* 0x000fca00028f0c1f */
[----:B------:R0:W5:Y:S04]  /*0480*/  @!P2 LDG.E.128 R8, [R36.64] ;  /* 0x000000062408a981 */ /* 0x000168000c1e1d00 */
[----:B------:R0:W5:Y:S04]  /*0490*/  @!P3 LDG.E.128 R12, [R36.64+0x40] ;  /* 0x00004006240cb981 */ /* 0x000168000c1e1d00 */
[----:B------:R0:W5:Y:S02]  /*04a0*/  @!P4 LDG.E.128 R24, [R36.64+0x80] ;  /* 0x000080062418c981 */ /* 0x000164000c1e1d00 */
.L_x_1227:
[----:B------:R-:W-:Y:S05]  /*04b0*/  BSYNC B0 ;  /* 0x0000000000007941 */ /* 0x000fea0003800000 */
.L_x_1226:
[----:B------:R-:W-:Y:S01]  /*04c0*/  BSSY B0, `(.L_x_1228) ;  /* 0x000001f000007945 */ /* 0x000fe20003800000 */
[----:B-----5:R-:W-:Y:S01]  /*04d0*/  MOV R41, R8 ;  /* 0x0000000800297202 */ /* 0x020fe20000000f00 */
[----:B------:R-:W-:Y:S01]  /*04e0*/  IMAD.MOV.U32 R31, RZ, RZ, RZ ;  /* 0x000000ffff1f7224 */ /* 0x000fe200078e00ff */
[----:B------:R-:W-:Y:S05]  /*04f0*/  @P1 BRA `(.L_x_1229) ;  /* 0x000001b000001947 */ /* 0x000fea0003800000 */
[----:B0-----:R-:W0:Y:S01]  /*0500*/  S2R R37, SR_CTAID.Y ;  /* 0x0000000000257919 */ /* 0x001e220000002600 */
[----:B------:R-:W-:Y:S01]  /*0510*/  SHF.L.U32 R34, R40, 0x3, RZ ;  /* 0x0000000328227819 */ /* 0x000fe200000006ff */
[----:B------:R-:W-:-:S03]  /*0520*/  IMAD R42, R4, c[0x0][0x1a8], RZ ;  /* 0x00006a00042a7a24 */ /* 0x000fc600078e02ff */
[----:B------:R-:W-:Y:S01]  /*0530*/  SHF.R.S32.HI R35, RZ, 0x1f, R34 ;  /* 0x0000001fff237819 */ /* 0x000fe20000011422 */
[----:B------:R-:W-:Y:S01]  /*0540*/  IMAD R43, R7, c[0x0][0x1ac], R42 ;  /* 0x00006b00072b7a24 */ /* 0x000fe200078e022a */
[----:B------:R-:W-:Y:S02]  /*0550*/  ISETP.GE.AND P2, PT, R34, c[0x0][0x16c], PT ;  /* 0x00005b0022007a0c */ /* 0x000fe40003f46270 */
[----:B0-----:R-:W-:Y:S01]  /*0560*/  SHF.R.S32.HI R36, RZ, 0x1f, R37 ;  /* 0x0000001fff247819 */ /* 0x001fe20000011425 */
[----:B------:R-:W-:-:S04]  /*0570*/  IMAD.WIDE.U32 R38, R37, c[0x0][0x1a0], R34 ;  /* 0x0000680025267a25 */ /* 0x000fc800078e0022 */
[----:B------:R-:W-:-:S04]  /*0580*/  IMAD R36, R36, c[0x0][0x1a0], RZ ;  /* 0x0000680024247a24 */ /* 0x000fc800078e02ff */
[----:B------:R-:W-:Y:S02]  /*0590*/  IMAD R35, R37, c[0x0][0x1a4], R36 ;  /* 0x0000690025237a24 */ /* 0x000fe400078e0224 */
[----:B------:R-:W-:-:S03]  /*05a0*/  IMAD.WIDE R36, R0, 0x40, R32 ;  /* 0x0000004000247825 */ /* 0x000fc600078e0220 */
[----:B------:R-:W-:Y:S01]  /*05b0*/  IADD3 R39, R39, R35, RZ ;  /* 0x0000002327277210 */ /* 0x000fe20007ffe0ff */
[----:B------:R-:W-:Y:S01]  /*05c0*/  IMAD R35, R37, c[0x0][0x198], RZ ;  /* 0x0000660025237a24 */ /* 0x000fe200078e02ff */
[----:B------:R-:W-:-:S03]  /*05d0*/  IADD3 R37, R34, 0x20, RZ ;  /* 0x0000002022257810 */ /* 0x000fc60007ffe0ff */
[----:B------:R-:W-:Y:S01]  /*05e0*/  IMAD.WIDE.U32 R38, R7, c[0x0][0x1a8], R38 ;  /* 0x00006a0007267a25 */ /* 0x000fe200078e0026 */
[----:B------:R-:W-:-:S03]  /*05f0*/  ISETP.GE.AND P3, PT, R37, c[0x0][0x16c], PT ;  /* 0x00005b0025007a0c */ /* 0x000fc60003f66270 */
[----:B------:R-:W-:Y:S01]  /*0600*/  IMAD R35, R36, c[0x0][0x19c], R35 ;  /* 0x0000670024237a24 */ /* 0x000fe200078e0223 */
[----:B------:R-:W-:-:S05]  /*0610*/  IADD3 R39, R39, R43, RZ ;  /* 0x0000002b27277210 */ /* 0x000fca0007ffe0ff */
[----:B------:R-:W-:Y:S01]  /*0620*/  IMAD.WIDE.U32 R38, R36, c[0x0][0x198], R38 ;  /* 0x0000660024267a25 */ /* 0x000fe200078e0026 */
[----:B------:R-:W-:-:S03]  /*0630*/  IADD3 R36, R34, 0x40, RZ ;  /* 0x0000004022247810 */ /* 0x000fc60007ffe0ff */
[----:B------:R-:W-:Y:S01]  /*0640*/  IMAD.IADD R35, R39, 0x1, R35 ;  /* 0x0000000127237824 */ /* 0x000fe200078e0223 */
[----:B------:R-:W-:Y:S02]  /*0650*/  ISETP.GE.AND P4, PT, R36, c[0x0][0x16c], PT ;  /* 0x00005b0024007a0c */ /* 0x000fe40003f86270 */
[----:B------:R-:W-:-:S04]  /*0660*/  LEA R34, P1, R38, c[0x0][0x190], 0x1 ;  /* 0x0000640026227a11 */ /* 0x000fc800078208ff */
[----:B------:R-:W-:-:S05]  /*0670*/  LEA.HI.X R35, R38, c[0x0][0x194], R35, 0x1, P1 ;  /* 0x0000650026237a11 */ /* 0x000fca00008f0c23 */
[----:B------:R0:W5:Y:S04]  /*0680*/  @!P2 LDG.E.128 R16, [R34.64] ;  /* 0x000000062210a981 */ /* 0x000168000c1e1d00 */
[----:B------:R0:W5:Y:S04]  /*0690*/  @!P3 LDG.E.128 R20, [R34.64+0x40] ;  /* 0x000040062214b981 */ /* 0x000168000c1e1d00 */
[----:B------:R0:W5:Y:S02]  /*06a0*/  @!P4 LDG.E.128 R28, [R34.64+0x80] ;  /* 0x00008006221cc981 */ /* 0x000164000c1e1d00 */
.L_x_1229:
[----:B------:R-:W-:Y:S05]  /*06b0*/  BSYNC B0 ;  /* 0x0000000000007941 */ /* 0x000fea0003800000 */
.L_x_1228:
[--C-:B------:R-:W-:Y:S01]  /*06c0*/  HADD2.F32 R8, -RZ, R41.reuse.H1_H1 ;  /* 0x30000029ff087230 */ /* 0x100fe20000004100 */
[----:B0----5:R-:W-:Y:S01]  /*06d0*/  MOV R34, R17 ;  /* 0x0000001100227202 */ /* 0x021fe20000000f00 */
[--C-:B------:R-:W-:Y:S01]  /*06e0*/  HADD2.F32 R35, -RZ, R16.reuse.H1_H1 ;  /* 0x30000010ff237230 */ /* 0x100fe20000004100 */
[----:B------:R-:W-:Y:S01]  /*06f0*/  ISETP.NE.AND P1, PT, R40, RZ, PT ;  /* 0x000000ff2800720c */ /* 0x000fe20003f25270 */
[----:B------:R-:W-:Y:S01]  /*0700*/  HADD2.F32 R41, -RZ, R41.H0_H0 ;  /* 0x20000029ff297230 */ /* 0x000fe20000004100 */
[----:B------:R-:W-:Y:S01]  /*0710*/  BSSY B0, `(.L_x_1230) ;  /* 0x0000067000007945 */ /* 0x000fe20003800000 */
[----:B------:R-:W-:Y:S01]  /*0720*/  HADD2.F32 R16, -RZ, R16.H0_H0 ;  /* 0x20000010ff107230 */ /* 0x000fe20000004100 */
[----:B------:R-:W-:Y:S01]  /*0730*/  FMUL.FTZ R8, R8, R35 ;  /* 0x0000002308087220 */ /* 0x000fe20000410000 */
[--C-:B------:R-:W-:Y:S01]  /*0740*/  HADD2.F32 R17, -RZ, R34.reuse.H0_H0 ;  /* 0x20000022ff117230 */ /* 0x100fe20000004100 */
[----:B------:R-:W-:Y:S01]  /*0750*/  MOV R35, R10 ;  /* 0x0000000a00237202 */ /* 0x000fe20000000f00 */
[----:B------:R-:W-:Y:S01]  /*0760*/  HADD2.F32 R10, -RZ, R34.H1_H1 ;  /* 0x30000022ff0a7230 */ /* 0x000fe20000004100 */
[----:B------:R-:W-:Y:S01]  /*0770*/  FFMA.FTZ R16, R41, R16, R8 ;  /* 0x0000001029107223 */ /* 0x000fe20000010008 */
[--C-:B------:R-:W-:Y:S01]  /*0780*/  HADD2.F32 R8, -RZ, R9.reuse.H0_H0 ;  /* 0x20000009ff087230 */ /* 0x100fe20000004100 */
[----:B------:R-:W-:Y:S01]  /*0790*/  MOV R34, R11 ;  /* 0x0000000b00227202 */ /* 0x000fe20000000f00 */
[----:B------:R-:W-:-:S02]  /*07a0*/  HADD2.F32 R9, -RZ, R9.H1_H1 ;  /* 0x30000009ff097230 */ /* 0x000fc40000004100 */
[----:B------:R-:W-:Y:S01]  /*07b0*/  HADD2.F32 R11, -RZ, R19.H0_H0 ;  /* 0x20000013ff0b7230 */ /* 0x000fe20000004100 */
[----:B------:R-:W-:Y:S01]  /*07c0*/  FFMA.FTZ R16, R8, R17, R16 ;  /* 0x0000001108107223 */ /* 0x000fe20000010010 */
[--C-:B------:R-:W-:Y:S02]  /*07d0*/  HADD2.F32 R8, -RZ, R35.reuse.H0_H0 ;  /* 0x20000023ff087230 */ /* 0x100fe40000004100 */
[--C-:B------:R-:W-:Y:S01]  /*07e0*/  HADD2.F32 R17, -RZ, R18.reuse.H0_H0 ;  /* 0x20000012ff117230 */ /* 0x100fe20000004100 */
[----:B------:R-:W-:Y:S01]  /*07f0*/  FFMA.FTZ R16, R9, R10, R16 ;  /* 0x0000000a09107223 */ /* 0x000fe20000010010 */
[----:B------:R-:W-:Y:S02]  /*0800*/  HADD2.F32 R9, -RZ, R35.H1_H1 ;  /* 0x30000023ff097230 */ /* 0x000fe40000004100 */
[----:B------:R-:W-:Y:S01]  /*0810*/  HADD2.F32 R10, -RZ, R18.H1_H1 ;  /* 0x30000012ff0a7230 */ /* 0x000fe20000004100 */
[----:B------:R-:W-:-:S04]  /*0820*/  FFMA.FTZ R8, R8, R17, R16 ;  /* 0x0000001108087223 */ /* 0x000fc80000010010 */
[----:B------:R-:W-:Y:S01]  /*0830*/  FFMA.FTZ R16, R9, R10, R8 ;  /* 0x0000000a09107223 */ /* 0x000fe20000010008 */
[--C-:B------:R-:W-:Y:S02]  /*0840*/  HADD2.F32 R8, -RZ, R34.reuse.H0_H0 ;  /* 0x20000022ff087230 */ /* 0x100fe40000004100 */
[----:B------:R-:W-:Y:S02]  /*0850*/  HADD2.F32 R9, -RZ, R34.H1_H1 ;  /* 0x30000022ff097230 */ /* 0x000fe40000004100 */
[----:B------:R-:W-:Y:S01]  /*0860*/  HADD2.F32 R10, -RZ, R19.H1_H1 ;  /* 0x30000013ff0a7230 */ /* 0x000fe20000004100 */
[----:B------:R-:W-:Y:S01]  /*0870*/  FFMA.FTZ R16, R8, R11, R16 ;  /* 0x0000000b08107223 */ /* 0x000fe20000010010 */
[----:B------:R-:W-:Y:S02]  /*0880*/  HADD2.F32 R8, -RZ, R12.H0_H0 ;  /* 0x2000000cff087230 */ /* 0x000fe40000004100 */
[----:B------:R-:W-:Y:S01]  /*0890*/  HADD2.F32 R11, -RZ, R20.H0_H0 ;  /* 0x20000014ff0b7230 */ /* 0x000fe20000004100 */
[----:B------:R-:W-:Y:S01]  /*08a0*/  FFMA.FTZ R16, R9, R10, R16 ;  /* 0x0000000a09107223 */ /* 0x000fe20000010010 */
[----:B------:R-:W-:-:S02]  /*08b0*/  HADD2.F32 R9, -RZ, R12.H1_H1 ;  /* 0x3000000cff097230 */ /* 0x000fc40000004100 */
[----:B------:R-:W-:Y:S01]  /*08c0*/  HADD2.F32 R10, -RZ, R20.H1_H1 ;  /* 0x30000014ff0a7230 */ /* 0x000fe20000004100 */
[----:B------:R-:W-:Y:S01]  /*08d0*/  FFMA.FTZ R8, R8, R11, R16 ;  /* 0x0000000b08087223 */ /* 0x000fe20000010010 */
[----:B------:R-:W-:-:S03]  /*08e0*/  HADD2.F32 R11, -RZ, R21.H0_H0 ;  /* 0x20000015ff0b7230 */ /* 0x000fc60000004100 */
        /* <DEDUP_REMOVED lines=11> */
[----:B------:R-:W-:Y:S02]  /*09a0*/  HADD2.F32 R8, -RZ, R15.H0_H0 ;  /* 0x2000000fff087230 */ /* 0x000fe40000004100 */
[----:B------:R-:W-:Y:S01]  /*09b0*/  HADD2.F32 R11, -RZ, R23.H0_H0 ;  /* 0x20000017ff0b7230 */ /* 0x000fe20000004100 */
[----:B------:R-:W-:Y:S01]  /*09c0*/  FFMA.FTZ R12, R9, R10, R12 ;  /* 0x0000000a090c7223 */ /* 0x000fe2000001000c */
[----:B------:R-:W-:Y:S02]  /*09d0*/  HADD2.F32 R9, -RZ, R15.H1_H1 ;  /* 0x3000000fff097230 */ /* 0x000fe40000004100 */
[----:B------:R-:W-:Y:S01]  /*09e0*/  HADD2.F32 R10, -RZ, R23.H1_H1 ;  /* 0x30000017ff0a7230 */ /* 0x000fe20000004100 */
[----:B------:R-:W-:Y:S01]  /*09f0*/  FFMA.FTZ R12, R8, R11, R12 ;  /* 0x0000000b080c7223 */ /* 0x000fe2000001000c */
[----:B------:R-:W-:-:S02]  /*0a00*/  HADD2.F32 R8, -RZ, R24.H0_H0 ;  /* 0x20000018ff087230 */ /* 0x000fc40000004100 */
[----:B------:R-:W-:Y:S01]  /*0a10*/  HADD2.F32 R11, -RZ, R28.H0_H0 ;  /* 0x2000001cff0b7230 */ /* 0x000fe20000004100 */
[----:B------:R-:W-:Y:S01]  /*0a20*/  FFMA.FTZ R10, R9, R10, R12 ;  /* 0x0000000a090a7223 */ /* 0x000fe2000001000c */
        /* <DEDUP_REMOVED lines=20> */
[----:B------:R-:W-:Y:S02]  /*0b70*/  FFMA.FTZ R8, R8, R9, R11 ;  /* 0x0000000908087223 */ /* 0x000fe4000001000b */
[----:B------:R-:W-:Y:S02]  /*0b80*/  IMAD R11, R0, 0x1800, RZ ;  /* 0x00001800000b7824 */ /* 0x000fe400078e02ff */
[----:B------:R-:W-:Y:S02]  /*0b90*/  FFMA.FTZ R27, R27, R10, R8 ;  /* 0x0000000a1b1b7223 */ /* 0x000fe40000010008 */
[----:B------:R-:W0:Y:S04]  /*0ba0*/  S2R R8, SR_CTAID.Y ;  /* 0x0000000000087919 */ /* 0x000e280000002600 */
[----:B------:R-:W1:Y:S01]  /*0bb0*/  SHFL.BFLY PT, R10, R27, 0x2, 0x1f ;  /* 0x0c401f001b0a7f89 */ /* 0x000e6200000e0000 */
[----:B0-----:R-:W-:Y:S01]  /*0bc0*/  SHF.R.S32.HI R13, RZ, 0x1f, R8 ;  /* 0x0000001fff0d7819 */ /* 0x001fe20000011408 */
[----:B-1----:R-:W-:-:S02]  /*0bd0*/  FADD.FTZ R9, R27, R10 ;  /* 0x0000000a1b097221 */ /* 0x002fc40000010000 */
[----:B------:R-:W-:Y:S02]  /*0be0*/  IMAD.SHL.U32 R10, R2, 0x4, RZ ;  /* 0x00000004020a7824 */ /* 0x000fe400078e00ff */
[----:B------:R-:W-:Y:S01]  /*0bf0*/  IMAD R13, R13, c[0x0][0x220], RZ ;  /* 0x000088000d0d7a24 */ /* 0x000fe200078e02ff */
[----:B------:R-:W0:Y:S02]  /*0c00*/  SHFL.BFLY PT, R12, R9, 0x1, 0x1f ;  /* 0x0c201f00090c7f89 */ /* 0x000e2400000e0000 */
[----:B------:R-:W-:Y:S01]  /*0c10*/  SHF.R.S32.HI R14, RZ, 0x1f, R10 ;  /* 0x0000001fff0e7819 */ /* 0x000fe2000001140a */
[----:B------:R-:W-:Y:S01]  /*0c20*/  IMAD R17, R8, c[0x0][0x224], R13 ;  /* 0x0000890008117a24 */ /* 0x000fe200078e020d */
[----:B------:R-:W-:-:S04]  /*0c30*/  IADD3 R10, P2, R11, R10, RZ ;  /* 0x0000000a0b0a7210 */ /* 0x000fc80007f5e0ff */
[----:B------:R-:W-:Y:S01]  /*0c40*/  LEA.HI.X.SX32 R11, R11, R14, 0x1, P2 ;  /* 0x0000000e0b0b7211 */ /* 0x000fe200010f0eff */
[----:B0-----:R-:W-:Y:S01]  /*0c50*/  FADD.FTZ R16, R9, R12 ;  /* 0x0000000c09107221 */ /* 0x001fe20000010000 */
[----:B------:R-:W-:Y:S05]  /*0c60*/  @P1 BRA `(.L_x_1231) ;  /* 0x0000011000001947 */ /* 0x000fea0003800000 */
[----:B------:R-:W0:Y:S01]  /*0c70*/  S2R R14, SR_CTAID.Y ;  /* 0x00000000000e7919 */ /* 0x000e220000002600 */
[----:B------:R-:W-:-:S04]  /*0c80*/  IADD3 R12, P1, R3, R32, RZ ;  /* 0x00000020030c7210 */ /* 0x000fc80007f3e0ff */
[----:B------:R-:W-:Y:S02]  /*0c90*/  LEA.HI.X.SX32 R13, R3, R33, 0x1, P1 ;  /* 0x00000021030d7211 */ /* 0x000fe400008f0eff */
[----:B------:R-:W-:-:S04]  /*0ca0*/  ISETP.GE.AND P1, PT, R32, R5, PT ;  /* 0x000000052000720c */ /* 0x000fc80003f26270 */
[----:B------:R-:W-:Y:S02]  /*0cb0*/  FSEL R5, R16, RZ, !P1 ;  /* 0x000000ff10057208 */ /* 0x000fe40004800000 */
[----:B0-----:R-:W-:Y:S01]  /*0cc0*/  SHF.R.S32.HI R9, RZ, 0x1f, R14 ;  /* 0x0000001fff097819 */ /* 0x001fe2000001140e */
[----:B------:R-:W-:-:S04]  /*0cd0*/  IMAD.WIDE.U32 R12, R14, c[0x0][0x1c8], R12 ;  /* 0x000072000e0c7a25 */ /* 0x000fc800078e000c */
[----:B------:R-:W-:-:S04]  /*0ce0*/  IMAD R9, R9, c[0x0][0x1c8], RZ ;  /* 0x0000720009097a24 */ /* 0x000fc800078e02ff */
[----:B------:R-:W-:Y:S02]  /*0cf0*/  IMAD R9, R14, c[0x0][0x1cc], R9 ;  /* 0x000073000e097a24 */ /* 0x000fe400078e0209 */
[----:B------:R-:W-:-:S03]  /*0d00*/  IMAD R14, R4, c[0x0][0x1d0], RZ ;  /* 0x00007400040e7a24 */ /* 0x000fc600078e02ff */
[----:B------:R-:W-:Y:S01]  /*0d10*/  IADD3 R13, R13, R9, RZ ;  /* 0x000000090d0d7210 */ /* 0x000fe20007ffe0ff */
[----:B------:R-:W-:-:S04]  /*0d20*/  IMAD R9, R7, c[0x0][0x1d4], R14 ;  /* 0x0000750007097a24 */ /* 0x000fc800078e020e */
[----:B------:R-:W-:-:S05]  /*0d30*/  IMAD.WIDE.U32 R12, R7, c[0x0][0x1d0], R12 ;  /* 0x00007400070c7a25 */ /* 0x000fca00078e000c */
[----:B------:R-:W-:Y:S02]  /*0d40*/  IADD3 R9, R13, R9, RZ ;  /* 0x000000090d097210 */ /* 0x000fe40007ffe0ff */
[----:B------:R-:W-:-:S04]  /*0d50*/  LEA R14, P2, R12, c[0x0][0x1b0], 0x2 ;  /* 0x00006c000c0e7a11 */ /* 0x000fc800078410ff */
[----:B------:R-:W-:-:S05]  /*0d60*/  LEA.HI.X R15, R12, c[0x0][0x1b4], R9, 0x2, P2 ;  /* 0x00006d000c0f7a11 */ /* 0x000fca00010f1409 */
[----:B------:R0:W-:Y:S04]  /*0d70*/  STG.E [R14.64], R5 ;  /* 0x000000050e007986 */ /* 0x0001e8000c101906 */
.L_x_1231:
[----:B------:R-:W-:Y:S05]  /*0d80*/  BSYNC B0 ;  /* 0x0000000000007941 */ /* 0x000fea0003800000 */
.L_x_1230:
[----:B------:R-:W-:Y:S01]  /*0d90*/  ULDC UR4, c[0x0][0x168] ;  /* 0x00005a0000047ab9 */ /* 0x000fe20000000800 */
[----:B------:R-:W-:Y:S01]  /*0da0*/  IMAD.WIDE.U32 R10, R8, c[0x0][0x220], R10 ;  /* 0x00008800080a7a25 */ /* 0x000fe200078e000a */
[----:B------:R-:W-:Y:S01]  /*0db0*/  UIADD3 UR4, UR4, 0x3f, URZ ;  /* 0x0000003f04047890 */ /* 0x000fe2000fffe03f */
[----:B------:R-:W-:Y:S01]  /*0dc0*/  ISETP.NE.U32.AND P1, PT, RZ, c[0x0][0x238], PT ;  /* 0x00008e00ff007a0c */ /* 0x000fe20003f25070 */
[----:B------:R-:W-:Y:S01]  /*0dd0*/  BSSY B0, `(.L_x_1232) ;  /* 0x0000023000007945 */ /* 0x000fe20003800000 */
[----:B------:R-:W-:Y:S01]  /*0de0*/  IMAD R12, R4, c[0x0][0x228], RZ ;  /* 0x00008a00040c7a24 */ /* 0x000fe200078e02ff */
[----:B------:R-:W-:Y:S01]  /*0df0*/  USHF.R.S32.HI UR5, URZ, 0x1f, UR4 ;  /* 0x0000001f3f057899 */ /* 0x000fe20008011404 */
[----:B------:R-:W-:Y:S02]  /*0e00*/  IADD3 R11, R11, R17, RZ ;  /* 0x000000110b0b7210 */ /* 0x000fe40007ffe0ff */
[C---:B------:R-:W-:Y:S01]  /*0e10*/  IMAD R9, R7.reuse, c[0x0][0x22c], R12 ;  /* 0x00008b0007097a24 */ /* 0x040fe200078e020c */
[----:B------:R-:W-:Y:S01]  /*0e20*/  ULEA.HI UR5, UR5, UR4, URZ, 0x6 ;  /* 0x0000000405057291 */ /* 0x000fe2000f8f303f */
[----:B------:R-:W-:Y:S01]  /*0e30*/  ISETP.NE.AND.EX P1, PT, RZ, c[0x0][0x23c], PT, P1 ;  /* 0x00008f00ff007a0c */ /* 0x000fe20003f25310 */
[----:B------:R-:W-:-:S02]  /*0e40*/  IMAD.WIDE.U32 R10, R7, c[0x0][0x228], R10 ;  /* 0x00008a00070a7a25 */ /* 0x000fc400078e000a */
[----:B------:R-:W-:Y:S01]  /*0e50*/  ULOP3.LUT UR5, UR5, 0xffffffc0, URZ, 0xc0, !UPT ;  /* 0xffffffc005057892 */ /* 0x000fe2000f8ec03f */
[----:B------:R-:W-:Y:S01]  /*0e60*/  ISETP.NE.OR P1, PT, R2, RZ, !P1 ;  /* 0x000000ff0200720c */ /* 0x000fe20004f25670 */
[----:B------:R-:W-:Y:S01]  /*0e70*/  IMAD.IADD R9, R11, 0x1, R9 ;  /* 0x000000010b097824 */ /* 0x000fe200078e0209 */
[----:B------:R-:W-:-:S03]  /*0e80*/  LEA R12, P2, R10, c[0x0][0x208], 0x2 ;  /* 0x000082000a0c7a11 */ /* 0x000fc600078410ff */
[----:B0-----:R-:W-:Y:S02]  /*0e90*/  IADD3 R5, -R3, UR5, RZ ;  /* 0x0000000503057c10 */ /* 0x001fe4000fffe1ff */
[----:B------:R-:W-:Y:S02]  /*0ea0*/  LEA.HI.X R13, R10, c[0x0][0x20c], R9, 0x2, P2 ;  /* 0x000083000a0d7a11 */ /* 0x000fe400010f1409 */
[----:B------:R-:W-:-:S13]  /*0eb0*/  ISETP.GE.OR P0, PT, R2, R5, P0 ;  /* 0x000000050200720c */ /* 0x000fda0000706670 */
[----:B------:R-:W-:Y:S05]  /*0ec0*/  @P0 BRA `(.L_x_1233) ;  /* 0x0000013000000947 */ /* 0x000fea0003800000 */
[----:B------:R-:W0:Y:S01]  /*0ed0*/  S2R R9, SR_CTAID.Y ;  /* 0x0000000000097919 */ /* 0x000e220000002600 */
[----:B------:R-:W-:Y:S01]  /*0ee0*/  SHF.R.S32.HI R10, RZ, 0x1f, R2 ;  /* 0x0000001fff0a7819 */ /* 0x000fe20000011402 */
[----:B------:R-:W-:Y:S01]  /*0ef0*/  IMAD R4, R4, c[0x0][0x200], RZ ;  /* 0x0000800004047a24 */ /* 0x000fe200078e02ff */
[----:B------:R-:W-:-:S04]  /*0f00*/  IADD3 R2, P0, R3, R2, RZ ;  /* 0x0000000203027210 */ /* 0x000fc80007f1e0ff */
[----:B------:R-:W-:Y:S02]  /*0f10*/  LEA.HI.X.SX32 R3, R3, R10, 0x1, P0 ;  /* 0x0000000a03037211 */ /* 0x000fe400000f0eff */
[----:B------:R-:W-:Y:S02]  /*0f20*/  FSETP.NEU.FTZ.AND P0, PT, R6, -INF , PT ;  /* 0xff8000000600780b */ /* 0x000fe40003f1d000 */
[----:B0-----:R-:W-:Y:S01]  /*0f30*/  SHF.R.S32.HI R5, RZ, 0x1f, R9 ;  /* 0x0000001fff057819 */ /* 0x001fe20000011409 */
[----:B------:R-:W-:-:S04]  /*0f40*/  IMAD.WIDE.U32 R2, R9, c[0x0][0x1f8], R2 ;  /* 0x00007e0009027a25 */ /* 0x000fc800078e0002 */
[----:B------:R-:W-:-:S04]  /*0f50*/  IMAD R5, R5, c[0x0][0x1f8], RZ ;  /* 0x00007e0005057a24 */ /* 0x000fc800078e02ff */
[----:B------:R-:W-:Y:S02]  /*0f60*/  IMAD R5, R9, c[0x0][0x1fc], R5 ;  /* 0x00007f0009057a24 */ /* 0x000fe400078e0205 */
[----:B------:R-:W-:-:S03]  /*0f70*/  FMUL.FTZ R9, R6, 1.4426950216293334961 ;  /* 0x3fb8aa3b06097820 */ /* 0x000fc60000410000 */
[----:B------:R-:W-:Y:S01]  /*0f80*/  IADD3 R3, R3, R5, RZ ;  /* 0x0000000503037210 */ /* 0x000fe20007ffe0ff */
[----:B------:R-:W-:Y:S01]  /*0f90*/  IMAD R5, R7, c[0x0][0x204], R4 ;  /* 0x0000810007057a24 */ /* 0x000fe200078e0204 */
[----:B------:R-:W-:-:S03]  /*0fa0*/  FSEL R9, R9, RZ, P0 ;  /* 0x000000ff09097208 */ /* 0x000fc60000000000 */
[----:B------:R-:W-:-:S05]  /*0fb0*/  IMAD.WIDE.U32 R2, R7, c[0x0][0x200], R2 ;  /* 0x0000800007027a25 */ /* 0x000fca00078e0002 */
[----:B------:R-:W-:Y:S02]  /*0fc0*/  IADD3 R3, R3, R5, RZ ;  /* 0x0000000503037210 */ /* 0x000fe40007ffe0ff */
[----:B------:R-:W-:-:S04]  /*0fd0*/  LEA R4, P2, R2, c[0x0][0x1f0], 0x2 ;  /* 0x00007c0002047a11 */ /* 0x000fc800078410ff */
[----:B------:R-:W-:-:S05]  /*0fe0*/  LEA.HI.X R5, R2, c[0x0][0x1f4], R3, 0x2, P2 ;  /* 0x00007d0002057a11 */ /* 0x000fca00010f1403 */
[----:B------:R0:W-:Y:S04]  /*0ff0*/  STG.E [R4.64], R9 ;  /* 0x0000000904007986 */ /* 0x0001e8000c101906 */
.L_x_1233:
[----:B------:R-:W-:Y:S05]  /*1000*/  BSYNC B0 ;  /* 0x0000000000007941 */ /* 0x000fea0003800000 */
.L_x_1232:
[----:B------:R1:W-:Y:S04]  /*1010*/  STG.E.128 [R12.64], RZ ;  /* 0x000000ff0c007986 */ /* 0x0003e8000c101d06 */
[----:B------:R1:W-:Y:S04]  /*1020*/  STG.E.128 [R12.64+0x1000], RZ ;  /* 0x001000ff0c007986 */ /* 0x0003e8000c101d06 */
[----:B------:R1:W-:Y:S04]  /*1030*/  STG.E.128 [R12.64+0x2000], RZ ;  /* 0x002000ff0c007986 */ /* 0x0003e8000c101d06 */
[----:B------:R1:W-:Y:S04]  /*1040*/  STG.E.128 [R12.64+0x3000], RZ ;  /* 0x003000ff0c007986 */ /* 0x0003e8000c101d06 */
[----:B------:R1:W-:Y:S04]  /*1050*/  STG.E.128 [R12.64+0x4000], RZ ;  /* 0x004000ff0c007986 */ /* 0x0003e8000c101d06 */
[----:B------:R1:W-:Y:S01]  /*1060*/  STG.E.128 [R12.64+0x5000], RZ ;  /* 0x005000ff0c007986 */ /* 0x0003e2000c101d06 */
[----:B------:R-:W-:Y:S05]  /*1070*/  @P1 EXIT ;  /* 0x000000000000194d */ /* 0x000fea0003800000 */
[----:B------:R-:W-:Y:S01]  /*1080*/  HFMA2.MMA R3, -RZ, RZ, 0, 2.384185791015625e-07 ;  /* 0x00000004ff037435 */ /* 0x000fe200000001ff */
[----:B------:R-:W-:-:S04]  /*1090*/  IMAD R7, R0, c[0x0][0x230], R7 ;  /* 0x00008c0000077a24 */ /* 0x000fc800078e0207 */
[----:B------:R-:W-:-:S05]  /*10a0*/  IMAD R2, R7, c[0x0][0x170], R8 ;  /* 0x00005c0007027a24 */ /* 0x000fca00078e0208 */
[----:B------:R-:W-:-:S05]  /*10b0*/  IMAD.WIDE R2, R2, R3, c[0x0][0x238] ;  /* 0x00008e0002027625 */ /* 0x000fca00078e0203 */
[----:B------:R-:W-:Y:S01]  /*10c0*/  STG.E [R2.64], RZ ;  /* 0x000000ff02007986 */ /* 0x000fe2000c101906 */
[----:B------:R-:W-:Y:S05]  /*10d0*/  EXIT ;  /* 0x000000000000794d */ /* 0x000fea0003800000 */
.L_x_1234:
        /* <DEDUP_REMOVED lines=10> */
.L_x_1436:


//--------------------- .text._ZN7cutlass13device_kernelIN5flash19enable_sm80_to_sm89INS1_16FlashAttnBwdSm80INS1_25CollectiveMainloopBwdSm80ILi2ELi2EN4cute5tupleIJNS5_1CILi64EEENS7_ILi128EEENS7_ILi96EEEEEENS_6half_tEfNS_4arch4Sm80ELb1ELb0ELb1ELb1ELb0ELb0ELb0ELb0ELi2ELi2ELi4ELi2ELb0EEENS1_21CollectiveEpilogueBwdISB_SC_SE_Li256ELb1ELb0ELi2EEENS1_25SingleTileBwdLPTSchedulerILb1ELi128ELb0EEEEEEEEEvNT_6ParamsE --------------------------
	.section	.text._ZN7cutlass13device_kernelIN5flash19enable_sm80_to_sm89INS1_16FlashAttnBwdSm80INS1_25CollectiveMainloopBwdSm80ILi2ELi2EN4cute5tupleIJNS5_1CILi64EEENS7_ILi128EEENS7_ILi96EEEEEENS_6half_tEfNS_4arch4Sm80ELb1ELb0ELb1ELb1ELb0ELb0ELb0ELb0ELi2ELi2ELi4ELi2ELb0EEENS1_21CollectiveEpilogueBwdISB_SC_SE_Li256ELb1ELb0ELi2EEENS1_25SingleTileBwdLPTSchedulerILb1ELi128ELb0EEEEEEEEEvNT_6ParamsE,"ax",@progbits
	.sectioninfo	@"SHI_REGISTERS=251"
	.align	128
.text._ZN7cutlass13device_kernelIN5flash19enable_sm80_to_sm89INS1_16FlashAttnBwdSm80INS1_25CollectiveMainloopBwdSm80ILi2ELi2EN4cute5tupleIJNS5_1CILi64EEENS7_ILi128EEENS7_ILi96EEEEEENS_6half_tEfNS_4arch4Sm80ELb1ELb0ELb1ELb1ELb0ELb0ELb0ELb0ELi2ELi2ELi4ELi2ELb0EEENS1_21CollectiveEpilogueBwdISB_SC_SE_Li256ELb1ELb0ELi2EEENS1_25SingleTileBwdLPTSchedulerILb1ELi128ELb0EEEEEEEEEvNT_6ParamsE:
        .type           _ZN7cutlass13device_kernelIN5flash19enable_sm80_to_sm89INS1_16FlashAttnBwdSm80INS1_25CollectiveMainloopBwdSm80ILi2ELi2EN4cute5tupleIJNS5_1CILi64EEENS7_ILi128EEENS7_ILi96EEEEEENS_6half_tEfNS_4arch4Sm80ELb1ELb0ELb1ELb1ELb0ELb0ELb0ELb0ELi2ELi2ELi4ELi2ELb0EEENS1_21CollectiveEpilogueBwdISB_SC_SE_Li256ELb1ELb0ELi2EEENS1_25SingleTileBwdLPTSchedulerILb1ELi128ELb0EEEEEEEEEvNT_6ParamsE,@function
        .size           _ZN7cutlass13device_kernelIN5flash19enable_sm80_to_sm89INS1_16FlashAttnBwdSm80INS1_25CollectiveMainloopBwdSm80ILi2ELi2EN4cute5tupleIJNS5_1CILi64EEENS7_ILi128EEENS7_ILi96EEEEEENS_6half_tEfNS_4arch4Sm80ELb1ELb0ELb1ELb1ELb0ELb0ELb0ELb0ELi2ELi2ELi4ELi2ELb0EEENS1_21CollectiveEpilogueBwdISB_SC_SE_Li256ELb1ELb0ELi2EEENS1_25SingleTileBwdLPTSchedulerILb1ELi128ELb0EEEEEEEEEvNT_6ParamsE,(.L_x_1437 - _ZN7cutlass13device_kernelIN5flash19enable_sm80_to_sm89INS1_16FlashAttnBwdSm80INS1_25CollectiveMainloopBwdSm80ILi2ELi2EN4cute5tupleIJNS5_1CILi64EEENS7_ILi128EEENS7_ILi96EEEEEENS_6half_tEfNS_4arch4Sm80ELb1ELb0ELb1ELb1ELb0ELb0ELb0ELb0ELi2ELi2ELi4ELi2ELb0EEENS1_21CollectiveEpilogueBwdISB_SC_SE_Li256ELb1ELb0ELi2EEENS1_25SingleTileBwdLPTSchedulerILb1ELi128ELb0EEEEEEEEEvNT_6ParamsE)
        .other          _ZN7cutlass13device_kernelIN5flash19enable_sm80_to_sm89INS1_16FlashAttnBwdSm80INS1_25CollectiveMainloopBwdSm80ILi2ELi2EN4cute5tupleIJNS5_1CILi64EEENS7_ILi128EEENS7_ILi96EEEEEENS_6half_tEfNS_4arch4Sm80ELb1ELb0ELb1ELb1ELb0ELb0ELb0ELb0ELi2ELi2ELi4ELi2ELb0EEENS1_21CollectiveEpilogueBwdISB_SC_SE_Li256ELb1ELb0ELi2EEENS1_25SingleTileBwdLPTSchedulerILb1ELi128ELb0EEEEEEEEEvNT_6ParamsE,@"STO_CUDA_ENTRY STV_DEFAULT"
_ZN7cutlass13device_kernelIN5flash19enable_sm80_to_sm89INS1_16FlashAttnBwdSm80INS1_25CollectiveMainloopBwdSm80ILi2ELi2EN4cute5tupleIJNS5_1CILi64EEENS7_ILi128EEENS7_ILi96EEEEEENS_6half_tEfNS_4arch4Sm80ELb1ELb0ELb1ELb1ELb0ELb0ELb0ELb0ELi2ELi2ELi4ELi2ELb0EEENS1_21CollectiveEpilogueBwdISB_SC_SE_Li256ELb1ELb0ELi2EEENS1_25SingleTileBwdLPTSchedulerILb1ELi128ELb0EEEEEEEEEvNT_6ParamsE:
[----:B------:R-:W-:Y:S02]  /*0000*/  MOV R1, c[0x0][0x28] ;  /* 0x00000a0000017a02 */ /* 0x000fe40000000f00 */
[----:B------:R-:W1:Y:S01]  /*0010*/  S2R R2, SR_TID.X ;  /* 0x0000000000027919 */ /* 0x000e620000002100 */
[----:B------:R-:W2:Y:S01]  /*0020*/  S2UR UR4, SR_CTAID.X ;  /* 0x00000000000479c3 */ /* 0x000ea20000002500 */
[----:B------:R-:W-:Y:S01]  /*0030*/  ULDC.64 UR14, c[0x0][0x118] ;  /* 0x00004600000e7ab9 */ /* 0x000fe20000000a00 */
        /* <DEDUP_REMOVED lines=26> */
.L_x_1236:
        /* <DEDUP_REMOVED lines=8> */
.L_x_1237:
        /* <DEDUP_REMOVED lines=22> */
.L_x_1238:
        /* <DEDUP_REMOVED lines=14> */
.L_x_1240:
[----:B------:R-:W-:Y:S02]  /*04a0*/  ULDC UR5, c[0x0][0x3d4] ;  /* 0x0000f50000057ab9 */ /* 0x000fe40000000800 */
.L_x_1239:
[----:B------:R-:W-:-:S04]  /*04b0*/  UIADD3 UR5, UR5, 0x7f, URZ ;  /* 0x0000007f05057890 */ /* 0x000fc8000fffe03f */
[----:B------:R-:W-:-:S04]  /*04c0*/  USHF.R.S32.HI UR4, URZ, 0x1f, UR5 ;  /* 0x0000001f3f047899 */ /* 0x000fc80008011405 */
[----:B------:R-:W-:-:S04]  /*04d0*/  ULEA.HI UR4, UR4, UR5, URZ, 0x7 ;  /* 0x0000000504047291 */ /* 0x000fc8000f8f383f */
[----:B------:R-:W-:-:S04]  /*04e0*/  USHF.R.S32.HI UR4, URZ, 0x7, UR4 ;  /* 0x000000073f047899 */ /* 0x000fc80008011404 */
[----:B------:R-:W-:-:S04]  /*04f0*/  UISETP.GE.AND UP0, UPT, UR13, UR4, UPT ;  /* 0x000000040d00728c */ /* 0x000fc8000bf06270 */
[----:B------:R-:W-:Y:S01]  /*0500*/  USEL UR11, UR11, 0xffffffff, !UP0 ;  /* 0xffffffff0b0b7887 */ /* 0x000fe2000c000000 */
[----:B------:R-:W-:Y:S05]  /*0510*/  BRA `(.L_x_1241) ;  /* 0x0000049000007947 */ /* 0x000fea0003800000 */
.L_x_1235:
        /* <DEDUP_REMOVED lines=22> */
.L_x_1242:
        /* <DEDUP_REMOVED lines=8> */
.L_x_1243:
        /* <DEDUP_REMOVED lines=22> */
.L_x_1244:
        /* <DEDUP_REMOVED lines=14> */
.L_x_1246:
[----:B------:R-:W-:Y:S02]  /*0940*/  ULDC UR5, c[0x0][0x3d4] ;  /* 0x0000f50000057ab9 */ /* 0x000fe40000000800 */
.L_x_1245:
[----:B------:R-:W-:-:S04]  /*0950*/  UIADD3 UR5, UR5, 0x7f, URZ ;  /* 0x0000007f05057890 */ /* 0x000fc8000fffe03f */
[----:B------:R-:W-:-:S04]  /*0960*/  USHF.R.S32.HI UR4, URZ, 0x1f, UR5 ;  /* 0x0000001f3f047899 */ /* 0x000fc80008011405 */
[----:B------:R-:W-:-:S04]  /*0970*/  ULEA.HI UR4, UR4, UR5, URZ, 0x7 ;  /* 0x0000000504047291 */ /* 0x000fc8000f8f383f */
[----:B------:R-:W-:-:S04]  /*0980*/  USHF.R.S32.HI UR4, URZ, 0x7, UR4 ;  /* 0x000000073f047899 */ /* 0x000fc80008011404 */
[----:B------:R-:W-:-:S04]  /*0990*/  UISETP.GE.AND UP0, UPT, UR13, UR4, UPT ;  /* 0x000000040d00728c */ /* 0x000fc8000bf06270 */
[----:B------:R-:W-:-:S06]  /*09a0*/  USEL UR11, UR11, 0xffffffff, !UP0 ;  /* 0xffffffff0b0b7887 */ /* 0x000fcc000c000000 */
.L_x_1241:
        /* <DEDUP_REMOVED lines=23> */
[----:B------:R-:W3:Y:S01]  /*0b20*/  @P0 LDG.E R4, [R10.64] ;  /* 0x0000000e0a040981 */ /* 0x000ee2000c1e1900 */
[----:B------:R-:W-:Y:S01]  /*0b30*/  IMAD.MOV.U32 R5, RZ, RZ, RZ ;  /* 0x000000ffff057224 */ /* 0x000fe200078e00ff */
[----:B------:R-:W-:-:S03]  /*0b40*/  UISETP.NE.AND.EX UP1, UPT, URZ, UR5, UPT, UP1 ;  /* 0x000000053f00728c */ /* 0x000fc6000bf25310 */
[----:B------:R-:W-:Y:S01]  /*0b50*/  ULDC.64 UR4, c[0x0][0x2d0] ;  /* 0x0000b40000047ab9 */ /* 0x000fe20000000a00 */
[----:B------:R1:W5:Y:S01]  /*0b60*/  @P2 LDG.E R3, [R8.64] ;  /* 0x0000000e08032981 */ /* 0x000362000c1e1900 */
[----:B------:R-:W-:Y:S01]  /*0b70*/  UIMAD.WIDE UR4, UR11, UR6, UR4 ;  /* 0x000000060b0472a5 */ /* 0x000fe2000f8e0204 */
[----:B------:R-:W-:-:S05]  /*0b80*/  PLOP3.LUT P1, PT, PT, PT, UP1, 0x80, 0x0 ;  /* 0x000000000000781c */ /* 0x000fca0003f2f018 */
[----:B------:R-:W-:Y:S01]  /*0b90*/  MOV R6, UR4 ;  /* 0x0000000400067c02 */ /* 0x000fe20008000f00 */
[----:B------:R-:W-:-:S07]  /*0ba0*/  IMAD.U32 R7, RZ, RZ, UR5 ;  /* 0x00000005ff077e24 */ /* 0x000fce000f8e00ff */
[----:B------:R1:W5:Y:S01]  /*0bb0*/  @P1 LDG.E R5, [R6.64] ;  /* 0x0000000e06051981 */ /* 0x000362000c1e1900 */
[----:B------:R-:W-:Y:S02]  /*0bc0*/  ULDC UR10, c[0x0][0x168] ;  /* 0x00005a00000a7ab9 */ /* 0x000fe40000000800 */
[----:B------:R-:W-:Y:S02]  /*0bd0*/  UMOV UR7, URZ ;  /* 0x0000003f00077c82 */ /* 0x000fe40008000000 */
[----:B------:R-:W-:Y:S01]  /*0be0*/  ULDC UR9, c[0x0][0x198] ;  /* 0x0000660000097ab9 */ /* 0x000fe20000000800 */
[----:B--2---:R-:W2:Y:S02]  /*0bf0*/  @P2 R2UR UR5, R0 ;  /* 0x00000000000523c2 */ /* 0x004ea400000e0000 */
[----:B--2---:R-:W-:-:S04]  /*0c00*/  @UP2 ULEA UR5, UR11, UR5, 0x6 ;  /* 0x000000050b052291 */ /* 0x004fc8000f8e303f */
[----:B------:R-:W-:-:S04]  /*0c10*/  @UP2 USHF.R.S32.HI UR4, URZ, 0x1f, UR5 ;  /* 0x0000001f3f042899 */ /* 0x000fc80008011405 */
[----:B------:R-:W-:Y:S01]  /*0c20*/  @UP2 ULEA.HI UR4, UR4, UR5, URZ, 0x6 ;  /* 0x0000000504042291 */ /* 0x000fe2000f8f303f */
[----:B---3--:R1:W2:Y:S03]  /*0c30*/  @P0 R2UR UR10, R4 ;  /* 0x00000000040a03c2 */ /* 0x0082a600000e0000 */
[----:B------:R-:W-:Y:S01]  /*0c40*/  @UP2 ULOP3.LUT UR7, UR4, 0xffffffc0, URZ, 0xc0, !UPT ;  /* 0xffffffc004072892 */ /* 0x000fe2000f8ec03f */
[----:B------:R-:W-:Y:S06]  /*0c50*/  @P0 BRA `(.L_x_1247) ;  /* 0x0000006000000947 */ /* 0x000fec0003800000 */
[----:B------:R-:W-:Y:S05]  /*0c60*/  @!P2 BRA `(.L_x_1247) ;  /* 0x000000500000a947 */ /* 0x000fea0003800000 */
[----:B------:R-:W3:Y:S04]  /*0c70*/  LDG.E R0, [R8.64] ;  /* 0x0000000e08007981 */ /* 0x000ee8000c1e1900 */
[----:B-1----:R-:W4:Y:S01]  /*0c80*/  LDG.E R4, [R8.64+0x4] ;  /* 0x0000040e08047981 */ /* 0x002f22000c1e1900 */
[----:B--23--:R-:W1:Y:S08]  /*0c90*/  R2UR UR10, R0 ;  /* 0x00000000000a73c2 */ /* 0x00ce7000000e0000 */
[----:B----4-:R-:W1:Y:S02]  /*0ca0*/  R2UR UR4, R4 ;  /* 0x00000000040473c2 */ /* 0x010e6400000e0000 */
[----:B-1----:R-:W-:-:S06]  /*0cb0*/  UIADD3 UR10, -UR10, UR4, URZ ;  /* 0x000000040a0a7290 */ /* 0x002fcc000fffe13f */
.L_x_1247:
[----:B------:R-:W-:-:S04]  /*0cc0*/  ISETP.NE.U32.AND P0, PT, RZ, c[0x0][0x2e0], PT ;  /* 0x0000b800ff007a0c */ /* 0x000fc80003f05070 */
[----:B------:R-:W-:-:S13]  /*0cd0*/  ISETP.NE.AND.EX P0, PT, RZ, c[0x0][0x2e4], PT, P0 ;  /* 0x0000b900ff007a0c */ /* 0x000fda0003f05300 */
[----:B------:R-:W-:Y:S05]  /*0ce0*/  @!P0 BRA `(.L_x_1248) ;  /* 0x0000007000008947 */ /* 0x000fea0003800000 */
[----:B------:R-:W-:Y:S02]  /*0cf0*/  ULDC.64 UR4, c[0x0][0x2e0] ;  /* 0x0000b80000047ab9 */ /* 0x000fe40000000a00 */
[----:B------:R-:W-:-:S06]  /*0d00*/  UIMAD.WIDE UR4, UR11, UR6, UR4 ;  /* 0x000000060b0472a5 */ /* 0x000fcc000f8e0204 */
[----:B-1----:R-:W-:Y:S02]  /*0d10*/  MOV R6, UR4 ;  /* 0x0000000400067c02 */ /* 0x002fe40008000f00 */
[----:B------:R-:W-:-:S05]  /*0d20*/  MOV R7, UR5 ;  /* 0x0000000500077c02 */ /* 0x000fca0008000f00 */
[----:B------:R-:W3:Y:S02]  /*0d30*/  LDG.E R6, [R6.64] ;  /* 0x0000000e06067981 */ /* 0x000ee4000c1e1900 */
[----:B---3--:R1:W3:Y:S01]  /*0d40*/  R2UR UR9, R6 ;  /* 0x00000000060973c2 */ /* 0x0082e200000e0000 */
[----:B------:R-:W-:Y:S05]  /*0d50*/  BRA `(.L_x_1249) ;  /* 0x0000006000007947 */ /* 0x000fea0003800000 */
.L_x_1248:
[----:B------:R-:W-:Y:S05]  /*0d60*/  @!P1 BRA `(.L_x_1249) ;  /* 0x0000005000009947 */ /* 0x000fea0003800000 */
[----:B------:R-:W3:Y:S04]  /*0d70*/  LDG.E R0, [R6.64] ;  /* 0x0000000e06007981 */ /* 0x000ee8000c1e1900 */
[----:B-1----:R-:W4:Y:S01]  /*0d80*/  LDG.E R4, [R6.64+0x4] ;  /* 0x0000040e06047981 */ /* 0x002f22000c1e1900 */
[----:B---3--:R-:W1:Y:S08]  /*0d90*/  R2UR UR9, R0 ;  /* 0x00000000000973c2 */ /* 0x008e7000000e0000 */
[----:B----4-:R-:W1:Y:S02]  /*0da0*/  R2UR UR4, R4 ;  /* 0x00000000040473c2 */ /* 0x010e6400000e0000 */
[----:B-1----:R-:W-:-:S06]  /*0db0*/  UIADD3 UR9, -UR9, UR4, URZ ;  /* 0x0000000409097290 */ /* 0x002fcc000fffe13f */
.L_x_1249:
[----:B------:R-:W-:Y:S01]  /*0dc0*/  USHF.L.U32 UR16, UR13, 0x7, URZ ;  /* 0x000000070d107899 */ /* 0x000fe2000800063f */
[----:B------:R-:W-:Y:S01]  /*0dd0*/  PLOP3.LUT P1, PT, PT, PT, PT, 0x80, 0x0 ;  /* 0x000000000000781c */ /* 0x000fe20003f2f070 */
[----:B------:R-:W-:Y:S01]  /*0de0*/  ULDC UR4, c[0x0][0x2a4] ;  /* 0x0000a90000047ab9 */ /* 0x000fe20000000800 */
[----:B------:R-:W-:Y:S01]  /*0df0*/  CS2R R126, SRZ ;  /* 0x00000000007e7805 */ /* 0x000fe2000001ff00 */
[----:B--23--:R-:W-:Y:S01]  /*0e00*/  UIADD3 UR6, UR16, UR10, -UR9 ;  /* 0x0000000a10067290 */ /* 0x00cfe2000fffe809 */
        /* <DEDUP_REMOVED lines=61> */
[--C-:B------:R-:W-:Y:S01]  /*11e0*/  SHF.R.S32.HI R23, RZ, 0x1f, R2.reuse ;  /* 0x0000001fff177819 */ /* 0x100fe20000011402 */
[----:B------:R-:W-:Y:S01]  /*11f0*/  USHF.R.S32.HI UR21, URZ, 0x1f, UR12 ;  /* 0x0000001f3f157899 */ /* 0x000fe2000801140c */
[C---:B------:R-:W-:Y:S01]  /*1200*/  IMAD.SHL.U32 R191, R2.reuse, 0x4, RZ ;  /* 0x0000000402bf7824 */ /* 0x040fe200078e00ff */
[----:B------:R-:W-:Y:S01]  /*1210*/  UISETP.NE.AND UP0, UPT, UR4, 0x1, UPT ;  /* 0x000000010400788c */ /* 0x000fe2000bf05270 */
[-C--:B------:R-:W-:Y:S01]  /*1220*/  LEA.HI R17, R23, R2.reuse, RZ, 0x2 ;  /* 0x0000000217117211 */ /* 0x080fe200078f10ff */
[----:B------:R-:W-:Y:S01]  /*1230*/  UIMAD.WIDE.U32 UR22, UR12, UR5, URZ ;  /* 0x000000050c1672a5 */ /* 0x000fe2000f8e003f */
[----:B-1----:R-:W-:Y:S01]  /*1240*/  SHF.R.S32.HI R7, RZ, 0x1f, R2 ;  /* 0x0000001fff077819 */ /* 0x002fe20000011402 */
[----:B------:R-:W-:Y:S01]  /*1250*/  UIMAD UR17, UR7, 0x60, URZ ;  /* 0x00000060071178a4 */ /* 0x000fe2000f8e023f */
[----:B------:R-:W-:Y:S01]  /*1260*/  IADD3 R8, P1, R191, UR7, RZ ;  /* 0x00000007bf087c10 */ /* 0x000fe2000ff3e0ff */
[----:B------:R-:W-:Y:S01]  /*1270*/  ULDC.64 UR4, c[0x0][0x270] ;  /* 0x00009c0000047ab9 */ /* 0x000fe20000000a00 */
[----:B------:R-:W-:Y:S01]  /*1280*/  SHF.R.S32.HI R192, RZ, 0x2, R17 ;  /* 0x00000002ffc07819 */ /* 0x000fe20000011411 */
[----:B------:R-:W-:Y:S01]  /*1290*/  UIMAD UR4, UR21, UR4, URZ ;  /* 0x00000004150472a4 */ /* 0x000fe2000f8e023f */
[----:B------:R-:W-:Y:S01]  /*12a0*/  IMAD.U32 R206, RZ, RZ, UR12 ;  /* 0x0000000cffce7e24 */ /* 0x000fe2000f8e00ff */
[----:B------:R-:W-:Y:S01]  /*12b0*/  IADD3 R6, P0, R2, UR17, RZ ;  /* 0x0000001102067c10 */ /* 0x000fe2000ff1e0ff */
[----:B------:R-:W-:Y:S01]  /*12c0*/  IMAD.U32 R0, RZ, RZ, UR17 ;  /* 0x00000011ff007e24 */ /* 0x000fe2000f8e00ff */
[----:B------:R-:W-:Y:S01]  /*12d0*/  UIMAD UR17, UR12, UR5, UR4 ;  /* 0x000000050c1172a4 */ /* 0x000fe2000f8e0204 */
[----:B------:R-:W-:Y:S01]  /*12e0*/  SHF.R.S32.HI R4, RZ, 0x1f, R192 ;  /* 0x0000001fff047819 */ /* 0x000fe200000114c0 */
[----:B------:R-:W-:Y:S01]  /*12f0*/  USHF.R.S32.HI UR6, URZ, 0x1f, UR7 ;  /* 0x0000001f3f067899 */ /* 0x000fe20008011407 */
[----:B------:R-:W-:Y:S01]  /*1300*/  IMAD.U32 R194, RZ, RZ, UR12 ;  /* 0x0000000cffc27e24 */ /* 0x000fe2000f8e00ff */
[----:B------:R-:W-:Y:S01]  /*1310*/  ULDC.64 UR4, c[0x0][0x288] ;  /* 0x0000a20000047ab9 */ /* 0x000fe20000000a00 */
[----:B------:R-:W-:Y:S01]  /*1320*/  LEA.HI.X.SX32 R7, R0, R7, 0x1, P0 ;  /* 0x0000000700077211 */ /* 0x000fe200000f0eff */
[----:B------:R-:W-:Y:S01]  /*1330*/  UIMAD UR4, UR21, UR4, URZ ;  /* 0x00000004150472a4 */ /* 0x000fe2000f8e023f */
[----:B------:R-:W-:Y:S01]  /*1340*/  LEA.HI R24, R23, R2, RZ, 0x3 ;  /* 0x0000000217187211 */ /* 0x000fe200078f18ff */
[----:B------:R-:W-:Y:S01]  /*1350*/  UMOV UR24, UR12 ;  /* 0x0000000c00187c82 */ /* 0x000fe20008000000 */
[----:B------:R-:W-:Y:S01]  /*1360*/  LEA.HI.X.SX32 R9, R191, UR6, 0x1, P1 ;  /* 0x00000006bf097c11 */ /* 0x000fe200088f0eff */
[----:B------:R-:W-:Y:S01]  /*1370*/  UIMAD UR20, UR12, UR5, UR4 ;  /* 0x000000050c1472a4 */ /* 0x000fe2000f8e0204 */
[----:B-----5:R-:W-:Y:S01]  /*1380*/  IADD3 R31, P1, R192, R3, RZ ;  /* 0x00000003c01f7210 */ /* 0x020fe20007f3e0ff */
[----:B------:R-:W-:Y:S01]  /*1390*/  IMAD.WIDE.U32 R194, R194, c[0x0][0x238], R6 ;  /* 0x00008e00c2c27a25 */ /* 0x000fe200078e0006 */
[----:B------:R-:W-:Y:S01]  /*13a0*/  ULDC.64 UR4, c[0x0][0x238] ;  /* 0x00008e0000047ab9 */ /* 0x000fe20000000a00 */
[----:B------:R-:W-:Y:S01]  /*13b0*/  IADD3 R6, P0, R192, R5, RZ ;  /* 0x00000005c0067210 */ /* 0x000fe20007f1e0ff */
[----:B------:R-:W-:Y:S01]  /*13c0*/  UIMAD UR4, UR21, UR4, URZ ;  /* 0x00000004150472a4 */ /* 0x000fe2000f8e023f */
[-C--:B------:R-:W-:Y:S01]  /*13d0*/  LEA.HI.X.SX32 R0, R3, R4.reuse, 0x1, P1 ;  /* 0x0000000403007211 */ /* 0x080fe200008f0eff */
[----:B------:R-:W-:Y:S01]  /*13e0*/  IMAD.WIDE.U32 R206, R206, c[0x0][0x270], R8 ;  /* 0x00009c00cece7a25 */ /* 0x000fe200078e0008 */
[----:B------:R-:W-:Y:S01]  /*13f0*/  LOP3.LUT R3, R17, 0xfffffffc, RZ, 0xc0, !PT ;  /* 0xfffffffc11037812 */ /* 0x000fe200078ec0ff */
[----:B------:R-:W-:Y:S01]  /*1400*/  UIMAD UR18, UR12, UR5, UR4 ;  /* 0x000000050c1272a4 */ /* 0x000fe2000f8e0204 */
[----:B------:R-:W-:Y:S01]  /*1410*/  LEA.HI.X.SX32 R7, R5, R4, 0x1, P0 ;  /* 0x0000000405077211 */ /* 0x000fe200000f0eff */
[----:B------:R-:W-:Y:S01]  /*1420*/  ULDC.64 UR6, c[0x0][0x1e0] ;  /* 0x0000780000067ab9 */ /* 0x000fe20000000a00 */
[----:B------:R-:W-:Y:S01]  /*1430*/  IADD3 R207, R207, UR17, RZ ;  /* 0x00000011cfcf7c10 */ /* 0x000fe2000fffe0ff */
[----:B------:R-:W-:Y:S01]  /*1440*/  ULDC UR4, c[0x0][0x250] ;  /* 0x0000940000047ab9 */ /* 0x000fe20000000800 */
[----:B------:R-:W-:Y:S01]  /*1450*/  IMAD.IADD R34, R2, 0x1, -R3 ;  /* 0x0000000102227824 */ /* 0x000fe200078e0a03 */
[----:B------:R-:W-:Y:S01]  /*1460*/  @UP0 USHF.R.U32.HI UR24, URZ, UR4, UR23 ;  /* 0x000000043f180299 */ /* 0x000fe20008011617 */
[----:B------:R-:W-:Y:S01]  /*1470*/  IMAD.SHL.U32 R3, R24, 0x8, RZ ;  /* 0x0000000818037824 */ /* 0x000fe200078e00ff */
[----:B------:R-:W-:Y:S01]  /*1480*/  IADD3 R195, R195, UR18, RZ ;  /* 0x00000012c3c37c10 */ /* 0x000fe2000fffe0ff */
[----:B------:R-:W-:Y:S01]  /*1490*/  IMAD.SHL.U32 R14, R34, 0x8, RZ ;  /* 0x00000008220e7824 */ /* 0x000fe200078e00ff */
[----:B------:R-:W-:Y:S01]  /*14a0*/  USHF.R.S32.HI UR17, URZ, 0x1f, UR24 ;  /* 0x0000001f3f117899 */ /* 0x000fe20008011418 */
[----:B------:R-:W-:Y:S01]  /*14b0*/  IMAD.U32 R200, RZ, RZ, UR12 ;  /* 0x0000000cffc87e24 */ /* 0x000fe2000f8e00ff */
[----:B------:R-:W-:Y:S01]  /*14c0*/  ULDC.64 UR4, c[0x0][0x1b0] ;  /* 0x00006c0000047ab9 */ /* 0x000fe20000000a00 */
[----:B------:R-:W-:Y:S01]  /*14d0*/  IMAD.U32 R5, RZ, RZ, UR24 ;  /* 0x00000018ff057e24 */ /* 0x000fe2000f8e00ff */
[----:B------:R-:W-:Y:S01]  /*14e0*/  UIMAD UR6, UR17, UR6, URZ ;  /* 0x00000006110672a4 */ /* 0x000fe2000f8e023f */
[--C-:B------:R-:W-:Y:S01]  /*14f0*/  SHF.R.S32.HI R15, RZ, 0x1f, R14.reuse ;  /* 0x0000001fff0f7819 */ /* 0x100fe2000001140e */
[----:B------:R-:W-:Y:S01]  /*1500*/  UIMAD UR4, UR17, UR4, URZ ;  /* 0x00000004110472a4 */ /* 0x000fe2000f8e023f */
[----:B------:R-:W-:Y:S01]  /*1510*/  IMAD.U32 R18, RZ, RZ, UR13 ;  /* 0x0000000dff127e24 */ /* 0x000fe2000f8e00ff */
[----:B------:R-:W-:Y:S01]  /*1520*/  UIMAD UR6, UR24, UR7, UR6 ;  /* 0x00000007180672a4 */ /* 0x000fe2000f8e0206 */
[----:B------:R-:W-:Y:S01]  /*1530*/  LOP3.LUT R3, R3, 0xc0, RZ, 0xc0, !PT ;  /* 0x000000c003037812 */ /* 0x000fe200078ec0ff */
[----:B------:R-:W-:Y:S01]  /*1540*/  IMAD.WIDE.U32 R10, R5, c[0x0][0x1e0], R14 ;  /* 0x00007800050a7a25 */ /* 0x000fe200078e000e */
[----:B------:R-:W-:Y:S01]  /*1550*/  USHF.R.S32.HI UR17, URZ, 0x1f, UR11 ;  /* 0x0000001f3f117899 */ /* 0x000fe2000801140b */
[----:B------:R-:W-:Y:S01]  /*1560*/  IADD3 R188, R14, 0x40, RZ ;  /* 0x000000400ebc7810 */ /* 0x000fe20007ffe0ff */
[----:B------:R-:W-:Y:S01]  /*1570*/  USEL UR7, UR11, URZ, !UP1 ;  /* 0x0000003f0b077287 */ /* 0x000fe2000c800000 */
[----:B------:R-:W-:Y:S01]  /*1580*/  IMAD.WIDE.U32 R200, R200, c[0x0][0x288], R8 ;  /* 0x0000a200c8c87a25 */ /* 0x000fe200078e0008 */
[----:B------:R-:W-:Y:S01]  /*1590*/  IADD3 R11, R11, UR6, RZ ;  /* 0x000000060b0b7c10 */ /* 0x000fe2000fffe0ff */
[----:B------:R-:W-:Y:S01]  /*15a0*/  USEL UR6, UR17, URZ, !UP1 ;  /* 0x0000003f11067287 */ /* 0x000fe2000c800000 */
[----:B------:R-:W-:Y:S01]  /*15b0*/  LEA.HI R9, R23, R2, RZ, 0x4 ;  /* 0x0000000217097211 */ /* 0x000fe200078f20ff */
[----:B------:R-:W-:Y:S01]  /*15c0*/  UIMAD UR18, UR24, UR5, UR4 ;  /* 0x00000005181272a4 */ /* 0x000fe2000f8e0204 */
[----:B------:R-:W-:Y:S01]  /*15d0*/  IMAD.WIDE.U32 R20, R5, c[0x0][0x1b0], R14 ;  /* 0x00006c0005147a25 */ /* 0x000fe200078e000e */
[----:B------:R-:W-:Y:S01]  /*15e0*/  LOP3.LUT R4, R3, 0x18, R14, 0xf8, !PT ;  /* 0x0000001803047812 */ /* 0x000fe200078ef80e */
[----:B------:R-:W-:Y:S01]  /*15f0*/  ULDC.64 UR4, c[0x0][0x1e8] ;  /* 0x00007a0000047ab9 */ /* 0x000fe20000000a00 */
[----:B------:R-:W-:Y:S01]  /*1600*/  SHF.R.S32.HI R8, RZ, 0x4, R9 ;  /* 0x00000004ff087819 */ /* 0x000fe20000011409 */
[----:B------:R-:W-:Y:S01]  /*1610*/  IMAD.WIDE R18, R18, 0x80, R6 ;  /* 0x0000008012127825 */ /* 0x000fe200078e0206 */
[----:B------:R-:W-:Y:S01]  /*1620*/  UIMAD UR4, UR6, UR4, URZ ;  /* 0x00000004060472a4 */ /* 0x000fe2000f8e023f */
[----:B------:R-:W-:Y:S01]  /*1630*/  SHF.R.U32.HI R7, RZ, 0x3, R3 ;  /* 0x00000003ff077819 */ /* 0x000fe20000011603 */
[----:B------:R-:W-:Y:S01]  /*1640*/  UIADD3 UR16, -UR16, UR9, URZ ;  /* 0x0000000910107290 */ /* 0x000fe2000fffe13f */
[----:B------:R-:W-:Y:S01]  /*1650*/  IMAD.U32 R26, RZ, RZ, UR7 ;  /* 0x00000007ff1a7e24 */ /* 0x000fe2000f8e00ff */
[----:B------:R-:W-:Y:S01]  /*1660*/  IADD3 R201, R201, UR20, RZ ;  /* 0x00000014c9c97c10 */ /* 0x000fe2000fffe0ff */
[----:B------:R-:W-:Y:S01]  /*1670*/  UIMAD UR20, UR7, UR5, UR4 ;  /* 0x00000005071472a4 */ /* 0x000fe2000f8e0204 */
[----:B------:R-:W-:Y:S01]  /*1680*/  IADD3 R5, R21, UR18, RZ ;  /* 0x0000001215057c10 */ /* 0x000fe2000fffe0ff */
[----:B------:R-:W-:Y:S01]  /*1690*/  IMAD.WIDE.U32 R10, R26, c[0x0][0x1e8], R10 ;  /* 0x00007a001a0a7a25 */ /* 0x000fe200078e000a */
[----:B------:R-:W-:Y:S01]  /*16a0*/  LEA.HI R21, R17, R192, RZ, 0x1 ;  /* 0x000000c011157211 */ /* 0x000fe200078f08ff */
[----:B------:R-:W-:Y:S01]  /*16b0*/  ULDC.64 UR4, c[0x0][0x1b8] ;  /* 0x00006e0000047ab9 */ /* 0x000fe20000000a00 */
[----:B------:R-:W-:Y:S01]  /*16c0*/  LOP3.LUT R7, R4, R7, RZ, 0x3c, !PT ;  /* 0x0000000704077212 */ /* 0x000fe200078e3cff */
[----:B------:R-:W-:Y:S01]  /*16d0*/  IMAD.MOV.U32 R4, RZ, RZ, R20 ;  /* 0x000000ffff047224 */ /* 0x000fe200078e0014 */
[----:B------:R-:W-:Y:S01]  /*16e0*/  LEA.HI R13, R9, R8, RZ, 0x1 ;  /* 0x00000008090d7211 */ /* 0x000fe200078f08ff */
[----:B------:R-:W-:Y:S01]  /*16f0*/  UIMAD UR4, UR6, UR4, URZ ;  /* 0x00000004060472a4 */ /* 0x000fe2000f8e023f */
[----:B------:R-:W-:Y:S01]  /*1700*/  LEA.HI R3, R23, R2, RZ, 0x5 ;  /* 0x0000000217037211 */ /* 0x000fe200078f28ff */
[----:B------:R-:W-:Y:S01]  /*1710*/  IMAD.WIDE.U32 R26, R26, c[0x0][0x1b8], R4 ;  /* 0x00006e001a1a7a25 */ /* 0x000fe200078e0004 */
[----:B------:R-:W-:Y:S01]  /*1720*/  LOP3.LUT R21, R21, 0x7fffffe, RZ, 0xc0, !PT ;  /* 0x07fffffe15157812 */ /* 0x000fe200078ec0ff */
[----:B------:R-:W-:Y:S01]  /*1730*/  UIMAD UR4, UR7, UR5, UR4 ;  /* 0x00000005070472a4 */ /* 0x000fe2000f8e0204 */
[----:B------:R-:W-:Y:S01]  /*1740*/  IADD3 R11, R11, UR20, RZ ;  /* 0x000000140b0b7c10 */ /* 0x000fe2000fffe0ff */
[----:B------:R-:W-:Y:S01]  /*1750*/  IMAD R5, R19, c[0x0][0x1d8], RZ ;  /* 0x0000760013057a24 */ /* 0x000fe200078e02ff */
[----:B------:R-:W-:Y:S01]  /*1760*/  LOP3.LUT R13, R13, 0xfffffffe, RZ, 0xc0, !PT ;  /* 0xfffffffe0d0d7812 */ /* 0x000fe200078ec0ff */
[----:B------:R-:W-:Y:S01]  /*1770*/  IMAD.IADD R21, R192, 0x1, -R21 ;  /* 0x00000001c0157824 */ /* 0x000fe200078e0a15 */
[----:B------:R-:W-:Y:S01]  /*1780*/  SHF.R.S32.HI R12, RZ, 0x5, R3 ;  /* 0x00000005ff0c7819 */ /* 0x000fe20000011403 */
[----:B------:R-:W-:Y:S01]  /*1790*/  IMAD R5, R18, c[0x0][0x1dc], R5 ;  /* 0x0000770012057a24 */ /* 0x000fe200078e0205 */
[----:B------:R-:W-:Y:S01]  /*17a0*/  ISETP.GE.AND P3, PT, R14, c[0x0][0x1cc], PT ;  /* 0x000073000e007a0c */ /* 0x000fe20003f66270 */
[----:B------:R-:W-:Y:S01]  /*17b0*/  IMAD.WIDE.U32 R10, R18, c[0x0][0x1d8], R10 ;  /* 0x00007600120a7a25 */ /* 0x000fe200078e000a */
[----:B------:R-:W-:Y:S01]  /*17c0*/  ISETP.GE.AND P1, PT, R188, c[0x0][0x1cc], PT ;  /* 0x00007300bc007a0c */ /* 0x000fe20003f26270 */
[----:B------:R-:W-:Y:S01]  /*17d0*/  ULDC.64 UR6, c[0x0][0x180] ;  /* 0x0000600000067ab9 */ /* 0x000fe20000000a00 */
[----:B------:R-:W-:Y:S01]  /*17e0*/  IADD3 R27, R27, UR4, RZ ;  /* 0x000000041b1b7c10 */ /* 0x000fe2000fffe0ff */
[----:B------:R-:W-:Y:S01]  /*17f0*/  IMAD.IADD R13, R8, 0x1, -R13 ;  /* 0x00000001080d7824 */ /* 0x000fe200078e0a0d */
[----:B------:R-:W-:Y:S01]  /*1800*/  LEA R32, P0, R10, c[0x0][0x1c0], 0x1 ;  /* 0x000070000a207a11 */ /* 0x000fe200078008ff */
[----:B------:R-:W-:Y:S01]  /*1810*/  IMAD R8, R12, 0x8, R21 ;  /* 0x000000080c087824 */ /* 0x000fe200078e0215 */
[----:B------:R-:W-:Y:S01]  /*1820*/  LOP3.LUT R9, R9, 0xfffffff0, RZ, 0xc0, !PT ;  /* 0xfffffff009097812 */ /* 0x000fe200078ec0ff */
[----:B------:R-:W-:Y:S01]  /*1830*/  IMAD.IADD R5, R11, 0x1, R5 ;  /* 0x000000010b057824 */ /* 0x000fe200078e0205 */
[----:B------:R-:W-:Y:S01]  /*1840*/  IADD3 R11, -R192, UR16, RZ ;  /* 0x00000010c00b7c10 */ /* 0x000fe2000fffe1ff */
[----:B------:R-:W-:Y:S01]  /*1850*/  IMAD.U32 R8, R8, 0x20, R7 ;  /* 0x0000002008087824 */ /* 0x000fe200078e0007 */
[----:B------:R-:W-:Y:S01]  /*1860*/  USEL UR17, UR17, URZ, !UP2 ;  /* 0x0000003f11117287 */ /* 0x000fe2000d000000 */
[----:B------:R-:W-:Y:S01]  /*1870*/  IMAD.MOV.U32 R7, RZ, RZ, c[0x0][0x1d8] ;  /* 0x00007600ff077624 */ /* 0x000fe200078e00ff */
[----:B------:R-:W-:Y:S01]  /*1880*/  LEA.HI.X R33, R10, c[0x0][0x1c4], R5, 0x1, P0 ;  /* 0x000071000a217a11 */ /* 0x000fe200000f0c05 */
[----:B------:R-:W-:Y:S01]  /*1890*/  IMAD.MOV.U32 R6, RZ, RZ, c[0x0][0x1dc] ;  /* 0x00007700ff067624 */ /* 0x000fe200078e00ff */
[----:B------:R-:W-:Y:S01]  /*18a0*/  IADD3 R10, R14, 0x20, RZ ;  /* 0x000000200e0a7810 */ /* 0x000fe20007ffe0ff */
[----:B------:R-:W-:Y:S01]  /*18b0*/  IMAD R5, R19, c[0x0][0x1a8], RZ ;  /* 0x00006a0013057a24 */ /* 0x000fe200078e02ff */
[C---:B------:R-:W-:Y:S01]  /*18c0*/  LEA R28, P0, R7.reuse, R32, 0x7 ;  /* 0x00000020071c7211 */ /* 0x040fe200078038ff */
[----:B------:R-:W-:Y:S01]  /*18d0*/  IMAD.WIDE.U32 R26, R18, c[0x0][0x1a8], R26 ;  /* 0x00006a00121a7a25 */ /* 0x000fe200078e001a */
[----:B------:R-:W-:Y:S01]  /*18e0*/  ISETP.GE.AND P2, PT, R10, c[0x0][0x1cc], PT ;  /* 0x000073000a007a0c */ /* 0x000fe20003f46270 */
[----:B------:R-:W-:Y:S01]  /*18f0*/  ULDC.64 UR4, c[0x0][0x188] ;  /* 0x0000620000047ab9 */ /* 0x000fe20000000a00 */
[----:B------:R-:W-:Y:S01]  /*1900*/  LEA.HI.X R29, R7, R33, R6, 0x7, P0 ;  /* 0x00000021071d7211 */ /* 0x000fe200000f3c06 */
[----:B------:R-:W-:Y:S01]  /*1910*/  IMAD R5, R18, c[0x0][0x1ac], R5 ;  /* 0x00006b0012057a24 */ /* 0x000fe200078e0205 */
[----:B------:R-:W-:Y:S01]  /*1920*/  ISETP.LT.OR P6, PT, R11, 0x1, P3 ;  /* 0x000000010b00780c */ /* 0x000fe20001fc1670 */
[----:B------:R-:W-:Y:S01]  /*1930*/  IMAD.SHL.U32 R8, R8, 0x2, RZ ;  /* 0x0000000208087824 */ /* 0x000fe200078e00ff */
[----:B------:R-:W-:Y:S01]  /*1940*/  LOP3.LUT R7, R24, 0xfffffff8, RZ, 0xc0, !PT ;  /* 0xfffffff818077812 */ /* 0x000fe200078ec0ff */
[----:B------:R-:W-:Y:S01]  /*1950*/  IMAD.IADD R5, R27, 0x1, R5 ;  /* 0x000000011b057824 */ /* 0x000fe200078e0205 */
[C---:B------:R-:W-:Y:S01]  /*1960*/  ISETP.LT.OR P5, PT, R11.reuse, 0x1, P2 ;  /* 0x000000010b00780c */ /* 0x040fe200017a1670 */
[C---:B------:R-:W-:Y:S01]  /*1970*/  IMAD.IADD R9, R2.reuse, 0x1, -R9 ;  /* 0x0000000102097824 */ /* 0x040fe200078e0a09 */
[C---:B------:R-:W-:Y:S01]  /*1980*/  ISETP.LT.OR P4, PT, R11.reuse, 0x1, P1 ;  /* 0x000000010b00780c */ /* 0x040fe20000f81670 */
[----:B------:R-:W-:Y:S01]  /*1990*/  IMAD.IADD R18, R2, 0x1, -R7 ;  /* 0x0000000102127824 */ /* 0x000fe200078e0a07 */
[C---:B------:R-:W-:Y:S01]  /*19a0*/  ISETP.LT.OR P3, PT, R11.reuse, 0x41, P3 ;  /* 0x000000410b00780c */ /* 0x040fe20001f61670 */
[----:B------:R-:W-:Y:S01]  /*19b0*/  IMAD.SHL.U32 R25, R12, 0x10, RZ ;  /* 0x000000100c197824 */ /* 0x000fe200078e00ff */
[----:B------:R-:W-:Y:S01]  /*19c0*/  ISETP.LT.OR P2, PT, R11, 0x41, P2 ;  /* 0x000000410b00780c */ /* 0x000fe20001741670 */
[----:B------:R-:W-:Y:S01]  /*19d0*/  IMAD R4, R0, c[0x0][0x178], RZ ;  /* 0x00005e0000047a24 */ /* 0x000fe200078e02ff */
[----:B------:R-:W-:Y:S01]  /*19e0*/  LEA.HI R21, R18, R18, RZ, 0x1 ;  /* 0x0000001212157211 */ /* 0x000fe200078f08ff */
[----:B------:R-:W-:Y:S01]  /*19f0*/  @!PT LDS RZ, [RZ] ;  /* 0x00000000fffff984 */ /* 0x000fe20000000800 */
[----:B------:R-:W-:Y:S01]  /*1a00*/  @!PT LDS RZ, [RZ] ;  /* 0x00000000fffff984 */ /* 0x000fe20000000800 */
[----:B------:R-:W-:Y:S01]  /*1a10*/  @!PT LDS RZ, [RZ] ;  /* 0x00000000fffff984 */ /* 0x000fe20000000800 */
[----:B------:R1:W-:Y:S01]  /*1a20*/  LDGSTS.E.BYPASS.LTC128B.128 [R8+0x6080], [R32.64], !P6 ;  /* 0x0608000020087fae */ /* 0x0003e2000f101d4e */
[----:B------:R-:W-:Y:S01]  /*1a30*/  LEA.HI R6, R23, R2, RZ, 0x6 ;  /* 0x0000000217067211 */ /* 0x000fe200078f30ff */
[----:B------:R-:W-:Y:S01]  /*1a40*/  IMAD R0, R0, c[0x0][0x208], RZ ;  /* 0x0000820000007a24 */ /* 0x000fe200078e02ff */
[----:B------:R-:W-:Y:S01]  /*1a50*/  ISETP.LT.OR P1, PT, R11, 0x41, P1 ;  /* 0x000000410b00780c */ /* 0x000fe20000f21670 */
[----:B------:R1:W-:Y:S01]  /*1a60*/  LDGSTS.E.BYPASS.LTC128B.128 [R8+0x8080], [R32.64+0x40], !P5 ;  /* 0x0808004020087fae */ /* 0x0003e2000e901d4e */
[----:B------:R-:W-:Y:S01]  /*1a70*/  LOP3.LUT R7, R21, 0x7fffffe, RZ, 0xc0, !PT ;  /* 0x07fffffe15077812 */ /* 0x000fe200078ec0ff */
[----:B------:R-:W-:Y:S01]  /*1a80*/  IMAD R4, R31, c[0x0][0x17c], R4 ;  /* 0x00005f001f047a24 */ /* 0x000fe200078e0204 */
[----:B------:R-:W-:Y:S01]  /*1a90*/  SHF.R.S32.HI R6, RZ, 0x6, R6 ;  /* 0x00000006ff067819 */ /* 0x000fe20000011406 */
[----:B------:R1:W-:Y:S01]  /*1aa0*/  LDGSTS.E.BYPASS.LTC128B.128 [R8+0xa080], [R32.64+0x80], !P4 ;  /* 0x0a08008020087fae */ /* 0x0003e2000e101d4e */
[----:B------:R-:W-:Y:S01]  /*1ab0*/  ISETP.GE.AND P5, PT, R10, c[0x0][0x19c], PT ;  /* 0x000067000a007a0c */ /* 0x000fe20003fa6270 */
[----:B------:R-:W-:Y:S01]  /*1ac0*/  IMAD.IADD R7, R18, 0x1, -R7 ;  /* 0x0000000112077824 */ /* 0x000fe200078e0a07 */
[----:B------:R-:W-:Y:S01]  /*1ad0*/  ISETP.GE.AND P4, PT, R188, c[0x0][0x19c], PT ;  /* 0x00006700bc007a0c */ /* 0x000fe20003f86270 */
[----:B------:R-:W-:Y:S01]  /*1ae0*/  IMAD R180, R13, 0x4, R6 ;  /* 0x000000040db47824 */ /* 0x000fe200078e0206 */
[----:B------:R2:W-:Y:S01]  /*1af0*/  LDGSTS.E.BYPASS.LTC128B.128 [R8+0x7080], [R28.64], !P3 ;  /* 0x070800001c087fae */ /* 0x0005e2000d901d4e */
[----:B------:R-:W-:Y:S01]  /*1b00*/  IMAD.SHL.U32 R18, R18, 0x40, RZ ;  /* 0x0000004012127824 */ /* 0x000fe200078e00ff */
[----:B------:R-:W-:Y:S01]  /*1b10*/  ISETP.LT.OR P3, PT, R11, 0x1, P5 ;  /* 0x000000010b00780c */ /* 0x000fe20002f61670 */
[----:B------:R-:W-:Y:S01]  /*1b20*/  IMAD R180, R180, 0x8, R7 ;  /* 0x00000008b4b47824 */ /* 0x000fe200078e0207 */
[----:B------:R2:W-:Y:S01]  /*1b30*/  LDGSTS.E.BYPASS.LTC128B.128 [R8+0x9080], [R28.64+0x40], !P2 ;  /* 0x090800401c087fae */ /* 0x0005e2000d101d4e */
[----:B------:R-:W-:Y:S01]  /*1b40*/  LEA.HI R7, R3, R12, RZ, 0x1 ;  /* 0x0000000c03077211 */ /* 0x000fe200078f08ff */
[C---:B------:R-:W-:Y:S01]  /*1b50*/  IMAD R0, R31.reuse, c[0x0][0x20c], R0 ;  /* 0x000083001f007a24 */ /* 0x040fe200078e0200 */
[----:B------:R-:W-:Y:S01]  /*1b60*/  LOP3.LUT R18, R18, 0x1c0, RZ, 0xc0, !PT ;  /* 0x000001c012127812 */ /* 0x000fe200078ec0ff */
[----:B------:R2:W-:Y:S01]  /*1b70*/  LDGSTS.E.BYPASS.LTC128B.128 [R8+0xb080], [R28.64+0x80], !P1 ;  /* 0x0b0800801c087fae */ /* 0x0005e2000c901d4e */
[----:B------:R-:W-:Y:S01]  /*1b80*/  ISETP.GE.AND P2, PT, R14, c[0x0][0x19c], PT ;  /* 0x000067000e007a0c */ /* 0x000fe20003f46270 */
[----:B------:R-:W-:Y:S01]  /*1b90*/  IMAD.WIDE.U32 R36, R31, c[0x0][0x178], R14 ;  /* 0x00005e001f247a25 */ /* 0x000fe200078e000e */
[----:B------:R-:W-:Y:S01]  /*1ba0*/  LOP3.LUT R7, R7, 0xfffffffe, RZ, 0xc0, !PT ;  /* 0xfffffffe07077812 */ /* 0x000fe200078ec0ff */
[----:B------:R-:W-:Y:S01]  /*1bb0*/  UIMAD UR6, UR21, UR6, URZ ;  /* 0x00000006150672a4 */ /* 0x000fe2000f8e023f */
[----:B------:R-:W-:Y:S01]  /*1bc0*/  LOP3.LUT R25, R18, 0x30, R25, 0xf8, !PT ;  /* 0x0000003012197812 */ /* 0x000fe200078ef819 */
[----:B------:R-:W-:Y:S01]  /*1bd0*/  IMAD.WIDE.U32 R30, R31, c[0x0][0x208], R14 ;  /* 0x000082001f1e7a25 */ /* 0x000fe200078e000e */
[C---:B------:R-:W-:Y:S01]  /*1be0*/  ISETP.LT.OR P1, PT, R11.reuse, 0x1, P2 ;  /* 0x000000010b00780c */ /* 0x040fe20001721670 */
[----:B------:R-:W-:Y:S01]  /*1bf0*/  UIMAD UR4, UR17, UR4, URZ ;  /* 0x00000004110472a4 */ /* 0x000fe2000f8e023f */
[C---:B------:R-:W-:Y:S01]  /*1c00*/  ISETP.LT.OR P6, PT, R11.reuse, 0x1, P4 ;  /* 0x000000010b00780c */ /* 0x040fe200027c1670 */
[----:B------:R-:W-:Y:S01]  /*1c10*/  IMAD.IADD R7, R12, 0x1, -R7 ;  /* 0x000000010c077824 */ /* 0x000fe200078e0a07 */
[----:B------:R-:W-:Y:S01]  /*1c20*/  ISETP.LT.OR P2, PT, R11, 0x41, P2 ;  /* 0x000000410b00780c */ /* 0x000fe20001741670 */
[----:B------:R-:W-:Y:S01]  /*1c30*/  IMAD.IADD R31, R31, 0x1, R0 ;  /* 0x000000011f1f7824 */ /* 0x000fe200078e0200 */
[----:B------:R-:W-:Y:S01]  /*1c40*/  ISETP.LT.OR P5, PT, R11, 0x41, P5 ;  /* 0x000000410b00780c */ /* 0x000fe20002fa1670 */
[----:B------:R-:W-:Y:S01]  /*1c50*/  IMAD.IADD R37, R37, 0x1, R4 ;  /* 0x0000000125257824 */ /* 0x000fe200078e0204 */
[C---:B-1----:R-:W-:Y:S01]  /*1c60*/  LEA R32, P0, R26.reuse, c[0x0][0x190], 0x1 ;  /* 0x000064001a207a11 */ /* 0x042fe200078008ff */
[----:B------:R-:W-:Y:S01]  /*1c70*/  IMAD.U32 R0, RZ, RZ, UR12 ;  /* 0x0000000cff007e24 */ /* 0x000fe2000f8e00ff */
[----:B------:R-:W-:Y:S01]  /*1c80*/  ISETP.LT.OR P4, PT, R11, 0x41, P4 ;  /* 0x000000410b00780c */ /* 0x000fe20002781670 */
[----:B------:R-:W-:Y:S01]  /*1c90*/  USEL UR18, UR11, URZ, !UP2 ;  /* 0x0000003f0b127287 */ /* 0x000fe2000d000000 */
[----:B------:R-:W-:Y:S01]  /*1ca0*/  LEA.HI.X R33, R26, c[0x0][0x194], R5, 0x1, P0 ;  /* 0x000065001a217a11 */ /* 0x000fe200000f0c05 */
[----:B------:R-:W-:Y:S01]  /*1cb0*/  UIMAD UR7, UR12, UR7, UR6 ;  /* 0x000000070c0772a4 */ /* 0x000fe2000f8e0206 */
[----:B------:R-:W-:Y:S01]  /*1cc0*/  ISETP.GE.AND P0, PT, R14, c[0x0][0x16c], PT ;  /* 0x00005b000e007a0c */ /* 0x000fe20003f06270 */
[----:B------:R-:W-:Y:S01]  /*1cd0*/  IMAD.WIDE.U32 R198, R0, c[0x0][0x180], R36 ;  /* 0x0000600000c67a25 */ /* 0x000fe200078e0024 */
[-C--:B------:R-:W-:Y:S01]  /*1ce0*/  LEA.HI R5, R9, R9.reuse, RZ, 0x1 ;  /* 0x0000000909057211 */ /* 0x080fe200078f08ff */
[----:B------:R-:W-:Y:S01]  /*1cf0*/  USHF.R.S32.HI UR20, URZ, 0x1f, UR19 ;  /* 0x0000001f3f147899 */ /* 0x000fe20008011413 */
[----:B------:R-:W-:Y:S01]  /*1d00*/  SEL R26, RZ, 0x1, P0 ;  /* 0x00000001ff1a7807 */ /* 0x000fe20000000000 */
[----:B------:R-:W-:Y:S01]  /*1d10*/  IMAD.SHL.U32 R177, R7, 0x400, RZ ;  /* 0x0000040007b17824 */ /* 0x000fe200078e00ff */
[----:B--2---:R-:W-:Y:S01]  /*1d20*/  SHF.R.S32.HI R28, RZ, 0x1f, R9 ;  /* 0x0000001fff1c7819 */ /* 0x004fe20000011409 */
[----:B------:R-:W-:Y:S01]  /*1d30*/  UIMAD UR6, UR18, UR5, UR4 ;  /* 0x00000005120672a4 */ /* 0x000fe2000f8e0204 */
[----:B------:R-:W-:Y:S01]  /*1d40*/  ISETP.GE.AND P0, PT, R188, c[0x0][0x16c], PT ;  /* 0x00005b00bc007a0c */ /* 0x000fe20003f06270 */
[----:B------:R1:W-:Y:S01]  /*1d50*/  LDGSTS.E.BYPASS.LTC128B.128 [R8+0x80], [R32.64], !P1 ;  /* 0x0008000020087fae */ /* 0x0003e2000c901d4e */
[----:B------:R-:W-:Y:S01]  /*1d60*/  LOP3.LUT R20, R5, 0x7fffffe, RZ, 0xc0, !PT ;  /* 0x07fffffe05147812 */ /* 0x000fe200078ec0ff */
[----:B------:R-:W-:Y:S01]  /*1d70*/  ULDC.64 UR4, c[0x0][0x178] ;  /* 0x00005e0000047ab9 */ /* 0x000fe20000000a00 */
[----:B------:R-:W-:Y:S01]  /*1d80*/  LEA.HI R28, R28, R9, RZ, 0x3 ;  /* 0x000000091c1c7211 */ /* 0x000fe200078f18ff */
[----:B------:R-:W-:Y:S01]  /*1d90*/  UIMAD.WIDE.U32 UR22, UR19, UR4, URZ ;  /* 0x00000004131672a5 */ /* 0x000fe2000f8e003f */
[----:B------:R-:W-:Y:S01]  /*1da0*/  SEL R19, RZ, 0x4, P0 ;  /* 0x00000004ff137807 */ /* 0x000fe20000000000 */
[----:B------:R-:W-:Y:S01]  /*1db0*/  IMAD.IADD R11, R9, 0x1, -R20 ;  /* 0x00000001090b7824 */ /* 0x000fe200078e0a14 */
[----:B------:R-:W-:Y:S01]  /*1dc0*/  ISETP.GE.AND P0, PT, R14, c[0x0][0x1fc], PT ;  /* 0x00007f000e007a0c */ /* 0x000fe20003f06270 */
[----:B------:R-:W-:Y:S01]  /*1dd0*/  IMAD.U32 R196, RZ, RZ, UR18 ;  /* 0x00000012ffc47e24 */ /* 0x000fe2000f8e00ff */
[----:B------:R-:W-:Y:S01]  /*1de0*/  SHF.R.S32.HI R20, RZ, 0x1, R5 ;  /* 0x00000001ff147819 */ /* 0x000fe20000011405 */
[----:B------:R1:W-:Y:S01]  /*1df0*/  LDGSTS.E.BYPASS.LTC128B.128 [R8+0x2080], [R32.64+0x40], !P3 ;  /* 0x0208004020087fae */ /* 0x0003e2000d901d4e */
[----:B------:R-:W-:Y:S01]  /*1e00*/  SHF.R.U32.HI R18, RZ, 0x3, R18 ;  /* 0x00000003ff127819 */ /* 0x000fe20000011612 */
[----:B------:R-:W-:Y:S01]  /*1e10*/  IMAD.WIDE.U32 R206, R196, c[0x0][0x278], R206 ;  /* 0x00009e00c4ce7a25 */ /* 0x000fe200078e00ce */
[----:B------:R-:W-:Y:S01]  /*1e20*/  LOP3.LUT R25, R25, 0x8, R24, 0xf8, !PT ;  /* 0x0000000819197812 */ /* 0x000fe200078ef818 */
[----:B------:R1:W-:Y:S01]  /*1e30*/  LDGSTS.E.BYPASS.LTC128B.128 [R8+0x4080], [R32.64+0x80], !P6 ;  /* 0x0408008020087fae */ /* 0x0003e2000f101d4e */
[----:B------:R-:W-:Y:S01]  /*1e40*/  LOP3.LUT R16, R28, 0xfffffff8, RZ, 0xc0, !PT ;  /* 0xfffffff81c107812 */ /* 0x000fe200078ec0ff */
[----:B------:R-:W-:Y:S01]  /*1e50*/  UMOV UR24, 0x6 ;  /* 0x0000000600187882 */ /* 0x000fe20000000000 */
[----:B------:R-:W-:Y:S01]  /*1e60*/  SHF.R.S32.HI R5, RZ, 0x1f, R5 ;  /* 0x0000001fff057819 */ /* 0x000fe20000011405 */
[----:B------:R-:W-:Y:S01]  /*1e70*/  IMAD.WIDE.U32 R200, R196, c[0x0][0x290], R200 ;  /* 0x0000a400c4c87a25 */ /* 0x000fe200078e00c8 */
[----:B------:R-:W-:-:S02]  /*1e80*/  SEL R12, RZ, 0x1, P0 ;  /* 0x00000001ff0c7807 */ /* 0x000fc40000000000 */
[----:B------:R-:W-:Y:S01]  /*1e90*/  ISETP.GE.AND P0, PT, R10, c[0x0][0x1fc], PT ;  /* 0x00007f000a007a0c */ /* 0x000fe20003f06270 */
[----:B------:R-:W-:Y:S01]  /*1ea0*/  IMAD.IADD R16, R9, 0x1, -R16 ;  /* 0x0000000109107824 */ /* 0x000fe200078e0a10 */
[----:B------:R-:W-:Y:S01]  /*1eb0*/  LOP3.LUT R18, R25, R18, RZ, 0x3c, !PT ;  /* 0x0000001219127212 */ /* 0x000fe200078e3cff */
[----:B------:R-:W-:Y:S01]  /*1ec0*/  IMAD.WIDE.U32 R194, R196, c[0x0][0x240], R194 ;  /* 0x00009000c4c27a25 */ /* 0x000fe200078e00c2 */
[----:B------:R-:W-:Y:S02]  /*1ed0*/  LEA.HI R25, R5, R20, RZ, 0x2 ;  /* 0x0000001405197211 */ /* 0x000fe400078f10ff */
[----:B------:R-:W-:Y:S01]  /*1ee0*/  SEL R9, RZ, 0xffffffff, P0 ;  /* 0xffffffffff097807 */ /* 0x000fe20000000000 */
[----:B------:R-:W-:Y:S01]  /*1ef0*/  IMAD.MOV.U32 R181, RZ, RZ, 0x10 ;  /* 0x00000010ffb57424 */ /* 0x000fe200078e00ff */
[----:B------:R-:W-:Y:S01]  /*1f00*/  ISETP.GE.AND P0, PT, R10, c[0x0][0x16c], PT ;  /* 0x00005b000a007a0c */ /* 0x000fe20003f06270 */
[----:B------:R-:W-:Y:S01]  /*1f10*/  IMAD R179, R13, 0x200, R18 ;  /* 0x000002000db37824 */ /* 0x000fe200078e0212 */
[----:B------:R-:W-:Y:S01]  /*1f20*/  LEA.HI R5, R23, R2, RZ, 0x7 ;  /* 0x0000000217057211 */ /* 0x000fe200078f38ff */
[----:B------:R-:W-:Y:S01]  /*1f30*/  IMAD.SHL.U32 R9, R9, 0x2, RZ ;  /* 0x0000000209097824 */ /* 0x000fe200078e00ff */
[----:B------:R-:W-:Y:S01]  /*1f40*/  LOP3.LUT R23, R25, 0xfffffffc, RZ, 0xc0, !PT ;  /* 0xfffffffc19177812 */ /* 0x000fe200078ec0ff */
[----:B------:R-:W-:Y:S01]  /*1f50*/  IMAD.SHL.U32 R184, R13, 0x8, RZ ;  /* 0x000000080db87824 */ /* 0x000fe200078e00ff */
[----:B------:R-:W-:-:S02]  /*1f60*/  SHF.R.S32.HI R28, RZ, 0x3, R28 ;  /* 0x00000003ff1c7819 */ /* 0x000fc4000001141c */
[----:B------:R-:W-:Y:S01]  /*1f70*/  SEL R22, RZ, 0x2, P0 ;  /* 0x00000002ff167807 */ /* 0x000fe20000000000 */
[----:B------:R-:W-:Y:S01]  /*1f80*/  IMAD.IADD R4, R20, 0x1, -R23 ;  /* 0x0000000114047824 */ /* 0x000fe200078e0a17 */
[----:B------:R-:W-:Y:S01]  /*1f90*/  IADD3 R199, R199, UR7, RZ ;  /* 0x00000007c7c77c10 */ /* 0x000fe2000fffe0ff */
[----:B------:R-:W-:Y:S01]  /*1fa0*/  IMAD.MOV.U32 R23, RZ, RZ, c[0x0][0x1a8] ;  /* 0x00006a00ff177624 */ /* 0x000fe200078e00ff */
[----:B------:R-:W-:Y:S01]  /*1fb0*/  IADD3 R19, R19, R22, R26 ;  /* 0x0000001613137210 */ /* 0x000fe20007ffe01a */
[----:B------:R-:W-:Y:S01]  /*1fc0*/  IMAD R178, R28, 0x8, R11 ;  /* 0x000000081cb27824 */ /* 0x000fe200078e020b */
[----:B------:R-:W-:Y:S01]  /*1fd0*/  UIMAD UR7, UR20, UR4, URZ ;  /* 0x00000004140772a4 */ /* 0x000fe2000f8e023f */
[----:B------:R-:W-:Y:S01]  /*1fe0*/  IMAD.SHL.U32 R22, R13, 0x10, RZ ;  /* 0x000000100d167824 */ /* 0x000fe200078e00ff */
[----:B------:R-:W-:Y:S01]  /*1ff0*/  LOP3.LUT R12, R9, 0x2, R12, 0xe2, !PT ;  /* 0x00000002090c7812 */ /* 0x000fe200078ee20c */
[--C-:B------:R-:W-:Y:S01]  /*2000*/  IMAD R11, R34, 0x2, R177.reuse ;  /* 0x00000002220b7824 */ /* 0x100fe200078e02b1 */
[----:B------:R-:W-:Y:S01]  /*2010*/  UIMAD UR7, UR19, UR5, UR7 ;  /* 0x00000005130772a4 */ /* 0x000fe2000f8e0207 */
[----:B------:R-:W-:Y:S01]  /*2020*/  IMAD R177, R28, 0x200, R177 ;  /* 0x000002001cb17824 */ /* 0x000fe200078e02b1 */
[C---:B------:R-:W-:Y:S01]  /*2030*/  LEA R28, P1, R23.reuse, R32, 0x7 ;  /* 0x00000020171c7211 */ /* 0x040fe200078238ff */
[----:B------:R-:W-:Y:S01]  /*2040*/  IMAD.MOV.U32 R9, RZ, RZ, c[0x0][0x1ac] ;  /* 0x00006b00ff097624 */ /* 0x000fe200078e00ff */
[----:B------:R-:W-:Y:S01]  /*2050*/  SHF.R.U32.HI R5, RZ, 0x4, R5 ;  /* 0x00000004ff057819 */ /* 0x000fe20000011605 */
[----:B------:R-:W-:Y:S01]  /*2060*/  UIADD3 UR7, UR23, UR7, URZ ;  /* 0x0000000717077290 */ /* 0x000fe2000fffe03f */
[----:B------:R-:W-:Y:S01]  /*2070*/  LOP3.LUT R22, R22, 0x10, RZ, 0xc0, !PT ;  /* 0x0000001016167812 */ /* 0x000fe200078ec0ff */
[----:B------:R-:W-:Y:S01]  /*2080*/  IMAD.WIDE.U32 R198, R196, c[0x0][0x188], R198 ;  /* 0x00006200c4c67a25 */ /* 0x000fe200078e00c6 */
[----:B------:R-:W-:Y:S01]  /*2090*/  LEA.HI.X R29, R23, R33, R9, 0x7, P1 ;  /* 0x00000021171d7211 */ /* 0x000fe200008f3c09 */
[----:B------:R-:W-:Y:S01]  /*20a0*/  ULDC.64 UR4, c[0x0][0x278] ;  /* 0x00009e0000047ab9 */ /* 0x000fe20000000a00 */
[----:B------:R-:W-:Y:S01]  /*20b0*/  ISETP.GT.AND P1, PT, R2, 0xf, PT ;  /* 0x0000000f0200780c */ /* 0x000fe20003f24270 */
[----:B------:R-:W-:Y:S01]  /*20c0*/  UIMAD UR4, UR17, UR4, URZ ;  /* 0x00000004110472a4 */ /* 0x000fe2000f8e023f */
[----:B------:R-:W-:Y:S01]  /*20d0*/  LOP3.LUT R5, R22, 0x8, R5, 0xf8, !PT ;  /* 0x0000000816057812 */ /* 0x000fe200078ef805 */
[----:B------:R-:W-:Y:S01]  /*20e0*/  IMAD.U32 R22, RZ, RZ, UR22 ;  /* 0x00000016ff167e24 */ /* 0x000fe2000f8e00ff */
[----:B------:R-:W-:Y:S01]  /*20f0*/  IADD3 R185, R199, UR6, RZ ;  /* 0x00000006c7b97c10 */ /* 0x000fe2000fffe0ff */
[----:B------:R-:W-:Y:S01]  /*2100*/  IMAD.U32 R23, RZ, RZ, UR23 ;  /* 0x00000017ff177e24 */ /* 0x000fe2000f8e00ff */
[----:B------:R-:W-:Y:S01]  /*2110*/  UIMAD UR6, UR18, UR5, UR4 ;  /* 0x00000005120672a4 */ /* 0x000fe2000f8e0204 */
[----:B------:R-:W-:Y:S01]  /*2120*/  IMAD.U32 R0, RZ, RZ, UR7 ;  /* 0x00000007ff007e24 */ /* 0x000fe2000f8e00ff */
[C---:B------:R-:W-:Y:S01]  /*2130*/  LEA R23, P3, R22.reuse, R198, 0x6 ;  /* 0x000000c616177211 */ /* 0x040fe200078630ff */
[----:B------:R-:W-:Y:S01]  /*2140*/  USHF.L.U32 UR23, UR19, 0x6, URZ ;  /* 0x0000000613177899 */ /* 0x000fe2000800063f */
[----:B------:R-:W-:Y:S01]  /*2150*/  IMAD.U32 R34, RZ, RZ, UR12 ;  /* 0x0000000cff227e24 */ /* 0x000fe2000f8e00ff */
[----:B------:R-:W-:Y:S01]  /*2160*/  ULDC.64 UR4, c[0x0][0x210] ;  /* 0x0000840000047ab9 */ /* 0x000fe20000000a00 */
[----:B------:R-:W-:Y:S01]  /*2170*/  LEA.HI.X R0, R22, R185, R0, 0x6, P3 ;  /* 0x000000b916007211 */ /* 0x000fe200018f3400 */
[----:B------:R-:W-:Y:S01]  /*2180*/  USHF.R.S32.HI UR22, URZ, 0x1f, UR23 ;  /* 0x0000001f3f167899 */ /* 0x000fe20008011417 */
[----:B------:R-:W-:Y:S01]  /*2190*/  LEA R22, P6, R23, c[0x0][0x160], 0x1 ;  /* 0x0000580017167a11 */ /* 0x000fe200078c08ff */
[----:B------:R-:W-:Y:S01]  /*21a0*/  UIMAD UR4, UR21, UR4, URZ ;  /* 0x00000004150472a4 */ /* 0x000fe2000f8e023f */
[----:B------:R-:W-:Y:S01]  /*21b0*/  IADD3 R187, R207, UR6, RZ ;  /* 0x00000006cfbb7c10 */ /* 0x000fe2000fffe0ff */
[----:B------:R-:W-:Y:S01]  /*21c0*/  IMAD.WIDE.U32 R34, R34, c[0x0][0x210], R30 ;  /* 0x0000840022227a25 */ /* 0x000fe200078e001e */
[----:B------:R-:W-:Y:S01]  /*21d0*/  @!P1 IADD3 R9, P3, R206, UR23, RZ ;  /* 0x00000017ce099c10 */ /* 0x000fe2000ff7e0ff */
[----:B------:R-:W-:Y:S01]  /*21e0*/  UIMAD UR4, UR12, UR5, UR4 ;  /* 0x000000050c0472a4 */ /* 0x000fe2000f8e0204 */
[----:B------:R-:W-:Y:S01]  /*21f0*/  LEA.HI.X R23, R23, c[0x0][0x164], R0, 0x1, P6 ;  /* 0x0000590017177a11 */ /* 0x000fe200030f0c00 */
[----:B------:R-:W-:Y:S01]  /*2200*/  UIADD3 UR21, -UR23, UR10, URZ ;  /* 0x0000000a17157290 */ /* 0x000fe2000fffe13f */
[----:B------:R-:W-:Y:S01]  /*2210*/  @!P1 IADD3.X R0, R187, UR22, RZ, P3, !PT ;  /* 0x00000016bb009c10 */ /* 0x000fe20009ffe4ff */
[----:B------:R2:W-:Y:S01]  /*2220*/  LDGSTS.E.BYPASS.LTC128B.128 [R8+0x1080], [R28.64], !P2 ;  /* 0x010800001c087fae */ /* 0x0005e2000d101d4e */
[C---:B------:R-:W-:Y:S01]  /*2230*/  @!P1 LEA R30, P3, R9.reuse, c[0x0][0x258], 0x2 ;  /* 0x00009600091e9a11 */ /* 0x040fe200078610ff */
[----:B------:R-:W-:Y:S01]  /*2240*/  ULDC.64 UR6, c[0x0][0x208] ;  /* 0x0000820000067ab9 */ /* 0x000fe20000000a00 */
[----:B------:R-:W-:Y:S01]  /*2250*/  ISETP.GE.AND P6, PT, R188, c[0x0][0x1fc], PT ;  /* 0x00007f00bc007a0c */ /* 0x000fe20003fc6270 */
[----:B------:R-:W-:Y:S01]  /*2260*/  USHF.L.U64.HI UR7, UR6, UR24, UR7 ;  /* 0x0000001806077299 */ /* 0x000fe20008010207 */
[----:B------:R-:W-:Y:S01]  /*2270*/  @!P1 LEA.HI.X R31, R9, c[0x0][0x25c], R0, 0x2, P3 ;  /* 0x00009700091f9a11 */ /* 0x000fe200018f1400 */
[----:B------:R-:W-:Y:S01]  /*2280*/  USHF.L.U32 UR6, UR6, 0x6, URZ ;  /* 0x0000000606067899 */ /* 0x000fe2000800063f */
[----:B------:R-:W-:Y:S01]  /*2290*/  LOP3.LUT P3, RZ, R19, 0x1, RZ, 0xc0, !PT ;  /* 0x0000000113ff7812 */ /* 0x000fe2000786c0ff */
[----:B------:R2:W-:Y:S01]  /*22a0*/  LDGSTS.E.BYPASS.LTC128B.128 [R8+0x3080], [R28.64+0x40], !P5 ;  /* 0x030800401c087fae */ /* 0x0005e2000e901d4e */
[----:B------:R-:W-:Y:S01]  /*22b0*/  IADD3 R35, R35, UR4, RZ ;  /* 0x0000000423237c10 */ /* 0x000fe2000fffe0ff */
[----:B------:R-:W-:Y:S01]  /*22c0*/  ULDC.64 UR4, c[0x0][0x218] ;  /* 0x0000860000047ab9 */ /* 0x000fe20000000a00 */
[----:B------:R-:W-:Y:S01]  /*22d0*/  SEL R9, RZ, 0x4, P6 ;  /* 0x00000004ff097807 */ /* 0x000fe20003000000 */
[----:B------:R-:W-:Y:S01]  /*22e0*/  UIMAD UR4, UR17, UR4, URZ ;  /* 0x00000004110472a4 */ /* 0x000fe2000f8e023f */
[C---:B------:R-:W-:Y:S01]  /*22f0*/  LOP3.LUT P2, RZ, R19.reuse, 0x2, RZ, 0xc0, !PT ;  /* 0x0000000213ff7812 */ /* 0x040fe2000784c0ff */
[----:B------:R-:W-:Y:S01]  /*2300*/  IMAD.WIDE.U32 R196, R196, c[0x0][0x218], R34 ;  /* 0x00008600c4c47a25 */ /* 0x000fe200078e0022 */
[----:B------:R-:W-:Y:S01]  /*2310*/  LOP3.LUT P6, RZ, R19, 0x4, RZ, 0xc0, !PT ;  /* 0x0000000413ff7812 */ /* 0x000fe200078cc0ff */
[----:B------:R-:W-:Y:S01]  /*2320*/  UIMAD UR25, UR18, UR5, UR4 ;  /* 0x00000005121972a4 */ /* 0x000fe2000f8e0204 */
[C---:B------:R-:W-:Y:S01]  /*2330*/  ISETP.GE.OR P3, PT, R192.reuse, UR21, !P3 ;  /* 0x00000015c0007c0c */ /* 0x040fe2000df66670 */
[----:B------:R-:W-:Y:S01]  /*2340*/  UIMAD UR24, UR7, UR19, URZ ;  /* 0x00000013071872a4 */ /* 0x000fe2000f8e023f */
[C---:B------:R-:W-:Y:S01]  /*2350*/  ISETP.GE.OR P2, PT, R192.reuse, UR21, !P2 ;  /* 0x00000015c0007c0c */ /* 0x040fe2000d746670 */
[----:B------:R2:W-:Y:S01]  /*2360*/  LDGSTS.E.BYPASS.LTC128B.128 [R8+0x5080], [R28.64+0x80], !P4 ;  /* 0x050800801c087fae */ /* 0x0005e2000e101d4e */
[----:B------:R-:W-:Y:S01]  /*2370*/  ISETP.GE.OR P6, PT, R192, UR21, !P6 ;  /* 0x00000015c0007c0c */ /* 0x000fe2000f7c6670 */
[----:B------:R-:W-:Y:S01]  /*2380*/  IMAD.MOV.U32 R208, RZ, RZ, R196 ;  /* 0x000000ffffd07224 */ /* 0x000fe200078e00c4 */
[----:B------:R-:W-:Y:S01]  /*2390*/  LOP3.LUT R12, R12, R9, RZ, 0xfc, !PT ;  /* 0x000000090c0c7212 */ /* 0x000fe200078efcff */
[----:B------:R-:W-:Y:S01]  /*23a0*/  IMAD.U32 R9, RZ, RZ, UR6 ;  /* 0x00000006ff097e24 */ /* 0x000fe2000f8e00ff */
[----:B------:R-:W-:Y:S01]  /*23b0*/  IADD3 R209, R197, UR25, RZ ;  /* 0x00000019c5d17c10 */ /* 0x000fe2000fffe0ff */
[----:B------:R-:W0:Y:S01]  /*23c0*/  LDGDEPBAR ;  /* 0x00000000000079af */ /* 0x000e220000000000 */
[C---:B------:R-:W-:Y:S01]  /*23d0*/  LOP3.LUT P4, RZ, R12.reuse, 0x1, RZ, 0xc0, !PT ;  /* 0x000000010cff7812 */ /* 0x040fe2000788c0ff */
[----:B------:R-:W-:Y:S01]  /*23e0*/  UIMAD UR24, UR20, UR6, UR24 ;  /* 0x00000006141872a4 */ /* 0x000fe2000f8e0218 */
[----:B------:R-:W-:Y:S01]  /*23f0*/  SHF.R.S32.HI R17, RZ, 0x1f, R17 ;  /* 0x0000001fff117819 */ /* 0x000fe20000011411 */
[----:B------:R3:W-:Y:S01]  /*2400*/  LDGSTS.E.BYPASS.LTC128B.128 [R8+0xc080], [R22.64], !P3 ;  /* 0x0c08000016087fae */ /* 0x0007e2000d901d4e */
[----:B------:R-:W-:Y:S01]  /*2410*/  LOP3.LUT P3, RZ, R12, 0x2, RZ, 0xc0, !PT ;  /* 0x000000020cff7812 */ /* 0x000fe2000786c0ff */
[----:B-1----:R-:W-:Y:S01]  /*2420*/  IMAD.WIDE.U32 R32, R9, UR19, R208 ;  /* 0x0000001309207c25 */ /* 0x002fe2000f8e00d0 */
[----:B------:R-:W-:Y:S01]  /*2430*/  SEL R189, RZ, 0xffffffff, P0 ;  /* 0xffffffffffbd7807 */ /* 0x000fe20000000000 */
[----:B------:R3:W-:Y:S01]  /*2440*/  LDGSTS.E.BYPASS.LTC128B.128 [R8+0xd080], [R22.64+0x40], !P2 ;  /* 0x0d08004016087fae */ /* 0x0007e2000d101d4e */
[----:B------:R-:W-:Y:S01]  /*2450*/  LEA.HI R17, R17, R192, RZ, 0x3 ;  /* 0x000000c011117211 */ /* 0x000fe200078f18ff */
[----:B------:R-:W-:Y:S01]  /*2460*/  ULDC.64 UR4, c[0x0][0x290] ;  /* 0x0000a40000047ab9 */ /* 0x000fe20000000a00 */
[C---:B------:R-:W-:Y:S01]  /*2470*/  ISETP.GE.OR P0, PT, R192.reuse, UR21, !P3 ;  /* 0x00000015c0007c0c */ /* 0x040fe2000df06670 */
[----:B------:R3:W-:Y:S01]  /*2480*/  LDGSTS.E.BYPASS.LTC128B.128 [R8+0xe080], [R22.64+0x80], !P6 ;  /* 0x0e08008016087fae */ /* 0x0007e2000f101d4e */
[----:B------:R-:W-:Y:S01]  /*2490*/  ISETP.GE.OR P6, PT, R192, UR21, !P4 ;  /* 0x00000015c0007c0c */ /* 0x000fe2000e7c6670 */
[----:B------:R-:W-:Y:S01]  /*24a0*/  UIMAD UR4, UR17, UR4, URZ ;  /* 0x00000004110472a4 */ /* 0x000fe2000f8e023f */
[----:B------:R-:W-:Y:S01]  /*24b0*/  IADD3 R0, R33, UR24, RZ ;  /* 0x0000001821007c10 */ /* 0x000fe2000fffe0ff */
[----:B------:R-:W-:Y:S01]  /*24c0*/  UIADD3 UR20, UR19, 0x1, URZ ;  /* 0x0000000113147890 */ /* 0x000fe2000fffe03f */
[----:B------:R-:W-:Y:S01]  /*24d0*/  SHF.R.S32.HI R21, RZ, 0x1, R21 ;  /* 0x00000001ff157819 */ /* 0x000fe20000011415 */
[----:B------:R-:W-:Y:S01]  /*24e0*/  UIMAD UR4, UR18, UR5, UR4 ;  /* 0x00000005120472a4 */ /* 0x000fe2000f8e0204 */
[----:B------:R-:W-:Y:S01]  /*24f0*/  LOP3.LUT R19, R17, 0xfffffff8, RZ, 0xc0, !PT ;  /* 0xfffffff811137812 */ /* 0x000fe200078ec0ff */
[----:B------:R-:W-:Y:S01]  /*2500*/  @!P1 IMAD.SHL.U32 R17, R2, 0x10, RZ ;  /* 0x0000001002119824 */ /* 0x000fe200078e00ff */
[----:B--2---:R-:W-:Y:S01]  /*2510*/  LEA R28, P5, R32, c[0x0][0x1f0], 0x1 ;  /* 0x00007c00201c7a11 */ /* 0x004fe200078a08ff */
[----:B------:R-:W-:Y:S01]  /*2520*/  IMAD.SHL.U32 R18, R4, 0x40, RZ ;  /* 0x0000004004127824 */ /* 0x000fe200078e00ff */
[----:B------:R-:W-:Y:S01]  /*2530*/  LOP3.LUT P2, RZ, R12, 0x4, RZ, 0xc0, !PT ;  /* 0x000000040cff7812 */ /* 0x000fe2000784c0ff */
[----:B------:R-:W-:Y:S01]  /*2540*/  IMAD.IADD R12, R192, 0x1, -R19 ;  /* 0x00000001c00c7824 */ /* 0x000fe200078e0a13 */
[----:B------:R-:W-:Y:S01]  /*2550*/  LEA.HI.X R29, R32, c[0x0][0x1f4], R0, 0x1, P5 ;  /* 0x00007d00201d7a11 */ /* 0x000fe200028f0c00 */
[----:B------:R1:W-:Y:S01]  /*2560*/  @!P1 LDGSTS.E.BYPASS.LTC128B.128 [R17+0x18080], [R30.64] ;  /* 0x180800001e119fae */ /* 0x0003e2000b901d4e */
[C---:B------:R-:W-:Y:S01]  /*2570*/  LOP3.LUT P5, RZ, R21.reuse, 0x2, RZ, 0xc0, !PT ;  /* 0x0000000215ff7812 */ /* 0x040fe200078ac0ff */
[----:B------:R-:W-:Y:S01]  /*2580*/  IMAD.SHL.U32 R21, R21, 0x40, RZ ;  /* 0x0000004015157824 */ /* 0x000fe200078e00ff */
[----:B------:R-:W-:Y:S01]  /*2590*/  IADD3 R186, R201, UR4, RZ ;  /* 0x00000004c9ba7c10 */ /* 0x000fe2000fffe0ff */
[----:B------:R-:W0:Y:S01]  /*25a0*/  LDGDEPBAR ;  /* 0x00000000000079af */ /* 0x000e220000000000 */
[----:B------:R-:W-:Y:S01]  /*25b0*/  IMAD.SHL.U32 R204, R12, 0x40, RZ ;  /* 0x000000400ccc7824 */ /* 0x000fe200078e00ff */
[----:B------:R-:W-:Y:S01]  /*25c0*/  UISETP.GE.AND UP0, UPT, UR20, UR8, UPT ;  /* 0x000000081400728c */ /* 0x000fe2000bf06270 */
[----:B------:R-:W-:Y:S01]  /*25d0*/  LOP3.LUT R21, R21, 0xc0, RZ, 0xc0, !PT ;  /* 0x000000c015157812 */ /* 0x000fe200078ec0ff */
[----:B------:R2:W-:Y:S01]  /*25e0*/  LDGSTS.E.BYPASS.LTC128B.128 [R8+0x12080], [R28.64], !P6 ;  /* 0x120800001c087fae */ /* 0x0005e2000f101d4e */
[----:B------:R-:W-:Y:S01]  /*25f0*/  ISETP.GE.OR P6, PT, R192, UR21, !P2 ;  /* 0x00000015c0007c0c */ /* 0x000fe2000d7c6670 */
[----:B------:R-:W-:Y:S01]  /*2600*/  IMAD.SHL.U32 R0, R6, 0x8, RZ ;  /* 0x0000000806007824 */ /* 0x000fe200078e00ff */
[----:B------:R-:W-:Y:S01]  /*2610*/  LOP3.LUT R24, R21, 0x8, R24, 0xf8, !PT ;  /* 0x0000000815187812 */ /* 0x000fe200078ef818 */
[----:B------:R2:W-:Y:S01]  /*2620*/  LDGSTS.E.BYPASS.LTC128B.128 [R8+0x13080], [R28.64+0x40], !P0 ;  /* 0x130800401c087fae */ /* 0x0005e2000c101d4e */
[----:B---3--:R-:W-:Y:S01]  /*2630*/  IADD3 R22, P0, R200, UR23, RZ ;  /* 0x00000017c8167c10 */ /* 0x008fe2000ff1e0ff */
[----:B------:R-:W-:Y:S01]  /*2640*/  ULDC.64 UR4, c[0x0][0x240] ;  /* 0x0000900000047ab9 */ /* 0x000fe20000000a00 */
[----:B------:R-:W-:Y:S01]  /*2650*/  SHF.R.U32.HI R21, RZ, 0x3, R21 ;  /* 0x00000003ff157819 */ /* 0x000fe20000011615 */
[----:B------:R-:W-:Y:S01]  /*2660*/  UIMAD UR4, UR17, UR4, URZ ;  /* 0x00000004110472a4 */ /* 0x000fe2000f8e023f */
[----:B------:R-:W-:Y:S01]  /*2670*/  LOP3.LUT R204, R204, 0x1c0, RZ, 0xc0, !PT ;  /* 0x000001c0cccc7812 */ /* 0x000fe200078ec0ff */
[----:B------:R-:W-:Y:S01]  /*2680*/  IMAD.SHL.U32 R178, R178, 0x20, RZ ;  /* 0x00000020b2b27824 */ /* 0x000fe200078e00ff */
[----:B------:R-:W-:Y:S01]  /*2690*/  LOP3.LUT R23, R24, R21, RZ, 0x3c, !PT ;  /* 0x0000001518177212 */ /* 0x000fe200078e3cff */
[----:B------:R-:W-:Y:S01]  /*26a0*/  UIMAD UR4, UR18, UR5, UR4 ;  /* 0x00000005120472a4 */ /* 0x000fe2000f8e0204 */
[----:B------:R-:W-:Y:S01]  /*26b0*/  LOP3.LUT R0, R0, 0x18, RZ, 0xc0, !PT ;  /* 0x0000001800007812 */ /* 0x000fe200078ec0ff */
[----:B------:R2:W-:Y:S01]  /*26c0*/  LDGSTS.E.BYPASS.LTC128B.128 [R8+0x14080], [R28.64+0x80], !P6 ;  /* 0x140800801c087fae */ /* 0x0005e2000f101d4e */
[----:B------:R-:W-:Y:S01]  /*26d0*/  SHF.R.U32.HI R19, RZ, 0x3, R204 ;  /* 0x00000003ff137819 */ /* 0x000fe200000116cc */
[----:B------:R-:W-:Y:S01]  /*26e0*/  IMAD.SHL.U32 R189, R189, 0x2, RZ ;  /* 0x00000002bdbd7824 */ /* 0x000fe200078e00ff */
[----:B------:R-:W-:Y:S01]  /*26f0*/  LOP3.LUT P6, RZ, R16, 0x4, RZ, 0xc0, !PT ;  /* 0x0000000410ff7812 */ /* 0x000fe200078cc0ff */
[----:B------:R-:W-:Y:S01]  /*2700*/  IMAD.U32 R180, R180, 0x20, R23 ;  /* 0x00000020b4b47824 */ /* 0x000fe200078e0017 */
[----:B-1----:R-:W-:-:S02]  /*2710*/  IADD3.X R17, R186, UR22, RZ, P0, !PT ;  /* 0x00000016ba117c10 */ /* 0x002fc400087fe4ff */
[C---:B------:R-:W-:Y:S02]  /*2720*/  LEA R20, P0, R22.reuse, c[0x0][0x280], 0x2 ;  /* 0x0000a00016147a11 */ /* 0x040fe400078010ff */
[----:B------:R-:W-:Y:S02]  /*2730*/  LOP3.LUT R204, R19, R204, R0, 0x1e, !PT ;  /* 0x000000cc13cc7212 */ /* 0x000fe400078e1e00 */
[----:B------:R-:W-:Y:S02]  /*2740*/  LEA.HI.X R21, R22, c[0x0][0x284], R17, 0x2, P0 ;  /* 0x0000a10016157a11 */ /* 0x000fe400000f1411 */
[----:B------:R-:W-:Y:S01]  /*2750*/  LOP3.LUT R17, R3, 0xffffffe0, RZ, 0xc0, !PT ;  /* 0xffffffe003117812 */ /* 0x000fe200078ec0ff */
[----:B------:R-:W-:Y:S01]  /*2760*/  IMAD.IADD R204, R11, 0x1, R204 ;  /* 0x000000010bcc7824 */ /* 0x000fe200078e02cc */
[----:B------:R-:W-:Y:S02]  /*2770*/  LOP3.LUT P0, RZ, R4, 0x2, RZ, 0xc0, !PT ;  /* 0x0000000204ff7812 */ /* 0x000fe4000780c0ff */
[----:B------:R-:W-:Y:S01]  /*2780*/  SEL R3, R181, 0xfffffff0, !P5 ;  /* 0xfffffff0b5037807 */ /* 0x000fe20006800000 */
[----:B------:R-:W-:Y:S01]  /*2790*/  IMAD.IADD R4, R2, 0x1, -R17 ;  /* 0x0000000102047824 */ /* 0x000fe200078e0a11 */
[C---:B------:R-:W-:Y:S01]  /*27a0*/  LOP3.LUT P5, RZ, R16.reuse, 0x2, RZ, 0xc0, !PT ;  /* 0x0000000210ff7812 */ /* 0x040fe200078ac0ff */
[----:B------:R-:W-:Y:S01]  /*27b0*/  IMAD.SHL.U32 R16, R16, 0x40, RZ ;  /* 0x0000004010107824 */ /* 0x000fe200078e00ff */
[----:B------:R-:W-:Y:S01]  /*27c0*/  LOP3.LUT R18, R18, 0xc0, RZ, 0xc0, !PT ;  /* 0x000000c012127812 */ /* 0x000fe200078ec0ff */
[----:B------:R-:W-:Y:S01]  /*27d0*/  IMAD.SHL.U32 R204, R204, 0x2, RZ ;  /* 0x00000002cccc7824 */ /* 0x000fe200078e00ff */
[----:B------:R-:W-:-:S02]  /*27e0*/  SHF.R.S32.HI R17, RZ, 0x1f, R4 ;  /* 0x0000001fff117819 */ /* 0x000fc40000011404 */
[----:B------:R-:W-:Y:S02]  /*27f0*/  LOP3.LUT R16, R16, 0x1c0, RZ, 0xc0, !PT ;  /* 0x000001c010107812 */ /* 0x000fe400078ec0ff */
[----:B------:R-:W-:Y:S02]  /*2800*/  SEL R174, R181, 0xfffffff0, !P5 ;  /* 0xfffffff0b5ae7807 */ /* 0x000fe40006800000 */
[----:B------:R-:W-:Y:S02]  /*2810*/  PLOP3.LUT P5, PT, PT, PT, UP0, 0x80, 0x0 ;  /* 0x000000000000781c */ /* 0x000fe40003faf008 */
[----:B------:R-:W-:Y:S01]  /*2820*/  LEA.HI R11, R17, R4, RZ, 0x2 ;  /* 0x00000004110b7211 */ /* 0x000fe200078f10ff */
[----:B------:R-:W-:Y:S01]  /*2830*/  @!P1 IMAD.SHL.U32 R17, R2, 0x10, RZ ;  /* 0x0000001002119824 */ /* 0x000fe200078e00ff */
[----:B------:R-:W-:Y:S02]  /*2840*/  LOP3.LUT R184, R184, 0x8, RZ, 0xc0, !PT ;  /* 0x00000008b8b87812 */ /* 0x000fe400078ec0ff */
[----:B------:R-:W-:-:S02]  /*2850*/  SHF.R.U32.HI R19, RZ, 0x3, R16 ;  /* 0x00000003ff137819 */ /* 0x000fc40000011610 */
[----:B------:R-:W-:Y:S01]  /*2860*/  SHF.R.U32.HI R13, RZ, 0x3, R18 ;  /* 0x00000003ff0d7819 */ /* 0x000fe20000011612 */
[----:B------:R2:W-:Y:S01]  /*2870*/  @!P1 LDGSTS.E.BYPASS.LTC128B.128 [R17+0x18280], [R20.64] ;  /* 0x1828000014119fae */ /* 0x0005e2000b901d4e */
[----:B------:R-:W-:Y:S02]  /*2880*/  SHF.R.S32.HI R190, RZ, 0x2, R11 ;  /* 0x00000002ffbe7819 */ /* 0x000fe4000001140b */
[----:B------:R-:W-:Y:S01]  /*2890*/  LOP3.LUT R16, R19, R16, R184, 0x1e, !PT ;  /* 0x0000001013107212 */ /* 0x000fe200078e1eb8 */
[----:B------:R-:W0:Y:S01]  /*28a0*/  LDGDEPBAR ;  /* 0x00000000000079af */ /* 0x000e220000000000 */
[----:B------:R-:W-:Y:S01]  /*28b0*/  LOP3.LUT R5, R13, R5, R18, 0x1e, !PT ;  /* 0x000000050d057212 */ /* 0x000fe200078e1e12 */
[----:B------:R-:W-:Y:S01]  /*28c0*/  IMAD R190, R7, 0x10, R190 ;  /* 0x0000001007be7824 */ /* 0x000fe200078e02be */
[-C--:B------:R-:W-:Y:S01]  /*28d0*/  LOP3.LUT R184, R13, R18.reuse, R184, 0x1e, !PT ;  /* 0x000000120db87212 */ /* 0x080fe200078e1eb8 */
[----:B------:R-:W-:Y:S01]  /*28e0*/  IMAD R7, R7, 0x200, R178 ;  /* 0x0000020007077824 */ /* 0x000fe200078e02b2 */
[----:B------:R-:W-:Y:S01]  /*28f0*/  LOP3.LUT R13, R13, R18, R0, 0x1e, !PT ;  /* 0x000000120d0d7212 */ /* 0x000fe200078e1e00 */
[----:B------:R-:W-:Y:S01]  /*2900*/  IMAD.MOV.U32 R0, RZ, RZ, 0x20 ;  /* 0x00000020ff007424 */ /* 0x000fe200078e00ff */
[----:B------:R-:W0:Y:S01]  /*2910*/  LDGDEPBAR ;  /* 0x00000000000079af */ /* 0x000e220000000000 */
[----:B------:R-:W-:Y:S01]  /*2920*/  IADD3 R193, R195, UR4, RZ ;  /* 0x00000004c3c17c10 */ /* 0x000fe2000fffe0ff */
[----:B------:R-:W-:Y:S01]  /*2930*/  IMAD.IADD R182, R178, 0x1, R5 ;  /* 0x00000001b2b67824 */ /* 0x000fe200078e0205 */
[----:B------:R-:W-:Y:S01]  /*2940*/  LOP3.LUT R189, R189, 0x2, R26, 0xe2, !PT ;  /* 0x00000002bdbd7812 */ /* 0x000fe200078ee21a */
[----:B------:R-:W-:Y:S01]  /*2950*/  IMAD.IADD R177, R177, 0x1, R16 ;  /* 0x00000001b1b17824 */ /* 0x000fe200078e0210 */
[----:B------:R-:W-:Y:S01]  /*2960*/  SEL R0, R0, 0xffffffe0, !P6 ;  /* 0xffffffe000007807 */ /* 0x000fe20007000000 */
[----:B------:R-:W-:Y:S01]  /*2970*/  IMAD.IADD R184, R7, 0x1, R184 ;  /* 0x0000000107b87824 */ /* 0x000fe200078e02b8 */
[----:B------:R-:W-:Y:S01]  /*2980*/  IADD3 R203, R8, 0xc080, RZ ;  /* 0x0000c08008cb7810 */ /* 0x000fe20007ffe0ff */
[----:B------:R-:W-:Y:S01]  /*2990*/  IMAD.IADD R178, R178, 0x1, R13 ;  /* 0x00000001b2b27824 */ /* 0x000fe200078e020d */
[----:B------:R-:W-:-:S02]  /*29a0*/  IADD3 R202, R8, 0x12080, RZ ;  /* 0x0001208008ca7810 */ /* 0x000fc40007ffe0ff */
[----:B------:R-:W-:Y:S02]  /*29b0*/  SEL R181, R181, 0xfffffff0, !P0 ;  /* 0xfffffff0b5b57807 */ /* 0x000fe40004000000 */
[----:B------:R-:W-:Y:S01]  /*29c0*/  IADD3 R5, R204, 0x18480, RZ ;  /* 0x00018480cc057810 */ /* 0x000fe20007ffe0ff */
[----:B------:R-:W-:Y:S05]  /*29d0*/  @P5 BRA `(.L_x_1251) ;  /* 0x000001a000005947 */ /* 0x000fea0003800000 */
[----:B------:R-:W-:Y:S01]  /*29e0*/  USHF.R.S32.HI UR4, URZ, 0x1f, UR20 ;  /* 0x0000001f3f047899 */ /* 0x000fe20008011414 */
[----:B--2---:R-:W-:Y:S01]  /*29f0*/  IMAD.WIDE.U32 R16, R9, UR20, R208 ;  /* 0x0000001409107c25 */ /* 0x004fe2000f8e00d0 */
[----:B------:R-:W-:Y:S01]  /*2a00*/  UIMAD UR7, UR7, UR20, URZ ;  /* 0x00000014070772a4 */ /* 0x000fe2000f8e023f */
[----:B------:R-:W-:Y:S01]  /*2a10*/  BSSY B0, `(.L_x_1251) ;  /* 0x0000016000007945 */ /* 0x000fe20003800000 */
[----:B------:R-:W-:Y:S02]  /*2a20*/  USHF.L.U32 UR5, UR20, 0x6, URZ ;  /* 0x0000000614057899 */ /* 0x000fe4000800063f */
[----:B------:R-:W-:Y:S01]  /*2a30*/  UIMAD UR4, UR4, UR6, UR7 ;  /* 0x00000006040472a4 */ /* 0x000fe2000f8e0207 */
[----:B------:R-:W-:Y:S01]  /*2a40*/  LEA R18, P5, R16, c[0x0][0x1f0], 0x1 ;  /* 0x00007c0010127a11 */ /* 0x000fe200078a08ff */
        /* <DEDUP_REMOVED lines=18> */
.L_x_1252:
[----:B------:R-:W-:Y:S05]  /*2b70*/  BSYNC B0 ;  /* 0x0000000000007941 */ /* 0x000fea0003800000 */
.L_x_1251:
        /* <DEDUP_REMOVED lines=10> */
[----:B------:R-:W-:Y:S01]  /*2c20*/  LEA R177, R177, 0x1c480, 0x1 ;  /* 0x0001c480b1b17811 */ /* 0x000fe200078e08ff */
[----:B------:R-:W-:Y:S01]  /*2c30*/  CS2R R128, SRZ ;  /* 0x0000000000807805 */ /* 0x000fe2000001ff00 */
[----:B------:R-:W-:Y:S01]  /*2c40*/  IADD3 R205, R204, 0x184c0, RZ ;  /* 0x000184c0cccd7810 */ /* 0x000fe20007ffe0ff */
[----:B------:R-:W-:Y:S01]  /*2c50*/  IMAD.IADD R210, R6, 0x1, -R7 ;  /* 0x0000000106d27824 */ /* 0x000fe200078e0a07 */
[----:B------:R-:W-:Y:S01]  /*2c60*/  LEA R176, R174, R177, 0x1 ;  /* 0x000000b1aeb07211 */ /* 0x000fe200078e08ff */
[----:B------:R-:W-:Y:S01]  /*2c70*/  IMAD R175, R0, 0x2, R177 ;  /* 0x0000000200af7824 */ /* 0x000fe200078e02b1 */
[----:B------:R-:W-:Y:S01]  /*2c80*/  LEA R178, R178, 0x80, 0x1 ;  /* 0x00000080b2b27811 */ /* 0x000fe200078e08ff */
[----:B------:R-:W-:Y:S01]  /*2c90*/  IMAD R210, R210, 0x4, R11 ;  /* 0x00000004d2d27824 */ /* 0x000fe200078e020b */
[----:B------:R-:W-:Y:S01]  /*2ca0*/  CS2R R126, SRZ ;  /* 0x00000000007e7805 */ /* 0x000fe2000001ff00 */
[----:B------:R-:W-:Y:S01]  /*2cb0*/  @P0 IADD3 R205, R5, -0x40, RZ ;  /* 0xffffffc005cd0810 */ /* 0x000fe20007ffe0ff */
        /* <DEDUP_REMOVED lines=49> */
[----:B------:R-:W-:Y:S01]  /*2fd0*/  IADD3 R211, -R210, UR16, RZ ;  /* 0x00000010d2d37c10 */ /* 0x000fe2000fffe1ff */
[----:B------:R-:W-:Y:S01]  /*2fe0*/  IMAD.IADD R173, R184, 0x1, R181 ;  /* 0x00000001b8ad7824 */ /* 0x000fe200078e02b5 */
[----:B------:R-:W-:-:S02]  /*2ff0*/  UMOV UR5, URZ ;  /* 0x0000003f00057c82 */ /* 0x000fc40008000000 */
[----:B------:R-:W-:Y:S02]  /*3000*/  UMOV UR17, 0x1 ;  /* 0x0000000100117882 */ /* 0x000fe40000000000 */
[----:B------:R-:W-:Y:S02]  /*3010*/  UMOV UR16, URZ ;  /* 0x0000003f00107c82 */ /* 0x000fe40008000000 */
.L_x_1255:
        /* <DEDUP_REMOVED lines=13> */
[----:B--2---:R-:W-:Y:S02]  /*30f0*/  SHF.L.U32 R2, R148, 0x1, RZ ;  /* 0x0000000194027819 */ /* 0x004fe400000006ff */
[----:B------:R-:W-:Y:S01]  /*3100*/  PLOP3.LUT P0, PT, PT, PT, UP0, 0x80, 0x0 ;  /* 0x000000000000781c */ /* 0x000fe20003f0f008 */
[----:B------:R-:W-:Y:S08]  /*3110*/  LDSM.16.M88.4 R136, [R180+0x80] ;  /* 0x00008000b488783b */ /* 0x000ff00000000200 */
[----:B------:R-:W2:Y:S08]  /*3120*/  LDSM.16.M88.4 R132, [R3+0xc080] ;  /* 0x00c080000384783b */ /* 0x000eb00000000200 */
[----:B------:R-:W3:Y:S08]  /*3130*/  LDSM.16.M88.4 R140, [R3+0xc880] ;  /* 0x00c88000038c783b */ /* 0x000ef00000000200 */
[----:B------:R-:W4:Y:S08]  /*3140*/  LDSM.16.M88.4 R144, [R180+0x1080] ;  /* 0x00108000b490783b */ /* 0x000f300000000200 */
[----:B------:R-:W-:Y:S08]  /*3150*/  LDSM.16.M88.4 R152, [R172+0x80] ;  /* 0x00008000ac98783b */ /* 0x000ff00000000200 */
[----:B------:R-:W5:Y:S01]  /*3160*/  LDSM.16.M88.4 R148, [R2+0xc080] ;  /* 0x00c080000294783b */ /* 0x000f620000000200 */
[-C--:B--2---:R-:W-:Y:S07]  /*3170*/  HMMA.16816.F32 R4, R132, R136.reuse, RZ ;  /* 0x000000888404723c */ /* 0x084fee00000018ff */
[----:B------:R-:W-:Y:S01]  /*3180*/  LDSM.16.M88.4 R156, [R172+0x1080] ;  /* 0x00108000ac9c783b */ /* 0x000fe20000000200 */
[C---:B-1-3--:R-:W-:Y:S07]  /*3190*/  HMMA.16816.F32 R8, R140.reuse, R136, RZ ;  /* 0x000000888c08723c */ /* 0x04afee00000018ff */
[----:B------:R-:W-:Y:S01]  /*31a0*/  LDSM.16.M88.4 R164, [R180+0x2080] ;  /* 0x00208000b4a4783b */ /* 0x000fe20000000200 */
[-C--:B------:R-:W-:Y:S07]  /*31b0*/  HMMA.16816.F32 R12, R140, R138.reuse, RZ ;  /* 0x0000008a8c0c723c */ /* 0x080fee00000018ff */
[----:B------:R-:W-:Y:S01]  /*31c0*/  LDSM.16.M88.4 R160, [R3+0xd080] ;  /* 0x00d0800003a0783b */ /* 0x000fe20000000200 */
[C---:B------:R-:W-:Y:S07]  /*31d0*/  HMMA.16816.F32 R16, R132.reuse, R138, RZ ;  /* 0x0000008a8410723c */ /* 0x040fee00000018ff */
[----:B------:R-:W1:Y:S01]  /*31e0*/  LDSM.16.M88.4 R136, [R2+0xc880] ;  /* 0x00c880000288783b */ /* 0x000e620000000200 */
[-C--:B----4-:R-:W-:Y:S07]  /*31f0*/  HMMA.16816.F32 R20, R132, R144.reuse, RZ ;  /* 0x000000908414723c */ /* 0x090fee00000018ff */
        /* <DEDUP_REMOVED lines=11> */
[-C--:B-----5:R-:W-:Y:S05]  /*32b0*/  HMMA.16816.F32 R4, R148, R152.reuse, R4 ;  /* 0x000000989404723c */ /* 0x0a0fea0000001804 */
        /* <DEDUP_REMOVED lines=135> */
[----:B------:R-:W-:Y:S02]  /*3b30*/  UIMAD UR18, UR18, -0x40, UR10 ;  /* 0xffffffc0121278a4 */ /* 0x000fe4000f8e020a */
        /* <DEDUP_REMOVED lines=12> */
[C---:B------:R-:W-:Y:S01]  /*3c00*/  LOP3.LUT P0, RZ, R189.reuse, 0x2, RZ, 0xc0, !PT ;  /* 0x00000002bdff7812 */ /* 0x040fe2000780c0ff */
[----:B------:R-:W-:Y:S01]  /*3c10*/  @!P1 IMAD R2, R2, 0x40, R191 ;  /* 0x0000004002029824 */ /* 0x000fe200078e02bf */
[----:B------:R-:W-:Y:S01]  /*3c20*/  LEA.HI.X R11, R4, c[0x0][0x164], R3, 0x1, P5 ;  /* 0x00005900040b7a11 */ /* 0x000fe200028f0c03 */
[----:B------:R-:W-:Y:S01]  /*3c30*/  IMAD.U32 R4, RZ, RZ, UR17 ;  /* 0x00000011ff047e24 */ /* 0x000fe2000f8e00ff */
[----:B------:R-:W-:Y:S01]  /*3c40*/  LOP3.LUT P5, RZ, R189, 0x1, RZ, 0xc0, !PT ;  /* 0x00000001bdff7812 */ /* 0x000fe200078ac0ff */
[----:B------:R-:W-:Y:S01]  /*3c50*/  @!P1 IMAD.SHL.U32 R5, R2, 0x4, RZ ;  /* 0x0000000402059824 */ /* 0x000fe200078e00ff */
[----:B------:R-:W-:Y:S01]  /*3c60*/  ISETP.GE.OR P0, PT, R192, UR18, !P0 ;  /* 0x00000012c0007c0c */ /* 0x000fe2000c706670 */
[----:B------:R-:W-:Y:S01]  /*3c70*/  IMAD R3, R4, 0x3000, R203 ;  /* 0x0000300004037824 */ /* 0x000fe200078e02cb */
[----:B------:R-:W-:Y:S02]  /*3c80*/  ISETP.GE.OR P5, PT, R192, UR18, !P5 ;  /* 0x00000012c0007c0c */ /* 0x000fe4000efa6670 */
[----:B------:R-:W-:Y:S11]  /*3c90*/  ISETP.GE.OR P6, PT, R188, c[0x0][0x16c], !P6 ;  /* 0x00005b00bc007a0c */ /* 0x000ff600077c6670 */
[----:B------:R-:W-:Y:S01]  /*3ca0*/  @!PT LDS RZ, [RZ] ;  /* 0x00000000fffff984 */ /* 0x000fe20000000800 */
[----:B------:R-:W-:Y:S01]  /*3cb0*/  @!PT LDS RZ, [RZ] ;  /* 0x00000000fffff984 */ /* 0x000fe20000000800 */
[----:B------:R-:W-:Y:S01]  /*3cc0*/  @!PT LDS RZ, [RZ] ;  /* 0x00000000fffff984 */ /* 0x000fe20000000800 */
[----:B------:R2:W-:Y:S06]  /*3cd0*/  LDGSTS.E.BYPASS.LTC128B.128 [R3], [R10.64], !P5 ;  /* 0x000000000a037fae */ /* 0x0005ec000e901d4e */
[----:B------:R2:W-:Y:S06]  /*3ce0*/  LDGSTS.E.BYPASS.LTC128B.128 [R3+0x1000], [R10.64+0x40], !P0 ;  /* 0x010000400a037fae */ /* 0x0005ec000c101d4e */
[----:B------:R2:W-:Y:S06]  /*3cf0*/  LDGSTS.E.BYPASS.LTC128B.128 [R3+0x2000], [R10.64+0x80], !P6 ;  /* 0x020000800a037fae */ /* 0x0005ec000f101d4e */
[----:B------:R2:W-:Y:S02]  /*3d00*/  @!P1 LDGSTS.E.BYPASS.LTC128B.128 [R5+0x18080], [R8.64] ;  /* 0x1808000008059fae */ /* 0x0005e4000b901d4e */
.L_x_1253:
[-C--:B-1234-:R-:W-:Y:S01]  /*3d10*/  HMMA.16816.F32 R4, R132, R136.reuse, RZ ;  /* 0x000000888404723c */ /* 0x09efe200000018ff */
[----:B------:R-:W-:Y:S01]  /*3d20*/  LDSM.16.M88.4 R164, [R180+0x8080] ;  /* 0x00808000b4a4783b */ /* 0x000fe20000000200 */
[----:B------:R-:W-:Y:S02]  /*3d30*/  UMOV UR4, 0x1800 ;  /* 0x0000180000047882 */ /* 0x000fe40000000000 */
[----:B------:R-:W-:Y:S02]  /*3d40*/  UIMAD UR4, UR5, UR4, 0x800 ;  /* 0x00000800050474a4 */ /* 0x000fe4000f8e0204 */
[----:B------:R-:W-:Y:S02]  /*3d50*/  ULEA UR7, UR19, 0x1, 0x6 ;  /* 0x0000000113077891 */ /* 0x000fe4000f8e303f */
[C---:B------:R-:W-:Y:S01]  /*3d60*/  HMMA.16816.F32 R8, R140.reuse, R136, RZ ;  /* 0x000000888c08723c */ /* 0x040fe200000018ff */
[----:B------:R-:W0:Y:S01]  /*3d70*/  LDGDEPBAR ;  /* 0x00000000000079af */ /* 0x000e220000000000 */
[----:B------:R-:W-:Y:S02]  /*3d80*/  USHF.L.U32 UR6, UR13, 0x7, URZ ;  /* 0x000000070d067899 */ /* 0x000fe4000800063f */
[----:B------:R-:W-:Y:S01]  /*3d90*/  IADD3 R2, R184, UR4, RZ ;  /* 0x00000004b8027c10 */ /* 0x000fe2000fffe0ff */
[----:B------:R-:W-:Y:S02]  /*3da0*/  UIADD3 UR18, UR19, 0x2, URZ ;  /* 0x0000000213127890 */ /* 0x000fe4000fffe03f */
[----:B------:R-:W-:Y:S01]  /*3db0*/  UIADD3 UR6, UR9, UR7, -UR6 ;  /* 0x0000000709067290 */ /* 0x000fe2000fffe806 */
[-C--:B------:R-:W-:Y:S01]  /*3dc0*/  HMMA.16816.F32 R12, R140, R138.reuse, RZ ;  /* 0x0000008a8c0c723c */ /* 0x080fe200000018ff */
[----:B------:R-:W-:Y:S01]  /*3dd0*/  SHF.L.U32 R3, R2, 0x1, RZ ;  /* 0x0000000102037819 */ /* 0x000fe200000006ff */
[----:B------:R-:W-:Y:S04]  /*3de0*/  UISETP.GE.AND UP0, UPT, UR18, UR8, UPT ;  /* 0x000000081200728c */ /* 0x000fe8000bf06270 */
[----:B------:R-:W-:Y:S02]  /*3df0*/  LDSM.16.M88.4 R168, [R3+0x12880] ;  /* 0x0128800003a8783b */ /* 0x000fe40000000200 */
[C---:B------:R-:W-:Y:S06]  /*3e00*/  HMMA.16816.F32 R16, R132.reuse, R138, RZ ;  /* 0x0000008a8410723c */ /* 0x040fec00000018ff */
[----:B------:R-:W1:Y:S02]  /*3e10*/  LDSM.16.M88.4 R136, [R3+0x12080] ;  /* 0x012080000388783b */ /* 0x000e640000000200 */
[-C--:B------:R-:W-:Y:S08]  /*3e20*/  HMMA.16816.F32 R20, R132, R144.reuse, RZ ;  /* 0x000000908414723c */ /* 0x080ff000000018ff */
[C---:B------:R-:W-:Y:S08]  /*3e30*/  HMMA.16816.F32 R24, R140.reuse, R144, RZ ;  /* 0x000000908c18723c */ /* 0x040ff000000018ff */
[-C--:B------:R-:W-:Y:S07]  /*3e40*/  HMMA.16816.F32 R28, R140, R146.reuse, RZ ;  /* 0x000000928c1c723c */ /* 0x080fee00000018ff */
[----:B------:R-:W-:Y:S01]  /*3e50*/  IADD3 R140, R184, UR4, R181 ;  /* 0x00000004b88c7c10 */ /* 0x000fe2000fffe0b5 */
[----:B------:R-:W-:Y:S01]  /*3e60*/  HMMA.16816.F32 R32, R132, R146, RZ ;  /* 0x000000928420723c */ /* 0x000fe200000018ff */
[----:B------:R-:W2:Y:S03]  /*3e70*/  LDSM.16.M88.4 R132, [R180+0x9080] ;  /* 0x00908000b484783b */ /* 0x000ea60000000200 */
[----:B------:R-:W-:Y:S04]  /*3e80*/  SHF.L.U32 R2, R140, 0x1, RZ ;  /* 0x000000018c027819 */ /* 0x000fe800000006ff */
[-C--:B------:R-:W-:Y:S01]  /*3e90*/  HMMA.16816.F32 R4, R148, R152.reuse, R4 ;  /* 0x000000989404723c */ /* 0x080fe20000001804 */
[----:B------:R-:W-:Y:S07]  /*3ea0*/  LDSM.16.M88.4 R144, [R172+0x8080] ;  /* 0x00808000ac90783b */ /* 0x000fee0000000200 */
[C---:B------:R-:W-:Y:S01]  /*3eb0*/  HMMA.16816.F32 R8, R156.reuse, R152, R8 ;  /* 0x000000989c08723c */ /* 0x040fe20000001808 */
[----:B------:R-:W3:Y:S07]  /*3ec0*/  LDSM.16.M88.4 R140, [R2+0x12080] ;  /* 0x01208000028c783b */ /* 0x000eee0000000200 */
[-C--:B------:R-:W-:Y:S08]  /*3ed0*/  HMMA.16816.F32 R12, R156, R154.reuse, R12 ;  /* 0x0000009a9c0c723c */ /* 0x080ff0000000180c */
[C---:B------:R-:W-:Y:S01]  /*3ee0*/  HMMA.16816.F32 R16, R148.reuse, R154, R16 ;  /* 0x0000009a9410723c */ /* 0x040fe20000001810 */
[----:B------:R-:W4:Y:S07]  /*3ef0*/  LDSM.16.M88.4 R152, [R2+0x12880] ;  /* 0x012880000298783b */ /* 0x000f2e0000000200 */
[-C--:B------:R-:W-:Y:S08]  /*3f00*/  HMMA.16816.F32 R20, R148, R160.reuse, R20 ;  /* 0x000000a09414723c */ /* 0x080ff00000001814 */
[C---:B------:R-:W-:Y:S08]  /*3f10*/  HMMA.16816.F32 R24, R156.reuse, R160, R24 ;  /* 0x000000a09c18723c */ /* 0x040ff00000001818 */
[-C--:B------:R-:W-:Y:S07]  /*3f20*/  HMMA.16816.F32 R28, R156, R162.reuse, R28 ;  /* 0x000000a29c1c723c */ /* 0x080fee000000181c */
[----:B------:R-:W-:Y:S01]  /*3f30*/  MOV R157, UR10 ;  /* 0x0000000a009d7c02 */ /* 0x000fe20008000f00 */
[----:B------:R-:W-:Y:S01]  /*3f40*/  HMMA.16816.F32 R32, R148, R162, R32 ;  /* 0x000000a29420723c */ /* 0x000fe20000001820 */
[----:B------:R-:W5:Y:S03]  /*3f50*/  LDSM.16.M88.4 R148, [R172+0x9080] ;  /* 0x00908000ac94783b */ /* 0x000f660000000200 */
[----:B------:R-:W-:Y:S04]  /*3f60*/  IADD3 R157, R190, UR6, -R157 ;  /* 0x00000006be9d7c10 */ /* 0x000fe8000fffe89d */
[-C--:B-1----:R-:W-:Y:S05]  /*3f70*/  HMMA.16816.F32 R4, R136, R164.reuse, R4 ;  /* 0x000000a48804723c */ /* 0x082fea0000001804 */
[----:B------:R-:W-:Y:S03]  /*3f80*/  IADD3 R156, -R210, R157, RZ ;  /* 0x0000009dd29c7210 */ /* 0x000fe60007ffe1ff */
[C---:B------:R-:W-:Y:S04]  /*3f90*/  HMMA.16816.F32 R8, R168.reuse, R164, R8 ;  /* 0x000000a4a808723c */ /* 0x040fe80000001808 */
[----:B------:R-:W-:Y:S02]  /*3fa0*/  IADD3 R162, R156, 0x8, RZ ;  /* 0x000000089ca27810 */ /* 0x000fe40007ffe0ff */
[----:B------:R-:W-:Y:S02]  /*3fb0*/  IMNMX R161, R211, R156, PT ;  /* 0x0000009cd3a17217 */ /* 0x000fe40003800200 */
[-C--:B------:R-:W-:Y:S03]  /*3fc0*/  HMMA.16816.F32 R12, R168, R166.reuse, R12 ;  /* 0x000000a6a80c723c */ /* 0x080fe6000000180c */
[----:B------:R-:W-:Y:S05]  /*3fd0*/  ISETP.GT.AND P0, PT, R161, RZ, PT ;  /* 0x000000ffa100720c */ /* 0x000fea0003f04270 */
        /* <DEDUP_REMOVED lines=8> */
[C---:B----4-:R-:W-:Y:S08]  /*4060*/  HMMA.16816.F32 R8, R152.reuse, R144, R8 ;  /* 0x000000909808723c */ /* 0x050ff00000001808 */
[-C--:B------:R-:W-:Y:S08]  /*4070*/  HMMA.16816.F32 R12, R152, R146.reuse, R12 ;  /* 0x00000092980c723c */ /* 0x080ff0000000180c */
[C---:B------:R-:W-:Y:S01]  /*4080*/  HMMA.16816.F32 R16, R140.reuse, R146, R16 ;  /* 0x000000928c10723c */ /* 0x040fe20000001810 */
[----:B------:R2:W3:Y:S07]  /*4090*/  LDSM.16.M88.4 R144, [R3+0x13880] ;  /* 0x013880000390783b */ /* 0x0004ee0000000200 */
[-C--:B-----5:R-:W-:Y:S08]  /*40a0*/  HMMA.16816.F32 R20, R140, R148.reuse, R20 ;  /* 0x000000948c14723c */ /* 0x0a0ff00000001814 */
[C---:B------:R-:W-:Y:S07]  /*40b0*/  HMMA.16816.F32 R24, R152.reuse, R148, R24 ;  /* 0x000000949818723c */ /* 0x040fee0000001818 */
[----:B------:R-:W-:Y:S01]  /*40c0*/  FSEL R149, R215, -INF , P0 ;  /* 0xff800000d7957808 */ /* 0x000fe20000000000 */
[-C--:B------:R-:W-:Y:S03]  /*40d0*/  HMMA.16816.F32 R28, R152, R150.reuse, R28 ;  /* 0x00000096981c723c */ /* 0x080fe6000000181c */
[----:B------:R-:W-:Y:S01]  /*40e0*/  ISETP.GT.AND P0, PT, R161, 0x1, PT ;  /* 0x00000001a100780c */ /* 0x000fe20003f04270 */
[--C-:B--2---:R-:W-:Y:S02]  /*40f0*/  FFMA.FTZ R3, R149, c[0x0][0x29c], -R248.reuse ;  /* 0x0000a70095037a23 */ /* 0x104fe400000108f8 */
[----:B------:R-:W-:Y:S01]  /*4100*/  FFMA.FTZ R215, -R215, R215, 1 ;  /* 0x3f800000d7d77423 */ /* 0x000fe200000101d7 */
[C---:B------:R-:W-:Y:S01]  /*4110*/  FSEL R149, R216.reuse, -INF , P0 ;  /* 0xff800000d8957808 */ /* 0x040fe20000000000 */
[----:B------:R-:W-:Y:S01]  /*4120*/  HMMA.16816.F32 R32, R140, R150, R32 ;  /* 0x000000968c20723c */ /* 0x000fe20000001820 */
[----:B------:R-:W2:Y:S01]  /*4130*/  LDSM.16.M88.4 R140, [R180+0xb080] ;  /* 0x00b08000b48c783b */ /* 0x000ea20000000200 */
[----:B------:R-:W4:Y:S02]  /*4140*/  MUFU.EX2 R3, R3 ;  /* 0x0000000300037308 */ /* 0x000f240000000800 */
[----:B------:R-:W-:Y:S01]  /*4150*/  ISETP.GT.AND P0, PT, R161, 0x20, PT ;  /* 0x00000020a100780c */ /* 0x000fe20003f04270 */
[--C-:B------:R-:W-:Y:S02]  /*4160*/  FFMA.FTZ R158, R149, c[0x0][0x29c], -R248.reuse ;  /* 0x0000a700959e7a23 */ /* 0x100fe400000108f8 */
[----:B------:R-:W-:Y:S01]  /*4170*/  FFMA.FTZ R216, -R216, R216, 1 ;  /* 0x3f800000d8d87423 */ /* 0x000fe200000101d8 */
[-C--:B-1----:R-:W-:Y:S04]  /*4180*/  HMMA.16816.F32 R4, R132, R136.reuse, R4 ;  /* 0x000000888404723c */ /* 0x082fe80000001804 */
[----:B------:R-:W1:Y:S01]  /*4190*/  MUFU.EX2 R158, R158 ;  /* 0x0000009e009e7308 */ /* 0x000e620000000800 */
[----:B------:R-:W-:Y:S02]  /*41a0*/  FSEL R149, R224, -INF , P0 ;  /* 0xff800000e0957808 */ /* 0x000fe40000000000 */
[----:B------:R-:W-:Y:S01]  /*41b0*/  ISETP.GT.AND P0, PT, R161, 0x21, PT ;  /* 0x00000021a100780c */ /* 0x000fe20003f04270 */
[C---:B---3--:R-:W-:Y:S04]  /*41c0*/  HMMA.16816.F32 R8, R144.reuse, R136, R8 ;  /* 0x000000889008723c */ /* 0x048fe80000001808 */
[--C-:B------:R-:W-:Y:S01]  /*41d0*/  FFMA.FTZ R157, R149, c[0x0][0x29c], -R248.reuse ;  /* 0x0000a700959d7a23 */ /* 0x100fe200000108f8 */
[----:B------:R-:W-:Y:S02]  /*41e0*/  FSEL R149, R225, -INF , P0 ;  /* 0xff800000e1957808 */ /* 0x000fe40000000000 */
[----:B------:R-:W-:Y:S01]  /*41f0*/  ISETP.GT.AND P0, PT, R161, 0x40, PT ;  /* 0x00000040a100780c */ /* 0x000fe20003f04270 */
[-C--:B------:R-:W-:Y:S02]  /*4200*/  HMMA.16816.F32 R12, R144, R138.reuse, R12 ;  /* 0x0000008a900c723c */ /* 0x080fe4000000180c */
[----:B------:R-:W3:Y:S02]  /*4210*/  MUFU.EX2 R157, R157 ;  /* 0x0000009d009d7308 */ /* 0x000ee40000000800 */
[--C-:B------:R-:W-:Y:S01]  /*4220*/  FFMA.FTZ R160, R149, c[0x0][0x29c], -R248.reuse ;  /* 0x0000a70095a07a23 */ /* 0x100fe200000108f8 */
[----:B------:R-:W-:Y:S01]  /*4230*/  FSEL R153, R228, -INF , P0 ;  /* 0xff800000e4997808 */ /* 0x000fe20000000000 */
[----:B------:R-:W-:Y:S01]  /*4240*/  LDSM.16.M88.4 R148, [R172+0xa080] ;  /* 0x00a08000ac94783b */ /* 0x000fe20000000200 */
[----:B------:R-:W-:Y:S01]  /*4250*/  ISETP.GT.AND P0, PT, R161, 0x41, PT ;  /* 0x00000041a100780c */ /* 0x000fe20003f04270 */
[C---:B------:R-:W-:Y:S04]  /*4260*/  HMMA.16816.F32 R16, R132.reuse, R138, R16 ;  /* 0x0000008a8410723c */ /* 0x040fe80000001810 */
[--C-:B------:R-:W-:Y:S01]  /*4270*/  FFMA.FTZ R159, R153, c[0x0][0x29c], -R248.reuse ;  /* 0x0000a700999f7a23 */ /* 0x100fe200000108f8 */
[----:B------:R-:W5:Y:S01]  /*4280*/  MUFU.EX2 R160, R160 ;  /* 0x000000a000a07308 */ /* 0x000f620000000800 */
[----:B------:R-:W1:Y:S01]  /*4290*/  LDSM.16.M88.4 R136, [R2+0x13080] ;  /* 0x013080000288783b */ /* 0x000e620000000200 */
[----:B------:R-:W-:Y:S01]  /*42a0*/  FSEL R163, R229, -INF , P0 ;  /* 0xff800000e5a37808 */ /* 0x000fe20000000000 */
[-C--:B--2---:R-:W-:Y:S03]  /*42b0*/  HMMA.16816.F32 R20, R132, R140.reuse, R20 ;  /* 0x0000008c8414723c */ /* 0x084fe60000001814 */
[C---:B------:R-:W-:Y:S03]  /*42c0*/  ISETP.GT.AND P0, PT, R161.reuse, 0x60, PT ;  /* 0x00000060a100780c */ /* 0x040fe60003f04270 */
[----:B------:R2:W3:Y:S01]  /*42d0*/  LDSM.16.M88.4 R152, [R2+0x13880] ;  /* 0x013880000298783b */ /* 0x0004e20000000200 */
[----:B------:R-:W-:Y:S01]  /*42e0*/  MUFU.EX2 R159, R159 ;  /* 0x0000009f009f7308 */ /* 0x000fe20000000800 */
[C---:B------:R-:W-:Y:S07]  /*42f0*/  HMMA.16816.F32 R24, R144.reuse, R140, R24 ;  /* 0x0000008c9018723c */ /* 0x040fee0000001818 */
[C---:B------:R-:W-:Y:S01]  /*4300*/  FSEL R141, R242.reuse, -INF , P0 ;  /* 0xff800000f28d7808 */ /* 0x040fe20000000000 */
[-C--:B------:R-:W-:Y:S03]  /*4310*/  HMMA.16816.F32 R28, R144, R142.reuse, R28 ;  /* 0x0000008e901c723c */ /* 0x080fe6000000181c */
[----:B------:R-:W-:Y:S01]  /*4320*/  ISETP.GT.AND P0, PT, R161, 0x61, PT ;  /* 0x00000061a100780c */ /* 0x000fe20003f04270 */
[--C-:B------:R-:W-:Y:S02]  /*4330*/  FFMA.FTZ R140, R163, c[0x0][0x29c], -R248.reuse ;  /* 0x0000a700a38c7a23 */ /* 0x100fe400000108f8 */
[----:B------:R-:W-:Y:S01]  /*4340*/  FFMA.FTZ R242, -R242, R242, 1 ;  /* 0x3f800000f2f27423 */ /* 0x000fe200000101f2 */
[----:B------:R-:W-:Y:S01]  /*4350*/  IMNMX R144, R211, R162, PT ;  /* 0x000000a2d3907217 */ /* 0x000fe20003800200 */
[----:B------:R-:W-:Y:S01]  /*4360*/  HMMA.16816.F32 R32, R132, R142, R32 ;  /* 0x0000008e8420723c */ /* 0x000fe20000001820 */
[----:B------:R-:W4:Y:S01]  /*4370*/  LDSM.16.M88.4 R132, [R172+0xb080] ;  /* 0x00b08000ac84783b */ /* 0x000f220000000200 */
[----:B------:R-:W-:Y:S02]  /*4380*/  MUFU.EX2 R140, R140 ;  /* 0x0000008c008c7308 */ /* 0x000fe40000000800 */
[--C-:B--2---:R-:W-:Y:S01]  /*4390*/  FFMA.FTZ R2, R141, c[0x0][0x29c], -R248.reuse ;  /* 0x0000a7008d027a23 */ /* 0x104fe200000108f8 */
[C---:B------:R-:W-:Y:S01]  /*43a0*/  FSEL R141, R243.reuse, -INF , P0 ;  /* 0xff800000f38d7808 */ /* 0x040fe20000000000 */
[----:B------:R-:W-:Y:S01]  /*43b0*/  FFMA.FTZ R243, -R243, R243, 1 ;  /* 0x3f800000f3f37423 */ /* 0x000fe200000101f3 */
[C---:B------:R-:W-:Y:S02]  /*43c0*/  ISETP.GT.AND P0, PT, R144.reuse, RZ, PT ;  /* 0x000000ff9000720c */ /* 0x040fe40003f04270 */
[C---:B------:R-:W-:Y:S02]  /*43d0*/  ISETP.GT.AND P6, PT, R144.reuse, 0x21, PT ;  /* 0x000000219000780c */ /* 0x040fe40003fc4270 */
[----:B------:R-:W-:Y:S01]  /*43e0*/  ISETP.GT.AND P5, PT, R144, 0x40, PT ;  /* 0x000000409000780c */ /* 0x000fe20003fa4270 */
[----:B------:R-:W-:Y:S01]  /*43f0*/  FFMA.FTZ R248, R141, c[0x0][0x29c], -R248 ;  /* 0x0000a7008df87a23 */ /* 0x000fe200000108f8 */
[-C--:B-1----:R-:W-:Y:S01]  /*4400*/  HMMA.16816.F32 R4, R136, R148.reuse, R4 ;  /* 0x000000948804723c */ /* 0x082fe20000001804 */
[----:B------:R-:W1:Y:S04]  /*4410*/  MUFU.EX2 R2, R2 ;  /* 0x0000000200027308 */ /* 0x000e680000000800 */
[C---:B------:R-:W-:Y:S01]  /*4420*/  FSEL R146, R212.reuse, -INF , P0 ;  /* 0xff800000d4927808 */ /* 0x040fe20000000000 */
[----:B------:R-:W-:Y:S01]  /*4430*/  FFMA.FTZ R212, -R212, R212, 1 ;  /* 0x3f800000d4d47423 */ /* 0x000fe200000101d4 */
[----:B------:R-:W-:Y:S01]  /*4440*/  ISETP.GT.AND P0, PT, R144, 0x1, PT ;  /* 0x000000019000780c */ /* 0x000fe20003f04270 */
[C---:B---3--:R-:W-:Y:S03]  /*4450*/  HMMA.16816.F32 R8, R152.reuse, R148, R8 ;  /* 0x000000949808723c */ /* 0x048fe60000001808 */
[----:B------:R-:W2:Y:S01]  /*4460*/  MUFU.EX2 R141, R248 ;  /* 0x000000f8008d7308 */ /* 0x000ea20000000800 */
[--C-:B------:R-:W-:Y:S01]  /*4470*/  FFMA.FTZ R142, R146, c[0x0][0x29c], -R247.reuse ;  /* 0x0000a700928e7a23 */ /* 0x100fe200000108f7 */
[C---:B------:R-:W-:Y:S01]  /*4480*/  FSEL R146, R213.reuse, -INF , P0 ;  /* 0xff800000d5927808 */ /* 0x040fe20000000000 */
[----:B------:R-:W-:Y:S01]  /*4490*/  FFMA.FTZ R213, -R213, R213, 1 ;  /* 0x3f800000d5d57423 */ /* 0x000fe200000101d5 */
[----:B------:R-:W-:Y:S01]  /*44a0*/  ISETP.GT.AND P0, PT, R144, 0x20, PT ;  /* 0x000000209000780c */ /* 0x000fe20003f04270 */
[-C--:B------:R-:W-:Y:S04]  /*44b0*/  HMMA.16816.F32 R12, R152, R150.reuse, R12 ;  /* 0x00000096980c723c */ /* 0x080fe8000000180c */
[--C-:B------:R-:W-:Y:S01]  /*44c0*/  FFMA.FTZ R143, R146, c[0x0][0x29c], -R247.reuse ;  /* 0x0000a700928f7a23 */ /* 0x100fe200000108f7 */
[----:B------:R-:W-:Y:S01]  /*44d0*/  FSEL R146, R226, -INF , P0 ;  /* 0xff800000e2927808 */ /* 0x000fe20000000000 */
[----:B------:R-:W-:Y:S01]  /*44e0*/  MUFU.EX2 R142, R142 ;  /* 0x0000008e008e7308 */ /* 0x000fe20000000800 */
[----:B------:R-:W-:Y:S01]  /*44f0*/  ISETP.GT.AND P0, PT, R144, 0x41, PT ;  /* 0x000000419000780c */ /* 0x000fe20003f04270 */
[C---:B------:R-:W-:Y:S04]  /*4500*/  HMMA.16816.F32 R16, R136.reuse, R150, R16 ;  /* 0x000000968810723c */ /* 0x040fe80000001810 */
[----:B------:R-:W-:Y:S01]  /*4510*/  FSEL R148, R227, -INF , P6 ;  /* 0xff800000e3947808 */ /* 0x000fe20003000000 */
[--C-:B------:R-:W-:Y:S01]  /*4520*/  FFMA.FTZ R145, R146, c[0x0][0x29c], -R247.reuse ;  /* 0x0000a70092917a23 */ /* 0x100fe200000108f7 */
[----:B------:R-:W-:Y:S02]  /*4530*/  ISETP.GT.AND P6, PT, R144, 0x60, PT ;  /* 0x000000609000780c */ /* 0x000fe40003fc4270 */
[-C--:B----4-:R-:W-:Y:S01]  /*4540*/  HMMA.16816.F32 R20, R136, R132.reuse, R20 ;  /* 0x000000848814723c */ /* 0x090fe20000001814 */
[----:B------:R-:W-:Y:S03]  /*4550*/  MUFU.EX2 R143, R143 ;  /* 0x0000008f008f7308 */ /* 0x000fe60000000800 */
[----:B------:R-:W-:Y:S01]  /*4560*/  FSEL R146, R230, -INF , P5 ;  /* 0xff800000e6927808 */ /* 0x000fe20002800000 */
[--C-:B------:R-:W-:Y:S01]  /*4570*/  FFMA.FTZ R148, R148, c[0x0][0x29c], -R247.reuse ;  /* 0x0000a70094947a23 */ /* 0x100fe200000108f7 */
[----:B------:R-:W-:Y:S01]  /*4580*/  ISETP.GT.AND P5, PT, R144, 0x61, PT ;  /* 0x000000619000780c */ /* 0x000fe20003fa4270 */
[----:B------:R-:W-:Y:S01]  /*4590*/  FFMA.FTZ R230, -R230, R230, 1 ;  /* 0x3f800000e6e67423 */ /* 0x000fe200000101e6 */
[C---:B------:R-:W-:Y:S01]  /*45a0*/  HMMA.16816.F32 R24, R152.reuse, R132, R24 ;  /* 0x000000849818723c */ /* 0x040fe20000001818 */
[----:B------:R-:W3:Y:S02]  /*45b0*/  LDS R144, [R239+0x18280] ;  /* 0x01828000ef907984 */ /* 0x000ee40000000800 */
[----:B------:R-:W-:Y:S01]  /*45c0*/  MUFU.EX2 R148, R148 ;  /* 0x0000009400947308 */ /* 0x000fe20000000800 */
[----:B------:R-:W-:Y:S01]  /*45d0*/  IADD3 R162, R156, 0x20, RZ ;  /* 0x000000209ca27810 */ /* 0x000fe20007ffe0ff */
[--C-:B------:R-:W-:Y:S01]  /*45e0*/  FFMA.FTZ R146, R146, c[0x0][0x29c], -R247.reuse ;  /* 0x0000a70092927a23 */ /* 0x100fe200000108f7 */
[C---:B------:R-:W-:Y:S01]  /*45f0*/  FSEL R164, R231.reuse, -INF , P0 ;  /* 0xff800000e7a47808 */ /* 0x040fe20000000000 */
[----:B------:R-:W-:Y:S01]  /*4600*/  FFMA.FTZ R231, -R231, R231, 1 ;  /* 0x3f800000e7e77423 */ /* 0x000fe200000101e7 */
[-C--:B------:R-:W-:Y:S04]  /*4610*/  HMMA.16816.F32 R28, R152, R134.reuse, R28 ;  /* 0x00000086981c723c */ /* 0x080fe8000000181c */
[----:B------:R-:W-:Y:S01]  /*4620*/  IMNMX R162, R211, R162, PT ;  /* 0x000000a2d3a27217 */ /* 0x000fe20003800200 */
[----:B------:R-:W-:Y:S01]  /*4630*/  MUFU.EX2 R146, R146 ;  /* 0x0000009200927308 */ /* 0x000fe20000000800 */
[--C-:B------:R-:W-:Y:S01]  /*4640*/  FFMA.FTZ R163, R164, c[0x0][0x29c], -R247.reuse ;  /* 0x0000a700a4a37a23 */ /* 0x100fe200000108f7 */
[----:B------:R-:W-:Y:S01]  /*4650*/  FSEL R168, R245, -INF , P6 ;  /* 0xff800000f5a87808 */ /* 0x000fe20003000000 */
[----:B------:R-:W-:Y:S01]  /*4660*/  HMMA.16816.F32 R32, R136, R134, R32 ;  /* 0x000000868820723c */ /* 0x000fe20000001820 */
[----:B------:R-:W4:Y:S03]  /*4670*/  LDS R138, [R239+0x182a0] ;  /* 0x0182a000ef8a7984 */ /* 0x000f260000000800 */
[----:B------:R-:W-:Y:S01]  /*4680*/  ISETP.GT.AND P0, PT, R162, RZ, PT ;  /* 0x000000ffa200720c */ /* 0x000fe20003f04270 */
[--C-:B------:R-:W-:Y:S01]  /*4690*/  FFMA.FTZ R168, R168, c[0x0][0x29c], -R247.reuse ;  /* 0x0000a700a8a87a23 */ /* 0x100fe200000108f7 */
[----:B------:R-:W-:Y:S01]  /*46a0*/  FSEL R150, R246, -INF , P5 ;  /* 0xff800000f6967808 */ /* 0x000fe20002800000 */
[----:B------:R-:W1:Y:S01]  /*46b0*/  MUFU.EX2 R145, R145 ;  /* 0x0000009100917308 */ /* 0x000e620000000800 */
[----:B------:R-:W-:Y:S01]  /*46c0*/  FSEL R161, R214, -INF , P0 ;  /* 0xff800000d6a17808 */ /* 0x000fe20000000000 */
[----:B------:R-:W-:Y:S01]  /*46d0*/  FFMA.FTZ R139, -R224, R224, 1 ;  /* 0x3f800000e08b7423 */ /* 0x000fe200000101e0 */
[----:B------:R-:W-:Y:S02]  /*46e0*/  ISETP.GT.AND P0, PT, R162, 0x21, PT ;  /* 0x00000021a200780c */ /* 0x000fe40003f04270 */
[----:B------:R-:W-:Y:S01]  /*46f0*/  FFMA.FTZ R247, R150, c[0x0][0x29c], -R247 ;  /* 0x0000a70096f77a23 */ /* 0x000fe200000108f7 */
[----:B------:R-:W-:Y:S01]  /*4700*/  ISETP.GT.AND P5, PT, R162, 0x20, PT ;  /* 0x00000020a200780c */ /* 0x000fe20003fa4270 */
[--C-:B------:R-:W-:Y:S01]  /*4710*/  FFMA.FTZ R152, R161, c[0x0][0x29c], -R244.reuse ;  /* 0x0000a700a1987a23 */ /* 0x100fe200000108f4 */
[----:B------:R-:W-:Y:S01]  /*4720*/  FSEL R147, R221, -INF , P0 ;  /* 0xff800000dd937808 */ /* 0x000fe20000000000 */
[----:B------:R-:W-:Y:S01]  /*4730*/  FFMA.FTZ R214, -R214, R214, 1 ;  /* 0x3f800000d6d67423 */ /* 0x000fe200000101d6 */
[----:B------:R-:W1:Y:S01]  /*4740*/  MUFU.EX2 R163, R163 ;  /* 0x000000a300a37308 */ /* 0x000e620000000800 */
[----:B------:R-:W-:Y:S02]  /*4750*/  IADD3 R156, R156, 0x28, RZ ;  /* 0x000000289c9c7810 */ /* 0x000fe40007ffe0ff */
[----:B------:R-:W-:Y:S01]  /*4760*/  FFMA.FTZ R147, R147, c[0x0][0x29c], -R244 ;  /* 0x0000a70093937a23 */ /* 0x000fe200000108f4 */
[----:B------:R-:W-:Y:S02]  /*4770*/  ISETP.GT.AND P6, PT, R162, 0x1, PT ;  /* 0x00000001a200780c */ /* 0x000fe40003fc4270 */
[----:B------:R-:W-:Y:S01]  /*4780*/  FSEL R149, R220, -INF , P5 ;  /* 0xff800000dc957808 */ /* 0x000fe20002800000 */
[--C-:B---3--:R-:W-:Y:S01]  /*4790*/  FADD.FTZ R154, R4, -R144.reuse ;  /* 0x80000090049a7221 */ /* 0x108fe20000010000 */
[----:B------:R-:W-:Y:S01]  /*47a0*/  FSEL R151, R217, -INF , P6 ;  /* 0xff800000d9977808 */ /* 0x000fe20003000000 */
[--C-:B------:R-:W-:Y:S01]  /*47b0*/  FADD.FTZ R153, R5, -R144.reuse ;  /* 0x8000009005997221 */ /* 0x100fe20000010000 */
[----:B------:R-:W3:Y:S01]  /*47c0*/  MUFU.EX2 R247, R247 ;  /* 0x000000f700f77308 */ /* 0x000ee20000000800 */
[----:B------:R-:W-:Y:S01]  /*47d0*/  FMUL.FTZ R154, R3, R154 ;  /* 0x0000009a039a7220 */ /* 0x000fe20000410000 */
[C---:B------:R-:W-:Y:S01]  /*47e0*/  F2FP.PACK_AB R3, R158.reuse, R3 ;  /* 0x000000039e03723e */ /* 0x040fe200000000ff */
[----:B------:R-:W-:Y:S01]  /*47f0*/  FMUL.FTZ R153, R158, R153 ;  /* 0x000000999e997220 */ /* 0x000fe20000410000 */
[----:B------:R-:W-:Y:S01]  /*4800*/  IMNMX R167, R211, R156, PT ;  /* 0x0000009cd3a77217 */ /* 0x000fe20003800200 */
[--C-:B------:R-:W-:Y:S01]  /*4810*/  FADD.FTZ R16, R16, -R144.reuse ;  /* 0x8000009010107221 */ /* 0x100fe20000010000 */
[C---:B------:R-:W-:Y:S01]  /*4820*/  ISETP.GT.AND P6, PT, R162.reuse, 0x40, PT ;  /* 0x00000040a200780c */ /* 0x040fe20003fc4270 */
[--C-:B------:R-:W-:Y:S01]  /*4830*/  FADD.FTZ R17, R17, -R144.reuse ;  /* 0x8000009011117221 */ /* 0x100fe20000010000 */
[----:B------:R-:W-:Y:S01]  /*4840*/  ISETP.GT.AND P5, PT, R162, 0x41, PT ;  /* 0x00000041a200780c */ /* 0x000fe20003fa4270 */
[--C-:B------:R-:W-:Y:S01]  /*4850*/  FADD.FTZ R20, R20, -R144.reuse ;  /* 0x8000009014147221 */ /* 0x100fe20000010000 */
[----:B------:R1:W-:Y:S01]  /*4860*/  MUFU.EX2 R158, R147 ;  /* 0x00000093009e7308 */ /* 0x0003e20000000800 */
[----:B------:R-:W-:Y:S01]  /*4870*/  FADD.FTZ R21, R21, -R144 ;  /* 0x8000009015157221 */ /* 0x000fe20000010000 */
[----:B------:R-:W-:Y:S01]  /*4880*/  ISETP.GT.AND P0, PT, R162, 0x60, PT ;  /* 0x00000060a200780c */ /* 0x000fe20003f04270 */
[----:B------:R-:W-:Y:S01]  /*4890*/  FMUL.FTZ R154, R154, R215 ;  /* 0x000000d79a9a7220 */ /* 0x000fe20000410000 */
[----:B------:R-:W-:Y:S01]  /*48a0*/  FSEL R165, R232, -INF , P6 ;  /* 0xff800000e8a57808 */ /* 0x000fe20003000000 */
[----:B------:R-:W-:Y:S01]  /*48b0*/  FMUL.FTZ R153, R153, R216 ;  /* 0x000000d899997220 */ /* 0x000fe20000410000 */
[----:B------:R-:W-:Y:S01]  /*48c0*/  FSEL R183, R233, -INF , P5 ;  /* 0xff800000e9b77808 */ /* 0x000fe20002800000 */
[----:B------:R-:W-:Y:S01]  /*48d0*/  FMUL.FTZ R16, R157, R16 ;  /* 0x000000109d107220 */ /* 0x000fe20000410000 */
[----:B------:R-:W-:Y:S01]  /*48e0*/  ISETP.GT.AND P6, PT, R162, 0x61, PT ;  /* 0x00000061a200780c */ /* 0x000fe20003fc4270 */
[C---:B-----5:R-:W-:Y:S01]  /*48f0*/  FMUL.FTZ R17, R160.reuse, R17 ;  /* 0x00000011a0117220 */ /* 0x060fe20000410000 */
[----:B------:R-:W-:Y:S01]  /*4900*/  F2FP.PACK_AB R153, R153, R154 ;  /* 0x0000009a9999723e */ /* 0x000fe200000000ff */
[----:B------:R-:W5:Y:S01]  /*4910*/  MUFU.EX2 R168, R168 ;  /* 0x000000a800a87308 */ /* 0x000f620000000800 */
[----:B------:R-:W-:Y:S01]  /*4920*/  F2FP.PACK_AB R154, R160, R157 ;  /* 0x0000009da09a723e */ /* 0x000fe200000000ff */
[----:B------:R-:W-:Y:S01]  /*4930*/  FFMA.FTZ R160, -R225, R225, 1 ;  /* 0x3f800000e1a07423 */ /* 0x000fe200000101e1 */
[----:B------:R-:W-:Y:S01]  /*4940*/  ISETP.GT.AND P5, PT, R167, RZ, PT ;  /* 0x000000ffa700720c */ /* 0x000fe20003fa4270 */
[----:B------:R-:W-:Y:S01]  /*4950*/  FMUL.FTZ R16, R16, R139 ;  /* 0x0000008b10107220 */ /* 0x000fe20000410000 */
[----:B------:R-:W-:Y:S01]  /*4960*/  FSEL R171, R236, -INF , P0 ;  /* 0xff800000ecab7808 */ /* 0x000fe20000000000 */
[----:B------:R-:W-:Y:S01]  /*4970*/  FMUL.FTZ R17, R17, R160 ;  /* 0x000000a011117220 */ /* 0x000fe20000410000 */
[----:B------:R-:W-:Y:S01]  /*4980*/  ISETP.GT.AND P0, PT, R167, 0x1, PT ;  /* 0x00000001a700780c */ /* 0x000fe20003f04270 */
[----:B------:R-:W-:Y:S01]  /*4990*/  FFMA.FTZ R149, R149, c[0x0][0x29c], -R244 ;  /* 0x0000a70095957a23 */ /* 0x000fe200000108f4 */
[----:B------:R-:W-:Y:S01]  /*49a0*/  FSEL R169, R237, -INF , P6 ;  /* 0xff800000eda97808 */ /* 0x000fe20003000000 */
[----:B----4-:R-:W-:Y:S01]  /*49b0*/  FADD.FTZ R18, R18, -R138 ;  /* 0x8000008a12127221 */ /* 0x010fe20000010000 */
[----:B------:R-:W-:Y:S01]  /*49c0*/  F2FP.PACK_AB R16, R17, R16 ;  /* 0x000000101110723e */ /* 0x000fe200000000ff */
[----:B------:R-:W-:Y:S01]  /*49d0*/  FFMA.FTZ R151, R151, c[0x0][0x29c], -R244 ;  /* 0x0000a70097977a23 */ /* 0x000fe200000108f4 */
[----:B------:R-:W-:Y:S01]  /*49e0*/  FSEL R166, R218, -INF , P5 ;  /* 0xff800000daa67808 */ /* 0x000fe20002800000 */
[--C-:B-1----:R-:W-:Y:S01]  /*49f0*/  FADD.FTZ R147, R32, -R144.reuse ;  /* 0x8000009020937221 */ /* 0x102fe20000010000 */
[----:B------:R-:W-:Y:S01]  /*4a00*/  ISETP.GT.AND P6, PT, R167, 0x20, PT ;  /* 0x00000020a700780c */ /* 0x000fe20003fc4270 */
[----:B------:R-:W-:Y:S01]  /*4a10*/  FADD.FTZ R144, R33, -R144 ;  /* 0x8000009021907221 */ /* 0x000fe20000010000 */
[----:B------:R-:W1:Y:S01]  /*4a20*/  MUFU.EX2 R149, R149 ;  /* 0x0000009500957308 */ /* 0x000e620000000800 */
[----:B------:R-:W-:Y:S01]  /*4a30*/  FMUL.FTZ R147, R2, R147 ;  /* 0x0000009302937220 */ /* 0x000fe20000410000 */
[C---:B--2---:R-:W-:Y:S01]  /*4a40*/  F2FP.PACK_AB R2, R141.reuse, R2 ;  /* 0x000000028d02723e */ /* 0x044fe200000000ff */
[----:B------:R-:W-:Y:S01]  /*4a50*/  FMUL.FTZ R144, R141, R144 ;  /* 0x000000908d907220 */ /* 0x000fe20000410000 */
[----:B------:R-:W-:Y:S01]  /*4a60*/  FSEL R164, R219, -INF , P0 ;  /* 0xff800000dba47808 */ /* 0x000fe20000000000 */
[----:B------:R-:W2:Y:S01]  /*4a70*/  LDS R141, [R239+0x18300] ;  /* 0x01830000ef8d7984 */ /* 0x000ea20000000800 */
[----:B------:R-:W-:Y:S01]  /*4a80*/  FMUL.FTZ R20, R159, R20 ;  /* 0x000000149f147220 */ /* 0x000fe20000410000 */
[----:B------:R-:W-:Y:S01]  /*4a90*/  F2FP.PACK_AB R159, R140, R159 ;  /* 0x0000009f8c9f723e */ /* 0x000fe200000000ff */
[----:B------:R-:W-:Y:S01]  /*4aa0*/  FFMA.FTZ R139, -R228, R228, 1 ;  /* 0x3f800000e48b7423 */ /* 0x000fe200000101e4 */
[----:B------:R-:W-:Y:S01]  /*4ab0*/  ISETP.GT.AND P5, PT, R167, 0x21, PT ;  /* 0x00000021a700780c */ /* 0x000fe20003fa4270 */
[--C-:B------:R-:W-:Y:S01]  /*4ac0*/  FADD.FTZ R17, R22, -R138.reuse ;  /* 0x8000008a16117221 */ /* 0x100fe20000010000 */
[----:B------:R-:W-:Y:S01]  /*4ad0*/  FSEL R162, R222, -INF , P6 ;  /* 0xff800000dea27808 */ /* 0x000fe20003000000 */
[----:B------:R-:W-:Y:S01]  /*4ae0*/  FMUL.FTZ R21, R140, R21 ;  /* 0x000000158c157220 */ /* 0x000fe20000410000 */
[----:B------:R-:W-:Y:S01]  /*4af0*/  MUFU.EX2 R152, R152 ;  /* 0x0000009800987308 */ /* 0x000fe20000000800 */
[----:B------:R-:W-:Y:S01]  /*4b00*/  FFMA.FTZ R140, -R229, R229, 1 ;  /* 0x3f800000e58c7423 */ /* 0x000fe200000101e5 */
[----:B------:R-:W-:Y:S01]  /*4b10*/  FSEL R156, R223, -INF , P5 ;  /* 0xff800000df9c7808 */ /* 0x000fe20002800000 */
[--C-:B------:R-:W-:Y:S01]  /*4b20*/  FADD.FTZ R22, R23, -R138.reuse ;  /* 0x8000008a17167221 */ /* 0x100fe20000010000 */
[----:B------:R-:W4:Y:S01]  /*4b30*/  LDS R239, [R239+0x18320] ;  /* 0x01832000efef7984 */ /* 0x000f220000000800 */
[----:B------:R-:W-:Y:S01]  /*4b40*/  FMUL.FTZ R18, R145, R18 ;  /* 0x0000001291127220 */ /* 0x000fe20000410000 */
[----:B------:R-:W-:Y:S01]  /*4b50*/  ISETP.GT.AND P0, PT, R167, 0x40, PT ;  /* 0x00000040a700780c */ /* 0x000fe20003f04270 */
[----:B------:R-:W-:Y:S01]  /*4b60*/  FFMA.FTZ R23, -R226, R226, 1 ;  /* 0x3f800000e2177423 */ /* 0x000fe200000101e2 */
[----:B------:R-:W-:Y:S01]  /*4b70*/  STS [R204+0x18480], R3 ;  /* 0x01848003cc007388 */ /* 0x000fe20000000800 */
[----:B------:R-:W-:Y:S01]  /*4b80*/  FMUL.FTZ R17, R146, R17 ;  /* 0x0000001192117220 */ /* 0x000fe20000410000 */
[----:B------:R-:W1:Y:S01]  /*4b90*/  MUFU.EX2 R151, R151 ;  /* 0x0000009700977308 */ /* 0x000e620000000800 */
[----:B------:R-:W-:Y:S01]  /*4ba0*/  FMUL.FTZ R20, R20, R139 ;  /* 0x0000008b14147220 */ /* 0x000fe20000410000 */
[----:B------:R-:W-:Y:S01]  /*4bb0*/  F2FP.PACK_AB R139, R143, R142 ;  /* 0x0000008e8f8b723e */ /* 0x000fe200000000ff */
[----:B------:R-:W-:Y:S01]  /*4bc0*/  FMUL.FTZ R21, R21, R140 ;  /* 0x0000008c15157220 */ /* 0x000fe20000410000 */
[----:B------:R-:W-:Y:S01]  /*4bd0*/  ISETP.GT.AND P6, PT, R167, 0x41, PT ;  /* 0x00000041a700780c */ /* 0x000fe20003fc4270 */
[--C-:B------:R-:W-:Y:S01]  /*4be0*/  FADD.FTZ R33, R6, -R138.reuse ;  /* 0x8000008a06217221 */ /* 0x100fe20000010000 */
[----:B------:R-:W-:Y:S01]  /*4bf0*/  FSEL R150, R234, -INF , P0 ;  /* 0xff800000ea967808 */ /* 0x000fe20000000000 */
[--C-:B------:R-:W-:Y:S01]  /*4c00*/  FADD.FTZ R140, R7, -R138.reuse ;  /* 0x8000008a078c7221 */ /* 0x100fe20000010000 */
[----:B------:R-:W-:Y:S01]  /*4c10*/  F2FP.PACK_AB R21, R21, R20 ;  /* 0x000000141515723e */ /* 0x000fe200000000ff */
[----:B------:R-:W-:Y:S01]  /*4c20*/  FMUL.FTZ R22, R163, R22 ;  /* 0x00000016a3167220 */ /* 0x000fe20000410000 */
[----:B------:R-:W-:Y:S01]  /*4c30*/  F2FP.PACK_AB R20, R148, R145 ;  /* 0x000000919414723e */ /* 0x000fe200000000ff */
[--C-:B------:R-:W-:Y:S01]  /*4c40*/  FADD.FTZ R19, R19, -R138.reuse ;  /* 0x8000008a13137221 */ /* 0x100fe20000010000 */
[----:B------:R-:W-:Y:S01]  /*4c50*/  STS [R204+0x18880], R139 ;  /* 0x0188808bcc007388 */ /* 0x000fe20000000800 */
[----:B------:R-:W-:Y:S01]  /*4c60*/  FMUL.FTZ R18, R18, R23 ;  /* 0x0000001712127220 */ /* 0x000fe20000410000 */
[C---:B------:R-:W-:Y:S01]  /*4c70*/  ISETP.GT.AND P5, PT, R167.reuse, 0x60, PT ;  /* 0x00000060a700780c */ /* 0x040fe20003fa4270 */
[--C-:B------:R-:W-:Y:S01]  /*4c80*/  FFMA.FTZ R166, R166, c[0x0][0x29c], -R241.reuse ;  /* 0x0000a700a6a67a23 */ /* 0x100fe200000108f1 */
[----:B------:R-:W-:Y:S01]  /*4c90*/  STS [R205], R154 ;  /* 0x0000009acd007388 */ /* 0x000fe20000000800 */
[--C-:B------:R-:W-:Y:S01]  /*4ca0*/  FADD.FTZ R23, R34, -R138.reuse ;  /* 0x8000008a22177221 */ /* 0x100fe20000010000 */
[----:B------:R-:W-:Y:S01]  /*4cb0*/  ISETP.GT.AND P0, PT, R167, 0x61, PT ;  /* 0x00000061a700780c */ /* 0x000fe20003f04270 */
[----:B------:R-:W-:Y:S01]  /*4cc0*/  FADD.FTZ R138, R35, -R138 ;  /* 0x8000008a238a7221 */ /* 0x000fe20000010000 */
[----:B------:R-:W-:Y:S01]  /*4cd0*/  STS [R205+0x400], R20 ;  /* 0x00040014cd007388 */ /* 0x000fe20000000800 */
[--C-:B------:R-:W-:Y:S01]  /*4ce0*/  FFMA.FTZ R164, R164, c[0x0][0x29c], -R241.reuse ;  /* 0x0000a700a4a47a23 */ /* 0x100fe200000108f1 */
[----:B------:R-:W-:Y:S01]  /*4cf0*/  MUFU.EX2 R166, R166 ;  /* 0x000000a600a67308 */ /* 0x000fe20000000800 */
[----:B------:R-:W-:Y:S01]  /*4d00*/  FMUL.FTZ R33, R142, R33 ;  /* 0x000000218e217220 */ /* 0x000fe20000410000 */
[----:B------:R-:W-:Y:S01]  /*4d10*/  FSEL R248, R235, -INF , P6 ;  /* 0xff800000ebf87808 */ /* 0x000fe20003000000 */
[----:B------:R-:W-:Y:S01]  /*4d20*/  FMUL.FTZ R140, R143, R140 ;  /* 0x0000008c8f8c7220 */ /* 0x000fe20000410000 */
[----:B------:R-:W-:Y:S01]  /*4d30*/  FSEL R216, R238, -INF , P5 ;  /* 0xff800000eed87808 */ /* 0x000fe20002800000 */
[----:B------:R-:W-:Y:S01]  /*4d40*/  FMUL.FTZ R17, R17, R230 ;  /* 0x000000e611117220 */ /* 0x000fe20000410000 */
[----:B------:R-:W-:Y:S01]  /*4d50*/  FSEL R170, R240, -INF , P0 ;  /* 0xff800000f0aa7808 */ /* 0x000fe20000000000 */
[----:B------:R-:W-:Y:S01]  /*4d60*/  FMUL.FTZ R22, R22, R231 ;  /* 0x000000e716167220 */ /* 0x000fe20000410000 */
[----:B------:R-:W-:Y:S01]  /*4d70*/  F2FP.PACK_AB R143, R163, R146 ;  /* 0x00000092a38f723e */ /* 0x000fe200000000ff */
[----:B------:R-:W-:Y:S01]  /*4d80*/  FFMA.FTZ R145, -R246, R246, 1 ;  /* 0x3f800000f6917423 */ /* 0x000fe200000101f6 */
[----:B------:R-:W2:Y:S01]  /*4d90*/  MUFU.EX2 R35, R164 ;  /* 0x000000a400237308 */ /* 0x000ea20000000800 */
[--C-:B------:R-:W-:Y:S01]  /*4da0*/  FFMA.FTZ R162, R162, c[0x0][0x29c], -R241.reuse ;  /* 0x0000a700a2a27a23 */ /* 0x100fe200000108f1 */
[----:B------:R-:W-:Y:S01]  /*4db0*/  PLOP3.LUT P0, PT, PT, PT, UP0, 0x80, 0x0 ;  /* 0x000000000000781c */ /* 0x000fe20003f0f008 */
[----:B---3--:R-:W-:Y:S02]  /*4dc0*/  FMUL.FTZ R138, R247, R138 ;  /* 0x0000008af78a7220 */ /* 0x008fe40000410000 */
[----:B------:R-:W-:Y:S02]  /*4dd0*/  FFMA.FTZ R156, R156, c[0x0][0x29c], -R241 ;  /* 0x0000a7009c9c7a23 */ /* 0x000fe400000108f1 */
[----:B------:R-:W-:Y:S02]  /*4de0*/  FMUL.FTZ R33, R33, R212 ;  /* 0x000000d421217220 */ /* 0x000fe40000410000 */
[----:B------:R-:W-:Y:S01]  /*4df0*/  FMUL.FTZ R140, R140, R213 ;  /* 0x000000d58c8c7220 */ /* 0x000fe20000410000 */
[----:B------:R-:W-:Y:S01]  /*4e00*/  MUFU.EX2 R162, R162 ;  /* 0x000000a200a27308 */ /* 0x000fe20000000800 */
[----:B------:R-:W-:Y:S01]  /*4e10*/  FMUL.FTZ R138, R138, R145 ;  /* 0x000000918a8a7220 */ /* 0x000fe20000410000 */
[----:B------:R-:W-:Y:S01]  /*4e20*/  F2FP.PACK_AB R145, R22, R17 ;  /* 0x000000111691723e */ /* 0x000fe200000000ff */
[----:B------:R-:W-:Y:S01]  /*4e30*/  FMUL.FTZ R19, R148, R19 ;  /* 0x0000001394137220 */ /* 0x000fe20000410000 */
[----:B------:R-:W-:Y:S01]  /*4e40*/  F2FP.PACK_AB R33, R140, R33 ;  /* 0x000000218c21723e */ /* 0x000fe200000000ff */
[----:B-----5:R-:W-:Y:S01]  /*4e50*/  FMUL.FTZ R23, R168, R23 ;  /* 0x00000017a8177220 */ /* 0x020fe20000410000 */
[----:B-1----:R-:W-:Y:S01]  /*4e60*/  F2FP.PACK_AB R22, R158, R149 ;  /* 0x000000959e16723e */ /* 0x002fe200000000ff */
[----:B------:R-:W-:Y:S01]  /*4e70*/  FFMA.FTZ R140, -R227, R227, 1 ;  /* 0x3f800000e38c7423 */ /* 0x000fe200000101e3 */
[----:B------:R-:W-:Y:S01]  /*4e80*/  F2FP.PACK_AB R168, R247, R168 ;  /* 0x000000a8f7a8723e */ /* 0x000fe200000000ff */
[----:B------:R-:W-:Y:S01]  /*4e90*/  FFMA.FTZ R34, -R245, R245, 1 ;  /* 0x3f800000f5227423 */ /* 0x000fe200000101f5 */
[----:B------:R-:W1:Y:S01]  /*4ea0*/  MUFU.EX2 R17, R156 ;  /* 0x0000009c00117308 */ /* 0x000e620000000800 */
[----:B------:R-:W-:Y:S02]  /*4eb0*/  FMUL.FTZ R19, R19, R140 ;  /* 0x0000008c13137220 */ /* 0x000fe40000410000 */
[----:B------:R-:W-:Y:S02]  /*4ec0*/  FMUL.FTZ R23, R23, R34 ;  /* 0x0000002217177220 */ /* 0x000fe40000410000 */
[--C-:B--2---:R-:W-:Y:S01]  /*4ed0*/  FADD.FTZ R12, R12, -R141.reuse ;  /* 0x8000008d0c0c7221 */ /* 0x104fe20000010000 */
[----:B------:R-:W-:Y:S01]  /*4ee0*/  F2FP.PACK_AB R18, R19, R18 ;  /* 0x000000121312723e */ /* 0x000fe200000000ff */
[--C-:B------:R-:W-:Y:S01]  /*4ef0*/  FADD.FTZ R13, R13, -R141.reuse ;  /* 0x8000008d0d0d7221 */ /* 0x100fe20000010000 */
[----:B------:R-:W-:Y:S01]  /*4f00*/  F2FP.PACK_AB R138, R138, R23 ;  /* 0x000000178a8a723e */ /* 0x000fe200000000ff */
[----:B------:R-:W-:Y:S02]  /*4f10*/  FMUL.FTZ R12, R149, R12 ;  /* 0x0000000c950c7220 */ /* 0x000fe40000410000 */
[--C-:B------:R-:W-:Y:S02]  /*4f20*/  FADD.FTZ R19, R8, -R141.reuse ;  /* 0x8000008d08137221 */ /* 0x100fe40000010000 */
[----:B------:R-:W-:Y:S01]  /*4f30*/  FADD.FTZ R8, R9, -R141 ;  /* 0x8000008d09087221 */ /* 0x000fe20000010000 */
[----:B------:R-:W-:Y:S01]  /*4f40*/  F2FP.PACK_AB R9, R151, R152 ;  /* 0x000000989709723e */ /* 0x000fe200000000ff */
[----:B------:R-:W-:Y:S02]  /*4f50*/  FFMA.FTZ R23, -R220, R220, 1 ;  /* 0x3f800000dc177423 */ /* 0x000fe400000101dc */
[----:B------:R-:W-:Y:S02]  /*4f60*/  FFMA.FTZ R34, -R221, R221, 1 ;  /* 0x3f800000dd227423 */ /* 0x000fe400000101dd */
[----:B------:R-:W-:Y:S01]  /*4f70*/  FMUL.FTZ R13, R158, R13 ;  /* 0x0000000d9e0d7220 */ /* 0x000fe20000410000 */
[----:B------:R4:W-:Y:S01]  /*4f80*/  STS [R204+0x19480], R9 ;  /* 0x01948009cc007388 */ /* 0x0009e20000000800 */
[----:B------:R-:W-:Y:S02]  /*4f90*/  FMUL.FTZ R19, R152, R19 ;  /* 0x0000001398137220 */ /* 0x000fe40000410000 */
[----:B------:R-:W-:Y:S02]  /*4fa0*/  FMUL.FTZ R8, R151, R8 ;  /* 0x0000000897087220 */ /* 0x000fe40000410000 */
[----:B------:R-:W-:Y:S02]  /*4fb0*/  FMUL.FTZ R12, R12, R23 ;  /* 0x000000170c0c7220 */ /* 0x000fe40000410000 */
[----:B------:R-:W-:Y:S02]  /*4fc0*/  FMUL.FTZ R13, R13, R34 ;  /* 0x000000220d0d7220 */ /* 0x000fe40000410000 */
[----:B------:R-:W-:Y:S02]  /*4fd0*/  FFMA.FTZ R217, -R217, R217, 1 ;  /* 0x3f800000d9d97423 */ /* 0x000fe400000101d9 */
[----:B------:R-:W-:Y:S01]  /*4fe0*/  FMUL.FTZ R19, R19, R214 ;  /* 0x000000d613137220 */ /* 0x000fe20000410000 */
[----:B------:R-:W-:Y:S01]  /*4ff0*/  F2FP.PACK_AB R12, R13, R12 ;  /* 0x0000000c0d0c723e */ /* 0x000fe200000000ff */
[----:B------:R-:W-:Y:S01]  /*5000*/  FMUL.FTZ R8, R8, R217 ;  /* 0x000000d908087220 */ /* 0x000fe20000410000 */
[----:B------:R-:W-:Y:S01]  /*5010*/  F2FP.PACK_AB R13, R35, R166 ;  /* 0x000000a6230d723e */ /* 0x000fe200000000ff */
[--C-:B------:R-:W-:Y:S02]  /*5020*/  FFMA.FTZ R150, R150, c[0x0][0x29c], -R241.reuse ;  /* 0x0000a70096967a23 */ /* 0x100fe400000108f1 */
[--C-:B------:R-:W-:Y:S01]  /*5030*/  FFMA.FTZ R165, R165, c[0x0][0x29c], -R244.reuse ;  /* 0x0000a700a5a57a23 */ /* 0x100fe200000108f4 */
[----:B------:R-:W-:Y:S01]  /*5040*/  F2FP.PACK_AB R19, R8, R19 ;  /* 0x000000130813723e */ /* 0x000fe200000000ff */
[----:B------:R-:W-:Y:S01]  /*5050*/  STS [R204+0x19880], R13 ;  /* 0x0198800dcc007388 */ /* 0x000fe20000000800 */
[----:B-1----:R-:W-:Y:S01]  /*5060*/  F2FP.PACK_AB R8, R17, R162 ;  /* 0x000000a21108723e */ /* 0x002fe200000000ff */
[--C-:B------:R-:W-:Y:S01]  /*5070*/  FFMA.FTZ R248, R248, c[0x0][0x29c], -R241.reuse ;  /* 0x0000a700f8f87a23 */ /* 0x100fe200000108f1 */
[----:B------:R-:W-:Y:S01]  /*5080*/  MUFU.EX2 R150, R150 ;  /* 0x0000009600967308 */ /* 0x000fe20000000800 */
[----:B------:R-:W-:Y:S01]  /*5090*/  STS [R205+0x1000], R22 ;  /* 0x00100016cd007388 */ /* 0x000fe20000000800 */
[--C-:B------:R-:W-:Y:S02]  /*50a0*/  FFMA.FTZ R183, R183, c[0x0][0x29c], -R244.reuse ;  /* 0x0000a700b7b77a23 */ /* 0x100fe400000108f4 */
[--C-:B------:R-:W-:Y:S01]  /*50b0*/  FFMA.FTZ R171, R171, c[0x0][0x29c], -R244.reuse ;  /* 0x0000a700abab7a23 */ /* 0x100fe200000108f4 */
[----:B------:R1:W-:Y:S01]  /*50c0*/  STS [R205+0x1400], R8 ;  /* 0x00140008cd007388 */ /* 0x0003e20000000800 */
[----:B------:R-:W-:Y:S02]  /*50d0*/  FFMA.FTZ R244, R169, c[0x0][0x29c], -R244 ;  /* 0x0000a700a9f47a23 */ /* 0x000fe400000108f4 */
[--C-:B------:R-:W-:Y:S01]  /*50e0*/  FFMA.FTZ R216, R216, c[0x0][0x29c], -R241.reuse ;  /* 0x0000a700d8d87a23 */ /* 0x100fe200000108f1 */
[----:B------:R-:W-:Y:S01]  /*50f0*/  STS [R204+0x1a480], R159 ;  /* 0x01a4809fcc007388 */ /* 0x000fe20000000800 */
[----:B------:R-:W-:Y:S01]  /*5100*/  FFMA.FTZ R241, R170, c[0x0][0x29c], -R241 ;  /* 0x0000a700aaf17a23 */ /* 0x000fe200000108f1 */
[----:B------:R-:W2:Y:S01]  /*5110*/  MUFU.EX2 R23, R248 ;  /* 0x000000f800177308 */ /* 0x000ea20000000800 */
[--C-:B------:R-:W-:Y:S01]  /*5120*/  FADD.FTZ R24, R24, -R141.reuse ;  /* 0x8000008d18187221 */ /* 0x100fe20000010000 */
[----:B------:R-:W-:Y:S01]  /*5130*/  STS [R204+0x1a880], R143 ;  /* 0x01a8808fcc007388 */ /* 0x000fe20000000800 */
[--C-:B------:R-:W-:Y:S02]  /*5140*/  FADD.FTZ R25, R25, -R141.reuse ;  /* 0x8000008d19197221 */ /* 0x100fe40000010000 */
[----:B------:R-:W-:Y:S01]  /*5150*/  FFMA.FTZ R34, -R233, R233, 1 ;  /* 0x3f800000e9227423 */ /* 0x000fe200000101e9 */
[----:B------:R-:W-:Y:S01]  /*5160*/  STS [R205+0x2000], R2 ;  /* 0x00200002cd007388 */ /* 0x000fe20000000800 */
[--C-:B------:R-:W-:Y:S02]  /*5170*/  FADD.FTZ R28, R28, -R141.reuse ;  /* 0x8000008d1c1c7221 */ /* 0x100fe40000010000 */
[----:B------:R-:W-:Y:S01]  /*5180*/  FADD.FTZ R29, R29, -R141 ;  /* 0x8000008d1d1d7221 */ /* 0x000fe20000010000 */
[----:B------:R-:W3:Y:S01]  /*5190*/  MUFU.EX2 R165, R165 ;  /* 0x000000a500a57308 */ /* 0x000ee20000000800 */
[----:B------:R-:W-:Y:S01]  /*51a0*/  STS [R205+0x2400], R168 ;  /* 0x002400a8cd007388 */ /* 0x000fe20000000800 */
[----:B------:R-:W-:Y:S02]  /*51b0*/  FFMA.FTZ R141, -R232, R232, 1 ;  /* 0x3f800000e88d7423 */ /* 0x000fe400000101e8 */
[--C-:B----4-:R-:W-:Y:S02]  /*51c0*/  FADD.FTZ R9, R14, -R239.reuse ;  /* 0x800000ef0e097221 */ /* 0x110fe40000010000 */
[----:B------:R-:W-:Y:S02]  /*51d0*/  FFMA.FTZ R218, -R218, R218, 1 ;  /* 0x3f800000dada7423 */ /* 0x000fe400000101da */
[----:B------:R-:W-:Y:S02]  /*51e0*/  FFMA.FTZ R219, -R219, R219, 1 ;  /* 0x3f800000dbdb7423 */ /* 0x000fe400000101db */
[----:B------:R-:W4:Y:S01]  /*51f0*/  MUFU.EX2 R32, R183 ;  /* 0x000000b700207308 */ /* 0x000f220000000800 */
[--C-:B-1----:R-:W-:Y:S02]  /*5200*/  FADD.FTZ R8, R15, -R239.reuse ;  /* 0x800000ef0f087221 */ /* 0x102fe40000010000 */
[----:B------:R-:W-:Y:S01]  /*5210*/  FMUL.FTZ R9, R162, R9 ;  /* 0x00000009a2097220 */ /* 0x000fe20000410000 */
[----:B--2---:R-:W-:Y:S01]  /*5220*/  F2FP.PACK_AB R3, R23, R150 ;  /* 0x000000961703723e */ /* 0x004fe200000000ff */
[----:B------:R-:W-:Y:S02]  /*5230*/  FMUL.FTZ R8, R17, R8 ;  /* 0x0000000811087220 */ /* 0x000fe40000410000 */
[----:B------:R-:W-:Y:S02]  /*5240*/  FFMA.FTZ R222, -R222, R222, 1 ;  /* 0x3f800000dede7423 */ /* 0x000fe400000101de */
[----:B------:R1:W-:Y:S01]  /*5250*/  STS [R204+0x1b880], R3 ;  /* 0x01b88003cc007388 */ /* 0x0003e20000000800 */
[----:B------:R-:W-:Y:S01]  /*5260*/  MUFU.EX2 R171, R171 ;  /* 0x000000ab00ab7308 */ /* 0x000fe20000000800 */
[----:B------:R-:W-:Y:S02]  /*5270*/  FFMA.FTZ R223, -R223, R223, 1 ;  /* 0x3f800000dfdf7423 */ /* 0x000fe400000101df */
[----:B------:R-:W-:Y:S02]  /*5280*/  FMUL.FTZ R9, R9, R222 ;  /* 0x000000de09097220 */ /* 0x000fe40000410000 */
[----:B---3--:R-:W-:Y:S02]  /*5290*/  FMUL.FTZ R24, R165, R24 ;  /* 0x00000018a5187220 */ /* 0x008fe40000410000 */
[----:B------:R-:W-:Y:S02]  /*52a0*/  FMUL.FTZ R8, R8, R223 ;  /* 0x000000df08087220 */ /* 0x000fe40000410000 */
[----:B------:R-:W-:Y:S01]  /*52b0*/  FMUL.FTZ R24, R24, R141 ;  /* 0x0000008d18187220 */ /* 0x000fe20000410000 */
[----:B------:R-:W2:Y:S01]  /*52c0*/  MUFU.EX2 R244, R244 ;  /* 0x000000f400f47308 */ /* 0x000ea20000000800 */
[----:B------:R-:W-:Y:S01]  /*52d0*/  FFMA.FTZ R235, -R235, R235, 1 ;  /* 0x3f800000ebeb7423 */ /* 0x000fe200000101eb */
[----:B------:R-:W-:Y:S01]  /*52e0*/  F2FP.PACK_AB R8, R8, R9 ;  /* 0x000000090808723e */ /* 0x000fe200000000ff */
[----:B------:R-:W-:Y:S01]  /*52f0*/  FFMA.FTZ R234, -R234, R234, 1 ;  /* 0x3f800000eaea7423 */ /* 0x000fe200000101ea */
[C---:B----4-:R-:W-:Y:S01]  /*5300*/  F2FP.PACK_AB R165, R32.reuse, R165 ;  /* 0x000000a520a5723e */ /* 0x050fe200000000ff */
[----:B------:R-:W-:Y:S02]  /*5310*/  FMUL.FTZ R25, R32, R25 ;  /* 0x0000001920197220 */ /* 0x000fe40000410000 */
[----:B------:R-:W-:Y:S02]  /*5320*/  FMUL.FTZ R147, R147, R242 ;  /* 0x000000f293937220 */ /* 0x000fe40000410000 */
[----:B------:R-:W-:Y:S01]  /*5330*/  STS [R204+0x1b480], R165 ;  /* 0x01b480a5cc007388 */ /* 0x000fe20000000800 */
[----:B------:R-:W-:Y:S01]  /*5340*/  MUFU.EX2 R216, R216 ;  /* 0x000000d800d87308 */ /* 0x000fe20000000800 */
[----:B------:R-:W-:Y:S02]  /*5350*/  FMUL.FTZ R25, R25, R34 ;  /* 0x0000002219197220 */ /* 0x000fe40000410000 */
[----:B------:R-:W-:Y:S02]  /*5360*/  FMUL.FTZ R144, R144, R243 ;  /* 0x000000f390907220 */ /* 0x000fe40000410000 */
[--C-:B-1----:R-:W-:Y:S01]  /*5370*/  FADD.FTZ R3, R26, -R239.reuse ;  /* 0x800000ef1a037221 */ /* 0x102fe20000010000 */
[----:B------:R-:W-:Y:S01]  /*5380*/  F2FP.PACK_AB R141, R25, R24 ;  /* 0x00000018198d723e */ /* 0x000fe200000000ff */
[--C-:B------:R-:W-:Y:S01]  /*5390*/  FADD.FTZ R25, R10, -R239.reuse ;  /* 0x800000ef0a197221 */ /* 0x100fe20000010000 */
[----:B------:R-:W-:Y:S01]  /*53a0*/  F2FP.PACK_AB R144, R144, R147 ;  /* 0x000000939090723e */ /* 0x000fe200000000ff */
[--C-:B------:R-:W-:Y:S01]  /*53b0*/  FADD.FTZ R10, R11, -R239.reuse ;  /* 0x800000ef0b0a7221 */ /* 0x100fe20000010000 */
[----:B------:R-:W1:Y:S01]  /*53c0*/  MUFU.EX2 R241, R241 ;  /* 0x000000f100f17308 */ /* 0x000e620000000800 */
[----:B------:R-:W-:Y:S02]  /*53d0*/  FMUL.FTZ R25, R166, R25 ;  /* 0x00000019a6197220 */ /* 0x000fe40000410000 */
[----:B------:R-:W-:Y:S01]  /*53e0*/  FMUL.FTZ R10, R35, R10 ;  /* 0x0000000a230a7220 */ /* 0x000fe20000410000 */
[----:B--2---:R-:W-:Y:S01]  /*53f0*/  F2FP.PACK_AB R32, R244, R171 ;  /* 0x000000abf420723e */ /* 0x004fe200000000ff */
[----:B------:R-:W-:Y:S02]  /*5400*/  FMUL.FTZ R25, R25, R218 ;  /* 0x000000da19197220 */ /* 0x000fe40000410000 */
[----:B------:R-:W-:Y:S02]  /*5410*/  FMUL.FTZ R10, R10, R219 ;  /* 0x000000db0a0a7220 */ /* 0x000fe40000410000 */
[----:B------:R-:W-:Y:S01]  /*5420*/  STS [R205+0x3000], R32 ;  /* 0x00300020cd007388 */ /* 0x000fe20000000800 */
[----:B------:R-:W-:Y:S02]  /*5430*/  FMUL.FTZ R3, R150, R3 ;  /* 0x0000000396037220 */ /* 0x000fe40000410000 */
[----:B------:R-:W-:Y:S01]  /*5440*/  F2FP.PACK_AB R25, R10, R25 ;  /* 0x000000190a19723e */ /* 0x000fe200000000ff */
[--C-:B------:R-:W-:Y:S02]  /*5450*/  FADD.FTZ R10, R27, -R239.reuse ;  /* 0x800000ef1b0a7221 */ /* 0x100fe40000010000 */
[--C-:B------:R-:W-:Y:S02]  /*5460*/  FADD.FTZ R9, R30, -R239.reuse ;  /* 0x800000ef1e097221 */ /* 0x100fe40000010000 */
[----:B------:R-:W-:Y:S02]  /*5470*/  FMUL.FTZ R10, R23, R10 ;  /* 0x0000000a170a7220 */ /* 0x000fe40000410000 */
[----:B------:R-:W-:Y:S02]  /*5480*/  FMUL.FTZ R3, R3, R234 ;  /* 0x000000ea03037220 */ /* 0x000fe40000410000 */
[----:B------:R-:W-:Y:S02]  /*5490*/  FMUL.FTZ R10, R10, R235 ;  /* 0x000000eb0a0a7220 */ /* 0x000fe40000410000 */
[----:B------:R-:W-:Y:S01]  /*54a0*/  FFMA.FTZ R147, -R236, R236, 1 ;  /* 0x3f800000ec937423 */ /* 0x000fe200000101ec */
[----:B-1----:R-:W-:Y:S01]  /*54b0*/  F2FP.PACK_AB R2, R241, R216 ;  /* 0x000000d8f102723e */ /* 0x002fe200000000ff */
[----:B------:R-:W-:Y:S01]  /*54c0*/  FFMA.FTZ R11, -R240, R240, 1 ;  /* 0x3f800000f00b7423 */ /* 0x000fe200000101f0 */
[----:B------:R-:W-:Y:S01]  /*54d0*/  F2FP.PACK_AB R139, R10, R3 ;  /* 0x000000030a8b723e */ /* 0x000fe200000000ff */
[----:B------:R-:W-:Y:S01]  /*54e0*/  FMUL.FTZ R28, R171, R28 ;  /* 0x0000001cab1c7220 */ /* 0x000fe20000410000 */
[----:B------:R-:W-:Y:S01]  /*54f0*/  MOV R3, UR5 ;  /* 0x0000000500037c02 */ /* 0x000fe20008000f00 */
[----:B------:R1:W-:Y:S01]  /*5500*/  STS [R205+0x3400], R2 ;  /* 0x00340002cd007388 */ /* 0x0003e20000000800 */
[----:B------:R-:W-:Y:S02]  /*5510*/  FMUL.FTZ R29, R244, R29 ;  /* 0x0000001df41d7220 */ /* 0x000fe40000410000 */
[----:B------:R-:W-:Y:S01]  /*5520*/  FFMA.FTZ R140, -R237, R237, 1 ;  /* 0x3f800000ed8c7423 */ /* 0x000fe200000101ed */
[----:B------:R-:W-:Y:S01]  /*5530*/  BAR.SYNC.DEFER_BLOCKING 0x0 ;  /* 0x0000000000007b1d */ /* 0x000fe20000010000 */
[----:B------:R-:W-:Y:S02]  /*5540*/  FMUL.FTZ R9, R216, R9 ;  /* 0x00000009d8097220 */ /* 0x000fe40000410000 */
[----:B------:R-:W-:Y:S02]  /*5550*/  FFMA.FTZ R238, -R238, R238, 1 ;  /* 0x3f800000eeee7423 */ /* 0x000fe400000101ee */
[----:B------:R-:W-:Y:S02]  /*5560*/  FMUL.FTZ R28, R28, R147 ;  /* 0x000000931c1c7220 */ /* 0x000fe40000410000 */
[----:B------:R-:W-:Y:S02]  /*5570*/  FMUL.FTZ R29, R29, R140 ;  /* 0x0000008c1d1d7220 */ /* 0x000fe40000410000 */
[----:B------:R-:W-:Y:S02]  /*5580*/  FMUL.FTZ R9, R9, R238 ;  /* 0x000000ee09097220 */ /* 0x000fe40000410000 */
[----:B------:R-:W-:Y:S01]  /*5590*/  IMAD R3, R3, 0x1800, R182 ;  /* 0x0000180003037824 */ /* 0x000fe200078e02b6 */
[----:B------:R-:W-:Y:S04]  /*55a0*/  F2FP.PACK_AB R140, R29, R28 ;  /* 0x0000001c1d8c723e */ /* 0x000fe800000000ff */
        /* <DEDUP_REMOVED lines=122> */
[C---:B------:R-:W-:Y:S01]  /*5d50*/  ISETP.GE.OR P5, PT, R192.reuse, UR18, !P3 ;  /* 0x00000012c0007c0c */ /* 0x040fe2000dfa6670 */
[----:B------:R-:W-:Y:S01]  /*5d60*/  IMAD.U32 R4, RZ, RZ, UR16 ;  /* 0x00000010ff047e24 */ /* 0x000fe2000f8e00ff */
[----:B------:R-:W-:Y:S01]  /*5d70*/  LEA.HI.X R9, R7, c[0x0][0x284], R6, 0x2, P0 ;  /* 0x0000a10007097a11 */ /* 0x000fe200000f1406 */
[----:B------:R-:W-:Y:S01]  /*5d80*/  IMAD R6, R5, 0x3000, R202 ;  /* 0x0000300005067824 */ /* 0x000fe200078e02ca */
[----:B------:R-:W-:Y:S01]  /*5d90*/  ISETP.GE.OR P0, PT, R192, UR18, !P2 ;  /* 0x00000012c0007c0c */ /* 0x000fe2000d706670 */
[----:B------:R-:W-:Y:S03]  /*5da0*/  @!P1 IMAD R4, R4, 0x40, R191 ;  /* 0x0000004004049824 */ /* 0x000fe600078e02bf */
[----:B------:R-:W-:Y:S01]  /*5db0*/  @!PT LDS RZ, [RZ] ;  /* 0x00000000fffff984 */ /* 0x000fe20000000800 */
[----:B------:R-:W-:Y:S01]  /*5dc0*/  @!PT LDS RZ, [RZ] ;  /* 0x00000000fffff984 */ /* 0x000fe20000000800 */
[----:B------:R-:W-:Y:S01]  /*5dd0*/  @!PT LDS RZ, [RZ] ;  /* 0x00000000fffff984 */ /* 0x000fe20000000800 */
[----:B------:R1:W-:Y:S01]  /*5de0*/  LDGSTS.E.BYPASS.LTC128B.128 [R6], [R10.64], !P6 ;  /* 0x000000000a067fae */ /* 0x0003e2000f101d4e */
[----:B------:R-:W-:Y:S05]  /*5df0*/  @!P1 IMAD.SHL.U32 R7, R4, 0x4, RZ ;  /* 0x0000000404079824 */ /* 0x000fea00078e00ff */
[----:B------:R1:W-:Y:S06]  /*5e00*/  LDGSTS.E.BYPASS.LTC128B.128 [R6+0x1000], [R10.64+0x40], !P5 ;  /* 0x010000400a067fae */ /* 0x0003ec000e901d4e */
[----:B------:R1:W-:Y:S06]  /*5e10*/  LDGSTS.E.BYPASS.LTC128B.128 [R6+0x2000], [R10.64+0x80], !P0 ;  /* 0x020000800a067fae */ /* 0x0003ec000c101d4e */
[----:B------:R1:W-:Y:S02]  /*5e20*/  @!P1 LDGSTS.E.BYPASS.LTC128B.128 [R7+0x18280], [R8.64] ;  /* 0x1828000008079fae */ /* 0x0003e4000b901d4e */
.L_x_1254:
        /* <DEDUP_REMOVED lines=239> */
.L_x_1250:
[----:B------:R-:W-:Y:S01]  /*6d20*/  USHF.L.U32 UR6, UR13, 0x7, URZ ;  /* 0x000000070d067899 */ /* 0x000fe2000800063f */
[----:B------:R-:W-:Y:S05]  /*6d30*/  @P1 BRA `(.L_x_1256) ;  /* 0x000012b000001947 */ /* 0x000fea0003800000 */
[----:B------:R-:W2:Y:S01]  /*6d40*/  S2R R0, SR_TID.X ;  /* 0x0000000000007919 */ /* 0x000ea20000002100 */
        /* <DEDUP_REMOVED lines=15> */
[----:B------:R-:W-:Y:S01]  /*6e40*/  F2FP.PACK_AB R54, R55, R54 ;  /* 0x000000363736723e */ /* 0x000fe200000000ff */
[----:B------:R-:W-:Y:S01]  /*6e50*/  IMAD.U32 R12, RZ, RZ, UR4 ;  /* 0x00000004ff0c7e24 */ /* 0x000fe2000f8e00ff */
[----:B------:R-:W-:-:S02]  /*6e60*/  F2FP.PACK_AB R64, R65, R64 ;  /* 0x000000404140723e */ /* 0x000fc400000000ff */
[----:B------:R-:W-:Y:S02]  /*6e70*/  F2FP.PACK_AB R66, R67, R66 ;  /* 0x000000424342723e */ /* 0x000fe400000000ff */
[----:B--2--5:R-:W-:Y:S02]  /*6e80*/  SHF.R.S32.HI R3, RZ, 0x1f, R0 ;  /* 0x0000001fff037819 */ /* 0x024fe40000011400 */
[----:B------:R-:W-:Y:S02]  /*6e90*/  F2FP.PACK_AB R56, R57, R56 ;  /* 0x000000383938723e */ /* 0x000fe400000000ff */
[CC--:B------:R-:W-:Y:S02]  /*6ea0*/  LEA.HI R2, R3.reuse, R0.reuse, RZ, 0x2 ;  /* 0x0000000003027211 */ /* 0x0c0fe400078f10ff */
[----:B-1----:R-:W-:Y:S02]  /*6eb0*/  LEA.HI R6, R3, R0, RZ, 0x5 ;  /* 0x0000000003067211 */ /* 0x002fe400078f28ff */
[----:B------:R-:W-:-:S02]  /*6ec0*/  SHF.R.S32.HI R5, RZ, 0x2, R2 ;  /* 0x00000002ff057819 */ /* 0x000fc40000011402 */
[----:B------:R-:W-:Y:S02]  /*6ed0*/  SHF.R.S32.HI R4, RZ, 0x1f, R2 ;  /* 0x0000001fff047819 */ /* 0x000fe40000011402 */
[--C-:B------:R-:W-:Y:S02]  /*6ee0*/  SHF.R.S32.HI R7, RZ, 0x5, R6.reuse ;  /* 0x00000005ff077819 */ /* 0x100fe40000011406 */
[----:B------:R-:W-:Y:S02]  /*6ef0*/  LEA.HI R4, R4, R5, RZ, 0x3 ;  /* 0x0000000504047211 */ /* 0x000fe400078f18ff */
[----:B------:R-:W-:Y:S02]  /*6f00*/  SHF.R.S32.HI R10, RZ, 0x1f, R6 ;  /* 0x0000001fff0a7819 */ /* 0x000fe40000011406 */
[----:B------:R-:W-:Y:S02]  /*6f10*/  LOP3.LUT R4, R4, 0xfffffff8, RZ, 0xc0, !PT ;  /* 0xfffffff804047812 */ /* 0x000fe400078ec0ff */
[----:B------:R-:W-:-:S02]  /*6f20*/  LEA.HI R10, R10, R7, RZ, 0x2 ;  /* 0x000000070a0a7211 */ /* 0x000fc400078f10ff */
[----:B------:R-:W-:Y:S01]  /*6f30*/  LOP3.LUT R13, R2, 0xfffffffc, RZ, 0xc0, !PT ;  /* 0xfffffffc020d7812 */ /* 0x000fe200078ec0ff */
[----:B------:R-:W-:Y:S01]  /*6f40*/  IMAD.IADD R4, R5, 0x1, -R4 ;  /* 0x0000000105047824 */ /* 0x000fe200078e0a04 */
[----:B------:R-:W-:Y:S02]  /*6f50*/  LEA.HI R9, R3, R0, RZ, 0x7 ;  /* 0x0000000003097211 */ /* 0x000fe400078f38ff */
[----:B------:R-:W-:Y:S01]  /*6f60*/  LOP3.LUT R10, R10, 0x7ffffc, RZ, 0xc0, !PT ;  /* 0x007ffffc0a0a7812 */ /* 0x000fe200078ec0ff */
[----:B------:R-:W-:Y:S01]  /*6f70*/  IMAD.IADD R2, R0, 0x1, -R13 ;  /* 0x0000000100027824 */ /* 0x000fe200078e0a0d */
[----:B------:R-:W-:Y:S02]  /*6f80*/  LEA.HI R6, R4, R4, RZ, 0x1 ;  /* 0x0000000404067211 */ /* 0x000fe400078f08ff */
[----:B------:R-:W-:Y:S01]  /*6f90*/  SHF.R.U32.HI R9, RZ, 0x4, R9 ;  /* 0x00000004ff097819 */ /* 0x000fe20000011609 */
[----:B------:R-:W-:Y:S01]  /*6fa0*/  IMAD.IADD R15, R7, 0x1, -R10 ;  /* 0x00000001070f7824 */ /* 0x000fe200078e0a0a */
[----:B------:R-:W-:-:S02]  /*6fb0*/  SHF.R.S32.HI R8, RZ, 0x1, R6 ;  /* 0x00000001ff087819 */ /* 0x000fc40000011406 */
[----:B------:R-:W-:Y:S02]  /*6fc0*/  LOP3.LUT R13, R6, 0x3fffffe, RZ, 0xc0, !PT ;  /* 0x03fffffe060d7812 */ /* 0x000fe400078ec0ff */
[C---:B------:R-:W-:Y:S01]  /*6fd0*/  LOP3.LUT P0, RZ, R8.reuse, 0x2, RZ, 0xc0, !PT ;  /* 0x0000000208ff7812 */ /* 0x040fe2000780c0ff */
[----:B------:R-:W-:Y:S01]  /*6fe0*/  IMAD.SHL.U32 R11, R8, 0x40, RZ ;  /* 0x00000040080b7824 */ /* 0x000fe200078e00ff */
[----:B------:R-:W-:Y:S01]  /*6ff0*/  F2FP.PACK_AB R58, R59, R58 ;  /* 0x0000003a3b3a723e */ /* 0x000fe200000000ff */
[----:B------:R-:W-:Y:S01]  /*7000*/  IMAD.IADD R13, R4, 0x1, -R13 ;  /* 0x00000001040d7824 */ /* 0x000fe200078e0a0d */
[----:B------:R-:W-:Y:S01]  /*7010*/  F2FP.PACK_AB R60, R61, R60 ;  /* 0x0000003c3d3c723e */ /* 0x000fe200000000ff */
[----:B------:R-:W-:Y:S01]  /*7020*/  IMAD R4, R15, 0x100, R2 ;  /* 0x000001000f047824 */ /* 0x000fe200078e0202 */
[----:B------:R-:W-:Y:S02]  /*7030*/  LOP3.LUT R6, R11, 0xc0, RZ, 0xc0, !PT ;  /* 0x000000c00b067812 */ /* 0x000fe400078ec0ff */
[----:B------:R-:W-:Y:S01]  /*7040*/  F2FP.PACK_AB R62, R63, R62 ;  /* 0x0000003e3f3e723e */ /* 0x000fe200000000ff */
[----:B------:R-:W-:Y:S01]  /*7050*/  IMAD R4, R13, 0x10, R4 ;  /* 0x000000100d047824 */ /* 0x000fe200078e0204 */
[----:B------:R-:W-:Y:S01]  /*7060*/  LOP3.LUT R9, R6, 0x8, R9, 0xf8, !PT ;  /* 0x0000000806097812 */ /* 0x000fe200078ef809 */
[----:B------:R-:W-:Y:S01]  /*7070*/  IMAD.U32 R13, RZ, RZ, UR5 ;  /* 0x00000005ff0d7e24 */ /* 0x000fe2000f8e00ff */
[----:B------:R-:W-:Y:S01]  /*7080*/  SHF.R.U32.HI R6, RZ, 0x3, R6 ;  /* 0x00000003ff067819 */ /* 0x000fe20000011606 */
[----:B------:R-:W-:Y:S01]  /*7090*/  ULDC.64 UR4, c[0x0][0x360] ;  /* 0x0000d80000047ab9 */ /* 0x000fe20000000a00 */
[----:B------:R-:W-:-:S02]  /*70a0*/  F2FP.PACK_AB R68, R69, R68 ;  /* 0x000000444544723e */ /* 0x000fc400000000ff */
[----:B------:R-:W-:Y:S02]  /*70b0*/  LOP3.LUT R9, R9, R6, RZ, 0x3c, !PT ;  /* 0x0000000609097212 */ /* 0x000fe400078e3cff */
[----:B------:R-:W-:Y:S02]  /*70c0*/  F2FP.PACK_AB R70, R71, R70 ;  /* 0x000000464746723e */ /* 0x000fe400000000ff */
[----:B------:R-:W-:Y:S01]  /*70d0*/  F2FP.PACK_AB R80, R81, R80 ;  /* 0x000000505150723e */ /* 0x000fe200000000ff */
[----:B------:R-:W-:Y:S01]  /*70e0*/  IMAD.U32 R4, R4, 0x2, R9 ;  /* 0x0000000204047824 */ /* 0x000fe200078e0009 */
[----:B------:R-:W-:Y:S02]  /*70f0*/  F2FP.PACK_AB R82, R83, R82 ;  /* 0x000000525352723e */ /* 0x000fe400000000ff */
[----:B------:R-:W-:Y:S01]  /*7100*/  F2FP.PACK_AB R72, R73, R72 ;  /* 0x000000484948723e */ /* 0x000fe200000000ff */
[----:B------:R-:W-:Y:S01]  /*7110*/  IMAD.SHL.U32 R9, R4, 0x2, RZ ;  /* 0x0000000204097824 */ /* 0x000fe200078e00ff */
[----:B------:R-:W-:Y:S01]  /*7120*/  BAR.SYNC.DEFER_BLOCKING 0x1, 0x100 ;  /* 0x0044000000007b1d */ /* 0x000fe20000010000 */
[----:B------:R-:W-:-:S02]  /*7130*/  F2FP.PACK_AB R74, R75, R74 ;  /* 0x0000004a4b4a723e */ /* 0x000fc400000000ff */
[----:B------:R-:W-:Y:S02]  /*7140*/  F2FP.PACK_AB R76, R77, R76 ;  /* 0x0000004c4d4c723e */ /* 0x000fe400000000ff */
[C---:B------:R-:W-:Y:S02]  /*7150*/  IADD3 R11, R9.reuse, 0x20, RZ ;  /* 0x00000020090b7810 */ /* 0x040fe40007ffe0ff */
[----:B------:R-:W-:Y:S02]  /*7160*/  @P0 IADD3 R11, R9, -0x20, RZ ;  /* 0xffffffe0090b0810 */ /* 0x000fe40007ffe0ff */
[----:B------:R-:W-:Y:S02]  /*7170*/  F2FP.PACK_AB R78, R79, R78 ;  /* 0x0000004e4f4e723e */ /* 0x000fe400000000ff */
[----:B------:R-:W-:Y:S02]  /*7180*/  F2FP.PACK_AB R84, R85, R84 ;  /* 0x000000545554723e */ /* 0x000fe400000000ff */
[----:B------:R-:W-:-:S02]  /*7190*/  F2FP.PACK_AB R86, R87, R86 ;  /* 0x000000565756723e */ /* 0x000fc400000000ff */
[----:B------:R-:W-:Y:S02]  /*71a0*/  F2FP.PACK_AB R96, R97, R96 ;  /* 0x000000606160723e */ /* 0x000fe400000000ff */
[----:B------:R-:W-:Y:S02]  /*71b0*/  F2FP.PACK_AB R98, R99, R98 ;  /* 0x000000626362723e */ /* 0x000fe400000000ff */
[----:B------:R-:W-:Y:S02]  /*71c0*/  F2FP.PACK_AB R88, R89, R88 ;  /* 0x000000585958723e */ /* 0x000fe400000000ff */
        /* <DEDUP_REMOVED lines=67> */
[----:B------:R2:W-:Y:S04]  /*7600*/  STS [R11+0x5280], R126 ;  /* 0x0052807e0b007388 */ /* 0x0005e80000000800 */
[----:B------:R-:W-:Y:S01]  /*7610*/  BAR.SYNC.DEFER_BLOCKING 0x1, 0x100 ;  /* 0x0044000000007b1d */ /* 0x000fe20000010000 */
[----:B------:R-:W-:-:S04]  /*7620*/  UISETP.NE.U32.AND UP0, UPT, URZ, UR4, UPT ;  /* 0x000000043f00728c */ /* 0x000fc8000bf05070 */
[----:B------:R-:W-:Y:S01]  /*7630*/  UISETP.NE.AND.EX UP0, UPT, URZ, UR5, UPT, UP0 ;  /* 0x000000053f00728c */ /* 0x000fe2000bf05300 */
[----:B------:R-:W3:Y:S02]  /*7640*/  @P1 LDG.E R6, [R12.64] ;  /* 0x0000000e0c061981 */ /* 0x000ee4000c1e1900 */
[----:B------:R-:W-:-:S03]  /*7650*/  ULDC.64 UR4, c[0x0][0x360] ;  /* 0x0000d80000047ab9 */ /* 0x000fc60000000a00 */
[----:B------:R-:W-:-:S05]  /*7660*/  PLOP3.LUT P0, PT, PT, PT, UP0, 0x80, 0x0 ;  /* 0x000000000000781c */ /* 0x000fca0003f0f008 */
[----:B------:R-:W-:Y:S01]  /*7670*/  @UP0 UIMAD.WIDE UR4, UR11, UR7, UR4 ;  /* 0x000000070b0402a5 */ /* 0x000fe2000f8e0204 */
[----:B------:R-:W-:-:S05]  /*7680*/  IMAD.MOV.U32 R4, RZ, RZ, c[0x0][0x2f0] ;  /* 0x0000bc00ff047624 */ /* 0x000fca00078e00ff */
[----:B------:R-:W-:Y:S02]  /*7690*/  IMAD.U32 R8, RZ, RZ, UR4 ;  /* 0x00000004ff087e24 */ /* 0x000fe4000f8e00ff */
[----:B-1----:R-:W-:-:S05]  /*76a0*/  IMAD.U32 R9, RZ, RZ, UR5 ;  /* 0x00000005ff097e24 */ /* 0x002fca000f8e00ff */
[----:B------:R2:W5:Y:S01]  /*76b0*/  @P0 LDG.E R4, [R8.64] ;  /* 0x0000000e08040981 */ /* 0x000562000c1e1900 */
[----:B------:R-:W-:Y:S02]  /*76c0*/  UMOV UR16, URZ ;  /* 0x0000003f00107c82 */ /* 0x000fe40008000000 */
[----:B------:R-:W-:Y:S01]  /*76d0*/  UMOV UR17, URZ ;  /* 0x0000003f00117c82 */ /* 0x000fe20008000000 */
[----:B---3--:R-:W1:Y:S02]  /*76e0*/  @P1 R2UR UR5, R6 ;  /* 0x00000000060513c2 */ /* 0x008e6400000e0000 */
[----:B-1----:R-:W-:Y:S02]  /*76f0*/  @UP1 USHF.R.S32.HI UR4, URZ, 0x1f, UR5 ;  /* 0x0000001f3f041899 */ /* 0x002fe40008011405 */
[----:B------:R-:W-:-:S05]  /*7700*/  @UP1 UMOV UR16, UR5 ;  /* 0x0000000500101c82 */ /* 0x000fca0008000000 */
[----:B------:R-:W-:Y:S01]  /*7710*/  @UP1 UMOV UR17, UR4 ;  /* 0x0000000400111c82 */ /* 0x000fe20008000000 */
[----:B------:R-:W-:Y:S05]  /*7720*/  @P0 BRA `(.L_x_1257) ;  /* 0x0000004000000947 */ /* 0x000fea0003800000 */
[----:B--2---:R-:W-:Y:S05]  /*7730*/  @!P1 BRA `(.L_x_1257) ;  /* 0x0000003000009947 */ /* 0x004fea0003800000 */
[----:B-----5:R-:W2:Y:S04]  /*7740*/  LDG.E R4, [R12.64] ;  /* 0x0000000e0c047981 */ /* 0x020ea8000c1e1900 */
[----:B------:R-:W2:Y:S02]  /*7750*/  LDG.E R9, [R12.64+0x4] ;  /* 0x0000040e0c097981 */ /* 0x000ea4000c1e1900 */
[----:B--2---:R-:W-:Y:S02]  /*7760*/  IADD3 R4, -R4, R9, RZ ;  /* 0x0000000904047210 */ /* 0x004fe40007ffe1ff */
.L_x_1257:
[----:B--2---:R-:W-:Y:S01]  /*7770*/  LEA.HI R9, R3, R0, RZ, 0x3 ;  /* 0x0000000003097211 */ /* 0x004fe200078f18ff */
        /* <DEDUP_REMOVED lines=18> */
[----:B------:R-:W-:Y:S01]  /*78a0*/  ISETP.GE.AND P4, PT, R5, R4, PT ;  /* 0x000000040500720c */ /* 0x000fe20003f86270 */
[----:B------:R-:W-:Y:S01]  /*78b0*/  USEL UR8, UR8, URZ, !UP1 ;  /* 0x0000003f08087287 */ /* 0x000fe2000c800000 */
[----:B------:R-:W-:Y:S01]  /*78c0*/  LOP3.LUT R3, R3, R0, RZ, 0x3c, !PT ;  /* 0x0000000003037212 */ /* 0x000fe200078e3cff */
[----:B------:R-:W-:Y:S01]  /*78d0*/  IMAD.U32 R0, RZ, RZ, UR12 ;  /* 0x0000000cff007e24 */ /* 0x000fe2000f8e00ff */
[C---:B------:R-:W-:Y:S01]  /*78e0*/  IADD3 R58, P0, R5.reuse, UR16, RZ ;  /* 0x00000010053a7c10 */ /* 0x040fe2000ff1e0ff */
[----:B------:R-:W-:Y:S02]  /*78f0*/  BSSY B0, `(.L_x_1258) ;  /* 0x000002a000007945 */ /* 0x000fe40003800000 */
[----:B------:R-:W-:Y:S01]  /*7900*/  IMAD.U32 R2, R2, 0x20, R3 ;  /* 0x0000002002027824 */ /* 0x000fe200078e0003 */
[----:B------:R-:W-:Y:S01]  /*7910*/  LEA.HI.X.SX32 R59, R5, UR17, 0x1, P0 ;  /* 0x00000011053b7c11 */ /* 0x000fe200080f0eff */
[----:B------:R-:W-:Y:S01]  /*7920*/  IMAD.WIDE.U32 R60, R0, c[0x0][0x338], R56 ;  /* 0x0000ce00003c7a25 */ /* 0x000fe200078e0038 */
[----:B------:R-:W-:-:S03]  /*7930*/  IADD3 R3, R56, 0x20, RZ ;  /* 0x0000002038037810 */ /* 0x000fc60007ffe0ff */
[----:B------:R-:W-:Y:S01]  /*7940*/  IMAD.SHL.U32 R7, R2, 0x2, RZ ;  /* 0x0000000202077824 */ /* 0x000fe200078e00ff */
[----:B------:R-:W-:Y:S01]  /*7950*/  IADD3 R61, R61, UR5, RZ ;  /* 0x000000053d3d7c10 */ /* 0x000fe2000fffe0ff */
[----:B------:R-:W-:Y:S01]  /*7960*/  ULDC.64 UR4, c[0x0][0x340] ;  /* 0x0000d00000047ab9 */ /* 0x000fe20000000a00 */
[----:B------:R-:W-:Y:S01]  /*7970*/  IMAD.U32 R0, RZ, RZ, UR11 ;  /* 0x0000000bff007e24 */ /* 0x000fe2000f8e00ff */
[----:B------:R-:W-:Y:S01]  /*7980*/  UIMAD UR4, UR8, UR4, URZ ;  /* 0x00000004080472a4 */ /* 0x000fe2000f8e023f */
[----:B------:R1:W2:Y:S01]  /*7990*/  LDS.128 R52, [R7+0x7080] ;  /* 0x0070800007347984 */ /* 0x0002a20000000c00 */
[----:B------:R-:W-:Y:S02]  /*79a0*/  IMAD.U32 R2, RZ, RZ, UR13 ;  /* 0x0000000dff027e24 */ /* 0x000fe4000f8e00ff */
[----:B------:R-:W-:Y:S01]  /*79b0*/  UIMAD UR4, UR11, UR5, UR4 ;  /* 0x000000050b0472a4 */ /* 0x000fe2000f8e0204 */
[----:B------:R1:W3:Y:S01]  /*79c0*/  LDS.128 R48, [R7+0x9080] ;  /* 0x0090800007307984 */ /* 0x0002e20000000c00 */
[----:B------:R-:W-:-:S03]  /*79d0*/  IMAD.WIDE.U32 R60, R0, c[0x0][0x340], R60 ;  /* 0x0000d000003c7a25 */ /* 0x000fc600078e003c */
[----:B------:R1:W4:Y:S01]  /*79e0*/  LDS.128 R44, [R7+0xb080] ;  /* 0x00b08000072c7984 */ /* 0x0003220000000c00 */
[----:B------:R-:W-:Y:S01]  /*79f0*/  IMAD.WIDE R58, R2, 0x80, R58 ;  /* 0x00000080023a7825 */ /* 0x000fe200078e023a */
[----:B------:R-:W-:Y:S02]  /*7a00*/  IADD3 R63, R61, UR4, RZ ;  /* 0x000000043d3f7c10 */ /* 0x000fe4000fffe0ff */
        /* <DEDUP_REMOVED lines=13> */
[C---:B------:R-:W-:Y:S01]  /*7ae0*/  IMAD R6, R58.reuse, c[0x0][0x334], R6 ;  /* 0x0000cd003a067a24 */ /* 0x040fe200078e0206 */
        /* <DEDUP_REMOVED lines=10> */
.L_x_1259:
[----:B------:R-:W-:Y:S05]  /*7b90*/  BSYNC B0 ;  /* 0x0000000000007941 */ /* 0x000fea0003800000 */
.L_x_1258:
[----:B------:R-:W-:Y:S01]  /*7ba0*/  IADD3 R5, R5, 0x40, RZ ;  /* 0x0000004005057810 */ /* 0x000fe20007ffe0ff */
[----:B------:R-:W-:Y:S03]  /*7bb0*/  BSSY B0, `(.L_x_1260) ;  /* 0x0000014000007945 */ /* 0x000fe60003800000 */
[----:B------:R-:W-:-:S13]  /*7bc0*/  ISETP.GE.AND P3, PT, R5, R4, PT ;  /* 0x000000040500720c */ /* 0x000fda0003f66270 */
[----:B------:R-:W-:Y:S05]  /*7bd0*/  @P3 BRA `(.L_x_1261) ;  /* 0x0000011000003947 */ /* 0x000fea0003800000 */
[----:B------:R-:W-:Y:S01]  /*7be0*/  IADD3 R5, P0, R58, 0x40, RZ ;  /* 0x000000403a057810 */ /* 0x000fe20007f1e0ff */
[----:B------:R-:W-:Y:S01]  /*7bf0*/  IMAD.MOV.U32 R6, RZ, RZ, R60 ;  /* 0x000000ffff067224 */ /* 0x000fe200078e003c */
[C---:B------:R-:W-:Y:S01]  /*7c00*/  IADD3 R2, R56.reuse, 0x40, RZ ;  /* 0x0000004038027810 */ /* 0x040fe20007ffe0ff */
[----:B-1----:R-:W-:Y:S01]  /*7c10*/  IMAD.MOV.U32 R7, RZ, RZ, R63 ;  /* 0x000000ffff077224 */ /* 0x002fe200078e003f */
[----:B------:R-:W-:Y:S01]  /*7c20*/  ISETP.GE.AND P2, PT, R56, c[0x0][0x324], PT ;  /* 0x0000c90038007a0c */ /* 0x000fe20003f46270 */
[----:B------:R-:W-:Y:S01]  /*7c30*/  IMAD.X R4, RZ, RZ, R59, P0 ;  /* 0x000000ffff047224 */ /* 0x000fe200000e063b */
[----:B------:R-:W-:Y:S01]  /*7c40*/  ISETP.GE.AND P0, PT, R2, c[0x0][0x324], PT ;  /* 0x0000c90002007a0c */ /* 0x000fe20003f06270 */
[----:B------:R-:W-:Y:S01]  /*7c50*/  IMAD.WIDE.U32 R6, R5, c[0x0][0x330], R6 ;  /* 0x0000cc0005067a25 */ /* 0x000fe200078e0006 */
[----:B------:R-:W-:-:S03]  /*7c60*/  ISETP.GE.AND P1, PT, R3, c[0x0][0x324], PT ;  /* 0x0000c90003007a0c */ /* 0x000fc60003f26270 */
[----:B------:R-:W-:Y:S01]  /*7c70*/  IMAD R4, R4, c[0x0][0x330], RZ ;  /* 0x0000cc0004047a24 */ /* 0x000fe200078e02ff */
[----:B--2---:R-:W-:-:S03]  /*7c80*/  LEA R8, P5, R6, c[0x0][0x318], 0x1 ;  /* 0x0000c60006087a11 */ /* 0x004fc600078a08ff */
[----:B------:R-:W-:-:S04]  /*7c90*/  IMAD R4, R5, c[0x0][0x334], R4 ;  /* 0x0000cd0005047a24 */ /* 0x000fc800078e0204 */
[----:B------:R-:W-:-:S05]  /*7ca0*/  IMAD.IADD R4, R7, 0x1, R4 ;  /* 0x0000000107047824 */ /* 0x000fca00078e0204 */
[----:B------:R-:W-:-:S05]  /*7cb0*/  LEA.HI.X R9, R6, c[0x0][0x31c], R4, 0x1, P5 ;  /* 0x0000c70006097a11 */ /* 0x000fca00028f0c04 */
[----:B------:R1:W-:Y:S04]  /*7cc0*/  @!P2 STG.E.128 [R8.64], R52 ;  /* 0x000000340800a986 */ /* 0x0003e8000c101d0e */
[----:B---3--:R1:W-:Y:S04]  /*7cd0*/  @!P1 STG.E.128 [R8.64+0x40], R48 ;  /* 0x0000403008009986 */ /* 0x0083e8000c101d0e */
[----:B----4-:R1:W-:Y:S02]  /*7ce0*/  @!P0 STG.E.128 [R8.64+0x80], R44 ;  /* 0x0000802c08008986 */ /* 0x0103e4000c101d0e */
.L_x_1261:
[----:B------:R-:W-:Y:S05]  /*7cf0*/  BSYNC B0 ;  /* 0x0000000000007941 */ /* 0x000fea0003800000 */
.L_x_1260:
[----:B------:R-:W-:Y:S01]  /*7d00*/  ULDC.64 UR4, c[0x0][0x308] ;  /* 0x0000c20000047ab9 */ /* 0x000fe20000000a00 */
[----:B------:R-:W-:Y:S01]  /*7d10*/  MOV R5, UR12 ;  /* 0x0000000c00057c02 */ /* 0x000fe20008000f00 */
[----:B------:R-:W-:Y:S01]  /*7d20*/  UIMAD UR4, UR7, UR4, URZ ;  /* 0x00000004070472a4 */ /* 0x000fe2000f8e023f */
[----:B------:R-:W-:Y:S03]  /*7d30*/  BSSY B0, `(.L_x_1262) ;  /* 0x0000018000007945 */ /* 0x000fe60003800000 */
[----:B------:R-:W-:Y:S01]  /*7d40*/  UIMAD UR12, UR12, UR5, UR4 ;  /* 0x000000050c0c72a4 */ /* 0x000fe2000f8e0204 */
[----:B-1----:R-:W-:-:S02]  /*7d50*/  IMAD.WIDE.U32 R6, R5, c[0x0][0x308], R56 ;  /* 0x0000c20005067a25 */ /* 0x002fc400078e0038 */
[----:B------:R-:W-:Y:S02]  /*7d60*/  ULDC.64 UR4, c[0x0][0x310] ;  /* 0x0000c40000047ab9 */ /* 0x000fe40000000a00 */
[----:B------:R-:W-:Y:S01]  /*7d70*/  UIMAD UR4, UR8, UR4, URZ ;  /* 0x00000004080472a4 */ /* 0x000fe2000f8e023f */
[----:B------:R-:W-:-:S03]  /*7d80*/  IADD3 R7, R7, UR12, RZ ;  /* 0x0000000c07077c10 */ /* 0x000fc6000fffe0ff */
[----:B------:R-:W-:Y:S02]  /*7d90*/  UIMAD UR4, UR11, UR5, UR4 ;  /* 0x000000050b0472a4 */ /* 0x000fe4000f8e0204 */
[----:B------:R-:W-:-:S05]  /*7da0*/  IMAD.WIDE.U32 R6, R0, c[0x0][0x310], R6 ;  /* 0x0000c40000067a25 */ /* 0x000fca00078e0006 */
[----:B--2---:R-:W-:Y:S01]  /*7db0*/  IADD3 R9, R7, UR4, RZ ;  /* 0x0000000407097c10 */ /* 0x004fe2000fffe0ff */
        /* <DEDUP_REMOVED lines=15> */
.L_x_1263:
[----:B------:R-:W-:Y:S05]  /*7eb0*/  BSYNC B0 ;  /* 0x0000000000007941 */ /* 0x000fea0003800000 */
.L_x_1262:
        /* <DEDUP_REMOVED lines=19> */
.L_x_1256:
[----:B------:R-:W-:Y:S02]  /*7ff0*/  ULDC.64 UR4, c[0x0][0x358] ;  /* 0x0000d60000047ab9 */ /* 0x000fe40000000a00 */
[----:B------:R-:W-:-:S02]  /*8000*/  UISETP.NE.U32.AND UP1, UPT, URZ, UR4, UPT ;  /* 0x000000043f00728c */ /* 0x000fc4000bf25070 */
[----:B------:R-:W-:Y:S02]  /*8010*/  UMOV UR7, 0x4 ;  /* 0x0000000400077882 */ /* 0x000fe40000000000 */
[----:B------:R-:W-:-:S03]  /*8020*/  UISETP.NE.AND.EX UP1, UPT, URZ, UR5, UPT, UP1 ;  /* 0x000000053f00728c */ /* 0x000fc6000bf25310 */
[----:B------:R-:W-:Y:S02]  /*8030*/  ULDC.64 UR4, c[0x0][0x358] ;  /* 0x0000d60000047ab9 */ /* 0x000fe40000000a00 */
[----:B------:R-:W-:Y:S01]  /*8040*/  UIMAD.WIDE UR4, UR11, UR7, UR4 ;  /* 0x000000070b0472a5 */ /* 0x000fe2000f8e0204 */
[----:B------:R-:W-:-:S05]  /*8050*/  PLOP3.LUT P1, PT, PT, PT, UP1, 0x80, 0x0 ;  /* 0x000000000000781c */ /* 0x000fca0003f2f018 */
[----:B-1----:R-:W-:Y:S01]  /*8060*/  IMAD.U32 R6, RZ, RZ, UR4 ;  /* 0x00000004ff067e24 */ /* 0x002fe2000f8e00ff */
[----:B------:R-:W-:Y:S01]  /*8070*/  MOV R7, UR5 ;  /* 0x0000000500077c02 */ /* 0x000fe20008000f00 */
[----:B------:R-:W-:-:S06]  /*8080*/  ULDC.64 UR4, c[0x0][0x360] ;  /* 0x0000d80000047ab9 */ /* 0x000fcc0000000a00 */
[----:B------:R-:W2:Y:S01]  /*8090*/  @P1 LDG.E R0, [R6.64] ;  /* 0x0000000e06001981 */ /* 0x000ea2000c1e1900 */
[----:B------:R-:W-:Y:S01]  /*80a0*/  UISETP.NE.U32.AND UP0, UPT, URZ, UR4, UPT ;  /* 0x000000043f00728c */ /* 0x000fe2000bf05070 */
[----:B-----5:R-:W-:-:S03]  /*80b0*/  IMAD.MOV.U32 R3, RZ, RZ, c[0x0][0x2f0] ;  /* 0x0000bc00ff037624 */ /* 0x020fc600078e00ff */
        /* <DEDUP_REMOVED lines=15> */
[----:B-----5:R-:W2:Y:S04]  /*81b0*/  LDG.E R3, [R6.64] ;  /* 0x0000000e06037981 */ /* 0x020ea8000c1e1900 */
[----:B------:R-:W2:Y:S02]  /*81c0*/  LDG.E R0, [R6.64+0x4] ;  /* 0x0000040e06007981 */ /* 0x000ea4000c1e1900 */
[----:B--2---:R-:W-:Y:S02]  /*81d0*/  IADD3 R3, -R3, R0, RZ ;  /* 0x0000000003037210 */ /* 0x004fe40007ffe1ff */
.L_x_1264:
        /* <DEDUP_REMOVED lines=10> */
[----:B------:R-:W-:Y:S01]  /*8280*/  USEL UR8, UR8, URZ, !UP1 ;  /* 0x0000003f08087287 */ /* 0x000fe2000c800000 */
[----:B-1----:R-:W-:-:S04]  /*8290*/  SHF.R.S32.HI R5, RZ, 0x1f, R0 ;  /* 0x0000001fff057819 */ /* 0x002fc80000011400 */
[----:B------:R-:W-:-:S04]  /*82a0*/  LEA.HI R2, R5, R0, RZ, 0x2 ;  /* 0x0000000005027211 */ /* 0x000fc800078f10ff */
[----:B------:R-:W-:Y:S02]  /*82b0*/  LOP3.LUT R5, R2, 0x1ffffffc, RZ, 0xc0, !PT ;  /* 0x1ffffffc02057812 */ /* 0x000fe400078ec0ff */
[----:B------:R-:W-:-:S03]  /*82c0*/  SHF.R.S32.HI R2, RZ, 0x2, R2 ;  /* 0x00000002ff027819 */ /* 0x000fc60000011402 */
[----:B------:R-:W-:Y:S01]  /*82d0*/  IMAD.IADD R5, R0, 0x1, -R5 ;  /* 0x0000000100057824 */ /* 0x000fe200078e0a05 */
[C---:B------:R-:W-:Y:S01]  /*82e0*/  ISETP.GE.AND P4, PT, R2.reuse, R3, PT ;  /* 0x000000030200720c */ /* 0x040fe20003f86270 */
[----:B------:R-:W-:Y:S01]  /*82f0*/  IMAD.U32 R0, RZ, RZ, UR11 ;  /* 0x0000000bff007e24 */ /* 0x000fe2000f8e00ff */
[----:B------:R-:W-:Y:S01]  /*8300*/  IADD3 R4, P0, R2, UR16, RZ ;  /* 0x0000001002047c10 */ /* 0x000fe2000ff1e0ff */
[----:B------:R-:W-:Y:S02]  /*8310*/  IMAD.SHL.U32 R14, R5, 0x8, RZ ;  /* 0x00000008050e7824 */ /* 0x000fe400078e00ff */
[----:B------:R-:W-:-:S03]  /*8320*/  IMAD.U32 R5, RZ, RZ, UR12 ;  /* 0x0000000cff057e24 */ /* 0x000fc6000f8e00ff */
[----:B------:R-:W-:Y:S02]  /*8330*/  SHF.R.S32.HI R15, RZ, 0x1f, R14 ;  /* 0x0000001fff0f7819 */ /* 0x000fe4000001140e */
[----:B------:R-:W-:-:S03]  /*8340*/  IADD3 R6, R14, 0x20, RZ ;  /* 0x000000200e067810 */ /* 0x000fc60007ffe0ff */
[----:B------:R-:W-:Y:S01]  /*8350*/  IMAD.WIDE.U32 R8, R5, c[0x0][0x308], R14 ;  /* 0x0000c20005087a25 */ /* 0x000fe200078e000e */
[----:B------:R-:W-:-:S04]  /*8360*/  LEA.HI.X.SX32 R5, R2, UR17, 0x1, P0 ;  /* 0x0000001102057c11 */ /* 0x000fc800080f0eff */
[----:B------:R-:W-:Y:S01]  /*8370*/  IADD3 R9, R9, UR5, RZ ;  /* 0x0000000509097c10 */ /* 0x000fe2000fffe0ff */
[----:B------:R-:W-:Y:S01]  /*8380*/  ULDC.64 UR4, c[0x0][0x310] ;  /* 0x0000c40000047ab9 */ /* 0x000fe20000000a00 */
[----:B------:R-:W-:Y:S01]  /*8390*/  IMAD.WIDE R10, R10, 0x80, R4 ;  /* 0x000000800a0a7825 */ /* 0x000fe200078e0204 */
[----:B------:R-:W-:Y:S01]  /*83a0*/  UIMAD UR4, UR8, UR4, URZ ;  /* 0x00000004080472a4 */ /* 0x000fe2000f8e023f */
[----:B------:R-:W-:Y:S02]  /*83b0*/  IADD3 R5, R14, 0x40, RZ ;  /* 0x000000400e057810 */ /* 0x000fe40007ffe0ff */
[----:B------:R-:W-:Y:S01]  /*83c0*/  IMAD.WIDE.U32 R8, R0, c[0x0][0x310], R8 ;  /* 0x0000c40000087a25 */ /* 0x000fe200078e0008 */
        /* <DEDUP_REMOVED lines=16> */
.L_x_1266:
[----:B------:R-:W-:Y:S05]  /*84d0*/  BSYNC B0 ;  /* 0x0000000000007941 */ /* 0x000fea0003800000 */
.L_x_1265:
        /* <DEDUP_REMOVED lines=19> */
.L_x_1268:
[----:B------:R-:W-:Y:S05]  /*8610*/  BSYNC B0 ;  /* 0x0000000000007941 */ /* 0x000fea0003800000 */
.L_x_1267:
[----:B------:R-:W-:Y:S01]  /*8620*/  ULDC.64 UR4, c[0x0][0x338] ;  /* 0x0000ce0000047ab9 */ /* 0x000fe20000000a00 */
[----:B------:R-:W-:Y:S01]  /*8630*/  MOV R3, UR12 ;  /* 0x0000000c00037c02 */ /* 0x000fe20008000f00 */
        /* <DEDUP_REMOVED lines=24> */
.L_x_1270:
[----:B------:R-:W-:Y:S05]  /*87c0*/  BSYNC B0 ;  /* 0x0000000000007941 */ /* 0x000fea0003800000 */
.L_x_1269:
[----:B------:R-:W-:Y:S05]  /*87d0*/  @P3 EXIT ;  /* 0x000000000000394d */ /* 0x000fea0003800000 */
[----:B------:R-:W-:Y:S01]  /*87e0*/  IADD3 R0, P0, R10, 0x40, RZ ;  /* 0x000000400a007810 */ /* 0x000fe20007f1e0ff */
[----:B------:R-:W-:Y:S01]  /*87f0*/  IMAD.MOV.U32 R9, RZ, RZ, R13 ;  /* 0x000000ffff097224 */ /* 0x000fe200078e000d */
[----:B------:R-:W-:-:S03]  /*8800*/  ISETP.GE.AND P1, PT, R14, c[0x0][0x324], PT ;  /* 0x0000c9000e007a0c */ /* 0x000fc60003f26270 */
[----:B------:R-:W-:Y:S01]  /*8810*/  IMAD.X R10, RZ, RZ, R11, P0 ;  /* 0x000000ffff0a7224 */ /* 0x000fe200000e060b */
[----:B------:R-:W-:Y:S01]  /*8820*/  ISETP.GE.AND P0, PT, R6, c[0x0][0x324], PT ;  /* 0x0000c90006007a0c */ /* 0x000fe20003f06270 */
[----:B------:R-:W-:-:S04]  /*8830*/  IMAD.WIDE.U32 R8, R0, c[0x0][0x330], R8 ;  /* 0x0000cc0000087a25 */ /* 0x000fc800078e0008 */
[----:B--2---:R-:W-:Y:S01]  /*8840*/  IMAD R3, R10, c[0x0][0x330], RZ ;  /* 0x0000cc000a037a24 */ /* 0x004fe200078e02ff */
        /* <DEDUP_REMOVED lines=10> */
.L_x_1271:
        /* <DEDUP_REMOVED lines=9> */
.L_x_1437:


//--------------------- .text._ZN7cutlass13device_kernelIN5flash19enable_sm80_to_sm89INS1_16FlashAttnBwdSm80INS1_25CollectiveMainloopBwdSm80ILi2ELi2EN4cute5tupleIJNS5_1CILi64EEENS7_ILi128EEENS7_ILi96EEEEEENS_6half_tEfNS_4arch4Sm80ELb1ELb0ELb1ELb1ELb1ELb0ELb0ELb0ELi2ELi2ELi4ELi2ELb0EEENS1_21CollectiveEpilogueBwdISB_SC_SE_Li256ELb1ELb0ELi2EEENS1_25SingleTileBwdLPTSchedulerILb1ELi128ELb1EEEEEEEEEvNT_6ParamsE --------------------------
	.section	.text._ZN7cutlass13device_kernelIN5flash19enable_sm80_to_sm89INS1_16FlashAttnBwdSm80INS1_25CollectiveMainloopBwdSm80ILi2ELi2EN4cute5tupleIJNS5_1CILi64EEENS7_ILi128EEENS7_ILi96EEEEEENS_6half_tEfNS_4arch4Sm80ELb1ELb0ELb1ELb1ELb1ELb0ELb0ELb0ELi2ELi2ELi4ELi2ELb0EEENS1_21CollectiveEpilogueBwdISB_SC_SE_Li256ELb1ELb0ELi2EEENS1_25SingleTileBwdLPTSchedulerILb1ELi128ELb1EEEEEEEEEvNT_6ParamsE,"ax",@progbits
	.sectioninfo	@"SHI_REGISTERS=253"
	.align	128
.text._ZN7cutlass13device_kernelIN5flash19enable_sm80_to_sm89INS1_16FlashAttnBwdSm80INS1_25CollectiveMainloopBwdSm80ILi2ELi2EN4cute5tupleIJNS5_1CILi64EEENS7_ILi128EEENS7_ILi96EEEEEENS_6half_tEfNS_4arch4Sm80ELb1ELb0ELb1ELb1ELb1ELb0ELb0ELb0ELi2ELi2ELi4ELi2ELb0EEENS1_21CollectiveEpilogueBwdISB_SC_SE_Li256ELb1ELb0ELi2EEENS1_25SingleTileBwdLPTSchedulerILb1ELi128ELb1EEEEEEEEEvNT_6ParamsE:
        .type           _ZN7cutlass13device_kernelIN5flash19enable_sm80_to_sm89INS1_16FlashAttnBwdSm80INS1_25CollectiveMainloopBwdSm80ILi2ELi2EN4cute5tupleIJNS5_1CILi64EEENS7_ILi128EEENS7_ILi96EEEEEENS_6half_tEfNS_4arch4Sm80ELb1ELb0ELb1ELb1ELb1ELb0ELb0ELb0ELi2ELi2ELi4ELi2ELb0EEENS1_21CollectiveEpilogueBwdISB_SC_SE_Li256ELb1ELb0ELi2EEENS1_25SingleTileBwdLPTSchedulerILb1ELi128ELb1EEEEEEEEEvNT_6ParamsE,@function
        .size           _ZN7cutlass13device_kernelIN5flash19enable_sm80_to_sm89INS1_16FlashAttnBwdSm80INS1_25CollectiveMainloopBwdSm80ILi2ELi2EN4cute5tupleIJNS5_1CILi64EEENS7_ILi128EEENS7_ILi96EEEEEENS_6half_tEfNS_4arch4Sm80ELb1ELb0ELb1ELb1ELb1ELb0ELb0ELb0ELi2ELi2ELi4ELi2ELb0EEENS1_21CollectiveEpilogueBwdISB_SC_SE_Li256ELb1ELb0ELi2EEENS1_25SingleTileBwdLPTSchedulerILb1ELi128ELb1EEEEEEEEEvNT_6ParamsE,(.L_x_1438 - _ZN7cutlass13device_kernelIN5flash19enable_sm80_to_sm89INS1_16FlashAttnBwdSm80INS1_25CollectiveMainloopBwdSm80ILi2ELi2EN4cute5tupleIJNS5_1CILi64EEENS7_ILi128EEENS7_ILi96EEEEEENS_6half_tEfNS_4arch4Sm80ELb1ELb0ELb1ELb1ELb1ELb0ELb0ELb0ELi2ELi2ELi4ELi2ELb0EEENS1_21CollectiveEpilogueBwdISB_SC_SE_Li256ELb1ELb0ELi2EEENS1_25SingleTileBwdLPTSchedulerILb1ELi128ELb1EEEEEEEEEvNT_6ParamsE)
        .other          _ZN7cutlass13device_kernelIN5flash19enable_sm80_to_sm89INS1_16FlashAttnBwdSm80INS1_25CollectiveMainloopBwdSm80ILi2ELi2EN4cute5tupleIJNS5_1CILi64EEENS7_ILi128EEENS7_ILi96EEEEEENS_6half_tEfNS_4arch4Sm80ELb1ELb0ELb1ELb1ELb1ELb0ELb0ELb0ELi2ELi2ELi4ELi2ELb0EEENS1_21CollectiveEpilogueBwdISB_SC_SE_Li256ELb1ELb0ELi2EEENS1_25SingleTileBwdLPTSchedulerILb1ELi128ELb1EEEEEEEEEvNT_6ParamsE,@"STO_CUDA_ENTRY STV_DEFAULT"
_ZN7cutlass13device_kernelIN5flash19enable_sm80_to_sm89INS1_16FlashAttnBwdSm80INS1_25CollectiveMainloopBwdSm80ILi2ELi2EN4cute5tupleIJNS5_1CILi64EEENS7_ILi128EEENS7_ILi96EEEEEENS_6half_tEfNS_4arch4Sm80ELb1ELb0ELb1ELb1ELb1ELb0ELb0ELb0ELi2ELi2ELi4ELi2ELb0EEENS1_21CollectiveEpilogueBwdISB_SC_SE_Li256ELb1ELb0ELi2EEENS1_25SingleTileBwdLPTSchedulerILb1ELi128ELb1EEEEEEEEEvNT_6ParamsE:
        /* <DEDUP_REMOVED lines=29> */
.L_x_1273:
[----:B------:R-:W-:Y:S02]  /*01d0*/  ULDC UR7, c[0x0][0x3ac] ;  /* 0x0000eb0000077ab9 */ /* 0x000fe40000000800 */
[----:B------:R-:W-:Y:S02]  /*01e0*/  UISETP.NE.AND UP0, UPT, UR7, 0x1, UPT ;  /* 0x000000010700788c */ /* 0x000fe4000bf05270 */
[----:B------:R-:W-:Y:S02]  /*01f0*/  ULDC.64 UR4, c[0x0][0x3b0] ;  /* 0x0000ec0000047ab9 */ /* 0x000fe40000000a00 */
[----:B------:R-:W-:Y:S02]  /*0200*/  UIMAD.WIDE.U32 UR10, UR6, UR4, URZ ;  /* 0x00000004060a72a5 */ /* 0x000fe4000f8e003f */
[----:B------:R-:W-:-:S05]  /*0210*/  UMOV UR9, UR6 ;  /* 0x0000000600097c82 */ /* 0x000fca0008000000 */
[----:B------:R-:W-:-:S04]  /*0220*/  @UP0 USHF.R.U32.HI UR9, URZ, UR5, UR11 ;  /* 0x000000053f090299 */ /* 0x000fc8000801160b */
[----:B------:R-:W-:-:S04]  /*0230*/  UIMAD UR7, UR9, UR7, URZ ;  /* 0x00000007090772a4 */ /* 0x000fc8000f8e023f */
.L_x_1274:
        /* <DEDUP_REMOVED lines=13> */
[----:B------:R-:W-:Y:S01]  /*0310*/  IMAD.U32 R193, RZ, RZ, UR4 ;  /* 0x00000004ffc17e24 */ /* 0x000fe2000f8e00ff */
        /* <DEDUP_REMOVED lines=9> */
.L_x_1275:
        /* <DEDUP_REMOVED lines=14> */
.L_x_1277:
[----:B------:R-:W-:Y:S02]  /*0490*/  ULDC UR5, c[0x0][0x3d4] ;  /* 0x0000f50000057ab9 */ /* 0x000fe40000000800 */
.L_x_1276:
        /* <DEDUP_REMOVED lines=9> */
.L_x_1272:
        /* <DEDUP_REMOVED lines=21> */
.L_x_1279:
[----:B------:R-:W-:Y:S02]  /*0680*/  ULDC UR7, c[0x0][0x3ac] ;  /* 0x0000eb0000077ab9 */ /* 0x000fe40000000800 */
[----:B------:R-:W-:Y:S02]  /*0690*/  UISETP.NE.AND UP0, UPT, UR7, 0x1, UPT ;  /* 0x000000010700788c */ /* 0x000fe4000bf05270 */
[----:B------:R-:W-:Y:S02]  /*06a0*/  ULDC.64 UR4, c[0x0][0x3b0] ;  /* 0x0000ec0000047ab9 */ /* 0x000fe40000000a00 */
[----:B------:R-:W-:Y:S02]  /*06b0*/  UIMAD.WIDE.U32 UR10, UR6, UR4, URZ ;  /* 0x00000004060a72a5 */ /* 0x000fe4000f8e003f */
[----:B------:R-:W-:-:S05]  /*06c0*/  UMOV UR9, UR6 ;  /* 0x0000000600097c82 */ /* 0x000fca0008000000 */
[----:B------:R-:W-:-:S04]  /*06d0*/  @UP0 USHF.R.U32.HI UR9, URZ, UR5, UR11 ;  /* 0x000000053f090299 */ /* 0x000fc8000801160b */
[----:B------:R-:W-:-:S04]  /*06e0*/  UIMAD UR7, UR9, UR7, URZ ;  /* 0x00000007090772a4 */ /* 0x000fc8000f8e023f */
.L_x_1280:
        /* <DEDUP_REMOVED lines=23> */
.L_x_1281:
        /* <DEDUP_REMOVED lines=14> */
.L_x_1283:
[----:B------:R-:W-:Y:S02]  /*0940*/  ULDC UR5, c[0x0][0x3d4] ;  /* 0x0000f50000057ab9 */ /* 0x000fe40000000800 */
.L_x_1282:
        /* <DEDUP_REMOVED lines=8> */
.L_x_1278:
        /* <DEDUP_REMOVED lines=34> */
[----:B------:R-:W-:Y:S01]  /*0bf0*/  ULDC UR8, c[0x0][0x198] ;  /* 0x0000660000087ab9 */ /* 0x000fe20000000800 */
[----:B--2---:R-:W2:Y:S02]  /*0c00*/  @P2 R2UR UR5, R0 ;  /* 0x00000000000523c2 */ /* 0x004ea400000e0000 */
[----:B--2---:R-:W-:-:S04]  /*0c10*/  @UP2 ULEA UR5, UR10, UR5, 0x6 ;  /* 0x000000050a052291 */ /* 0x004fc8000f8e303f */
[----:B------:R-:W-:-:S04]  /*0c20*/  @UP2 USHF.R.S32.HI UR4, URZ, 0x1f, UR5 ;  /* 0x0000001f3f042899 */ /* 0x000fc80008011405 */
[----:B------:R-:W-:Y:S01]  /*0c30*/  @UP2 ULEA.HI UR4, UR4, UR5, URZ, 0x6 ;  /* 0x0000000504042291 */ /* 0x000fe2000f8f303f */
[----:B---3--:R1:W2:Y:S02]  /*0c40*/  @P0 R2UR UR9, R4 ;  /* 0x00000000040903c2 */ /* 0x0082a400000e0000 */
[----:B------:R-:W-:Y:S02]  /*0c50*/  UMOV UR5, URZ ;  /* 0x0000003f00057c82 */ /* 0x000fe40008000000 */
        /* <DEDUP_REMOVED lines=8> */
.L_x_1284:
        /* <DEDUP_REMOVED lines=10> */
.L_x_1285:
[----:B------:R-:W-:Y:S05]  /*0d80*/  @!P1 BRA `(.L_x_1286) ;  /* 0x0000005000009947 */ /* 0x000fea0003800000 */
[----:B------:R-:W3:Y:S04]  /*0d90*/  LDG.E R0, [R6.64] ;  /* 0x0000000c06007981 */ /* 0x000ee8000c1e1900 */
[----:B-1----:R-:W4:Y:S01]  /*0da0*/  LDG.E R4, [R6.64+0x4] ;  /* 0x0000040c06047981 */ /* 0x002f22000c1e1900 */
[----:B---3--:R-:W1:Y:S08]  /*0db0*/  R2UR UR8, R0 ;  /* 0x00000000000873c2 */ /* 0x008e7000000e0000 */
[----:B----4-:R-:W1:Y:S02]  /*0dc0*/  R2UR UR4, R4 ;  /* 0x00000000040473c2 */ /* 0x010e6400000e0000 */
[----:B-1----:R-:W-:-:S06]  /*0dd0*/  UIADD3 UR8, -UR8, UR4, URZ ;  /* 0x0000000408087290 */ /* 0x002fcc000fffe13f */
.L_x_1286:
        /* <DEDUP_REMOVED lines=66> */
[----:B------:R-:W-:Y:S01]  /*1200*/  UIMAD UR4, UR5, 0x60, URZ ;  /* 0x00000060050478a4 */ /* 0x000fe2000f8e023f */
[--C-:B-1----:R-:W-:Y:S01]  /*1210*/  SHF.R.S32.HI R9, RZ, 0x1f, R2.reuse ;  /* 0x0000001fff097819 */ /* 0x102fe20000011402 */
[----:B------:R-:W-:Y:S01]  /*1220*/  IMAD.MOV.U32 R21, RZ, RZ, R193 ;  /* 0x000000ffff157224 */ /* 0x000fe200078e00c1 */
[----:B------:R-:W-:Y:S01]  /*1230*/  SHF.R.S32.HI R7, RZ, 0x1f, R2 ;  /* 0x0000001fff077819 */ /* 0x000fe20000011402 */
[----:B------:R-:W-:Y:S01]  /*1240*/  IMAD.U32 R18, RZ, RZ, UR11 ;  /* 0x0000000bff127e24 */ /* 0x000fe2000f8e00ff */
[----:B------:R-:W-:Y:S01]  /*1250*/  ISETP.NE.AND P2, PT, R0, 0x1, PT ;  /* 0x000000010000780c */ /* 0x000fe20003f45270 */
[----:B------:R-:W-:Y:S01]  /*1260*/  IMAD.U32 R0, RZ, RZ, UR4 ;  /* 0x00000004ff007e24 */ /* 0x000fe2000f8e00ff */
[-C--:B------:R-:W-:Y:S01]  /*1270*/  LEA.HI R17, R9, R2.reuse, RZ, 0x2 ;  /* 0x0000000209117211 */ /* 0x080fe200078f10ff */
[C---:B------:R-:W-:Y:S01]  /*1280*/  IMAD.SHL.U32 R191, R2.reuse, 0x4, RZ ;  /* 0x0000000402bf7824 */ /* 0x040fe200078e00ff */
[----:B------:R-:W-:Y:S01]  /*1290*/  IADD3 R26, P0, R2, UR4, RZ ;  /* 0x00000004021a7c10 */ /* 0x000fe2000ff1e0ff */
[----:B------:R-:W-:Y:S01]  /*12a0*/  USHF.R.S32.HI UR4, URZ, 0x1f, UR5 ;  /* 0x0000001f3f047899 */ /* 0x000fe20008011405 */
[----:B------:R-:W-:Y:S01]  /*12b0*/  SHF.R.S32.HI R192, RZ, 0x2, R17 ;  /* 0x00000002ffc07819 */ /* 0x000fe20000011411 */
[----:B------:R-:W-:Y:S01]  /*12c0*/  USHF.R.S32.HI UR15, URZ, 0x1f, UR10 ;  /* 0x0000001f3f0f7899 */ /* 0x000fe2000801140a */
[----:B------:R-:W-:Y:S01]  /*12d0*/  LEA.HI.X.SX32 R27, R0, R7, 0x1, P0 ;  /* 0x00000007001b7211 */ /* 0x000fe200000f0eff */
[----:B------:R-:W-:Y:S01]  /*12e0*/  USEL UR17, UR10, URZ, !UP1 ;  /* 0x0000003f0a117287 */ /* 0x000fe2000c800000 */
[----:B------:R-:W-:Y:S01]  /*12f0*/  SHF.R.S32.HI R0, RZ, 0x1f, R192 ;  /* 0x0000001fff007819 */ /* 0x000fe200000114c0 */
[----:B------:R-:W-:Y:S01]  /*1300*/  USEL UR16, UR15, URZ, !UP1 ;  /* 0x0000003f0f107287 */ /* 0x000fe2000c800000 */
[C---:B-----5:R-:W-:Y:S01]  /*1310*/  IADD3 R6, P0, R192.reuse, R5, RZ ;  /* 0x00000005c0067210 */ /* 0x060fe20007f1e0ff */
[----:B------:R-:W-:Y:S01]  /*1320*/  @P2 IMAD.HI.U32 R7, R193, c[0x0][0x24c], RZ ;  /* 0x00009300c1072a27 */ /* 0x000fe200078e00ff */
[----:B------:R-:W-:Y:S01]  /*1330*/  LEA.HI R13, R9, R2, RZ, 0x4 ;  /* 0x00000002090d7211 */ /* 0x000fe200078f20ff */
[----:B------:R-:W-:Y:S01]  /*1340*/  UIADD3 UR14, -UR14, UR8, URZ ;  /* 0x000000080e0e7290 */ /* 0x000fe2000fffe13f */
[----:B------:R-:W-:Y:S01]  /*1350*/  IADD3 R23, P1, R192, R3, RZ ;  /* 0x00000003c0177210 */ /* 0x000fe20007f3e0ff */
[----:B------:R-:W-:Y:S01]  /*1360*/  IMAD.WIDE.U32 R26, R193, c[0x0][0x238], R26 ;  /* 0x00008e00c11a7a25 */ /* 0x000fe200078e001a */
[----:B------:R-:W-:Y:S01]  /*1370*/  @P2 SHF.R.U32.HI R21, RZ, c[0x0][0x250], R7 ;  /* 0x00009400ff152a19 */ /* 0x000fe20000011607 */
[----:B------:R-:W-:Y:S01]  /*1380*/  USEL UR15, UR15, URZ, !UP2 ;  /* 0x0000003f0f0f7287 */ /* 0x000fe2000d000000 */
[----:B------:R-:W-:Y:S01]  /*1390*/  LEA.HI.X.SX32 R7, R5, R0, 0x1, P0 ;  /* 0x0000000005077211 */ /* 0x000fe200000f0eff */
[----:B------:R-:W-:Y:S01]  /*13a0*/  IMAD.U32 R36, RZ, RZ, UR17 ;  /* 0x00000011ff247e24 */ /* 0x000fe2000f8e00ff */
[----:B------:R-:W-:Y:S01]  /*13b0*/  SHF.R.S32.HI R4, RZ, 0x4, R13 ;  /* 0x00000004ff047819 */ /* 0x000fe2000001140d */
[----:B------:R-:W-:Y:S01]  /*13c0*/  IMAD.MOV.U32 R181, RZ, RZ, 0x10 ;  /* 0x00000010ffb57424 */ /* 0x000fe200078e00ff */
[----:B------:R-:W-:Y:S01]  /*13d0*/  LEA.HI R24, R9, R2, RZ, 0x3 ;  /* 0x0000000209187211 */ /* 0x000fe200078f18ff */
[----:B------:R-:W-:Y:S01]  /*13e0*/  IMAD.WIDE R18, R18, 0x80, R6 ;  /* 0x0000008012127825 */ /* 0x000fe200078e0206 */
[----:B------:R-:W-:-:S02]  /*13f0*/  LOP3.LUT R5, R17, 0xfffffffc, RZ, 0xc0, !PT ;  /* 0xfffffffc11057812 */ /* 0x000fc400078ec0ff */
[----:B------:R-:W-:Y:S02]  /*1400*/  LEA.HI R11, R13, R4, RZ, 0x1 ;  /* 0x000000040d0b7211 */ /* 0x000fe400078f08ff */
[----:B------:R-:W-:Y:S01]  /*1410*/  LEA.HI.X.SX32 R32, R3, R0, 0x1, P1 ;  /* 0x0000000003207211 */ /* 0x000fe200008f0eff */
[----:B------:R-:W-:Y:S01]  /*1420*/  IMAD.SHL.U32 R3, R24, 0x8, RZ ;  /* 0x0000000818037824 */ /* 0x000fe200078e00ff */
[----:B------:R-:W-:Y:S01]  /*1430*/  LOP3.LUT R11, R11, 0xfffffffe, RZ, 0xc0, !PT ;  /* 0xfffffffe0b0b7812 */ /* 0x000fe200078ec0ff */
[----:B------:R-:W-:Y:S01]  /*1440*/  IMAD.IADD R16, R2, 0x1, -R5 ;  /* 0x0000000102107824 */ /* 0x000fe200078e0a05 */
[----:B------:R-:W-:Y:S02]  /*1450*/  SHF.R.S32.HI R0, RZ, 0x1f, R193 ;  /* 0x0000001fff007819 */ /* 0x000fe400000114c1 */
[----:B------:R-:W-:Y:S01]  /*1460*/  LOP3.LUT R3, R3, 0xc0, RZ, 0xc0, !PT ;  /* 0x000000c003037812 */ /* 0x000fe200078ec0ff */
[----:B------:R-:W-:Y:S01]  /*1470*/  IMAD.SHL.U32 R14, R16, 0x8, RZ ;  /* 0x00000008100e7824 */ /* 0x000fe200078e00ff */
[----:B------:R-:W-:Y:S01]  /*1480*/  IADD3 R28, P0, R191, UR5, RZ ;  /* 0x00000005bf1c7c10 */ /* 0x000fe2000ff1e0ff */
[----:B------:R-:W-:Y:S01]  /*1490*/  IMAD.IADD R11, R4, 0x1, -R11 ;  /* 0x00000001040b7824 */ /* 0x000fe200078e0a0b */
[----:B------:R-:W-:Y:S01]  /*14a0*/  SHF.R.U32.HI R7, RZ, 0x3, R3 ;  /* 0x00000003ff077819 */ /* 0x000fe20000011603 */
[C---:B------:R-:W-:Y:S01]  /*14b0*/  IMAD R194, R0.reuse, c[0x0][0x238], RZ ;  /* 0x00008e0000c27a24 */ /* 0x040fe200078e02ff */
[--C-:B------:R-:W-:Y:S01]  /*14c0*/  LOP3.LUT R4, R3, 0x18, R14.reuse, 0xf8, !PT ;  /* 0x0000001803047812 */ /* 0x100fe200078ef80e */
[----:B------:R-:W-:Y:S01]  /*14d0*/  IMAD R206, R0, c[0x0][0x270], RZ ;  /* 0x00009c0000ce7a24 */ /* 0x000fe200078e02ff */
[----:B------:R-:W-:Y:S01]  /*14e0*/  SHF.R.S32.HI R15, RZ, 0x1f, R14 ;  /* 0x0000001fff0f7819 */ /* 0x000fe2000001140e */
[C---:B------:R-:W-:Y:S01]  /*14f0*/  IMAD R194, R193.reuse, c[0x0][0x23c], R194 ;  /* 0x00008f00c1c27a24 */ /* 0x040fe200078e02c2 */
[----:B------:R-:W-:Y:S01]  /*1500*/  LOP3.LUT R7, R4, R7, RZ, 0x3c, !PT ;  /* 0x0000000704077212 */ /* 0x000fe200078e3cff */
[----:B------:R-:W-:Y:S01]  /*1510*/  IMAD R206, R193, c[0x0][0x274], R206 ;  /* 0x00009d00c1ce7a24 */ /* 0x000fe200078e02ce */
[----:B------:R-:W-:Y:S01]  /*1520*/  SHF.R.S32.HI R4, RZ, 0x1f, R21 ;  /* 0x0000001fff047819 */ /* 0x000fe20000011415 */
[----:B------:R-:W-:Y:S01]  /*1530*/  IMAD.IADD R195, R27, 0x1, R194 ;  /* 0x000000011bc37824 */ /* 0x000fe200078e02c2 */
[----:B------:R-:W-:Y:S01]  /*1540*/  LEA.HI.X.SX32 R29, R191, UR4, 0x1, P0 ;  /* 0x00000004bf1d7c11 */ /* 0x000fe200080f0eff */
[----:B------:R-:W-:Y:S01]  /*1550*/  IMAD.MOV.U32 R194, RZ, RZ, R26 ;  /* 0x000000ffffc27224 */ /* 0x000fe200078e001a */
[----:B------:R-:W-:Y:S01]  /*1560*/  ULDC.64 UR4, c[0x0][0x1e8] ;  /* 0x00007a0000047ab9 */ /* 0x000fe20000000a00 */
[----:B------:R-:W-:Y:S01]  /*1570*/  IMAD R6, R4, c[0x0][0x1e0], RZ ;  /* 0x0000780004067a24 */ /* 0x000fe200078e02ff */
[----:B------:R-:W-:Y:S01]  /*1580*/  UIMAD UR4, UR16, UR4, URZ ;  /* 0x00000004100472a4 */ /* 0x000fe2000f8e023f */
[----:B------:R-:W-:Y:S01]  /*1590*/  IMAD.WIDE.U32 R26, R21, c[0x0][0x1e0], R14 ;  /* 0x00007800151a7a25 */ /* 0x000fe200078e000e */
[----:B------:R-:W-:-:S02]  /*15a0*/  IADD3 R10, R14, 0x20, RZ ;  /* 0x000000200e0a7810 */ /* 0x000fc40007ffe0ff */
[----:B------:R-:W-:Y:S01]  /*15b0*/  UIMAD UR18, UR17, UR5, UR4 ;  /* 0x00000005111272a4 */ /* 0x000fe2000f8e0204 */
[----:B------:R-:W-:Y:S01]  /*15c0*/  IMAD R3, R21, c[0x0][0x1e4], R6 ;  /* 0x0000790015037a24 */ /* 0x000fe200078e0206 */
[----:B------:R-:W-:Y:S01]  /*15d0*/  ISETP.GE.AND P5, PT, R14, c[0x0][0x1cc], PT ;  /* 0x000073000e007a0c */ /* 0x000fe20003fa6270 */
[----:B------:R-:W-:Y:S01]  /*15e0*/  IMAD R4, R4, c[0x0][0x1b0], RZ ;  /* 0x00006c0004047a24 */ /* 0x000fe200078e02ff */
[----:B------:R-:W-:Y:S01]  /*15f0*/  ISETP.GE.AND P6, PT, R10, c[0x0][0x1cc], PT ;  /* 0x000073000a007a0c */ /* 0x000fe20003fc6270 */
[----:B------:R-:W-:Y:S01]  /*1600*/  IMAD.IADD R27, R27, 0x1, R3 ;  /* 0x000000011b1b7824 */ /* 0x000fe200078e0203 */
[----:B------:R-:W-:Y:S01]  /*1610*/  IADD3 R188, R14, 0x40, RZ ;  /* 0x000000400ebc7810 */ /* 0x000fe20007ffe0ff */
[C---:B------:R-:W-:Y:S01]  /*1620*/  IMAD R3, R21.reuse, c[0x0][0x1b4], R4 ;  /* 0x00006d0015037a24 */ /* 0x040fe200078e0204 */
[----:B------:R-:W-:Y:S01]  /*1630*/  ULDC.64 UR4, c[0x0][0x1b8] ;  /* 0x00006e0000047ab9 */ /* 0x000fe20000000a00 */
[----:B------:R-:W-:Y:S01]  /*1640*/  IMAD.WIDE.U32 R4, R21, c[0x0][0x1b0], R14 ;  /* 0x00006c0015047a25 */ /* 0x000fe200078e000e */
[----:B------:R-:W-:Y:S01]  /*1650*/  LEA.HI R21, R17, R192, RZ, 0x1 ;  /* 0x000000c011157211 */ /* 0x000fe200078f08ff */
[----:B------:R-:W-:Y:S01]  /*1660*/  UIMAD UR4, UR16, UR4, URZ ;  /* 0x00000004100472a4 */ /* 0x000fe2000f8e023f */
[----:B------:R-:W-:Y:S01]  /*1670*/  LOP3.LUT R13, R13, 0xfffffff0, RZ, 0xc0, !PT ;  /* 0xfffffff00d0d7812 */ /* 0x000fe200078ec0ff */
[----:B------:R-:W-:Y:S01]  /*1680*/  IMAD.IADD R5, R5, 0x1, R3 ;  /* 0x0000000105057824 */ /* 0x000fe200078e0203 */
[----:B------:R-:W-:Y:S01]  /*1690*/  LEA.HI R3, R9, R2, RZ, 0x5 ;  /* 0x0000000209037211 */ /* 0x000fe200078f28ff */
[C---:B------:R-:W-:Y:S01]  /*16a0*/  IMAD.WIDE.U32 R26, R36.reuse, c[0x0][0x1e8], R26 ;  /* 0x00007a00241a7a25 */ /* 0x040fe200078e001a */
[----:B------:R-:W-:Y:S01]  /*16b0*/  LOP3.LUT R21, R21, 0x7fffffe, RZ, 0xc0, !PT ;  /* 0x07fffffe15157812 */ /* 0x000fe200078ec0ff */
[----:B------:R-:W-:Y:S01]  /*16c0*/  UIMAD UR4, UR17, UR5, UR4 ;  /* 0x00000005110472a4 */ /* 0x000fe2000f8e0204 */
[----:B------:R-:W-:Y:S01]  /*16d0*/  SHF.R.S32.HI R20, RZ, 0x5, R3 ;  /* 0x00000005ff147819 */ /* 0x000fe20000011403 */
[----:B------:R-:W-:Y:S01]  /*16e0*/  IMAD.WIDE.U32 R36, R36, c[0x0][0x1b8], R4 ;  /* 0x00006e0024247a25 */ /* 0x000fe200078e0004 */
[----:B------:R-:W-:Y:S01]  /*16f0*/  IADD3 R27, R27, UR18, RZ ;  /* 0x000000121b1b7c10 */ /* 0x000fe2000fffe0ff */
[----:B------:R-:W-:Y:S01]  /*1700*/  USEL UR16, UR10, URZ, !UP2 ;  /* 0x0000003f0a107287 */ /* 0x000fe2000d000000 */
[----:B------:R-:W-:Y:S01]  /*1710*/  SHF.R.S32.HI R17, RZ, 0x1f, R17 ;  /* 0x0000001fff117819 */ /* 0x000fe20000011411 */
[----:B------:R-:W-:Y:S01]  /*1720*/  IMAD.IADD R21, R192, 0x1, -R21 ;  /* 0x00000001c0157824 */ /* 0x000fe200078e0a15 */
[----:B------:R-:W-:Y:S01]  /*1730*/  IADD3 R37, R37, UR4, RZ ;  /* 0x0000000425257c10 */ /* 0x000fe2000fffe0ff */
[----:B------:R-:W-:Y:S01]  /*1740*/  IMAD R5, R19, c[0x0][0x1d8], RZ ;  /* 0x0000760013057a24 */ /* 0x000fe200078e02ff */
[----:B------:R-:W-:Y:S01]  /*1750*/  ULDC.64 UR4, c[0x0][0x278] ;  /* 0x00009e0000047ab9 */ /* 0x000fe20000000a00 */
[----:B------:R-:W-:Y:S01]  /*1760*/  IMAD R8, R20, 0x8, R21 ;  /* 0x0000000814087824 */ /* 0x000fe200078e0215 */
[----:B------:R-:W-:Y:S01]  /*1770*/  UIMAD UR4, UR15, UR4, URZ ;  /* 0x000000040f0472a4 */ /* 0x000fe2000f8e023f */
[----:B------:R-:W-:Y:S01]  /*1780*/  IMAD.WIDE.U32 R30, R193, c[0x0][0x270], R28 ;  /* 0x00009c00c11e7a25 */ /* 0x000fe200078e001c */
[----:B------:R-:W-:Y:S01]  /*1790*/  USHF.R.S32.HI UR17, URZ, 0x1f, UR7 ;  /* 0x0000001f3f117899 */ /* 0x000fe20008011407 */
[----:B------:R-:W-:Y:S01]  /*17a0*/  LEA.HI R17, R17, R192, RZ, 0x3 ;  /* 0x000000c011117211 */ /* 0x000fe200078f18ff */
[----:B------:R-:W-:Y:S01]  /*17b0*/  UIMAD UR18, UR16, UR5, UR4 ;  /* 0x00000005101272a4 */ /* 0x000fe2000f8e0204 */
[----:B------:R-:W-:Y:S01]  /*17c0*/  IMAD.U32 R8, R8, 0x20, R7 ;  /* 0x0000002008087824 */ /* 0x000fe200078e0007 */
[----:B------:R-:W-:Y:S01]  /*17d0*/  IADD3 R7, -R192, UR14, RZ ;  /* 0x0000000ec0077c10 */ /* 0x000fe2000fffe1ff */
[C---:B------:R-:W-:Y:S01]  /*17e0*/  IMAD R5, R18.reuse, c[0x0][0x1dc], R5 ;  /* 0x0000770012057a24 */ /* 0x040fe200078e0205 */
[----:B------:R-:W-:Y:S01]  /*17f0*/  ULDC.64 UR4, c[0x0][0x178] ;  /* 0x00005e0000047ab9 */ /* 0x000fe20000000a00 */
[----:B------:R-:W-:Y:S01]  /*1800*/  IMAD.WIDE.U32 R26, R18, c[0x0][0x1d8], R26 ;  /* 0x00007600121a7a25 */ /* 0x000fe200078e001a */
[C---:B------:R-:W-:Y:S01]  /*1810*/  ISETP.LT.OR P4, PT, R7.reuse, 0x1, P5 ;  /* 0x000000010700780c */ /* 0x040fe20002f81670 */
[----:B------:R-:W-:Y:S01]  /*1820*/  UIMAD UR19, UR17, UR4, URZ ;  /* 0x00000004111372a4 */ /* 0x000fe2000f8e023f */
[----:B------:R-:W-:Y:S01]  /*1830*/  ISETP.LT.OR P3, PT, R7, 0x1, P6 ;  /* 0x000000010700780c */ /* 0x000fe20003761670 */
[----:B------:R-:W-:Y:S01]  /*1840*/  IMAD.IADD R207, R31, 0x1, R206 ;  /* 0x000000011fcf7824 */ /* 0x000fe200078e02ce */
[----:B------:R-:W-:Y:S01]  /*1850*/  ISETP.LT.OR P6, PT, R7, 0x41, P6 ;  /* 0x000000410700780c */ /* 0x000fe200037c1670 */
[----:B------:R-:W-:Y:S01]  /*1860*/  IMAD.MOV.U32 R206, RZ, RZ, R30 ;  /* 0x000000ffffce7224 */ /* 0x000fe200078e001e */
[----:B------:R-:W-:Y:S01]  /*1870*/  LEA R30, P0, R26, c[0x0][0x1c0], 0x1 ;  /* 0x000070001a1e7a11 */ /* 0x000fe200078008ff */
[----:B------:R-:W-:Y:S01]  /*1880*/  IMAD.IADD R5, R27, 0x1, R5 ;  /* 0x000000011b057824 */ /* 0x000fe200078e0205 */
[----:B------:R-:W-:Y:S01]  /*1890*/  UIMAD.WIDE.U32 UR20, UR7, UR4, URZ ;  /* 0x00000004071472a5 */ /* 0x000fe2000f8e003f */
[----:B------:R-:W-:Y:S01]  /*18a0*/  IMAD.SHL.U32 R8, R8, 0x2, RZ ;  /* 0x0000000208087824 */ /* 0x000fe200078e00ff */
[----:B------:R-:W-:Y:S01]  /*18b0*/  UIMAD UR19, UR7, UR5, UR19 ;  /* 0x00000005071372a4 */ /* 0x000fe2000f8e0213 */
[----:B------:R-:W-:Y:S01]  /*18c0*/  IMAD.MOV.U32 R21, RZ, RZ, c[0x0][0x1d8] ;  /* 0x00007600ff157624 */ /* 0x000fe200078e00ff */
[----:B------:R-:W-:Y:S01]  /*18d0*/  LEA.HI.X R31, R26, c[0x0][0x1c4], R5, 0x1, P0 ;  /* 0x000071001a1f7a11 */ /* 0x000fe200000f0c05 */
[----:B------:R-:W-:Y:S01]  /*18e0*/  IMAD R5, R19, c[0x0][0x1a8], RZ ;  /* 0x00006a0013057a24 */ /* 0x000fe200078e02ff */
[----:B------:R-:W-:Y:S01]  /*18f0*/  ISETP.GE.AND P0, PT, R188, c[0x0][0x1cc], PT ;  /* 0x00007300bc007a0c */ /* 0x000fe20003f06270 */
[----:B------:R-:W-:Y:S01]  /*1900*/  IMAD.MOV.U32 R6, RZ, RZ, c[0x0][0x1dc] ;  /* 0x00007700ff067624 */ /* 0x000fe200078e00ff */
[----:B------:R-:W-:Y:S01]  /*1910*/  LOP3.LUT R19, R24, 0xfffffff8, RZ, 0xc0, !PT ;  /* 0xfffffff818137812 */ /* 0x000fe200078ec0ff */
[----:B------:R-:W-:Y:S01]  /*1920*/  @!PT LDS RZ, [RZ] ;  /* 0x00000000fffff984 */ /* 0x000fe20000000800 */
[----:B------:R-:W-:Y:S01]  /*1930*/  @!PT LDS RZ, [RZ] ;  /* 0x00000000fffff984 */ /* 0x000fe20000000800 */
[----:B------:R-:W-:Y:S01]  /*1940*/  @!PT LDS RZ, [RZ] ;  /* 0x00000000fffff984 */ /* 0x000fe20000000800 */
[----:B------:R1:W-:Y:S01]  /*1950*/  LDGSTS.E.BYPASS.LTC128B.128 [R8+0x6080], [R30.64], !P4 ;  /* 0x060800001e087fae */ /* 0x0003e2000e101d4c */
[----:B------:R-:W-:Y:S01]  /*1960*/  ISETP.LT.OR P2, PT, R7, 0x1, P0 ;  /* 0x000000010700780c */ /* 0x000fe20000741670 */
[C---:B------:R-:W-:Y:S01]  /*1970*/  IMAD.IADD R26, R2.reuse, 0x1, -R13 ;  /* 0x00000001021a7824 */ /* 0x040fe200078e0a0d */
[----:B------:R-:W-:Y:S01]  /*1980*/  LEA R38, P1, R21, R30, 0x7 ;  /* 0x0000001e15267211 */ /* 0x000fe200078238ff */
[----:B------:R1:W-:Y:S01]  /*1990*/  LDGSTS.E.BYPASS.LTC128B.128 [R8+0x8080], [R30.64+0x40], !P3 ;  /* 0x080800401e087fae */ /* 0x0003e2000d901d4c */
[----:B------:R-:W-:Y:S01]  /*19a0*/  ISETP.LT.OR P3, PT, R7, 0x41, P5 ;  /* 0x000000410700780c */ /* 0x000fe20002f61670 */
[----:B------:R-:W-:Y:S01]  /*19b0*/  IMAD.IADD R12, R2, 0x1, -R19 ;  /* 0x00000001020c7824 */ /* 0x000fe200078e0a13 */
[----:B------:R-:W-:Y:S01]  /*19c0*/  LEA.HI.X R39, R21, R31, R6, 0x7, P1 ;  /* 0x0000001f15277211 */ /* 0x000fe200008f3c06 */
[C---:B------:R-:W-:Y:S01]  /*19d0*/  IMAD R5, R18.reuse, c[0x0][0x1ac], R5 ;  /* 0x00006b0012057a24 */ /* 0x040fe200078e0205 */
[----:B------:R-:W-:Y:S01]  /*19e0*/  ISETP.LT.OR P0, PT, R7, 0x41, P0 ;  /* 0x000000410700780c */ /* 0x000fe20000701670 */
[----:B------:R-:W-:Y:S01]  /*19f0*/  IMAD.WIDE.U32 R36, R18, c[0x0][0x1a8], R36 ;  /* 0x00006a0012247a25 */ /* 0x000fe200078e0024 */
[----:B------:R-:W-:Y:S01]  /*1a00*/  LEA.HI R6, R9, R2, RZ, 0x6 ;  /* 0x0000000209067211 */ /* 0x000fe200078f30ff */
[----:B------:R-:W-:Y:S01]  /*1a10*/  ULDC.64 UR4, c[0x0][0x188] ;  /* 0x0000620000047ab9 */ /* 0x000fe20000000a00 */
[----:B------:R-:W-:Y:S01]  /*1a20*/  LEA.HI R21, R12, R12, RZ, 0x1 ;  /* 0x0000000c0c157211 */ /* 0x000fe200078f08ff */
[----:B------:R1:W-:Y:S01]  /*1a30*/  LDGSTS.E.BYPASS.LTC128B.128 [R8+0xa080], [R30.64+0x80], !P2 ;  /* 0x0a0800801e087fae */ /* 0x0003e2000d101d4c */
[----:B------:R-:W-:Y:S01]  /*1a40*/  ISETP.GE.AND P2, PT, R14, c[0x0][0x19c], PT ;  /* 0x000067000e007a0c */ /* 0x000fe20003f46270 */
[----:B------:R-:W-:Y:S01]  /*1a50*/  IMAD.IADD R5, R37, 0x1, R5 ;  /* 0x0000000125057824 */ /* 0x000fe200078e0205 */
[----:B------:R-:W-:Y:S01]  /*1a60*/  ISETP.GE.AND P5, PT, R10, c[0x0][0x19c], PT ;  /* 0x000067000a007a0c */ /* 0x000fe20003fa6270 */
[----:B------:R2:W-:Y:S01]  /*1a70*/  LDGSTS.E.BYPASS.LTC128B.128 [R8+0x7080], [R38.64], !P3 ;  /* 0x0708000026087fae */ /* 0x0005e2000d901d4c */
[----:B------:R-:W-:Y:S01]  /*1a80*/  ISETP.GE.AND P4, PT, R188, c[0x0][0x19c], PT ;  /* 0x00006700bc007a0c */ /* 0x000fe20003f86270 */
[----:B------:R-:W-:Y:S01]  /*1a90*/  IMAD R202, R0, c[0x0][0x288], RZ ;  /* 0x0000a20000ca7a24 */ /* 0x000fe200078e02ff */
[----:B------:R-:W-:Y:S01]  /*1aa0*/  SHF.R.S32.HI R6, RZ, 0x6, R6 ;  /* 0x00000006ff067819 */ /* 0x000fe20000011406 */
[----:B------:R2:W-:Y:S01]  /*1ab0*/  LDGSTS.E.BYPASS.LTC128B.128 [R8+0x9080], [R38.64+0x40], !P6 ;  /* 0x0908004026087fae */ /* 0x0005e2000f101d4c */
[----:B------:R-:W-:Y:S01]  /*1ac0*/  LOP3.LUT R13, R21, 0x7fffffe, RZ, 0xc0, !PT ;  /* 0x07fffffe150d7812 */ /* 0x000fe200078ec0ff */
[----:B------:R-:W-:Y:S01]  /*1ad0*/  IMAD R202, R193, c[0x0][0x28c], R202 ;  /* 0x0000a300c1ca7a24 */ /* 0x000fe200078e02ca */
[----:B------:R-:W-:Y:S01]  /*1ae0*/  ISETP.LT.OR P1, PT, R7, 0x1, P2 ;  /* 0x000000010700780c */ /* 0x000fe20001721670 */
[----:B------:R-:W-:Y:S01]  /*1af0*/  IMAD R180, R11, 0x4, R6 ;  /* 0x000000040bb47824 */ /* 0x000fe200078e0206 */
[C---:B------:R-:W-:Y:S01]  /*1b00*/  ISETP.LT.OR P3, PT, R7.reuse, 0x1, P5 ;  /* 0x000000010700780c */ /* 0x040fe20002f61670 */
[----:B------:R-:W-:Y:S01]  /*1b10*/  IMAD.IADD R13, R12, 0x1, -R13 ;  /* 0x000000010c0d7824 */ /* 0x000fe200078e0a0d */
[C---:B------:R-:W-:Y:S01]  /*1b20*/  ISETP.LT.OR P6, PT, R7.reuse, 0x1, P4 ;  /* 0x000000010700780c */ /* 0x040fe200027c1670 */
[----:B------:R2:W-:Y:S01]  /*1b30*/  LDGSTS.E.BYPASS.LTC128B.128 [R8+0xb080], [R38.64+0x80], !P0 ;  /* 0x0b08008026087fae */ /* 0x0005e2000c101d4c */
[C---:B------:R-:W-:Y:S01]  /*1b40*/  ISETP.LT.OR P2, PT, R7.reuse, 0x41, P2 ;  /* 0x000000410700780c */ /* 0x040fe20001741670 */
[----:B------:R-:W-:Y:S01]  /*1b50*/  IMAD R180, R180, 0x8, R13 ;  /* 0x00000008b4b47824 */ /* 0x000fe200078e020d */
[C---:B------:R-:W-:Y:S01]  /*1b60*/  ISETP.LT.OR P5, PT, R7.reuse, 0x41, P5 ;  /* 0x000000410700780c */ /* 0x040fe20002fa1670 */
[----:B------:R-:W-:Y:S01]  /*1b70*/  IMAD.SHL.U32 R12, R12, 0x40, RZ ;  /* 0x000000400c0c7824 */ /* 0x000fe200078e00ff */
[----:B------:R-:W-:Y:S01]  /*1b80*/  ISETP.LT.OR P4, PT, R7, 0x41, P4 ;  /* 0x000000410700780c */ /* 0x000fe20002781670 */
[----:B------:R-:W-:Y:S01]  /*1b90*/  IMAD.WIDE.U32 R28, R193, c[0x0][0x288], R28 ;  /* 0x0000a200c11c7a25 */ /* 0x000fe200078e001c */
[----:B------:R-:W-:Y:S01]  /*1ba0*/  SHF.R.S32.HI R7, RZ, 0x1f, R26 ;  /* 0x0000001fff077819 */ /* 0x000fe2000001141a */
[----:B------:R-:W-:Y:S01]  /*1bb0*/  UIMAD UR4, UR15, UR4, URZ ;  /* 0x000000040f0472a4 */ /* 0x000fe2000f8e023f */
[-C--:B------:R-:W-:Y:S01]  /*1bc0*/  LEA.HI R18, R26, R26.reuse, RZ, 0x1 ;  /* 0x0000001a1a127211 */ /* 0x080fe200078f08ff */
[----:B------:R-:W-:Y:S01]  /*1bd0*/  IMAD R4, R32, c[0x0][0x178], RZ ;  /* 0x00005e0020047a24 */ /* 0x000fe200078e02ff */
[----:B-1----:R-:W-:Y:S01]  /*1be0*/  LEA.HI R30, R7, R26, RZ, 0x3 ;  /* 0x0000001a071e7211 */ /* 0x002fe200078f18ff */
[----:B------:R-:W-:Y:S01]  /*1bf0*/  IMAD.IADD R203, R29, 0x1, R202 ;  /* 0x000000011dcb7824 */ /* 0x000fe200078e02ca */
[----:B------:R-:W-:Y:S01]  /*1c00*/  LEA R34, P0, R36, c[0x0][0x190], 0x1 ;  /* 0x0000640024227a11 */ /* 0x000fe200078008ff */
[----:B------:R-:W-:Y:S01]  /*1c10*/  IMAD.MOV.U32 R202, RZ, RZ, R28 ;  /* 0x000000ffffca7224 */ /* 0x000fe200078e001c */
[----:B------:R-:W-:Y:S01]  /*1c20*/  LOP3.LUT R25, R18, 0x7fffffe, RZ, 0xc0, !PT ;  /* 0x07fffffe12197812 */ /* 0x000fe200078ec0ff */
[C---:B------:R-:W-:Y:S01]  /*1c30*/  IMAD R4, R23.reuse, c[0x0][0x17c], R4 ;  /* 0x00005f0017047a24 */ /* 0x040fe200078e0204 */
[----:B------:R-:W-:Y:S01]  /*1c40*/  LOP3.LUT R13, R30, 0xfffffff8, RZ, 0xc0, !PT ;  /* 0xfffffff81e0d7812 */ /* 0x000fe200078ec0ff */
[----:B------:R-:W-:Y:S01]  /*1c50*/  IMAD.WIDE.U32 R28, R23, c[0x0][0x178], R14 ;  /* 0x00005e00171c7a25 */ /* 0x000fe200078e000e */
[----:B------:R-:W-:Y:S01]  /*1c60*/  LEA.HI.X R35, R36, c[0x0][0x194], R5, 0x1, P0 ;  /* 0x0000650024237a11 */ /* 0x000fe200000f0c05 */
[----:B------:R-:W-:Y:S01]  /*1c70*/  UIADD3 UR19, UR21, UR19, URZ ;  /* 0x0000001315137290 */ /* 0x000fe2000fffe03f */
[----:B------:R-:W-:Y:S01]  /*1c80*/  LEA.HI R7, R3, R20, RZ, 0x1 ;  /* 0x0000001403077211 */ /* 0x000fe200078f08ff */
[----:B------:R-:W-:Y:S01]  /*1c90*/  IMAD.IADD R25, R26, 0x1, -R25 ;  /* 0x000000011a197824 */ /* 0x000fe200078e0a19 */
[----:B------:R-:W-:Y:S01]  /*1ca0*/  ISETP.GE.AND P0, PT, R14, c[0x0][0x16c], PT ;  /* 0x00005b000e007a0c */ /* 0x000fe20003f06270 */
[----:B------:R-:W-:Y:S01]  /*1cb0*/  IMAD.IADD R13, R26, 0x1, -R13 ;  /* 0x000000011a0d7824 */ /* 0x000fe200078e0a0d */
[----:B------:R-:W-:Y:S01]  /*1cc0*/  LOP3.LUT R7, R7, 0xfffffffe, RZ, 0xc0, !PT ;  /* 0xfffffffe07077812 */ /* 0x000fe200078ec0ff */
[----:B------:R-:W-:Y:S01]  /*1cd0*/  IMAD.SHL.U32 R5, R20, 0x10, RZ ;  /* 0x0000001014057824 */ /* 0x000fe200078e00ff */
[----:B------:R-:W-:Y:S01]  /*1ce0*/  SEL R26, RZ, 0x1, P0 ;  /* 0x00000001ff1a7807 */ /* 0x000fe20000000000 */
[----:B------:R-:W-:Y:S01]  /*1cf0*/  IMAD.IADD R31, R29, 0x1, R4 ;  /* 0x000000011d1f7824 */ /* 0x000fe200078e0204 */
[----:B------:R-:W-:Y:S01]  /*1d00*/  ISETP.GE.AND P0, PT, R188, c[0x0][0x16c], PT ;  /* 0x00005b00bc007a0c */ /* 0x000fe20003f06270 */
[----:B------:R-:W-:Y:S01]  /*1d10*/  IMAD.IADD R7, R20, 0x1, -R7 ;  /* 0x0000000114077824 */ /* 0x000fe200078e0a07 */
[----:B------:R-:W-:Y:S01]  /*1d20*/  SHF.R.S32.HI R30, RZ, 0x3, R30 ;  /* 0x00000003ff1e7819 */ /* 0x000fe2000001141e */
[----:B------:R-:W-:Y:S01]  /*1d30*/  IMAD R32, R32, c[0x0][0x208], RZ ;  /* 0x0000820020207a24 */ /* 0x000fe200078e02ff */
[----:B------:R-:W-:Y:S01]  /*1d40*/  SEL R19, RZ, 0x4, P0 ;  /* 0x00000004ff137807 */ /* 0x000fe20000000000 */
[----:B------:R-:W-:Y:S01]  /*1d50*/  IMAD.SHL.U32 R177, R7, 0x400, RZ ;  /* 0x0000040007b17824 */ /* 0x000fe200078e00ff */
[----:B------:R-:W-:Y:S01]  /*1d60*/  ISETP.GE.AND P0, PT, R10, c[0x0][0x16c], PT ;  /* 0x00005b000a007a0c */ /* 0x000fe20003f06270 */
[----:B------:R-:W-:Y:S01]  /*1d70*/  IMAD R178, R30, 0x8, R25 ;  /* 0x000000081eb27824 */ /* 0x000fe200078e0219 */
[----:B------:R-:W-:Y:S01]  /*1d80*/  LOP3.LUT R12, R12, 0x1c0, RZ, 0xc0, !PT ;  /* 0x000001c00c0c7812 */ /* 0x000fe200078ec0ff */
[--C-:B------:R-:W-:Y:S01]  /*1d90*/  IMAD R16, R16, 0x2, R177.reuse ;  /* 0x0000000210107824 */ /* 0x100fe200078e02b1 */
[----:B------:R-:W-:Y:S01]  /*1da0*/  SEL R20, RZ, 0x2, P0 ;  /* 0x00000002ff147807 */ /* 0x000fe20000000000 */
[----:B------:R-:W-:Y:S01]  /*1db0*/  IMAD R177, R30, 0x200, R177 ;  /* 0x000002001eb17824 */ /* 0x000fe200078e02b1 */
[----:B------:R-:W-:Y:S01]  /*1dc0*/  SHF.R.S32.HI R30, RZ, 0x1f, R18 ;  /* 0x0000001fff1e7819 */ /* 0x000fe20000011412 */
[----:B------:R2:W-:Y:S01]  /*1dd0*/  LDGSTS.E.BYPASS.LTC128B.128 [R8+0x80], [R34.64], !P1 ;  /* 0x0008000022087fae */ /* 0x0005e2000c901d4c */
[----:B------:R-:W-:Y:S01]  /*1de0*/  IADD3 R20, R19, R20, R26 ;  /* 0x0000001413147210 */ /* 0x000fe20007ffe01a */
[C---:B------:R-:W-:Y:S01]  /*1df0*/  IMAD R32, R23.reuse, c[0x0][0x20c], R32 ;  /* 0x0000830017207a24 */ /* 0x040fe200078e0220 */
[----:B------:R-:W-:Y:S01]  /*1e00*/  SHF.R.S32.HI R19, RZ, 0x1, R18 ;  /* 0x00000001ff137819 */ /* 0x000fe20000011412 */
[----:B------:R-:W-:Y:S01]  /*1e10*/  IMAD.WIDE.U32 R22, R23, c[0x0][0x208], R14 ;  /* 0x0000820017167a25 */ /* 0x000fe200078e000e */
[----:B------:R-:W-:Y:S01]  /*1e20*/  LOP3.LUT R5, R12, 0x30, R5, 0xf8, !PT ;  /* 0x000000300c057812 */ /* 0x000fe200078ef805 */
[----:B------:R-:W-:Y:S01]  /*1e30*/  UIMAD UR4, UR16, UR5, UR4 ;  /* 0x00000005100472a4 */ /* 0x000fe2000f8e0204 */
[----:B------:R-:W-:Y:S01]  /*1e40*/  LEA.HI R30, R30, R19, RZ, 0x2 ;  /* 0x000000131e1e7211 */ /* 0x000fe200078f10ff */
[----:B------:R-:W-:Y:S01]  /*1e50*/  IMAD.IADD R33, R23, 0x1, R32 ;  /* 0x0000000117217824 */ /* 0x000fe200078e0220 */
[----:B------:R-:W-:Y:S01]  /*1e60*/  SHF.R.U32.HI R12, RZ, 0x3, R12 ;  /* 0x00000003ff0c7819 */ /* 0x000fe2000001160c */
[----:B------:R-:W-:Y:S01]  /*1e70*/  IMAD.MOV.U32 R32, RZ, RZ, R22 ;  /* 0x000000ffff207224 */ /* 0x000fe200078e0016 */
[----:B------:R-:W-:Y:S01]  /*1e80*/  LOP3.LUT R30, R30, 0xfffffffc, RZ, 0xc0, !PT ;  /* 0xfffffffc1e1e7812 */ /* 0x000fe200078ec0ff */
[----:B------:R-:W-:Y:S01]  /*1e90*/  IMAD.U32 R196, RZ, RZ, UR16 ;  /* 0x00000010ffc47e24 */ /* 0x000fe2000f8e00ff */
[----:B------:R-:W-:Y:S01]  /*1ea0*/  LOP3.LUT R5, R5, 0x8, R24, 0xf8, !PT ;  /* 0x0000000805057812 */ /* 0x000fe200078ef818 */
[----:B------:R-:W-:Y:S01]  /*1eb0*/  IMAD.U32 R36, RZ, RZ, UR20 ;  /* 0x00000014ff247e24 */ /* 0x000fe2000f8e00ff */
[----:B------:R2:W-:Y:S01]  /*1ec0*/  LDGSTS.E.BYPASS.LTC128B.128 [R8+0x2080], [R34.64+0x40], !P3 ;  /* 0x0208004022087fae */ /* 0x0005e2000d901d4c */
[----:B------:R-:W-:Y:S01]  /*1ed0*/  IMAD.IADD R4, R19, 0x1, -R30 ;  /* 0x0000000113047824 */ /* 0x000fe200078e0a1e */
[----:B------:R-:W-:Y:S01]  /*1ee0*/  LOP3.LUT R18, R5, R12, RZ, 0x3c, !PT ;  /* 0x0000000c05127212 */ /* 0x000fe200078e3cff */
[----:B------:R-:W-:Y:S01]  /*1ef0*/  IMAD.MOV.U32 R19, RZ, RZ, c[0x0][0x1a8] ;  /* 0x00006a00ff137624 */ /* 0x000fe200078e00ff */
[----:B------:R-:W-:Y:S01]  /*1f00*/  LEA.HI R5, R9, R2, RZ, 0x7 ;  /* 0x0000000209057211 */ /* 0x000fe200078f38ff */
[----:B------:R-:W-:Y:S01]  /*1f10*/  IMAD.SHL.U32 R12, R11, 0x10, RZ ;  /* 0x000000100b0c7824 */ /* 0x000fe200078e00ff */
[----:B------:R-:W-:Y:S01]  /*1f20*/  USHF.L.U32 UR20, UR7, 0x6, URZ ;  /* 0x0000000607147899 */ /* 0x000fe2000800063f */
[----:B------:R-:W-:Y:S01]  /*1f30*/  IMAD.MOV.U32 R30, RZ, RZ, R28 ;  /* 0x000000ffff1e7224 */ /* 0x000fe200078e001c */
[----:B------:R-:W-:Y:S01]  /*1f40*/  LEA R28, P1, R19, R34, 0x7 ;  /* 0x00000022131c7211 */ /* 0x000fe200078238ff */
[----:B------:R-:W-:Y:S01]  /*1f50*/  IMAD.MOV.U32 R9, RZ, RZ, c[0x0][0x1ac] ;  /* 0x00006b00ff097624 */ /* 0x000fe200078e00ff */
[----:B------:R-:W-:Y:S01]  /*1f60*/  SHF.R.U32.HI R5, RZ, 0x4, R5 ;  /* 0x00000004ff057819 */ /* 0x000fe20000011605 */
[----:B------:R-:W-:Y:S01]  /*1f70*/  IMAD.WIDE.U32 R30, R193, c[0x0][0x180], R30 ;  /* 0x00006000c11e7a25 */ /* 0x000fe200078e001e */
[----:B------:R-:W-:Y:S01]  /*1f80*/  LOP3.LUT R12, R12, 0x10, RZ, 0xc0, !PT ;  /* 0x000000100c0c7812 */ /* 0x000fe200078ec0ff */
[----:B------:R2:W-:Y:S01]  /*1f90*/  LDGSTS.E.BYPASS.LTC128B.128 [R8+0x4080], [R34.64+0x80], !P6 ;  /* 0x0408008022087fae */ /* 0x0005e2000f101d4c */
[----:B------:R-:W-:Y:S01]  /*1fa0*/  LEA.HI.X R29, R19, R35, R9, 0x7, P1 ;  /* 0x00000023131d7211 */ /* 0x000fe200008f3c09 */
[----:B------:R-:W-:Y:S01]  /*1fb0*/  IMAD.WIDE.U32 R206, R196, c[0x0][0x278], R206 ;  /* 0x00009e00c4ce7a25 */ /* 0x000fe200078e00ce */
[----:B------:R-:W-:Y:S01]  /*1fc0*/  LOP3.LUT R5, R12, 0x8, R5, 0xf8, !PT ;  /* 0x000000080c057812 */ /* 0x000fe200078ef805 */
[----:B------:R-:W-:Y:S01]  /*1fd0*/  UIADD3 UR22, -UR20, UR9, URZ ;  /* 0x0000000914167290 */ /* 0x000fe2000fffe13f */
[----:B------:R-:W-:Y:S01]  /*1fe0*/  ISETP.GE.AND P1, PT, R14, c[0x0][0x1fc], PT ;  /* 0x00007f000e007a0c */ /* 0x000fe20003f26270 */
[C---:B------:R-:W-:Y:S01]  /*1ff0*/  IMAD R12, R0.reuse, c[0x0][0x180], RZ ;  /* 0x00006000000c7a24 */ /* 0x040fe200078e02ff */
[----:B------:R-:W-:Y:S01]  /*2000*/  IADD3 R187, R207, UR18, RZ ;  /* 0x00000012cfbb7c10 */ /* 0x000fe2000fffe0ff */
[----:B------:R-:W-:Y:S01]  /*2010*/  IMAD R0, R0, c[0x0][0x210], RZ ;  /* 0x0000840000007a24 */ /* 0x000fe200078e02ff */
[----:B------:R-:W-:Y:S01]  /*2020*/  SEL R22, RZ, 0x1, P1 ;  /* 0x00000001ff167807 */ /* 0x000fe20000800000 */
[----:B------:R-:W-:Y:S01]  /*2030*/  IMAD R12, R193, c[0x0][0x184], R12 ;  /* 0x00006100c10c7a24 */ /* 0x000fe200078e020c */
[----:B------:R-:W-:Y:S01]  /*2040*/  ISETP.GE.AND P1, PT, R10, c[0x0][0x1fc], PT ;  /* 0x00007f000a007a0c */ /* 0x000fe20003f26270 */
[----:B------:R-:W-:Y:S01]  /*2050*/  UMOV UR18, 0x6 ;  /* 0x0000000600127882 */ /* 0x000fe20000000000 */
[----:B------:R-:W-:Y:S01]  /*2060*/  IMAD.U32 R37, RZ, RZ, UR21 ;  /* 0x00000015ff257e24 */ /* 0x000fe2000f8e00ff */
[----:B------:R1:W-:Y:S01]  /*2070*/  LDGSTS.E.BYPASS.LTC128B.128 [R8+0x1080], [R28.64], !P2 ;  /* 0x010800001c087fae */ /* 0x0003e2000d101d4c */
[----:B------:R-:W-:Y:S01]  /*2080*/  IMAD.IADD R31, R31, 0x1, R12 ;  /* 0x000000011f1f7824 */ /* 0x000fe200078e020c */
[----:B------:R-:W-:Y:S01]  /*2090*/  SEL R19, RZ, 0xffffffff, P1 ;  /* 0xffffffffff137807 */ /* 0x000fe20000800000 */
[----:B------:R-:W-:Y:S01]  /*20a0*/  IMAD.U32 R12, RZ, RZ, UR19 ;  /* 0x00000013ff0c7e24 */ /* 0x000fe2000f8e00ff */
[----:B------:R-:W-:Y:S01]  /*20b0*/  ISETP.GT.AND P1, PT, R2, 0xf, PT ;  /* 0x0000000f0200780c */ /* 0x000fe20003f24270 */
[----:B------:R-:W-:Y:S01]  /*20c0*/  IMAD.WIDE.U32 R198, R196, c[0x0][0x188], R30 ;  /* 0x00006200c4c67a25 */ /* 0x000fe200078e001e */
[----:B------:R-:W-:Y:S01]  /*20d0*/  USHF.R.S32.HI UR19, URZ, 0x1f, UR20 ;  /* 0x0000001f3f137899 */ /* 0x000fe20008011414 */
[----:B------:R-:W-:Y:S01]  /*20e0*/  LOP3.LUT P2, RZ, R20, 0x2, RZ, 0xc0, !PT ;  /* 0x0000000214ff7812 */ /* 0x000fe2000784c0ff */
[----:B------:R1:W-:Y:S01]  /*20f0*/  LDGSTS.E.BYPASS.LTC128B.128 [R8+0x3080], [R28.64+0x40], !P5 ;  /* 0x030800401c087fae */ /* 0x0003e2000e901d4c */
[----:B------:R-:W-:Y:S01]  /*2100*/  IMAD.SHL.U32 R19, R19, 0x2, RZ ;  /* 0x0000000213137824 */ /* 0x000fe200078e00ff */
[----:B------:R-:W-:Y:S01]  /*2110*/  IADD3 R185, R199, UR4, RZ ;  /* 0x00000004c7b97c10 */ /* 0x000fe2000fffe0ff */
[----:B------:R-:W-:Y:S01]  /*2120*/  ULDC.64 UR4, c[0x0][0x208] ;  /* 0x0000820000047ab9 */ /* 0x000fe20000000a00 */
[C---:B------:R-:W-:Y:S01]  /*2130*/  LEA R30, P3, R36.reuse, R198, 0x6 ;  /* 0x000000c6241e7211 */ /* 0x040fe200078630ff */
[----:B------:R-:W-:Y:S01]  /*2140*/  USHF.L.U64.HI UR18, UR4, UR18, UR5 ;  /* 0x0000001204127299 */ /* 0x000fe20008010205 */
[----:B------:R-:W-:Y:S01]  /*2150*/  LOP3.LUT R19, R19, 0x2, R22, 0xe2, !PT ;  /* 0x0000000213137812 */ /* 0x000fe200078ee216 */
[----:B------:R-:W-:Y:S01]  /*2160*/  USHF.L.U32 UR21, UR4, 0x6, URZ ;  /* 0x0000000604157899 */ /* 0x000fe2000800063f */
[----:B------:R-:W-:Y:S01]  /*2170*/  LEA.HI.X R9, R36, R185, R12, 0x6, P3 ;  /* 0x000000b924097211 */ /* 0x000fe200018f340c */
[C---:B------:R-:W-:Y:S01]  /*2180*/  IMAD R0, R193.reuse, c[0x0][0x214], R0 ;  /* 0x00008500c1007a24 */ /* 0x040fe200078e0200 */
[----:B------:R-:W-:Y:S01]  /*2190*/  LEA R22, P6, R30, c[0x0][0x160], 0x1 ;  /* 0x000058001e167a11 */ /* 0x000fe200078c08ff */
[----:B------:R-:W-:Y:S01]  /*21a0*/  IMAD.WIDE.U32 R32, R193, c[0x0][0x210], R32 ;  /* 0x00008400c1207a25 */ /* 0x000fe200078e0020 */
[----:B------:R-:W-:Y:S01]  /*21b0*/  @!P1 IADD3 R12, P3, R206, UR20, RZ ;  /* 0x00000014ce0c9c10 */ /* 0x000fe2000ff7e0ff */
[----:B------:R-:W-:Y:S01]  /*21c0*/  ULDC.64 UR4, c[0x0][0x218] ;  /* 0x0000860000047ab9 */ /* 0x000fe20000000a00 */
[----:B------:R-:W-:Y:S01]  /*21d0*/  LEA.HI.X R23, R30, c[0x0][0x164], R9, 0x1, P6 ;  /* 0x000059001e177a11 */ /* 0x000fe200030f0c09 */
[----:B------:R-:W-:Y:S01]  /*21e0*/  UIMAD UR4, UR15, UR4, URZ ;  /* 0x000000040f0472a4 */ /* 0x000fe2000f8e023f */
[----:B------:R-:W-:Y:S01]  /*21f0*/  @!P1 IADD3.X R9, R187, UR19, RZ, P3, !PT ;  /* 0x00000013bb099c10 */ /* 0x000fe20009ffe4ff */
[----:B------:R-:W-:Y:S01]  /*2200*/  IMAD.IADD R33, R33, 0x1, R0 ;  /* 0x0000000121217824 */ /* 0x000fe200078e0200 */
[----:B------:R-:W-:Y:S01]  /*2210*/  @!P1 LEA R30, P3, R12, c[0x0][0x258], 0x2 ;  /* 0x000096000c1e9a11 */ /* 0x000fe200078610ff */
[----:B------:R-:W-:Y:S01]  /*2220*/  IMAD.WIDE.U32 R202, R196, c[0x0][0x290], R202 ;  /* 0x0000a400c4ca7a25 */ /* 0x000fe200078e00ca */
[----:B------:R-:W-:Y:S01]  /*2230*/  ISETP.GE.AND P6, PT, R188, c[0x0][0x1fc], PT ;  /* 0x00007f00bc007a0c */ /* 0x000fe20003fc6270 */
[----:B------:R-:W-:Y:S01]  /*2240*/  UIMAD UR24, UR16, UR5, UR4 ;  /* 0x00000005101872a4 */ /* 0x000fe2000f8e0204 */
[----:B------:R-:W-:Y:S01]  /*2250*/  @!P1 LEA.HI.X R31, R12, c[0x0][0x25c], R9, 0x2, P3 ;  /* 0x000097000c1f9a11 */ /* 0x000fe200018f1409 */
[----:B------:R-:W-:Y:S01]  /*2260*/  IMAD.WIDE.U32 R194, R196, c[0x0][0x240], R194 ;  /* 0x00009000c4c27a25 */ /* 0x000fe200078e00c2 */
[----:B------:R-:W-:Y:S01]  /*2270*/  LOP3.LUT P3, RZ, R20, 0x1, RZ, 0xc0, !PT ;  /* 0x0000000114ff7812 */ /* 0x000fe2000786c0ff */
[----:B------:R-:W-:Y:S01]  /*2280*/  UIMAD UR23, UR18, UR7, URZ ;  /* 0x00000007121772a4 */ /* 0x000fe2000f8e023f */
[----:B------:R-:W-:Y:S01]  /*2290*/  SEL R12, RZ, 0x4, P6 ;  /* 0x00000004ff0c7807 */ /* 0x000fe20003000000 */
[----:B------:R-:W-:Y:S01]  /*22a0*/  IMAD.WIDE.U32 R196, R196, c[0x0][0x218], R32 ;  /* 0x00008600c4c47a25 */ /* 0x000fe200078e0020 */
[----:B------:R-:W-:Y:S01]  /*22b0*/  LOP3.LUT P6, RZ, R20, 0x4, RZ, 0xc0, !PT ;  /* 0x0000000414ff7812 */ /* 0x000fe200078cc0ff */
[----:B------:R1:W-:Y:S01]  /*22c0*/  LDGSTS.E.BYPASS.LTC128B.128 [R8+0x5080], [R28.64+0x80], !P4 ;  /* 0x050800801c087fae */ /* 0x0003e2000e101d4c */
[C---:B------:R-:W-:Y:S01]  /*22d0*/  ISETP.GE.OR P3, PT, R192.reuse, UR22, !P3 ;  /* 0x00000016c0007c0c */ /* 0x040fe2000df66670 */
[----:B------:R-:W-:Y:S01]  /*22e0*/  IMAD.U32 R9, RZ, RZ, UR21 ;  /* 0x00000015ff097e24 */ /* 0x000fe2000f8e00ff */
[C---:B------:R-:W-:Y:S01]  /*22f0*/  ISETP.GE.OR P2, PT, R192.reuse, UR22, !P2 ;  /* 0x00000016c0007c0c */ /* 0x040fe2000d746670 */
[----:B------:R-:W-:Y:S01]  /*2300*/  IMAD.MOV.U32 R210, RZ, RZ, R196 ;  /* 0x000000ffffd27224 */ /* 0x000fe200078e00c4 */
[----:B------:R-:W-:Y:S01]  /*2310*/  ISETP.GE.OR P6, PT, R192, UR22, !P6 ;  /* 0x00000016c0007c0c */ /* 0x000fe2000f7c6670 */
[----:B------:R-:W0:Y:S01]  /*2320*/  LDGDEPBAR ;  /* 0x00000000000079af */ /* 0x000e220000000000 */
[----:B------:R-:W-:Y:S01]  /*2330*/  LOP3.LUT R12, R19, R12, RZ, 0xfc, !PT ;  /* 0x0000000c130c7212 */ /* 0x000fe200078efcff */
[----:B------:R-:W-:Y:S01]  /*2340*/  UIMAD UR23, UR17, UR21, UR23 ;  /* 0x00000015111772a4 */ /* 0x000fe2000f8e0217 */
[----:B------:R-:W-:Y:S01]  /*2350*/  IADD3 R211, R197, UR24, RZ ;  /* 0x00000018c5d37c10 */ /* 0x000fe2000fffe0ff */
[----:B------:R-:W-:Y:S01]  /*2360*/  ULDC.64 UR4, c[0x0][0x290] ;  /* 0x0000a40000047ab9 */ /* 0x000fe20000000a00 */
[C---:B------:R-:W-:Y:S01]  /*2370*/  LOP3.LUT P4, RZ, R12.reuse, 0x1, RZ, 0xc0, !PT ;  /* 0x000000010cff7812 */ /* 0x040fe2000788c0ff */
[----:B------:R-:W-:Y:S01]  /*2380*/  UIMAD UR4, UR15, UR4, URZ ;  /* 0x000000040f0472a4 */ /* 0x000fe2000f8e023f */
[----:B------:R-:W-:Y:S01]  /*2390*/  SEL R189, RZ, 0xffffffff, P0 ;  /* 0xffffffffffbd7807 */ /* 0x000fe20000000000 */
[----:B------:R3:W-:Y:S01]  /*23a0*/  LDGSTS.E.BYPASS.LTC128B.128 [R8+0xc080], [R22.64], !P3 ;  /* 0x0c08000016087fae */ /* 0x0007e2000d901d4c */
[----:B------:R-:W-:Y:S01]  /*23b0*/  LOP3.LUT P3, RZ, R12, 0x2, RZ, 0xc0, !PT ;  /* 0x000000020cff7812 */ /* 0x000fe2000786c0ff */
[----:B------:R-:W-:Y:S01]  /*23c0*/  IMAD.WIDE.U32 R32, R9, UR7, R210 ;  /* 0x0000000709207c25 */ /* 0x000fe2000f8e00d2 */
[----:B------:R-:W-:Y:S01]  /*23d0*/  SHF.R.S32.HI R21, RZ, 0x1, R21 ;  /* 0x00000001ff157819 */ /* 0x000fe20000011415 */
[----:B------:R3:W-:Y:S01]  /*23e0*/  LDGSTS.E.BYPASS.LTC128B.128 [R8+0xd080], [R22.64+0x40], !P2 ;  /* 0x0d08004016087fae */ /* 0x0007e2000d101d4c */
[C---:B------:R-:W-:Y:S01]  /*23f0*/  ISETP.GE.OR P0, PT, R192.reuse, UR22, !P3 ;  /* 0x00000016c0007c0c */ /* 0x040fe2000df06670 */
[----:B------:R-:W-:Y:S01]  /*2400*/  UIMAD UR4, UR16, UR5, UR4 ;  /* 0x00000005100472a4 */ /* 0x000fe2000f8e0204 */
[----:B------:R-:W-:Y:S01]  /*2410*/  IADD3 R0, R33, UR23, RZ ;  /* 0x0000001721007c10 */ /* 0x000fe2000fffe0ff */
[----:B------:R3:W-:Y:S01]  /*2420*/  LDGSTS.E.BYPASS.LTC128B.128 [R8+0xe080], [R22.64+0x80], !P6 ;  /* 0x0e08008016087fae */ /* 0x0007e2000f101d4c */
[----:B------:R-:W-:Y:S01]  /*2430*/  ISETP.GE.OR P6, PT, R192, UR22, !P4 ;  /* 0x00000016c0007c0c */ /* 0x000fe2000e7c6670 */
[----:B------:R-:W-:Y:S01]  /*2440*/  IMAD R179, R11, 0x200, R18 ;  /* 0x000002000bb37824 */ /* 0x000fe200078e0212 */
[----:B------:R-:W-:Y:S01]  /*2450*/  LOP3.LUT R19, R17, 0xfffffff8, RZ, 0xc0, !PT ;  /* 0xfffffff811137812 */ /* 0x000fe200078ec0ff */
[----:B------:R-:W-:Y:S01]  /*2460*/  @!P1 IMAD.SHL.U32 R17, R2, 0x10, RZ ;  /* 0x0000001002119824 */ /* 0x000fe200078e00ff */
[----:B-1----:R-:W-:Y:S01]  /*2470*/  LEA R28, P5, R32, c[0x0][0x1f0], 0x1 ;  /* 0x00007c00201c7a11 */ /* 0x002fe200078a08ff */
[----:B------:R-:W-:Y:S01]  /*2480*/  UIADD3 UR17, UR7, 0x1, URZ ;  /* 0x0000000107117890 */ /* 0x000fe2000fffe03f */
        /* <DEDUP_REMOVED lines=12> */
[----:B------:R-:W-:Y:S01]  /*2550*/  IMAD.SHL.U32 R0, R6, 0x8, RZ ;  /* 0x0000000806007824 */ /* 0x000fe200078e00ff */
[----:B------:R-:W-:Y:S01]  /*2560*/  LOP3.LUT R19, R19, 0x1c0, RZ, 0xc0, !PT ;  /* 0x000001c013137812 */ /* 0x000fe200078ec0ff */
[----:B------:R-:W-:Y:S01]  /*2570*/  IMAD.SHL.U32 R18, R4, 0x40, RZ ;  /* 0x0000004004127824 */ /* 0x000fe200078e00ff */
[----:B------:R2:W-:Y:S01]  /*2580*/  LDGSTS.E.BYPASS.LTC128B.128 [R8+0x13080], [R28.64+0x40], !P0 ;  /* 0x130800401c087fae */ /* 0x0005e2000c101d4c */
[----:B------:R-:W-:Y:S01]  /*2590*/  LOP3.LUT R24, R21, 0x8, R24, 0xf8, !PT ;  /* 0x0000000815187812 */ /* 0x000fe200078ef818 */
[----:B------:R-:W-:Y:S01]  /*25a0*/  IMAD.SHL.U32 R184, R11, 0x8, RZ ;  /* 0x000000080bb87824 */ /* 0x000fe200078e00ff */
[----:B------:R-:W-:Y:S01]  /*25b0*/  SHF.R.U32.HI R21, RZ, 0x3, R21 ;  /* 0x00000003ff157819 */ /* 0x000fe20000011615 */
[----:B------:R-:W-:Y:S01]  /*25c0*/  ULDC.64 UR4, c[0x0][0x240] ;  /* 0x0000900000047ab9 */ /* 0x000fe20000000a00 */
[----:B---3--:R-:W-:Y:S01]  /*25d0*/  IADD3 R22, P0, R202, UR20, RZ ;  /* 0x00000014ca167c10 */ /* 0x008fe2000ff1e0ff */
[----:B------:R-:W-:Y:S01]  /*25e0*/  UIMAD UR4, UR15, UR4, URZ ;  /* 0x000000040f0472a4 */ /* 0x000fe2000f8e023f */
[----:B------:R-:W-:Y:S01]  /*25f0*/  LOP3.LUT R23, R24, R21, RZ, 0x3c, !PT ;  /* 0x0000001518177212 */ /* 0x000fe200078e3cff */
[----:B------:R-:W-:Y:S01]  /*2600*/  IMAD.SHL.U32 R178, R178, 0x20, RZ ;  /* 0x00000020b2b27824 */ /* 0x000fe200078e00ff */
[----:B------:R-:W-:Y:S01]  /*2610*/  LOP3.LUT R0, R0, 0x18, RZ, 0xc0, !PT ;  /* 0x0000001800007812 */ /* 0x000fe200078ec0ff */
[----:B------:R-:W-:Y:S01]  /*2620*/  UIMAD UR4, UR16, UR5, UR4 ;  /* 0x00000005100472a4 */ /* 0x000fe2000f8e0204 */
[----:B------:R-:W-:Y:S01]  /*2630*/  SHF.R.U32.HI R205, RZ, 0x3, R19 ;  /* 0x00000003ffcd7819 */ /* 0x000fe20000011613 */
[----:B------:R-:W-:Y:S01]  /*2640*/  IMAD.SHL.U32 R189, R189, 0x2, RZ ;  /* 0x00000002bdbd7824 */ /* 0x000fe200078e00ff */
[----:B------:R-:W-:Y:S01]  /*2650*/  ISETP.GE.OR P6, PT, R192, UR22, !P2 ;  /* 0x00000016c0007c0c */ /* 0x000fe2000d7c6670 */
[----:B------:R-:W-:Y:S01]  /*2660*/  IMAD.U32 R180, R180, 0x20, R23 ;  /* 0x00000020b4b47824 */ /* 0x000fe200078e0017 */
[----:B-1----:R-:W-:-:S02]  /*2670*/  IADD3.X R17, R186, UR19, RZ, P0, !PT ;  /* 0x00000013ba117c10 */ /* 0x002fc400087fe4ff */
[C---:B------:R-:W-:Y:S02]  /*2680*/  LEA R20, P0, R22.reuse, c[0x0][0x280], 0x2 ;  /* 0x0000a00016147a11 */ /* 0x040fe400078010ff */
[----:B------:R-:W-:Y:S01]  /*2690*/  LOP3.LUT R205, R205, R19, R0, 0x1e, !PT ;  /* 0x00000013cdcd7212 */ /* 0x000fe200078e1e00 */
[----:B------:R-:W-:Y:S01]  /*26a0*/  IMAD.SHL.U32 R19, R13, 0x40, RZ ;  /* 0x000000400d137824 */ /* 0x000fe200078e00ff */
[----:B------:R-:W-:Y:S02]  /*26b0*/  LEA.HI.X R21, R22, c[0x0][0x284], R17, 0x2, P0 ;  /* 0x0000a10016157a11 */ /* 0x000fe400000f1411 */
[----:B------:R-:W-:Y:S01]  /*26c0*/  LOP3.LUT R17, R3, 0xffffffe0, RZ, 0xc0, !PT ;  /* 0xffffffe003117812 */ /* 0x000fe200078ec0ff */
[----:B------:R-:W-:Y:S01]  /*26d0*/  IMAD.IADD R205, R16, 0x1, R205 ;  /* 0x0000000110cd7824 */ /* 0x000fe200078e02cd */
[----:B------:R-:W-:Y:S01]  /*26e0*/  LOP3.LUT P0, RZ, R4, 0x2, RZ, 0xc0, !PT ;  /* 0x0000000204ff7812 */ /* 0x000fe2000780c0ff */
[----:B------:R2:W-:Y:S01]  /*26f0*/  LDGSTS.E.BYPASS.LTC128B.128 [R8+0x14080], [R28.64+0x80], !P6 ;  /* 0x140800801c087fae */ /* 0x0005e2000f101d4c */
[----:B------:R-:W-:Y:S01]  /*2700*/  SEL R3, R181, 0xfffffff0, !P5 ;  /* 0xfffffff0b5037807 */ /* 0x000fe20006800000 */
[----:B------:R-:W-:Y:S01]  /*2710*/  IMAD.IADD R4, R2, 0x1, -R17 ;  /* 0x0000000102047824 */ /* 0x000fe200078e0a11 */
[----:B------:R-:W-:Y:S01]  /*2720*/  LOP3.LUT P5, RZ, R13, 0x2, RZ, 0xc0, !PT ;  /* 0x000000020dff7812 */ /* 0x000fe200078ac0ff */
[----:B------:R-:W-:Y:S01]  /*2730*/  IMAD.SHL.U32 R205, R205, 0x2, RZ ;  /* 0x00000002cdcd7824 */ /* 0x000fe200078e00ff */
[----:B------:R-:W-:-:S02]  /*2740*/  LOP3.LUT R19, R19, 0x1c0, RZ, 0xc0, !PT ;  /* 0x000001c013137812 */ /* 0x000fc400078ec0ff */
[----:B------:R-:W-:Y:S02]  /*2750*/  SHF.R.S32.HI R11, RZ, 0x1f, R4 ;  /* 0x0000001fff0b7819 */ /* 0x000fe40000011404 */
[----:B------:R-:W-:Y:S02]  /*2760*/  SEL R174, R181, 0xfffffff0, !P5 ;  /* 0xfffffff0b5ae7807 */ /* 0x000fe40006800000 */
[----:B------:R-:W-:Y:S02]  /*2770*/  LOP3.LUT R18, R18, 0xc0, RZ, 0xc0, !PT ;  /* 0x000000c012127812 */ /* 0x000fe400078ec0ff */
[----:B------:R-:W-:Y:S02]  /*2780*/  LOP3.LUT R184, R184, 0x8, RZ, 0xc0, !PT ;  /* 0x00000008b8b87812 */ /* 0x000fe400078ec0ff */
[----:B------:R-:W-:Y:S02]  /*2790*/  SHF.R.U32.HI R17, RZ, 0x3, R19 ;  /* 0x00000003ff117819 */ /* 0x000fe40000011613 */
[----:B------:R-:W-:-:S02]  /*27a0*/  PLOP3.LUT P5, PT, PT, PT, UP0, 0x80, 0x0 ;  /* 0x000000000000781c */ /* 0x000fc40003faf008 */
[----:B------:R-:W-:Y:S02]  /*27b0*/  LEA.HI R11, R11, R4, RZ, 0x2 ;  /* 0x000000040b0b7211 */ /* 0x000fe400078f10ff */
[----:B------:R-:W-:Y:S02]  /*27c0*/  LOP3.LUT P6, RZ, R13, 0x4, RZ, 0xc0, !PT ;  /* 0x000000040dff7812 */ /* 0x000fe400078cc0ff */
[----:B------:R-:W-:Y:S02]  /*27d0*/  SHF.R.U32.HI R13, RZ, 0x3, R18 ;  /* 0x00000003ff0d7819 */ /* 0x000fe40000011612 */
[----:B------:R-:W-:Y:S01]  /*27e0*/  LOP3.LUT R16, R17, R19, R184, 0x1e, !PT ;  /* 0x0000001311107212 */ /* 0x000fe200078e1eb8 */
[----:B------:R-:W-:Y:S01]  /*27f0*/  @!P1 IMAD.SHL.U32 R17, R2, 0x10, RZ ;  /* 0x0000001002119824 */ /* 0x000fe200078e00ff */
[----:B------:R-:W-:Y:S02]  /*2800*/  SHF.R.S32.HI R190, RZ, 0x2, R11 ;  /* 0x00000002ffbe7819 */ /* 0x000fe4000001140b */
[----:B------:R-:W-:Y:S01]  /*2810*/  LOP3.LUT R5, R13, R5, R18, 0x1e, !PT ;  /* 0x000000050d057212 */ /* 0x000fe200078e1e12 */
[----:B------:R-:W-:Y:S01]  /*2820*/  IMAD.IADD R177, R177, 0x1, R16 ;  /* 0x00000001b1b17824 */ /* 0x000fe200078e0210 */
[CC--:B------:R-:W-:Y:S01]  /*2830*/  LOP3.LUT R184, R13.reuse, R18.reuse, R184, 0x1e, !PT ;  /* 0x000000120db87212 */ /* 0x0c0fe200078e1eb8 */
[----:B------:R2:W-:Y:S01]  /*2840*/  @!P1 LDGSTS.E.BYPASS.LTC128B.128 [R17+0x18280], [R20.64] ;  /* 0x1828000014119fae */ /* 0x0005e2000b901d4c */
[----:B------:R-:W-:Y:S01]  /*2850*/  LOP3.LUT R13, R13, R18, R0, 0x1e, !PT ;  /* 0x000000120d0d7212 */ /* 0x000fe200078e1e00 */
[----:B------:R-:W-:Y:S01]  /*2860*/  IMAD R190, R7, 0x10, R190 ;  /* 0x0000001007be7824 */ /* 0x000fe200078e02be */
[----:B------:R-:W-:Y:S01]  /*2870*/  IADD3 R200, R195, UR4, RZ ;  /* 0x00000004c3c87c10 */ /* 0x000fe2000fffe0ff */
        /* <DEDUP_REMOVED lines=39> */
.L_x_1289:
[----:B------:R-:W-:Y:S05]  /*2af0*/  BSYNC B0 ;  /* 0x0000000000007941 */ /* 0x000fea0003800000 */
.L_x_1288:
        /* <DEDUP_REMOVED lines=64> */
[----:B--2---:R-:W-:Y:S01]  /*2f00*/  CS2R R38, SRZ ;  /* 0x0000000000267805 */ /* 0x004fe2000001ff00 */
        /* <DEDUP_REMOVED lines=9> */
.L_x_1292:
        /* <DEDUP_REMOVED lines=126> */
[----:B------:R5:W1:Y:S01]  /*3780*/  MUFU.TANH R239, R243 ;  /* 0x000000f300ef7308 */ /* 0x000a620000002400 */
        /* <DEDUP_REMOVED lines=14> */
[----:B-----5:R-:W-:Y:S02]  /*3870*/  FMUL.FTZ R243, R32, c[0x0][0x2b4] ;  /* 0x0000ad0020f37a20 */ /* 0x020fe40000410000 */
        /* <DEDUP_REMOVED lines=54> */
[C---:B------:R-:W-:Y:S01]  /*3be0*/  ISETP.GE.OR P0, PT, R192.reuse, UR18, !P0 ;  /* 0x00000012c0007c0c */ /* 0x040fe2000c706670 */
        /* <DEDUP_REMOVED lines=10> */
.L_x_1290:
        /* <DEDUP_REMOVED lines=42> */
[C---:B------:R-:W-:Y:S02]  /*3f30*/  IMNMX R161, R212.reuse, R157, PT ;  /* 0x0000009dd4a17217 */ /* 0x040fe40003800200 */
[-C--:B------:R-:W-:Y:S03]  /*3f40*/  HMMA.16816.F32 R12, R168, R166.reuse, R12 ;  /* 0x000000a6a80c723c */ /* 0x080fe6000000180c */
[----:B------:R-:W-:Y:S05]  /*3f50*/  ISETP.GT.AND P0, PT, R161, RZ, PT ;  /* 0x000000ffa100720c */ /* 0x000fea0003f04270 */
[C---:B------:R-:W-:Y:S07]  /*3f60*/  HMMA.16816.F32 R16, R136.reuse, R166, R16 ;  /* 0x000000a68810723c */ /* 0x040fee0000001810 */
[----:B------:R-:W-:Y:S01]  /*3f70*/  IADD3 R167, R157, 0x28, RZ ;  /* 0x000000289da77810 */ /* 0x000fe20007ffe0ff */
[-C--:B--2---:R-:W-:Y:S04]  /*3f80*/  HMMA.16816.F32 R20, R136, R132.reuse, R20 ;  /* 0x000000848814723c */ /* 0x084fe80000001814 */
[----:B------:R-:W-:Y:S04]  /*3f90*/  IMNMX R167, R212, R167, PT ;  /* 0x000000a7d4a77217 */ /* 0x000fe80003800200 */
        /* <DEDUP_REMOVED lines=17> */
[----:B------:R-:W-:Y:S01]  /*40b0*/  FSEL R148, R217, -INF , P0 ;  /* 0xff800000d9947808 */ /* 0x000fe20000000000 */
        /* <DEDUP_REMOVED lines=9> */
[C---:B------:R-:W-:Y:S01]  /*4150*/  ISETP.GT.AND P0, PT, R161.reuse, 0x21, PT ;  /* 0x00000021a100780c */ /* 0x040fe20003f04270 */
[C---:B---3--:R-:W-:Y:S04]  /*4160*/  HMMA.16816.F32 R8, R144.reuse, R136, R8 ;  /* 0x000000889008723c */ /* 0x048fe80000001808 */
[--C-:B------:R-:W-:Y:S01]  /*4170*/  FFMA.FTZ R158, R148, c[0x0][0x29c], -R249.reuse ;  /* 0x0000a700949e7a23 */ /* 0x100fe200000108f9 */
[----:B------:R-:W-:Y:S02]  /*4180*/  FSEL R148, R226, -INF , P0 ;  /* 0xff800000e2947808 */ /* 0x000fe40000000000 */
[----:B------:R-:W-:Y:S01]  /*4190*/  ISETP.GT.AND P0, PT, R161, 0x40, PT ;  /* 0x00000040a100780c */ /* 0x000fe20003f04270 */
[-C--:B------:R-:W-:Y:S02]  /*41a0*/  HMMA.16816.F32 R12, R144, R138.reuse, R12 ;  /* 0x0000008a900c723c */ /* 0x080fe4000000180c */
[----:B------:R-:W-:Y:S02]  /*41b0*/  MUFU.EX2 R158, R158 ;  /* 0x0000009e009e7308 */ /* 0x000fe40000000800 */
[----:B------:R-:W-:Y:S01]  /*41c0*/  FSEL R152, R229, -INF , P0 ;  /* 0xff800000e5987808 */ /* 0x000fe20000000000 */
[--C-:B------:R-:W-:Y:S01]  /*41d0*/  FFMA.FTZ R159, R148, c[0x0][0x29c], -R249.reuse ;  /* 0x0000a700949f7a23 */ /* 0x100fe200000108f9 */
[C---:B------:R-:W-:Y:S01]  /*41e0*/  ISETP.GT.AND P0, PT, R161.reuse, 0x41, PT ;  /* 0x00000041a100780c */ /* 0x040fe20003f04270 */
[----:B------:R-:W-:Y:S01]  /*41f0*/  LDSM.16.M88.4 R148, [R172+0xa080] ;  /* 0x00a08000ac94783b */ /* 0x000fe20000000200 */
[C---:B------:R-:W-:Y:S04]  /*4200*/  HMMA.16816.F32 R16, R132.reuse, R138, R16 ;  /* 0x0000008a8410723c */ /* 0x040fe80000001810 */
[--C-:B------:R-:W-:Y:S01]  /*4210*/  FFMA.FTZ R160, R152, c[0x0][0x29c], -R249.reuse ;  /* 0x0000a70098a07a23 */ /* 0x100fe200000108f9 */
[----:B------:R-:W-:Y:S01]  /*4220*/  MUFU.EX2 R159, R159 ;  /* 0x0000009f009f7308 */ /* 0x000fe20000000800 */
[----:B------:R-:W-:Y:S01]  /*4230*/  FSEL R162, R230, -INF , P0 ;  /* 0xff800000e6a27808 */ /* 0x000fe20000000000 */
[----:B------:R-:W3:Y:S01]  /*4240*/  LDSM.16.M88.4 R136, [R2+0x13080] ;  /* 0x013080000288783b */ /* 0x000ee20000000200 */
[----:B------:R-:W-:Y:S01]  /*4250*/  ISETP.GT.AND P0, PT, R161, 0x60, PT ;  /* 0x00000060a100780c */ /* 0x000fe20003f04270 */
[-C--:B--2---:R-:W-:Y:S06]  /*4260*/  HMMA.16816.F32 R20, R132, R140.reuse, R20 ;  /* 0x0000008c8414723c */ /* 0x084fec0000001814 */
[----:B------:R2:W5:Y:S01]  /*4270*/  LDSM.16.M88.4 R152, [R2+0x13880] ;  /* 0x013880000298783b */ /* 0x0005620000000200 */
[----:B------:R-:W-:Y:S01]  /*4280*/  MUFU.EX2 R160, R160 ;  /* 0x000000a000a07308 */ /* 0x000fe20000000800 */
[C---:B------:R-:W-:Y:S07]  /*4290*/  HMMA.16816.F32 R24, R144.reuse, R140, R24 ;  /* 0x0000008c9018723c */ /* 0x040fee0000001818 */
[----:B------:R-:W-:Y:S01]  /*42a0*/  FSEL R140, R243, -INF , P0 ;  /* 0xff800000f38c7808 */ /* 0x000fe20000000000 */
[-C--:B------:R-:W-:Y:S03]  /*42b0*/  HMMA.16816.F32 R28, R144, R142.reuse, R28 ;  /* 0x0000008e901c723c */ /* 0x080fe6000000181c */
[----:B------:R-:W-:Y:S01]  /*42c0*/  ISETP.GT.AND P0, PT, R161, 0x61, PT ;  /* 0x00000061a100780c */ /* 0x000fe20003f04270 */
[--C-:B------:R-:W-:Y:S03]  /*42d0*/  FFMA.FTZ R141, R162, c[0x0][0x29c], -R249.reuse ;  /* 0x0000a700a28d7a23 */ /* 0x100fe600000108f9 */
[----:B------:R-:W-:Y:S01]  /*42e0*/  IMNMX R144, R212, R163, PT ;  /* 0x000000a3d4907217 */ /* 0x000fe20003800200 */
[----:B------:R-:W-:Y:S01]  /*42f0*/  HMMA.16816.F32 R32, R132, R142, R32 ;  /* 0x0000008e8420723c */ /* 0x000fe20000001820 */
[----:B------:R-:W1:Y:S01]  /*4300*/  LDSM.16.M88.4 R132, [R172+0xb080] ;  /* 0x00b08000ac84783b */ /* 0x000e620000000200 */
[----:B------:R-:W1:Y:S02]  /*4310*/  MUFU.EX2 R141, R141 ;  /* 0x0000008d008d7308 */ /* 0x000e640000000800 */
[----:B------:R-:W-:Y:S01]  /*4320*/  ISETP.GT.AND P6, PT, R144, 0x21, PT ;  /* 0x000000219000780c */ /* 0x000fe20003fc4270 */
[--C-:B--2---:R-:W-:Y:S01]  /*4330*/  FFMA.FTZ R2, R140, c[0x0][0x29c], -R249.reuse ;  /* 0x0000a7008c027a23 */ /* 0x104fe200000108f9 */
[----:B------:R-:W-:Y:S02]  /*4340*/  FSEL R140, R244, -INF , P0 ;  /* 0xff800000f48c7808 */ /* 0x000fe40000000000 */
[C---:B------:R-:W-:Y:S02]  /*4350*/  ISETP.GT.AND P0, PT, R144.reuse, RZ, PT ;  /* 0x000000ff9000720c */ /* 0x040fe40003f04270 */
[----:B------:R-:W-:Y:S02]  /*4360*/  ISETP.GT.AND P5, PT, R144, 0x40, PT ;  /* 0x000000409000780c */ /* 0x000fe40003fa4270 */
[----:B------:R-:W-:Y:S01]  /*4370*/  FSEL R143, R213, -INF , P0 ;  /* 0xff800000d58f7808 */ /* 0x000fe20000000000 */
[----:B------:R-:W-:Y:S01]  /*4380*/  FFMA.FTZ R249, R140, c[0x0][0x29c], -R249 ;  /* 0x0000a7008cf97a23 */ /* 0x000fe200000108f9 */
[-C--:B---3--:R-:W-:Y:S01]  /*4390*/  HMMA.16816.F32 R4, R136, R148.reuse, R4 ;  /* 0x000000948804723c */ /* 0x088fe20000001804 */
[----:B------:R-:W2:Y:S04]  /*43a0*/  MUFU.EX2 R2, R2 ;  /* 0x0000000200027308 */ /* 0x000ea80000000800 */
[--C-:B------:R-:W-:Y:S01]  /*43b0*/  FFMA.FTZ R142, R143, c[0x0][0x29c], -R248.reuse ;  /* 0x0000a7008f8e7a23 */ /* 0x100fe200000108f8 */
[----:B------:R-:W-:Y:S02]  /*43c0*/  ISETP.GT.AND P0, PT, R144, 0x1, PT ;  /* 0x000000019000780c */ /* 0x000fe40003f04270 */
[C---:B-----5:R-:W-:Y:S03]  /*43d0*/  HMMA.16816.F32 R8, R152.reuse, R148, R8 ;  /* 0x000000949808723c */ /* 0x060fe60000001808 */
[----:B------:R3:W-:Y:S01]  /*43e0*/  MUFU.EX2 R140, R142 ;  /* 0x0000008e008c7308 */ /* 0x0007e20000000800 */
[----:B------:R-:W-:Y:S02]  /*43f0*/  FSEL R143, R214, -INF , P0 ;  /* 0xff800000d68f7808 */ /* 0x000fe40000000000 */
[C---:B------:R-:W-:Y:S02]  /*4400*/  ISETP.GT.AND P0, PT, R144.reuse, 0x20, PT ;  /* 0x000000209000780c */ /* 0x040fe40003f04270 */
[-C--:B------:R-:W-:Y:S04]  /*4410*/  HMMA.16816.F32 R12, R152, R150.reuse, R12 ;  /* 0x00000096980c723c */ /* 0x080fe8000000180c */
[----:B------:R-:W-:Y:S01]  /*4420*/  FSEL R145, R227, -INF , P0 ;  /* 0xff800000e3917808 */ /* 0x000fe20000000000 */
[----:B------:R-:W5:Y:S01]  /*4430*/  MUFU.EX2 R249, R249 ;  /* 0x000000f900f97308 */ /* 0x000f620000000800 */
[----:B------:R-:W-:Y:S01]  /*4440*/  ISETP.GT.AND P0, PT, R144, 0x41, PT ;  /* 0x000000419000780c */ /* 0x000fe20003f04270 */
[--C-:B------:R-:W-:Y:S01]  /*4450*/  FFMA.FTZ R146, R143, c[0x0][0x29c], -R248.reuse ;  /* 0x0000a7008f927a23 */ /* 0x100fe200000108f8 */
[C---:B------:R-:W-:Y:S04]  /*4460*/  HMMA.16816.F32 R16, R136.reuse, R150, R16 ;  /* 0x000000968810723c */ /* 0x040fe80000001810 */
[----:B------:R-:W-:Y:S02]  /*4470*/  FSEL R149, R228, -INF , P6 ;  /* 0xff800000e4957808 */ /* 0x000fe40003000000 */
[C---:B------:R-:W-:Y:S01]  /*4480*/  ISETP.GT.AND P6, PT, R144.reuse, 0x60, PT ;  /* 0x000000609000780c */ /* 0x040fe20003fc4270 */
[----:B------:R2:W-:Y:S01]  /*4490*/  MUFU.EX2 R143, R146 ;  /* 0x00000092008f7308 */ /* 0x0005e20000000800 */
[-C--:B-1----:R-:W-:Y:S04]  /*44a0*/  HMMA.16816.F32 R20, R136, R132.reuse, R20 ;  /* 0x000000848814723c */ /* 0x082fe80000001814 */
[--C-:B---3--:R-:W-:Y:S01]  /*44b0*/  FFMA.FTZ R142, R145, c[0x0][0x29c], -R248.reuse ;  /* 0x0000a700918e7a23 */ /* 0x108fe200000108f8 */
[C---:B------:R-:W-:Y:S01]  /*44c0*/  FSEL R145, R231.reuse, -INF , P5 ;  /* 0xff800000e7917808 */ /* 0x040fe20002800000 */
[----:B------:R-:W-:Y:S01]  /*44d0*/  FFMA.FTZ R231, -R231, R231, 1 ;  /* 0x3f800000e7e77423 */ /* 0x000fe200000101e7 */
[----:B------:R-:W-:Y:S01]  /*44e0*/  ISETP.GT.AND P5, PT, R144, 0x61, PT ;  /* 0x000000619000780c */ /* 0x000fe20003fa4270 */
[C---:B------:R-:W-:Y:S01]  /*44f0*/  HMMA.16816.F32 R24, R152.reuse, R132, R24 ;  /* 0x000000849818723c */ /* 0x040fe20000001818 */
[----:B------:R-:W1:Y:S01]  /*4500*/  LDS R144, [R240+0x18280] ;  /* 0x01828000f0907984 */ /* 0x000e620000000800 */
[----:B------:R-:W-:Y:S02]  /*4510*/  MUFU.EX2 R142, R142 ;  /* 0x0000008e008e7308 */ /* 0x000fe40000000800 */
[----:B------:R-:W-:Y:S01]  /*4520*/  IADD3 R147, R157, 0x20, RZ ;  /* 0x000000209d937810 */ /* 0x000fe20007ffe0ff */
[--C-:B------:R-:W-:Y:S01]  /*4530*/  FFMA.FTZ R145, R145, c[0x0][0x29c], -R248.reuse ;  /* 0x0000a70091917a23 */ /* 0x100fe200000108f8 */
[----:B------:R-:W-:Y:S02]  /*4540*/  FSEL R165, R246, -INF , P6 ;  /* 0xff800000f6a57808 */ /* 0x000fe40003000000 */
[-C--:B------:R-:W-:Y:S04]  /*4550*/  HMMA.16816.F32 R28, R152, R134.reuse, R28 ;  /* 0x00000086981c723c */ /* 0x080fe8000000181c */
[----:B------:R-:W-:Y:S01]  /*4560*/  IMNMX R151, R212, R147, PT ;  /* 0x00000093d4977217 */ /* 0x000fe20003800200 */
[--C-:B------:R-:W-:Y:S01]  /*4570*/  FFMA.FTZ R147, R149, c[0x0][0x29c], -R248.reuse ;  /* 0x0000a70095937a23 */ /* 0x100fe200000108f8 */
[----:B------:R-:W-:Y:S01]  /*4580*/  FSEL R157, R232, -INF , P0 ;  /* 0xff800000e89d7808 */ /* 0x000fe20000000000 */
[----:B------:R-:W-:Y:S01]  /*4590*/  MUFU.EX2 R145, R145 ;  /* 0x0000009100917308 */ /* 0x000fe20000000800 */
[----:B------:R-:W-:Y:S01]  /*45a0*/  HMMA.16816.F32 R32, R136, R134, R32 ;  /* 0x000000868820723c */ /* 0x000fe20000001820 */
[----:B------:R-:W3:Y:S03]  /*45b0*/  LDS R138, [R240+0x182a0] ;  /* 0x0182a000f08a7984 */ /* 0x000ee60000000800 */
[----:B------:R-:W-:Y:S01]  /*45c0*/  ISETP.GT.AND P6, PT, R151, 0x1, PT ;  /* 0x000000019700780c */ /* 0x000fe20003fc4270 */
[--C-:B------:R-:W-:Y:S01]  /*45d0*/  FFMA.FTZ R157, R157, c[0x0][0x29c], -R248.reuse ;  /* 0x0000a7009d9d7a23 */ /* 0x100fe200000108f8 */
[----:B------:R-:W-:Y:S01]  /*45e0*/  ISETP.GT.AND P0, PT, R151, RZ, PT ;  /* 0x000000ff9700720c */ /* 0x000fe20003f04270 */
[--C-:B------:R-:W-:Y:S01]  /*45f0*/  FFMA.FTZ R165, R165, c[0x0][0x29c], -R248.reuse ;  /* 0x0000a700a5a57a23 */ /* 0x100fe200000108f8 */
[----:B------:R-:W-:Y:S01]  /*4600*/  FSEL R150, R218, -INF , P6 ;  /* 0xff800000da967808 */ /* 0x000fe20003000000 */
[----:B------:R-:W3:Y:S01]  /*4610*/  MUFU.EX2 R164, R157 ;  /* 0x0000009d00a47308 */ /* 0x000ee20000000800 */
[----:B------:R-:W-:Y:S02]  /*4620*/  ISETP.GT.AND P6, PT, R151, 0x40, PT ;  /* 0x000000409700780c */ /* 0x000fe40003fc4270 */
[----:B------:R-:W-:Y:S01]  /*4630*/  FSEL R149, R247, -INF , P5 ;  /* 0xff800000f7957808 */ /* 0x000fe20002800000 */
[--C-:B------:R-:W-:Y:S01]  /*4640*/  FFMA.FTZ R150, R150, c[0x0][0x29c], -R245.reuse ;  /* 0x0000a70096967a23 */ /* 0x100fe200000108f5 */
[----:B------:R-:W-:Y:S01]  /*4650*/  ISETP.GT.AND P5, PT, R151, 0x20, PT ;  /* 0x000000209700780c */ /* 0x000fe20003fa4270 */
[----:B------:R-:W-:Y:S01]  /*4660*/  FFMA.FTZ R232, -R232, R232, 1 ;  /* 0x3f800000e8e87423 */ /* 0x000fe200000101e8 */
[----:B------:R-:W-:Y:S01]  /*4670*/  FSEL R162, R215, -INF , P0 ;  /* 0xff800000d7a27808 */ /* 0x000fe20000000000 */
[----:B------:R-:W-:Y:S01]  /*4680*/  FFMA.FTZ R248, R149, c[0x0][0x29c], -R248 ;  /* 0x0000a70095f87a23 */ /* 0x000fe200000108f8 */
[----:B------:R-:W-:Y:S01]  /*4690*/  ISETP.GT.AND P0, PT, R151, 0x21, PT ;  /* 0x000000219700780c */ /* 0x000fe20003f04270 */
[----:B------:R3:W-:Y:S01]  /*46a0*/  MUFU.EX2 R169, R150 ;  /* 0x0000009600a97308 */ /* 0x0007e20000000800 */
[----:B------:R-:W-:Y:S01]  /*46b0*/  FSEL R148, R221, -INF , P5 ;  /* 0xff800000dd947808 */ /* 0x000fe20002800000 */
[--C-:B------:R-:W-:Y:S01]  /*46c0*/  FFMA.FTZ R152, R162, c[0x0][0x29c], -R245.reuse ;  /* 0x0000a700a2987a23 */ /* 0x100fe200000108f5 */
[----:B--2---:R-:W-:Y:S02]  /*46d0*/  FSEL R146, R222, -INF , P0 ;  /* 0xff800000de927808 */ /* 0x004fe40000000000 */
[C---:B------:R-:W-:Y:S01]  /*46e0*/  ISETP.GT.AND P5, PT, R151.reuse, 0x41, PT ;  /* 0x000000419700780c */ /* 0x040fe20003fa4270 */
[--C-:B-1----:R-:W-:Y:S01]  /*46f0*/  FADD.FTZ R154, R4, -R144.reuse ;  /* 0x80000090049a7221 */ /* 0x102fe20000010000 */
[----:B------:R-:W-:Y:S01]  /*4700*/  ISETP.GT.AND P0, PT, R151, 0x60, PT ;  /* 0x000000609700780c */ /* 0x000fe20003f04270 */
[--C-:B------:R-:W-:Y:S01]  /*4710*/  FADD.FTZ R155, R5, -R144.reuse ;  /* 0x80000090059b7221 */ /* 0x100fe20000010000 */
[----:B------:R-:W-:Y:S01]  /*4720*/  FSEL R250, R234, -INF , P5 ;  /* 0xff800000eafa7808 */ /* 0x000fe20002800000 */
[----:B----4-:R-:W-:Y:S01]  /*4730*/  FMUL.FTZ R153, R3, R154 ;  /* 0x0000009a03997220 */ /* 0x010fe20000410000 */
[----:B------:R-:W-:Y:S01]  /*4740*/  FSEL R166, R233, -INF , P6 ;  /* 0xff800000e9a67808 */ /* 0x000fe20003000000 */
[----:B------:R-:W-:Y:S01]  /*4750*/  FMUL.FTZ R154, R156, R155 ;  /* 0x0000009b9c9a7220 */ /* 0x000fe20000410000 */
[----:B------:R-:W-:Y:S01]  /*4760*/  ISETP.GT.AND P6, PT, R151, 0x61, PT ;  /* 0x000000619700780c */ /* 0x000fe20003fc4270 */
[----:B------:R-:W-:Y:S01]  /*4770*/  FMUL.FTZ R153, R153, R216 ;  /* 0x000000d899997220 */ /* 0x000fe20000410000 */
[----:B------:R-:W-:Y:S01]  /*4780*/  ISETP.GT.AND P5, PT, R167, RZ, PT ;  /* 0x000000ffa700720c */ /* 0x000fe20003fa4270 */
[----:B------:R-:W-:Y:S01]  /*4790*/  FMUL.FTZ R154, R154, R217 ;  /* 0x000000d99a9a7220 */ /* 0x000fe20000410000 */
[----:B------:R-:W-:Y:S01]  /*47a0*/  FSEL R170, R237, -INF , P0 ;  /* 0xff800000edaa7808 */ /* 0x000fe20000000000 */
[----:B------:R-:W1:Y:S01]  /*47b0*/  MUFU.EX2 R147, R147 ;  /* 0x0000009300937308 */ /* 0x000e620000000800 */
[----:B------:R-:W-:Y:S01]  /*47c0*/  ISETP.GT.AND P0, PT, R167, 0x1, PT ;  /* 0x00000001a700780c */ /* 0x000fe20003f04270 */
[--C-:B------:R-:W-:Y:S01]  /*47d0*/  FFMA.FTZ R148, R148, c[0x0][0x29c], -R245.reuse ;  /* 0x0000a70094947a23 */ /* 0x100fe200000108f5 */
[----:B------:R-:W-:Y:S01]  /*47e0*/  FSEL R168, R238, -INF , P6 ;  /* 0xff800000eea87808 */ /* 0x000fe20003000000 */
[--C-:B------:R-:W-:Y:S01]  /*47f0*/  FFMA.FTZ R146, R146, c[0x0][0x29c], -R245.reuse ;  /* 0x0000a70092927a23 */ /* 0x100fe200000108f5 */
[----:B------:R-:W-:Y:S01]  /*4800*/  FSEL R161, R220, -INF , P0 ;  /* 0xff800000dca17808 */ /* 0x000fe20000000000 */
[----:B---3--:R-:W-:Y:S01]  /*4810*/  FADD.FTZ R150, R21, -R144 ;  /* 0x8000009015967221 */ /* 0x008fe20000010000 */
[----:B------:R-:W-:Y:S01]  /*4820*/  ISETP.GT.AND P6, PT, R167, 0x20, PT ;  /* 0x00000020a700780c */ /* 0x000fe20003fc4270 */
[----:B------:R-:W-:Y:S01]  /*4830*/  FFMA.FTZ R21, -R226, R226, 1 ;  /* 0x3f800000e2157423 */ /* 0x000fe200000101e2 */
[----:B------:R-:W-:Y:S01]  /*4840*/  FSEL R163, R219, -INF , P5 ;  /* 0xff800000dba37808 */ /* 0x000fe20002800000 */
[----:B------:R-:W-:Y:S01]  /*4850*/  FMUL.FTZ R150, R141, R150 ;  /* 0x000000968d967220 */ /* 0x000fe20000410000 */
[----:B------:R-:W-:Y:S01]  /*4860*/  ISETP.GT.AND P5, PT, R167, 0x21, PT ;  /* 0x00000021a700780c */ /* 0x000fe20003fa4270 */
[--C-:B------:R-:W-:Y:S01]  /*4870*/  FFMA.FTZ R161, R161, c[0x0][0x29c], -R242.reuse ;  /* 0x0000a700a1a17a23 */ /* 0x100fe200000108f2 */
[----:B------:R-:W-:Y:S01]  /*4880*/  ISETP.GT.AND P0, PT, R167, 0x40, PT ;  /* 0x00000040a700780c */ /* 0x000fe20003f04270 */
[----:B------:R-:W-:Y:S01]  /*4890*/  FFMA.FTZ R163, R163, c[0x0][0x29c], -R242 ;  /* 0x0000a700a3a37a23 */ /* 0x000fe200000108f2 */
[----:B------:R-:W-:Y:S01]  /*48a0*/  FSEL R151, R224, -INF , P5 ;  /* 0xff800000e0977808 */ /* 0x000fe20002800000 */
[----:B------:R-:W2:Y:S01]  /*48b0*/  MUFU.EX2 R248, R248 ;  /* 0x000000f800f87308 */ /* 0x000ea20000000800 */
[----:B------:R-:W-:Y:S01]  /*48c0*/  FSEL R157, R223, -INF , P6 ;  /* 0xff800000df9d7808 */ /* 0x000fe20003000000 */
[----:B------:R-:W-:Y:S01]  /*48d0*/  FADD.FTZ R171, R6, -R138 ;  /* 0x8000008a06ab7221 */ /* 0x000fe20000010000 */
[----:B------:R-:W-:Y:S01]  /*48e0*/  FSEL R149, R235, -INF , P0 ;  /* 0xff800000eb957808 */ /* 0x000fe20000000000 */
[--C-:B------:R-:W-:Y:S01]  /*48f0*/  FFMA.FTZ R151, R151, c[0x0][0x29c], -R242.reuse ;  /* 0x0000a70097977a23 */ /* 0x100fe200000108f2 */
[----:B------:R-:W-:Y:S01]  /*4900*/  ISETP.GT.AND P6, PT, R167, 0x41, PT ;  /* 0x00000041a700780c */ /* 0x000fe20003fc4270 */
[--C-:B------:R-:W-:Y:S01]  /*4910*/  FFMA.FTZ R157, R157, c[0x0][0x29c], -R242.reuse ;  /* 0x0000a7009d9d7a23 */ /* 0x100fe200000108f2 */
[----:B------:R-:W-:Y:S01]  /*4920*/  ISETP.GT.AND P5, PT, R167, 0x60, PT ;  /* 0x00000060a700780c */ /* 0x000fe20003fa4270 */
[----:B------:R-:W-:Y:S01]  /*4930*/  FFMA.FTZ R149, R149, c[0x0][0x29c], -R242 ;  /* 0x0000a70095957a23 */ /* 0x000fe200000108f2 */
[----:B------:R-:W-:Y:S01]  /*4940*/  ISETP.GT.AND P0, PT, R167, 0x61, PT ;  /* 0x00000061a700780c */ /* 0x000fe20003f04270 */
[----:B------:R-:W3:Y:S01]  /*4950*/  MUFU.EX2 R165, R165 ;  /* 0x000000a500a57308 */ /* 0x000ee20000000800 */
[----:B------:R-:W-:Y:S01]  /*4960*/  F2FP.PACK_AB R154, R154, R153 ;  /* 0x000000999a9a723e */ /* 0x000fe200000000ff */
[----:B------:R-:W-:Y:S01]  /*4970*/  FADD.FTZ R153, R20, -R144 ;  /* 0x8000009014997221 */ /* 0x000fe20000010000 */
[----:B------:R-:W-:Y:S01]  /*4980*/  FSEL R167, R236, -INF , P6 ;  /* 0xff800000eca77808 */ /* 0x000fe20003000000 */
[----:B------:R-:W-:Y:S01]  /*4990*/  FFMA.FTZ R20, -R225, R225, 1 ;  /* 0x3f800000e1147423 */ /* 0x000fe200000101e1 */
[----:B------:R-:W-:Y:S01]  /*49a0*/  FSEL R155, R239, -INF , P5 ;  /* 0xff800000ef9b7808 */ /* 0x000fe20002800000 */
[----:B------:R-:W-:Y:S01]  /*49b0*/  FMUL.FTZ R153, R160, R153 ;  /* 0x00000099a0997220 */ /* 0x000fe20000410000 */
[----:B------:R-:W-:Y:S01]  /*49c0*/  FSEL R139, R241, -INF , P0 ;  /* 0xff800000f18b7808 */ /* 0x000fe20000000000 */
[----:B------:R-:W-:Y:S01]  /*49d0*/  FFMA.FTZ R167, R167, c[0x0][0x29c], -R242 ;  /* 0x0000a700a7a77a23 */ /* 0x000fe200000108f2 */
[----:B------:R-:W-:Y:S01]  /*49e0*/  F2FP.PACK_AB R160, R141, R160 ;  /* 0x000000a08da0723e */ /* 0x000fe200000000ff */
[----:B------:R-:W-:Y:S01]  /*49f0*/  FADD.FTZ R141, R32, -R144 ;  /* 0x80000090208d7221 */ /* 0x000fe20000010000 */
[----:B------:R-:W-:Y:S01]  /*4a00*/  F2FP.PACK_AB R156, R156, R3 ;  /* 0x000000039c9c723e */ /* 0x000fe200000000ff */
[--C-:B------:R-:W-:Y:S01]  /*4a10*/  FFMA.FTZ R155, R155, c[0x0][0x29c], -R242.reuse ;  /* 0x0000a7009b9b7a23 */ /* 0x100fe200000108f2 */
[----:B------:R-:W-:Y:S01]  /*4a20*/  F2FP.PACK_AB R3, R159, R158 ;  /* 0x0000009e9f03723e */ /* 0x000fe200000000ff */
[----:B------:R-:W-:Y:S01]  /*4a30*/  FMUL.FTZ R141, R2, R141 ;  /* 0x0000008d028d7220 */ /* 0x000fe20000410000 */
[----:B------:R-:W-:Y:S01]  /*4a40*/  MUFU.EX2 R148, R148 ;  /* 0x0000009400947308 */ /* 0x000fe20000000800 */
[----:B------:R-:W-:Y:S01]  /*4a50*/  FFMA.FTZ R242, R139, c[0x0][0x29c], -R242 ;  /* 0x0000a7008bf27a23 */ /* 0x000fe200000108f2 */
[----:B------:R-:W-:Y:S01]  /*4a60*/  PLOP3.LUT P0, PT, PT, PT, UP0, 0x80, 0x0 ;  /* 0x000000000000781c */ /* 0x000fe20003f0f008 */
[--C-:B------:R-:W-:Y:S02]  /*4a70*/  FADD.FTZ R139, R16, -R144.reuse ;  /* 0x80000090108b7221 */ /* 0x100fe40000010000 */
[--C-:B------:R-:W-:Y:S02]  /*4a80*/  FADD.FTZ R16, R17, -R144.reuse ;  /* 0x8000009011107221 */ /* 0x100fe40000010000 */
[----:B------:R-:W-:Y:S01]  /*4a90*/  FADD.FTZ R144, R33, -R144 ;  /* 0x8000009021907221 */ /* 0x000fe20000010000 */
[----:B-----5:R-:W-:Y:S01]  /*4aa0*/  F2FP.PACK_AB R33, R249, R2 ;  /* 0x00000002f921723e */ /* 0x020fe200000000ff */
[----:B------:R-:W-:Y:S01]  /*4ab0*/  FFMA.FTZ R2, -R243, R243, 1 ;  /* 0x3f800000f3027423 */ /* 0x000fe200000101f3 */
[----:B------:R-:W4:Y:S01]  /*4ac0*/  MUFU.EX2 R17, R146 ;  /* 0x0000009200117308 */ /* 0x000f220000000800 */
[----:B------:R-:W-:Y:S02]  /*4ad0*/  FMUL.FTZ R139, R158, R139 ;  /* 0x0000008b9e8b7220 */ /* 0x000fe40000410000 */
[----:B------:R-:W-:Y:S02]  /*4ae0*/  FMUL.FTZ R2, R141, R2 ;  /* 0x000000028d027220 */ /* 0x000fe40000410000 */
[----:B------:R-:W5:Y:S01]  /*4af0*/  LDS R141, [R240+0x18300] ;  /* 0x01830000f08d7984 */ /* 0x000f620000000800 */
[----:B------:R-:W-:Y:S02]  /*4b00*/  FMUL.FTZ R16, R159, R16 ;  /* 0x000000109f107220 */ /* 0x000fe40000410000 */
[----:B------:R-:W-:Y:S01]  /*4b10*/  FMUL.FTZ R20, R139, R20 ;  /* 0x000000148b147220 */ /* 0x000fe20000410000 */
[----:B------:R-:W1:Y:S01]  /*4b20*/  LDS R240, [R240+0x18320] ;  /* 0x01832000f0f07984 */ /* 0x000e620000000800 */
[----:B------:R-:W-:Y:S01]  /*4b30*/  FMUL.FTZ R21, R16, R21 ;  /* 0x0000001510157220 */ /* 0x000fe20000410000 */
[----:B------:R-:W1:Y:S01]  /*4b40*/  MUFU.EX2 R152, R152 ;  /* 0x0000009800987308 */ /* 0x000e620000000800 */
[----:B------:R-:W-:Y:S01]  /*4b50*/  FFMA.FTZ R139, -R230, R230, 1 ;  /* 0x3f800000e68b7423 */ /* 0x000fe200000101e6 */
[----:B------:R-:W-:Y:S01]  /*4b60*/  STS [R205+0x18480], R156 ;  /* 0x0184809ccd007388 */ /* 0x000fe20000000800 */
[--C-:B------:R-:W-:Y:S01]  /*4b70*/  FADD.FTZ R32, R7, -R138.reuse ;  /* 0x8000008a07207221 */ /* 0x100fe20000010000 */
[----:B------:R-:W-:Y:S01]  /*4b80*/  F2FP.PACK_AB R21, R21, R20 ;  /* 0x000000141515723e */ /* 0x000fe200000000ff */
[----:B------:R-:W-:Y:S01]  /*4b90*/  FFMA.FTZ R16, -R229, R229, 1 ;  /* 0x3f800000e5107423 */ /* 0x000fe200000101e5 */
[----:B------:R-:W-:Y:S01]  /*4ba0*/  F2FP.PACK_AB R20, R164, R145 ;  /* 0x00000091a414723e */ /* 0x000fe200000000ff */
[----:B------:R-:W-:Y:S02]  /*4bb0*/  FMUL.FTZ R144, R249, R144 ;  /* 0x00000090f9907220 */ /* 0x000fe40000410000 */
[----:B------:R-:W-:Y:S01]  /*4bc0*/  FFMA.FTZ R159, -R244, R244, 1 ;  /* 0x3f800000f49f7423 */ /* 0x000fe200000101f4 */
[----:B------:R-:W-:Y:S01]  /*4bd0*/  MUFU.EX2 R163, R163 ;  /* 0x000000a300a37308 */ /* 0x000fe20000000800 */
[----:B------:R-:W-:Y:S02]  /*4be0*/  FMUL.FTZ R139, R150, R139 ;  /* 0x0000008b968b7220 */ /* 0x000fe40000410000 */
[----:B------:R-:W-:Y:S02]  /*4bf0*/  FMUL.FTZ R16, R153, R16 ;  /* 0x0000001099107220 */ /* 0x000fe40000410000 */
[----:B------:R-:W-:Y:S02]  /*4c00*/  FMUL.FTZ R159, R144, R159 ;  /* 0x0000009f909f7220 */ /* 0x000fe40000410000 */
[----:B------:R-:W-:Y:S01]  /*4c10*/  FMUL.FTZ R171, R140, R171 ;  /* 0x000000ab8cab7220 */ /* 0x000fe20000410000 */
[----:B------:R-:W-:Y:S01]  /*4c20*/  F2FP.PACK_AB R140, R143, R140 ;  /* 0x0000008c8f8c723e */ /* 0x000fe200000000ff */
[--C-:B------:R-:W-:Y:S01]  /*4c30*/  FFMA.FTZ R166, R166, c[0x0][0x29c], -R245.reuse ;  /* 0x0000a700a6a67a23 */ /* 0x100fe200000108f5 */
[----:B------:R-:W-:Y:S01]  /*4c40*/  F2FP.PACK_AB R16, R139, R16 ;  /* 0x000000108b10723e */ /* 0x000fe200000000ff */
[----:B------:R-:W-:Y:S01]  /*4c50*/  FMUL.FTZ R32, R143, R32 ;  /* 0x000000208f207220 */ /* 0x000fe20000410000 */
[----:B------:R-:W-:Y:S01]  /*4c60*/  F2FP.PACK_AB R159, R159, R2 ;  /* 0x000000029f9f723e */ /* 0x000fe200000000ff */
[----:B------:R-:W-:Y:S01]  /*4c70*/  FFMA.FTZ R144, -R213, R213, 1 ;  /* 0x3f800000d5907423 */ /* 0x000fe200000101d5 */
[----:B------:R-:W-:Y:S01]  /*4c80*/  MUFU.EX2 R157, R157 ;  /* 0x0000009d009d7308 */ /* 0x000fe20000000800 */
[----:B------:R-:W-:Y:S01]  /*4c90*/  FFMA.FTZ R143, -R214, R214, 1 ;  /* 0x3f800000d68f7423 */ /* 0x000fe200000101d6 */
[----:B------:R-:W-:Y:S01]  /*4ca0*/  STS [R205+0x18880], R140 ;  /* 0x0188808ccd007388 */ /* 0x000fe20000000800 */
[----:B------:R-:W-:Y:S02]  /*4cb0*/  FFMA.FTZ R250, R250, c[0x0][0x29c], -R245 ;  /* 0x0000a700fafa7a23 */ /* 0x000fe400000108f5 */
[----:B------:R-:W-:Y:S01]  /*4cc0*/  FMUL.FTZ R144, R171, R144 ;  /* 0x00000090ab907220 */ /* 0x000fe20000410000 */
[----:B------:R2:W-:Y:S01]  /*4cd0*/  STS [R208], R3 ;  /* 0x00000003d0007388 */ /* 0x0005e20000000800 */
[----:B------:R-:W-:Y:S02]  /*4ce0*/  FMUL.FTZ R143, R32, R143 ;  /* 0x0000008f208f7220 */ /* 0x000fe40000410000 */
[--C-:B------:R-:W-:Y:S01]  /*4cf0*/  FADD.FTZ R139, R18, -R138.reuse ;  /* 0x8000008a128b7221 */ /* 0x100fe20000010000 */
[----:B------:R-:W2:Y:S01]  /*4d00*/  MUFU.EX2 R153, R250 ;  /* 0x000000fa00997308 */ /* 0x000ea20000000800 */
[--C-:B------:R-:W-:Y:S01]  /*4d10*/  FADD.FTZ R2, R19, -R138.reuse ;  /* 0x8000008a13027221 */ /* 0x100fe20000010000 */
[----:B------:R-:W-:Y:S01]  /*4d20*/  F2FP.PACK_AB R144, R143, R144 ;  /* 0x000000908f90723e */ /* 0x000fe200000000ff */
[----:B------:R-:W-:Y:S01]  /*4d30*/  FMUL.FTZ R139, R142, R139 ;  /* 0x0000008b8e8b7220 */ /* 0x000fe20000410000 */
[C---:B-1----:R-:W-:Y:S01]  /*4d40*/  F2FP.PACK_AB R19, R147.reuse, R142 ;  /* 0x0000008e9313723e */ /* 0x042fe200000000ff */
[----:B------:R-:W-:Y:S02]  /*4d50*/  FMUL.FTZ R2, R147, R2 ;  /* 0x0000000293027220 */ /* 0x000fe40000410000 */
[--C-:B------:R-:W-:Y:S02]  /*4d60*/  FADD.FTZ R22, R22, -R138.reuse ;  /* 0x8000008a16167221 */ /* 0x100fe40000010000 */
[--C-:B------:R-:W-:Y:S01]  /*4d70*/  FADD.FTZ R23, R23, -R138.reuse ;  /* 0x8000008a17177221 */ /* 0x100fe20000010000 */
[----:B------:R-:W-:Y:S01]  /*4d80*/  MUFU.EX2 R166, R166 ;  /* 0x000000a600a67308 */ /* 0x000fe20000000800 */
[--C-:B------:R-:W-:Y:S01]  /*4d90*/  FADD.FTZ R35, R35, -R138.reuse ;  /* 0x8000008a23237221 */ /* 0x100fe20000010000 */
[----:B------:R-:W-:Y:S01]  /*4da0*/  STS [R208+0x400], R19 ;  /* 0x00040013d0007388 */ /* 0x000fe20000000800 */
[----:B------:R-:W-:Y:S02]  /*4db0*/  FFMA.FTZ R18, -R227, R227, 1 ;  /* 0x3f800000e3127423 */ /* 0x000fe400000101e3 */
[----:B------:R-:W-:Y:S02]  /*4dc0*/  FFMA.FTZ R143, -R228, R228, 1 ;  /* 0x3f800000e48f7423 */ /* 0x000fe400000101e4 */
[----:B------:R-:W-:Y:S02]  /*4dd0*/  FADD.FTZ R34, R34, -R138 ;  /* 0x8000008a22227221 */ /* 0x000fe40000010000 */
[----:B------:R-:W-:Y:S01]  /*4de0*/  FMUL.FTZ R22, R145, R22 ;  /* 0x0000001691167220 */ /* 0x000fe20000410000 */
[----:B------:R-:W-:Y:S01]  /*4df0*/  MUFU.EX2 R149, R149 ;  /* 0x0000009500957308 */ /* 0x000fe20000000800 */
[----:B------:R-:W-:Y:S02]  /*4e00*/  FMUL.FTZ R18, R139, R18 ;  /* 0x000000128b127220 */ /* 0x000fe40000410000 */
[----:B------:R-:W-:Y:S02]  /*4e10*/  FMUL.FTZ R143, R2, R143 ;  /* 0x0000008f028f7220 */ /* 0x000fe40000410000 */
[----:B------:R-:W-:Y:S02]  /*4e20*/  FFMA.FTZ R32, -R247, R247, 1 ;  /* 0x3f800000f7207423 */ /* 0x000fe400000101f7 */
[----:B------:R-:W-:Y:S01]  /*4e30*/  FMUL.FTZ R23, R164, R23 ;  /* 0x00000017a4177220 */ /* 0x000fe20000410000 */
[----:B------:R-:W-:Y:S01]  /*4e40*/  F2FP.PACK_AB R143, R143, R18 ;  /* 0x000000128f8f723e */ /* 0x000fe200000000ff */
[C---:B--2---:R-:W-:Y:S01]  /*4e50*/  FMUL.FTZ R35, R248.reuse, R35 ;  /* 0x00000023f8237220 */ /* 0x044fe20000410000 */
[----:B------:R-:W-:Y:S01]  /*4e60*/  MUFU.EX2 R2, R161 ;  /* 0x000000a100027308 */ /* 0x000fe20000000800 */
[----:B---3--:R-:W-:Y:S01]  /*4e70*/  FMUL.FTZ R34, R165, R34 ;  /* 0x00000022a5227220 */ /* 0x008fe20000410000 */
[----:B------:R-:W-:Y:S01]  /*4e80*/  F2FP.PACK_AB R165, R248, R165 ;  /* 0x000000a5f8a5723e */ /* 0x000fe200000000ff */
[----:B------:R-:W-:Y:S02]  /*4e90*/  FFMA.FTZ R139, -R246, R246, 1 ;  /* 0x3f800000f68b7423 */ /* 0x000fe400000101f6 */
[----:B------:R-:W-:Y:S02]  /*4ea0*/  FMUL.FTZ R22, R22, R231 ;  /* 0x000000e716167220 */ /* 0x000fe40000410000 */
[----:B------:R-:W-:Y:S02]  /*4eb0*/  FMUL.FTZ R23, R23, R232 ;  /* 0x000000e817177220 */ /* 0x000fe40000410000 */
[----:B------:R-:W-:Y:S01]  /*4ec0*/  FMUL.FTZ R35, R35, R32 ;  /* 0x0000002023237220 */ /* 0x000fe20000410000 */
[----:B------:R-:W-:Y:S01]  /*4ed0*/  MUFU.EX2 R155, R155 ;  /* 0x0000009b009b7308 */ /* 0x000fe20000000800 */
[----:B------:R-:W-:Y:S01]  /*4ee0*/  FMUL.FTZ R34, R34, R139 ;  /* 0x0000008b22227220 */ /* 0x000fe20000410000 */
[----:B------:R-:W-:Y:S01]  /*4ef0*/  F2FP.PACK_AB R22, R23, R22 ;  /* 0x000000161716723e */ /* 0x000fe200000000ff */
[--C-:B-----5:R-:W-:Y:S01]  /*4f00*/  FADD.FTZ R18, R13, -R141.reuse ;  /* 0x8000008d0d127221 */ /* 0x120fe20000010000 */
[----:B----4-:R-:W-:Y:S01]  /*4f10*/  F2FP.PACK_AB R13, R17, R148 ;  /* 0x00000094110d723e */ /* 0x010fe200000000ff */
[--C-:B------:R-:W-:Y:S01]  /*4f20*/  FADD.FTZ R139, R8, -R141.reuse ;  /* 0x8000008d088b7221 */ /* 0x100fe20000010000 */
[----:B------:R-:W-:Y:S01]  /*4f30*/  F2FP.PACK_AB R35, R35, R34 ;  /* 0x000000222323723e */ /* 0x000fe200000000ff */
[--C-:B------:R-:W-:Y:S02]  /*4f40*/  FADD.FTZ R8, R9, -R141.reuse ;  /* 0x8000008d09087221 */ /* 0x100fe40000010000 */
[--C-:B------:R-:W-:Y:S01]  /*4f50*/  FADD.FTZ R9, R12, -R141.reuse ;  /* 0x8000008d0c097221 */ /* 0x100fe20000010000 */
[----:B------:R-:W-:Y:S01]  /*4f60*/  MUFU.EX2 R32, R151 ;  /* 0x0000009700207308 */ /* 0x000fe20000000800 */
[----:B------:R-:W-:Y:S02]  /*4f70*/  FMUL.FTZ R8, R169, R8 ;  /* 0x00000008a9087220 */ /* 0x000fe40000410000 */
[----:B------:R-:W-:Y:S02]  /*4f80*/  FMUL.FTZ R18, R17, R18 ;  /* 0x0000001211127220 */ /* 0x000fe40000410000 */
[----:B------:R-:W-:Y:S02]  /*4f90*/  FFMA.FTZ R17, -R218, R218, 1 ;  /* 0x3f800000da117423 */ /* 0x000fe400000101da */
[----:B------:R-:W-:Y:S02]  /*4fa0*/  FFMA.FTZ R23, -R222, R222, 1 ;  /* 0x3f800000de177423 */ /* 0x000fe400000101de */
[----:B------:R-:W-:Y:S01]  /*4fb0*/  FMUL.FTZ R9, R148, R9 ;  /* 0x0000000994097220 */ /* 0x000fe20000410000 */
[----:B------:R-:W1:Y:S01]  /*4fc0*/  MUFU.EX2 R242, R242 ;  /* 0x000000f200f27308 */ /* 0x000e620000000800 */
[----:B------:R-:W-:Y:S01]  /*4fd0*/  FMUL.FTZ R139, R152, R139 ;  /* 0x0000008b988b7220 */ /* 0x000fe20000410000 */
[----:B------:R-:W-:Y:S01]  /*4fe0*/  F2FP.PACK_AB R152, R169, R152 ;  /* 0x00000098a998723e */ /* 0x000fe200000000ff */
[----:B------:R-:W-:Y:S02]  /*4ff0*/  FMUL.FTZ R17, R8, R17 ;  /* 0x0000001108117220 */ /* 0x000fe40000410000 */
[----:B------:R-:W-:Y:S02]  /*5000*/  FMUL.FTZ R18, R18, R23 ;  /* 0x0000001712127220 */ /* 0x000fe40000410000 */
[--C-:B------:R-:W-:Y:S01]  /*5010*/  FADD.FTZ R8, R25, -R141.reuse ;  /* 0x8000008d19087221 */ /* 0x100fe20000010000 */
[----:B------:R-:W-:Y:S01]  /*5020*/  STS [R205+0x19480], R152 ;  /* 0x01948098cd007388 */ /* 0x000fe20000000800 */
[----:B------:R-:W-:Y:S02]  /*5030*/  FFMA.FTZ R12, -R215, R215, 1 ;  /* 0x3f800000d70c7423 */ /* 0x000fe400000101d7 */
[----:B------:R-:W-:Y:S02]  /*5040*/  FFMA.FTZ R34, -R221, R221, 1 ;  /* 0x3f800000dd227423 */ /* 0x000fe400000101dd */
[--C-:B------:R-:W-:Y:S02]  /*5050*/  FADD.FTZ R23, R24, -R141.reuse ;  /* 0x8000008d18177221 */ /* 0x100fe40000010000 */
[----:B------:R-:W-:Y:S02]  /*5060*/  FADD.FTZ R25, R28, -R141 ;  /* 0x8000008d1c197221 */ /* 0x000fe40000010000 */
[--C-:B------:R-:W-:Y:S01]  /*5070*/  FFMA.FTZ R170, R170, c[0x0][0x29c], -R245.reuse ;  /* 0x0000a700aaaa7a23 */ /* 0x100fe200000108f5 */
[----:B------:R-:W2:Y:S01]  /*5080*/  MUFU.EX2 R28, R167 ;  /* 0x000000a7001c7308 */ /* 0x000ea20000000800 */
[----:B------:R-:W-:Y:S02]  /*5090*/  FFMA.FTZ R245, R168, c[0x0][0x29c], -R245 ;  /* 0x0000a700a8f57a23 */ /* 0x000fe400000108f5 */
[----:B------:R-:W-:Y:S02]  /*50a0*/  FMUL.FTZ R8, R153, R8 ;  /* 0x0000000899087220 */ /* 0x000fe40000410000 */
[----:B------:R-:W-:Y:S01]  /*50b0*/  FMUL.FTZ R12, R139, R12 ;  /* 0x0000000c8b0c7220 */ /* 0x000fe20000410000 */
[----:B-1----:R-:W-:Y:S01]  /*50c0*/  F2FP.PACK_AB R3, R242, R155 ;  /* 0x0000009bf203723e */ /* 0x002fe200000000ff */
[----:B------:R-:W-:Y:S02]  /*50d0*/  FFMA.FTZ R139, -R234, R234, 1 ;  /* 0x3f800000ea8b7423 */ /* 0x000fe400000101ea */
[----:B------:R-:W-:Y:S01]  /*50e0*/  FMUL.FTZ R9, R9, R34 ;  /* 0x0000002209097220 */ /* 0x000fe20000410000 */
[----:B------:R-:W-:Y:S01]  /*50f0*/  MUFU.EX2 R170, R170 ;  /* 0x000000aa00aa7308 */ /* 0x000fe20000000800 */
[----:B------:R-:W-:Y:S01]  /*5100*/  FMUL.FTZ R23, R166, R23 ;  /* 0x00000017a6177220 */ /* 0x000fe20000410000 */
[----:B------:R-:W-:Y:S01]  /*5110*/  F2FP.PACK_AB R12, R17, R12 ;  /* 0x0000000c110c723e */ /* 0x000fe200000000ff */
[----:B------:R-:W-:Y:S01]  /*5120*/  FFMA.FTZ R34, -R233, R233, 1 ;  /* 0x3f800000e9227423 */ /* 0x000fe200000101e9 */
[----:B------:R-:W-:Y:S01]  /*5130*/  F2FP.PACK_AB R17, R32, R157 ;  /* 0x0000009d2011723e */ /* 0x000fe200000000ff */
[----:B------:R-:W-:Y:S01]  /*5140*/  FMUL.FTZ R8, R8, R139 ;  /* 0x0000008b08087220 */ /* 0x000fe20000410000 */
[----:B------:R-:W-:Y:S01]  /*5150*/  F2FP.PACK_AB R9, R18, R9 ;  /* 0x000000091209723e */ /* 0x000fe200000000ff */
[----:B------:R-:W-:Y:S01]  /*5160*/  FMUL.FTZ R23, R23, R34 ;  /* 0x0000002217177220 */ /* 0x000fe20000410000 */
[----:B------:R-:W-:Y:S01]  /*5170*/  F2FP.PACK_AB R166, R153, R166 ;  /* 0x000000a699a6723e */ /* 0x000fe200000000ff */
[----:B------:R-:W-:Y:S01]  /*5180*/  FADD.FTZ R24, R29, -R141 ;  /* 0x8000008d1d187221 */ /* 0x000fe20000010000 */
[----:B------:R-:W1:Y:S01]  /*5190*/  MUFU.EX2 R245, R245 ;  /* 0x000000f500f57308 */ /* 0x000e620000000800 */
[--C-:B------:R-:W-:Y:S01]  /*51a0*/  FADD.FTZ R11, R11, -R240.reuse ;  /* 0x800000f00b0b7221 */ /* 0x100fe20000010000 */
[----:B------:R-:W-:Y:S01]  /*51b0*/  F2FP.PACK_AB R34, R8, R23 ;  /* 0x000000170822723e */ /* 0x000fe200000000ff */
[--C-:B------:R-:W-:Y:S01]  /*51c0*/  FADD.FTZ R10, R10, -R240.reuse ;  /* 0x800000f00a0a7221 */ /* 0x100fe20000010000 */
[C---:B------:R-:W-:Y:S01]  /*51d0*/  F2FP.PACK_AB R8, R2.reuse, R163 ;  /* 0x000000a30208723e */ /* 0x040fe200000000ff */
[----:B------:R-:W-:Y:S01]  /*51e0*/  FMUL.FTZ R11, R2, R11 ;  /* 0x0000000b020b7220 */ /* 0x000fe20000410000 */
[----:B--2---:R-:W-:Y:S01]  /*51f0*/  F2FP.PACK_AB R18, R28, R149 ;  /* 0x000000951c12723e */ /* 0x004fe200000000ff */
[--C-:B------:R-:W-:Y:S02]  /*5200*/  FADD.FTZ R15, R15, -R240.reuse ;  /* 0x800000f00f0f7221 */ /* 0x100fe40000010000 */
[----:B------:R-:W-:Y:S01]  /*5210*/  STS [R205+0x19880], R8 ;  /* 0x01988008cd007388 */ /* 0x000fe20000000800 */
[----:B------:R-:W-:Y:S02]  /*5220*/  FFMA.FTZ R220, -R220, R220, 1 ;  /* 0x3f800000dcdc7423 */ /* 0x000fe400000101dc */
[----:B------:R-:W-:Y:S01]  /*5230*/  FMUL.FTZ R10, R163, R10 ;  /* 0x0000000aa30a7220 */ /* 0x000fe20000410000 */
[----:B------:R-:W-:Y:S01]  /*5240*/  STS [R208+0x1000], R13 ;  /* 0x0010000dd0007388 */ /* 0x000fe20000000800 */
[--C-:B------:R-:W-:Y:S02]  /*5250*/  FADD.FTZ R14, R14, -R240.reuse ;  /* 0x800000f00e0e7221 */ /* 0x100fe40000010000 */
[----:B------:R-:W-:Y:S01]  /*5260*/  FFMA.FTZ R219, -R219, R219, 1 ;  /* 0x3f800000dbdb7423 */ /* 0x000fe200000101db */
[----:B------:R-:W-:Y:S01]  /*5270*/  STS [R208+0x1400], R17 ;  /* 0x00140011d0007388 */ /* 0x000fe20000000800 */
[----:B------:R-:W-:Y:S02]  /*5280*/  FMUL.FTZ R15, R32, R15 ;  /* 0x0000000f200f7220 */ /* 0x000fe40000410000 */
[----:B------:R-:W-:Y:S01]  /*5290*/  FMUL.FTZ R11, R11, R220 ;  /* 0x000000dc0b0b7220 */ /* 0x000fe20000410000 */
[----:B------:R-:W-:Y:S01]  /*52a0*/  STS [R205+0x1a480], R160 ;  /* 0x01a480a0cd007388 */ /* 0x000fe20000000800 */
[----:B------:R-:W-:Y:S01]  /*52b0*/  FMUL.FTZ R14, R157, R14 ;  /* 0x0000000e9d0e7220 */ /* 0x000fe20000410000 */
[----:B-1----:R-:W-:Y:S02]  /*52c0*/  F2FP.PACK_AB R29, R245, R170 ;  /* 0x000000aaf51d723e */ /* 0x002fe400000000ff */
[----:B------:R-:W-:Y:S01]  /*52d0*/  STS [R205+0x1a880], R20 ;  /* 0x01a88014cd007388 */ /* 0x000fe20000000800 */
[----:B------:R-:W-:Y:S02]  /*52e0*/  FMUL.FTZ R10, R10, R219 ;  /* 0x000000db0a0a7220 */ /* 0x000fe40000410000 */
[----:B------:R-:W-:Y:S01]  /*52f0*/  FFMA.FTZ R223, -R223, R223, 1 ;  /* 0x3f800000dfdf7423 */ /* 0x000fe200000101df */
[----:B------:R-:W-:Y:S01]  /*5300*/  STS [R208+0x2000], R33 ;  /* 0x00200021d0007388 */ /* 0x000fe20000000800 */
[----:B------:R-:W-:Y:S01]  /*5310*/  FFMA.FTZ R224, -R224, R224, 1 ;  /* 0x3f800000e0e07423 */ /* 0x000fe200000101e0 */
        /* <DEDUP_REMOVED lines=9> */
[----:B------:R-:W-:Y:S01]  /*53b0*/  STS [R205+0x1b880], R18 ;  /* 0x01b88012cd007388 */ /* 0x000fe20000000800 */
[----:B------:R-:W-:Y:S02]  /*53c0*/  FMUL.FTZ R27, R28, R27 ;  /* 0x0000001b1c1b7220 */ /* 0x000fe40000410000 */
[----:B------:R-:W-:Y:S01]  /*53d0*/  FFMA.FTZ R235, -R235, R235, 1 ;  /* 0x3f800000ebeb7423 */ /* 0x000fe200000101eb */
[----:B------:R-:W-:Y:S01]  /*53e0*/  STS [R208+0x3000], R29 ;  /* 0x0030001dd0007388 */ /* 0x000fe20000000800 */
[----:B------:R-:W-:Y:S02]  /*53f0*/  FFMA.FTZ R236, -R236, R236, 1 ;  /* 0x3f800000ecec7423 */ /* 0x000fe400000101ec */
[--C-:B------:R-:W-:Y:S01]  /*5400*/  FADD.FTZ R30, R30, -R240.reuse ;  /* 0x800000f01e1e7221 */ /* 0x100fe20000010000 */
[----:B------:R1:W-:Y:S01]  /*5410*/  STS [R208+0x3400], R3 ;  /* 0x00340003d0007388 */ /* 0x0003e20000000800 */
[----:B------:R-:W-:Y:S02]  /*5420*/  FADD.FTZ R31, R31, -R240 ;  /* 0x800000f01f1f7221 */ /* 0x000fe40000010000 */
[----:B------:R-:W-:Y:S01]  /*5430*/  FFMA.FTZ R138, -R237, R237, 1 ;  /* 0x3f800000ed8a7423 */ /* 0x000fe200000101ed */
[----:B------:R-:W-:Y:S01]  /*5440*/  BAR.SYNC.DEFER_BLOCKING 0x0 ;  /* 0x0000000000007b1d */ /* 0x000fe20000010000 */
[----:B------:R-:W-:Y:S02]  /*5450*/  FMUL.FTZ R26, R26, R235 ;  /* 0x000000eb1a1a7220 */ /* 0x000fe40000410000 */
[----:B------:R-:W-:Y:S02]  /*5460*/  FMUL.FTZ R27, R27, R236 ;  /* 0x000000ec1b1b7220 */ /* 0x000fe40000410000 */
[----:B------:R-:W-:Y:S02]  /*5470*/  FMUL.FTZ R25, R170, R25 ;  /* 0x00000019aa197220 */ /* 0x000fe40000410000 */
[----:B------:R-:W-:Y:S02]  /*5480*/  FMUL.FTZ R24, R245, R24 ;  /* 0x00000018f5187220 */ /* 0x000fe40000410000 */
[----:B------:R-:W-:Y:S02]  /*5490*/  FFMA.FTZ R141, -R238, R238, 1 ;  /* 0x3f800000ee8d7423 */ /* 0x000fe400000101ee */
[----:B------:R-:W-:Y:S02]  /*54a0*/  FMUL.FTZ R30, R155, R30 ;  /* 0x0000001e9b1e7220 */ /* 0x000fe40000410000 */
[----:B------:R-:W-:Y:S02]  /*54b0*/  FMUL.FTZ R31, R242, R31 ;  /* 0x0000001ff21f7220 */ /* 0x000fe40000410000 */
[----:B------:R-:W-:Y:S02]  /*54c0*/  FFMA.FTZ R239, -R239, R239, 1 ;  /* 0x3f800000efef7423 */ /* 0x000fe400000101ef */
[----:B------:R-:W-:Y:S02]  /*54d0*/  FFMA.FTZ R2, -R241, R241, 1 ;  /* 0x3f800000f1027423 */ /* 0x000fe400000101f1 */
[----:B------:R-:W-:Y:S01]  /*54e0*/  FMUL.FTZ R25, R25, R138 ;  /* 0x0000008a19197220 */ /* 0x000fe20000410000 */
[----:B-1----:R-:W-:Y:S01]  /*54f0*/  MOV R3, UR5 ;  /* 0x0000000500037c02 */ /* 0x002fe20008000f00 */
[----:B------:R-:W-:Y:S01]  /*5500*/  FMUL.FTZ R24, R24, R141 ;  /* 0x0000008d18187220 */ /* 0x000fe20000410000 */
[----:B------:R-:W-:Y:S01]  /*5510*/  STS [R205+0x1c480], R154 ;  /* 0x01c4809acd007388 */ /* 0x000fe20000000800 */
[----:B------:R-:W-:Y:S02]  /*5520*/  FMUL.FTZ R30, R30, R239 ;  /* 0x000000ef1e1e7220 */ /* 0x000fe40000410000 */
[----:B------:R-:W-:Y:S01]  /*5530*/  FMUL.FTZ R31, R31, R2 ;  /* 0x000000021f1f7220 */ /* 0x000fe20000410000 */
[----:B------:R-:W-:Y:S01]  /*5540*/  STS [R205+0x1c880], R144 ;  /* 0x01c88090cd007388 */ /* 0x000fe20000000800 */
[----:B------:R-:W-:Y:S01]  /*5550*/  F2FP.PACK_AB R2, R27, R26 ;  /* 0x0000001a1b02723e */ /* 0x000fe200000000ff */
[----:B------:R-:W-:Y:S01]  /*5560*/  IMAD R3, R3, 0x1800, R182 ;  /* 0x0000180003037824 */ /* 0x000fe200078e02b6 */
[----:B------:R-:W-:Y:S01]  /*5570*/  F2FP.PACK_AB R141, R24, R25 ;  /* 0x00000019188d723e */ /* 0x000fe200000000ff */
        /* <DEDUP_REMOVED lines=111> */
[----:B------:R-:W-:Y:S02]  /*5c70*/  LEA R8, P0, R7, c[0x0][0x280], 0x2 ;  /* 0x0000a00007087a11 */ /* 0x000fe400078010ff */
[----:B------:R-:W-:Y:S02]  /*5c80*/  ISETP.GE.OR P6, PT, R192, UR18, !P4 ;  /* 0x00000012c0007c0c */ /* 0x000fe4000e7c6670 */
[----:B------:R-:W-:Y:S02]  /*5c90*/  LEA.HI.X R4, R4, R211, R9, 0x6, P5 ;  /* 0x000000d304047211 */ /* 0x000fe400028f3409 */
[----:B------:R-:W-:Y:S02]  /*5ca0*/  LEA R10, P5, R5, c[0x0][0x1f0], 0x1 ;  /* 0x00007c00050a7a11 */ /* 0x000fe400078a08ff */
[----:B------:R-:W-:Y:S01]  /*5cb0*/  LEA.HI.X R9, R7, c[0x0][0x284], R6, 0x2, P0 ;  /* 0x0000a10007097a11 */ /* 0x000fe200000f1406 */
[----:B------:R-:W-:Y:S01]  /*5cc0*/  IMAD.U32 R6, RZ, RZ, UR17 ;  /* 0x00000011ff067e24 */ /* 0x000fe2000f8e00ff */
[----:B------:R-:W-:Y:S01]  /*5cd0*/  LEA.HI.X R11, R5, c[0x0][0x1f4], R4, 0x1, P5 ;  /* 0x00007d00050b7a11 */ /* 0x000fe200028f0c04 */
[----:B------:R-:W-:Y:S01]  /*5ce0*/  IMAD.U32 R4, RZ, RZ, UR17 ;  /* 0x00000011ff047e24 */ /* 0x000fe2000f8e00ff */
[----:B------:R-:W-:Y:S01]  /*5cf0*/  ISETP.GE.OR P5, PT, R192, UR18, !P3 ;  /* 0x00000012c0007c0c */ /* 0x000fe2000dfa6670 */
[----:B------:R-:W-:Y:S01]  /*5d00*/  IMAD R5, R6, 0x3000, R201 ;  /* 0x0000300006057824 */ /* 0x000fe200078e02c9 */
[----:B------:R-:W-:Y:S01]  /*5d10*/  ISETP.GE.OR P0, PT, R192, UR18, !P2 ;  /* 0x00000012c0007c0c */ /* 0x000fe2000d706670 */
[----:B------:R-:W-:Y:S03]  /*5d20*/  @!P1 IMAD R4, R4, 0x40, R191 ;  /* 0x0000004004049824 */ /* 0x000fe600078e02bf */
[----:B------:R-:W-:Y:S01]  /*5d30*/  @!PT LDS RZ, [RZ] ;  /* 0x00000000fffff984 */ /* 0x000fe20000000800 */
[----:B------:R-:W-:Y:S01]  /*5d40*/  @!PT LDS RZ, [RZ] ;  /* 0x00000000fffff984 */ /* 0x000fe20000000800 */
[----:B------:R-:W-:Y:S01]  /*5d50*/  @!PT LDS RZ, [RZ] ;  /* 0x00000000fffff984 */ /* 0x000fe20000000800 */
[----:B------:R1:W-:Y:S01]  /*5d60*/  LDGSTS.E.BYPASS.LTC128B.128 [R5], [R10.64], !P6 ;  /* 0x000000000a057fae */ /* 0x0003e2000f101d4c */
[----:B------:R-:W-:Y:S06]  /*5d70*/  @!P1 IMAD.SHL.U32 R7, R4, 0x4, RZ ;  /* 0x0000000404079824 */ /* 0x000fec00078e00ff */
[----:B------:R1:W-:Y:S06]  /*5d80*/  LDGSTS.E.BYPASS.LTC128B.128 [R5+0x1000], [R10.64+0x40], !P5 ;  /* 0x010000400a057fae */ /* 0x0003ec000e901d4c */
[----:B------:R1:W-:Y:S06]  /*5d90*/  LDGSTS.E.BYPASS.LTC128B.128 [R5+0x2000], [R10.64+0x80], !P0 ;  /* 0x020000800a057fae */ /* 0x0003ec000c101d4c */
[----:B------:R1:W-:Y:S02]  /*5da0*/  @!P1 LDGSTS.E.BYPASS.LTC128B.128 [R7+0x18280], [R8.64] ;  /* 0x1828000008079fae */ /* 0x0003e4000b901d4c */
.L_x_1291:
        /* <DEDUP_REMOVED lines=239> */
.L_x_1287:
        /* <DEDUP_REMOVED lines=165> */
.L_x_1294:
[----:B--2---:R-:W-:Y:S01]  /*76f0*/  LEA.HI R9, R3, R0, RZ, 0x3 ;  /* 0x0000000003097211 */ /* 0x004fe200078f18ff */
        /* <DEDUP_REMOVED lines=12> */
[----:B------:R-:W-:Y:S01]  /*77c0*/  IMAD.WIDE.U32 R62, R193, c[0x0][0x338], R58 ;  /* 0x0000ce00c13e7a25 */ /* 0x000fe200078e003a */
[----:B------:R-:W-:Y:S01]  /*77d0*/  LOP3.LUT R3, R9, 0x18, R58, 0xf8, !PT ;  /* 0x0000001809037812 */ /* 0x000fe200078ef83a */
[----:B------:R-:W-:Y:S01]  /*77e0*/  ULDC.64 UR4, c[0x0][0x340] ;  /* 0x0000d00000047ab9 */ /* 0x000fe20000000a00 */
[----:B------:R-:W-:Y:S01]  /*77f0*/  SHF.R.U32.HI R0, RZ, 0x3, R9 ;  /* 0x00000003ff007819 */ /* 0x000fe20000011609 */
[----:B------:R-:W-:Y:S01]  /*7800*/  IMAD R2, R7, 0x8, R2 ;  /* 0x0000000807027824 */ /* 0x000fe200078e0202 */
[----:B------:R-:W-:Y:S01]  /*7810*/  ISETP.GE.AND P4, PT, R5, R6, PT ;  /* 0x000000060500720c */ /* 0x000fe20003f86270 */
[----:B------:R-:W-:Y:S01]  /*7820*/  UIMAD UR4, UR7, UR4, URZ ;  /* 0x00000004070472a4 */ /* 0x000fe2000f8e023f */
[----:B------:R-:W-:Y:S01]  /*7830*/  LOP3.LUT R3, R3, R0, RZ, 0x3c, !PT ;  /* 0x0000000003037212 */ /* 0x000fe200078e3cff */
[----:B------:R-:W-:Y:S01]  /*7840*/  BSSY B0, `(.L_x_1295) ;  /* 0x000002b000007945 */ /* 0x000fe20003800000 */
[----:B------:R-:W-:Y:S01]  /*7850*/  IADD3 R60, P0, R5, UR8, RZ ;  /* 0x00000008053c7c10 */ /* 0x000fe2000ff1e0ff */
[----:B------:R-:W-:Y:S01]  /*7860*/  UIMAD UR4, UR10, UR5, UR4 ;  /* 0x000000050a0472a4 */ /* 0x000fe2000f8e0204 */
[----:B------:R-:W-:Y:S01]  /*7870*/  IADD3 R4, R58, 0x20, RZ ;  /* 0x000000203a047810 */ /* 0x000fe20007ffe0ff */
[----:B------:R-:W-:Y:S01]  /*7880*/  IMAD.U32 R2, R2, 0x20, R3 ;  /* 0x0000002002027824 */ /* 0x000fe200078e0003 */
[----:B------:R-:W-:-:S02]  /*7890*/  SHF.R.S32.HI R3, RZ, 0x1f, R193 ;  /* 0x0000001fff037819 */ /* 0x000fc400000114c1 */
[----:B------:R-:W-:Y:S01]  /*78a0*/  LEA.HI.X.SX32 R61, R5, UR9, 0x1, P0 ;  /* 0x00000009053d7c11 */ /* 0x000fe200080f0eff */
[----:B------:R-:W-:Y:S02]  /*78b0*/  IMAD.SHL.U32 R56, R2, 0x2, RZ ;  /* 0x0000000202387824 */ /* 0x000fe400078e00ff */
[----:B------:R-:W-:Y:S02]  /*78c0*/  IMAD R0, R3, c[0x0][0x338], RZ ;  /* 0x0000ce0003007a24 */ /* 0x000fe400078e02ff */
[----:B------:R-:W-:Y:S01]  /*78d0*/  IMAD.U32 R2, RZ, RZ, UR11 ;  /* 0x0000000bff027e24 */ /* 0x000fe2000f8e00ff */
[----:B------:R1:W2:Y:S01]  /*78e0*/  LDS.128 R52, [R56+0x7080] ;  /* 0x0070800038347984 */ /* 0x0002a20000000c00 */
[----:B------:R-:W-:Y:S02]  /*78f0*/  IMAD R0, R193, c[0x0][0x33c], R0 ;  /* 0x0000cf00c1007a24 */ /* 0x000fe400078e0200 */
[----:B------:R-:W-:Y:S01]  /*7900*/  IMAD.WIDE R60, R2, 0x80, R60 ;  /* 0x00000080023c7825 */ /* 0x000fe200078e023c */
[----:B------:R1:W3:Y:S03]  /*7910*/  LDS.128 R48, [R56+0x9080] ;  /* 0x0090800038307984 */ /* 0x0002e60000000c00 */
[----:B------:R-:W-:Y:S01]  /*7920*/  IMAD.IADD R63, R63, 0x1, R0 ;  /* 0x000000013f3f7824 */ /* 0x000fe200078e0200 */
[----:B------:R1:W4:Y:S01]  /*7930*/  LDS.128 R44, [R56+0xb080] ;  /* 0x00b08000382c7984 */ /* 0x0003220000000c00 */
[----:B------:R-:W-:-:S03]  /*7940*/  IMAD.U32 R0, RZ, RZ, UR10 ;  /* 0x0000000aff007e24 */ /* 0x000fc6000f8e00ff */
[----:B------:R1:W1:Y:S01]  /*7950*/  LDS.128 R40, [R56+0x80] ;  /* 0x0000800038287984 */ /* 0x0002620000000c00 */
[----:B------:R-:W-:-:S03]  /*7960*/  IMAD.WIDE.U32 R62, R0, c[0x0][0x340], R62 ;  /* 0x0000d000003e7a25 */ /* 0x000fc600078e003e */
[----:B------:R1:W1:Y:S02]  /*7970*/  LDS.128 R36, [R56+0x2080] ;  /* 0x0020800038247984 */ /* 0x0002640000000c00 */
[----:B------:R-:W-:Y:S02]  /*7980*/  IADD3 R57, R63, UR4, RZ ;  /* 0x000000043f397c10 */ /* 0x000fe4000fffe0ff */
        /* <DEDUP_REMOVED lines=22> */
.L_x_1296:
[----:B------:R-:W-:Y:S05]  /*7af0*/  BSYNC B0 ;  /* 0x0000000000007941 */ /* 0x000fea0003800000 */
.L_x_1295:
[----:B------:R-:W-:Y:S01]  /*7b00*/  IADD3 R5, R5, 0x40, RZ ;  /* 0x0000004005057810 */ /* 0x000fe20007ffe0ff */
[----:B------:R-:W-:Y:S03]  /*7b10*/  BSSY B0, `(.L_x_1297) ;  /* 0x0000014000007945 */ /* 0x000fe60003800000 */
[----:B------:R-:W-:-:S13]  /*7b20*/  ISETP.GE.AND P3, PT, R5, R6, PT ;  /* 0x000000060500720c */ /* 0x000fda0003f66270 */
        /* <DEDUP_REMOVED lines=18> */
.L_x_1298:
[----:B------:R-:W-:Y:S05]  /*7c50*/  BSYNC B0 ;  /* 0x0000000000007941 */ /* 0x000fea0003800000 */
.L_x_1297:
        /* <DEDUP_REMOVED lines=25> */
.L_x_1300:
[----:B------:R-:W-:Y:S05]  /*7df0*/  BSYNC B0 ;  /* 0x0000000000007941 */ /* 0x000fea0003800000 */
.L_x_1299:
        /* <DEDUP_REMOVED lines=19> */
.L_x_1293:
        /* <DEDUP_REMOVED lines=18> */
[----:B-----5:R-:W-:-:S05]  /*8050*/  IMAD.U32 R3, RZ, RZ, UR5 ;  /* 0x00000005ff037e24 */ /* 0x020fca000f8e00ff */
        /* <DEDUP_REMOVED lines=12> */
.L_x_1301:
[----:B-1----:R-:W1:Y:S01]  /*8120*/  S2R R14, SR_TID.X ;  /* 0x00000000000e7919 */ /* 0x002e620000002100 */
[----:B------:R-:W-:Y:S01]  /*8130*/  SHF.R.S32.HI R2, RZ, 0x1f, R193 ;  /* 0x0000001fff027819 */ /* 0x000fe200000114c1 */
[----:B------:R-:W-:Y:S01]  /*8140*/  USHF.R.S32.HI UR7, URZ, 0x1f, UR10 ;  /* 0x0000001f3f077899 */ /* 0x000fe2000801140a */
[----:B-----5:R-:W-:Y:S01]  /*8150*/  IADD3 R4, R4, -UR6, RZ ;  /* 0x8000000604047c10 */ /* 0x020fe2000fffe0ff */
[----:B------:R-:W-:Y:S01]  /*8160*/  USEL UR10, UR10, URZ, !UP1 ;  /* 0x0000003f0a0a7287 */ /* 0x000fe2000c800000 */
[----:B------:R-:W-:Y:S01]  /*8170*/  IMAD.U32 R10, RZ, RZ, UR11 ;  /* 0x0000000bff0a7e24 */ /* 0x000fe2000f8e00ff */
[----:B------:R-:W-:Y:S01]  /*8180*/  USEL UR7, UR7, URZ, !UP1 ;  /* 0x0000003f07077287 */ /* 0x000fe2000c800000 */
[----:B------:R-:W-:Y:S01]  /*8190*/  IMAD R8, R2, c[0x0][0x308], RZ ;  /* 0x0000c20002087a24 */ /* 0x000fe200078e02ff */
[----:B------:R-:W-:Y:S01]  /*81a0*/  ULDC.64 UR4, c[0x0][0x310] ;  /* 0x0000c40000047ab9 */ /* 0x000fe20000000a00 */
[----:B------:R-:W-:Y:S01]  /*81b0*/  BSSY B0, `(.L_x_1302) ;  /* 0x0000025000007945 */ /* 0x000fe20003800000 */
[----:B------:R-:W-:Y:S01]  /*81c0*/  UIMAD UR4, UR7, UR4, URZ ;  /* 0x00000004070472a4 */ /* 0x000fe2000f8e023f */
[----:B------:R-:W-:-:S02]  /*81d0*/  IMAD R8, R193, c[0x0][0x30c], R8 ;  /* 0x0000c300c1087a24 */ /* 0x000fc400078e0208 */
[----:B------:R-:W-:Y:S01]  /*81e0*/  IMAD.U32 R0, RZ, RZ, UR10 ;  /* 0x0000000aff007e24 */ /* 0x000fe2000f8e00ff */
[----:B------:R-:W-:Y:S01]  /*81f0*/  UIMAD UR4, UR10, UR5, UR4 ;  /* 0x000000050a0472a4 */ /* 0x000fe2000f8e0204 */
[----:B-1----:R-:W-:-:S04]  /*8200*/  SHF.R.S32.HI R3, RZ, 0x1f, R14 ;  /* 0x0000001fff037819 */ /* 0x002fc8000001140e */
[----:B------:R-:W-:-:S04]  /*8210*/  LEA.HI R3, R3, R14, RZ, 0x2 ;  /* 0x0000000e03037211 */ /* 0x000fc800078f10ff */
[----:B------:R-:W-:Y:S02]  /*8220*/  LOP3.LUT R5, R3, 0x1ffffffc, RZ, 0xc0, !PT ;  /* 0x1ffffffc03057812 */ /* 0x000fe400078ec0ff */
[----:B------:R-:W-:-:S03]  /*8230*/  SHF.R.S32.HI R3, RZ, 0x2, R3 ;  /* 0x00000002ff037819 */ /* 0x000fc60000011403 */
[----:B------:R-:W-:Y:S01]  /*8240*/  IMAD.IADD R14, R14, 0x1, -R5 ;  /* 0x000000010e0e7824 */ /* 0x000fe200078e0a05 */
[----:B------:R-:W-:-:S03]  /*8250*/  ISETP.GE.AND P4, PT, R3, R4, PT ;  /* 0x000000040300720c */ /* 0x000fc60003f86270 */
[----:B------:R-:W-:-:S05]  /*8260*/  IMAD.SHL.U32 R14, R14, 0x8, RZ ;  /* 0x000000080e0e7824 */ /* 0x000fca00078e00ff */
[----:B------:R-:W-:-:S05]  /*8270*/  SHF.R.S32.HI R15, RZ, 0x1f, R14 ;  /* 0x0000001fff0f7819 */ /* 0x000fca000001140e */
[----:B------:R-:W-:-:S04]  /*8280*/  IMAD.WIDE.U32 R6, R193, c[0x0][0x308], R14 ;  /* 0x0000c200c1067a25 */ /* 0x000fc800078e000e */
[----:B------:R-:W-:Y:S02]  /*8290*/  IMAD.IADD R9, R7, 0x1, R8 ;  /* 0x0000000107097824 */ /* 0x000fe400078e0208 */
[----:B------:R-:W-:Y:S01]  /*82a0*/  IMAD.MOV.U32 R8, RZ, RZ, R6 ;  /* 0x000000ffff087224 */ /* 0x000fe200078e0006 */
[----:B------:R-:W-:-:S03]  /*82b0*/  IADD3 R6, P0, R3, UR8, RZ ;  /* 0x0000000803067c10 */ /* 0x000fc6000ff1e0ff */
[----:B------:R-:W-:Y:S01]  /*82c0*/  IMAD.WIDE.U32 R8, R0, c[0x0][0x310], R8 ;  /* 0x0000c40000087a25 */ /* 0x000fe200078e0008 */
[----:B------:R-:W-:-:S04]  /*82d0*/  LEA.HI.X.SX32 R7, R3, UR9, 0x1, P0 ;  /* 0x0000000903077c11 */ /* 0x000fc800080f0eff */
[----:B------:R-:W-:Y:S01]  /*82e0*/  IADD3 R13, R9, UR4, RZ ;  /* 0x00000004090d7c10 */ /* 0x000fe2000fffe0ff */
[----:B------:R-:W-:Y:S01]  /*82f0*/  IMAD.WIDE R10, R10, 0x80, R6 ;  /* 0x000000800a0a7825 */ /* 0x000fe200078e0206 */
[C---:B------:R-:W-:Y:S02]  /*8300*/  IADD3 R7, R14.reuse, 0x20, RZ ;  /* 0x000000200e077810 */ /* 0x040fe40007ffe0ff */
[----:B------:R-:W-:Y:S01]  /*8310*/  IADD3 R6, R14, 0x40, RZ ;  /* 0x000000400e067810 */ /* 0x000fe20007ffe0ff */
        /* <DEDUP_REMOVED lines=14> */
.L_x_1303:
[----:B------:R-:W-:Y:S05]  /*8400*/  BSYNC B0 ;  /* 0x0000000000007941 */ /* 0x000fea0003800000 */
.L_x_1302:
        /* <DEDUP_REMOVED lines=16> */
[----:B------:R2:W-:Y:S04]  /*8510*/  @!P2 STG.E.128 [R4.64], RZ ;  /* 0x000000ff0400a986 */ /* 0x0005e8000c101d0c */
[----:B------:R2:W-:Y:S04]  /*8520*/  @!P1 STG.E.128 [R4.64+0x40], RZ ;  /* 0x000040ff04009986 */ /* 0x0005e8000c101d0c */
[----:B------:R2:W-:Y:S02]  /*8530*/  @!P0 STG.E.128 [R4.64+0x80], RZ ;  /* 0x000080ff04008986 */ /* 0x0005e4000c101d0c */
.L_x_1305:
[----:B------:R-:W-:Y:S05]  /*8540*/  BSYNC B0 ;  /* 0x0000000000007941 */ /* 0x000fea0003800000 */
.L_x_1304:
[----:B------:R-:W-:Y:S01]  /*8550*/  IMAD R2, R2, c[0x0][0x338], RZ ;  /* 0x0000ce0002027a24 */ /* 0x000fe200078e02ff */
[----:B------:R-:W-:Y:S01]  /*8560*/  ULDC.64 UR4, c[0x0][0x340] ;  /* 0x0000d00000047ab9 */ /* 0x000fe20000000a00 */
[C---:B--2---:R-:W-:Y:S01]  /*8570*/  IMAD.WIDE.U32 R4, R193.reuse, c[0x0][0x338], R14 ;  /* 0x0000ce00c1047a25 */ /* 0x044fe200078e000e */
        /* <DEDUP_REMOVED lines=21> */
.L_x_1307:
[----:B------:R-:W-:Y:S05]  /*86d0*/  BSYNC B0 ;  /* 0x0000000000007941 */ /* 0x000fea0003800000 */
.L_x_1306:
        /* <DEDUP_REMOVED lines=18> */
.L_x_1308:
        /* <DEDUP_REMOVED lines=16> */
.L_x_1438:


//--------------------- .text._ZN7cutlass13device_kernelIN5flash19enable_sm80_to_sm89INS1_16FlashAttnBwdSm80INS1_25CollectiveMainloopBwdSm80ILi2ELi2EN4cute5tupleIJNS5_1CILi64EEENS7_ILi128EEENS7_ILi96EEEEEENS_6half_tEfNS_4arch4Sm80ELb1ELb0ELb1ELb1ELb0ELb0ELb0ELb0ELi2ELi2ELi4ELi2ELb0EEENS1_24CollectiveEpilogueBwdGQAISB_fSE_Li256ELb1ELb0EEENS1_25SingleTileBwdLPTSchedulerILb1ELi128ELb0EEEEEEEEEvNT_6ParamsE --------------------------
	.section	.text._ZN7cutlass13device_kernelIN5flash19enable_sm80_to_sm89INS1_16FlashAttnBwdSm80INS1_25CollectiveMainloopBwdSm80ILi2ELi2EN4cute5tupleIJNS5_1CILi64EEENS7_ILi128EEENS7_ILi96EEEEEENS_6half_tEfNS_4arch4Sm80ELb1ELb0ELb1ELb1ELb0ELb0ELb0ELb0ELi2ELi2ELi4ELi2ELb0EEENS1_24CollectiveEpilogueBwdGQAISB_fSE_Li256ELb1ELb0EEENS1_25SingleTileBwdLPTSchedulerILb1ELi128ELb0EEEEEEEEEvNT_6ParamsE,"ax",@progbits
	.sectioninfo	@"SHI_REGISTERS=253"
	.align	128
.text._ZN7cutlass13device_kernelIN5flash19enable_sm80_to_sm89INS1_16FlashAttnBwdSm80INS1_25CollectiveMainloopBwdSm80ILi2ELi2EN4cute5tupleIJNS5_1CILi64EEENS7_ILi128EEENS7_ILi96EEEEEENS_6half_tEfNS_4arch4Sm80ELb1ELb0ELb1ELb1ELb0ELb0ELb0ELb0ELi2ELi2ELi4ELi2ELb0EEENS1_24CollectiveEpilogueBwdGQAISB_fSE_Li256ELb1ELb0EEENS1_25SingleTileBwdLPTSchedulerILb1ELi128ELb0EEEEEEEEEvNT_6ParamsE:
        .type           _ZN7cutlass13device_kernelIN5flash19enable_sm80_to_sm89INS1_16FlashAttnBwdSm80INS1_25CollectiveMainloopBwdSm80ILi2ELi2EN4cute5tupleIJNS5_1CILi64EEENS7_ILi128EEENS7_ILi96EEEEEENS_6half_tEfNS_4arch4Sm80ELb1ELb0ELb1ELb1ELb0ELb0ELb0ELb0ELi2ELi2ELi4ELi2ELb0EEENS1_24CollectiveEpilogueBwdGQAISB_fSE_Li256ELb1ELb0EEENS1_25SingleTileBwdLPTSchedulerILb1ELi128ELb0EEEEEEEEEvNT_6ParamsE,@function
        .size           _ZN7cutlass13device_kernelIN5flash19enable_sm80_to_sm89INS1_16FlashAttnBwdSm80INS1_25CollectiveMainloopBwdSm80ILi2ELi2EN4cute5tupleIJNS5_1CILi64EEENS7_ILi128EEENS7_ILi96EEEEEENS_6half_tEfNS_4arch4Sm80ELb1ELb0ELb1ELb1ELb0ELb0ELb0ELb0ELi2ELi2ELi4ELi2ELb0EEENS1_24CollectiveEpilogueBwdGQAISB_fSE_Li256ELb1ELb0EEENS1_25SingleTileBwdLPTSchedulerILb1ELi128ELb0EEEEEEEEEvNT_6ParamsE,(.L_x_1439 - _ZN7cutlass13device_kernelIN5flash19enable_sm80_to_sm89INS1_16FlashAttnBwdSm80INS1_25CollectiveMainloopBwdSm80ILi2ELi2EN4cute5tupleIJNS5_1CILi64EEENS7_ILi128EEENS7_ILi96EEEEEENS_6half_tEfNS_4arch4Sm80ELb1ELb0ELb1ELb1ELb0ELb0ELb0ELb0ELi2ELi2ELi4ELi2ELb0EEENS1_24CollectiveEpilogueBwdGQAISB_fSE_Li256ELb1ELb0EEENS1_25SingleTileBwdLPTSchedulerILb1ELi128ELb0EEEEEEEEEvNT_6ParamsE)
        .other          _ZN7cutlass13device_kernelIN5flash19enable_sm80_to_sm89INS1_16FlashAttnBwdSm80INS1_25CollectiveMainloopBwdSm80ILi2ELi2EN4cute5tupleIJNS5_1CILi64EEENS7_ILi128EEENS7_ILi96EEEEEENS_6half_tEfNS_4arch4Sm80ELb1ELb0ELb1ELb1ELb0ELb0ELb0ELb0ELi2ELi2ELi4ELi2ELb0EEENS1_24CollectiveEpilogueBwdGQAISB_fSE_Li256ELb1ELb0EEENS1_25SingleTileBwdLPTSchedulerILb1ELi128ELb0EEEEEEEEEvNT_6ParamsE,@"STO_CUDA_ENTRY STV_DEFAULT"
_ZN7cutlass13device_kernelIN5flash19enable_sm80_to_sm89INS1_16FlashAttnBwdSm80INS1_25CollectiveMainloopBwdSm80ILi2ELi2EN4cute5tupleIJNS5_1CILi64EEENS7_ILi128EEENS7_ILi96EEEEEENS_6half_tEfNS_4arch4Sm80ELb1ELb0ELb1ELb1ELb0ELb0ELb0ELb0ELi2ELi2ELi4ELi2ELb0EEENS1_24CollectiveEpilogueBwdGQAISB_fSE_Li256ELb1ELb0EEENS1_25SingleTileBwdLPTSchedulerILb1ELi128ELb0EEEEEEEEEvNT_6ParamsE:
        /* <DEDUP_REMOVED lines=30> */
.L_x_1310:
        /* <DEDUP_REMOVED lines=8> */
.L_x_1311:
        /* <DEDUP_REMOVED lines=21> */
.L_x_1312:
        /* <DEDUP_REMOVED lines=14> */
.L_x_1314:
[----:B------:R-:W-:Y:S02]  /*0490*/  ULDC UR5, c[0x0][0x3dc] ;  /* 0x0000f70000057ab9 */ /* 0x000fe40000000800 */
.L_x_1313:
[----:B------:R-:W-:-:S04]  /*04a0*/  UIADD3 UR5, UR5, 0x7f, URZ ;  /* 0x0000007f05057890 */ /* 0x000fc8000fffe03f */
[----:B------:R-:W-:-:S04]  /*04b0*/  USHF.R.S32.HI UR4, URZ, 0x1f, UR5 ;  /* 0x0000001f3f047899 */ /* 0x000fc80008011405 */
[----:B------:R-:W-:-:S04]  /*04c0*/  ULEA.HI UR4, UR4, UR5, URZ, 0x7 ;  /* 0x0000000504047291 */ /* 0x000fc8000f8f383f */
[----:B------:R-:W-:-:S04]  /*04d0*/  USHF.R.S32.HI UR4, URZ, 0x7, UR4 ;  /* 0x000000073f047899 */ /* 0x000fc80008011404 */
[----:B------:R-:W-:-:S04]  /*04e0*/  UISETP.GE.AND UP0, UPT, UR12, UR4, UPT ;  /* 0x000000040c00728c */ /* 0x000fc8000bf06270 */
[----:B------:R-:W-:-:S06]  /*04f0*/  USEL UR7, UR7, 0xffffffff, !UP0 ;  /* 0xffffffff07077887 */ /* 0x000fcc000c000000 */
[----:B------:R-:W-:Y:S01]  /*0500*/  MOV R193, UR7 ;  /* 0x0000000700c17c02 */ /* 0x000fe20008000f00 */
[----:B------:R-:W-:Y:S05]  /*0510*/  BRA `(.L_x_1315) ;  /* 0x0000049000007947 */ /* 0x000fea0003800000 */
.L_x_1309:
        /* <DEDUP_REMOVED lines=22> */
.L_x_1316:
        /* <DEDUP_REMOVED lines=8> */
.L_x_1317:
        /* <DEDUP_REMOVED lines=21> */
.L_x_1318:
        /* <DEDUP_REMOVED lines=14> */
.L_x_1320:
[----:B------:R-:W-:Y:S02]  /*0930*/  ULDC UR5, c[0x0][0x3dc] ;  /* 0x0000f70000057ab9 */ /* 0x000fe40000000800 */
.L_x_1319:
[----:B------:R-:W-:-:S04]  /*0940*/  UIADD3 UR5, UR5, 0x7f, URZ ;  /* 0x0000007f05057890 */ /* 0x000fc8000fffe03f */
[----:B------:R-:W-:-:S04]  /*0950*/  USHF.R.S32.HI UR4, URZ, 0x1f, UR5 ;  /* 0x0000001f3f047899 */ /* 0x000fc80008011405 */
[----:B------:R-:W-:-:S04]  /*0960*/  ULEA.HI UR4, UR4, UR5, URZ, 0x7 ;  /* 0x0000000504047291 */ /* 0x000fc8000f8f383f */
[----:B------:R-:W-:-:S04]  /*0970*/  USHF.R.S32.HI UR4, URZ, 0x7, UR4 ;  /* 0x000000073f047899 */ /* 0x000fc80008011404 */
[----:B------:R-:W-:-:S04]  /*0980*/  UISETP.GE.AND UP0, UPT, UR12, UR4, UPT ;  /* 0x000000040c00728c */ /* 0x000fc8000bf06270 */
[----:B------:R-:W-:-:S06]  /*0990*/  USEL UR7, UR7, 0xffffffff, !UP0 ;  /* 0xffffffff07077887 */ /* 0x000fcc000c000000 */
[----:B------:R-:W-:-:S04]  /*09a0*/  MOV R193, UR7 ;  /* 0x0000000700c17c02 */ /* 0x000fc80008000f00 */
.L_x_1315:
[----:B------:R-:W-:-:S13]  /*09b0*/  ISETP.GE.AND P0, PT, R193, RZ, PT ;  /* 0x000000ffc100720c */ /* 0x000fda0003f06270 */
        /* <DEDUP_REMOVED lines=16> */
[----:B------:R-:W-:Y:S01]  /*0ac0*/  CS2R R6, SRZ ;  /* 0x0000000000067805 */ /* 0x000fe2000001ff00 */
[----:B------:R-:W-:Y:S01]  /*0ad0*/  ULDC UR9, c[0x0][0x198] ;  /* 0x0000660000097ab9 */ /* 0x000fe20000000800 */
[----:B-1----:R-:W-:Y:S01]  /*0ae0*/  CS2R R4, SRZ ;  /* 0x0000000000047805 */ /* 0x002fe2000001ff00 */
[----:B--2---:R-:W-:-:S05]  /*0af0*/  @P2 IMAD R0, R193, 0x40, R0 ;  /* 0x00000040c1002824 */ /* 0x004fca00078e0200 */
[----:B------:R-:W-:Y:S01]  /*0b00*/  @P2 SHF.R.S32.HI R3, RZ, 0x1f, R0 ;  /* 0x0000001fff032819 */ /* 0x000fe20000011400 */
[----:B----4-:R1:W2:Y:S03]  /*0b10*/  @P0 R2UR UR10, R10 ;  /* 0x000000000a0a03c2 */ /* 0x0102a600000e0000 */
[----:B------:R-:W-:Y:S01]  /*0b20*/  @P2 LEA.HI R3, R3, R0, RZ, 0x6 ;  /* 0x0000000003032211 */ /* 0x000fe200078f30ff */
[----:B------:R-:W-:Y:S01]  /*0b30*/  IMAD.MOV.U32 R0, RZ, RZ, RZ ;  /* 0x000000ffff007224 */ /* 0x000fe200078e00ff */
[--C-:B---3--:R-:W-:Y:S01]  /*0b40*/  @P2 SHF.R.S32.HI R5, RZ, 0x1f, R11.reuse ;  /* 0x0000001fff052819 */ /* 0x108fe2000001140b */
[----:B------:R-:W-:Y:S01]  /*0b50*/  @P2 IMAD.MOV.U32 R4, RZ, RZ, R11 ;  /* 0x000000ffff042224 */ /* 0x000fe200078e000b */
[--C-:B-----5:R-:W-:Y:S01]  /*0b60*/  @P3 SHF.R.S32.HI R7, RZ, 0x1f, R9.reuse ;  /* 0x0000001fff073819 */ /* 0x120fe20000011409 */
[----:B------:R-:W-:Y:S01]  /*0b70*/  @P3 IMAD.MOV.U32 R6, RZ, RZ, R9 ;  /* 0x000000ffff063224 */ /* 0x000fe200078e0009 */
[----:B------:R-:W-:Y:S01]  /*0b80*/  @P2 LOP3.LUT R0, R3, 0xffffffc0, RZ, 0xc0, !PT ;  /* 0xffffffc003002812 */ /* 0x000fe200078ec0ff */
[----:B------:R-:W-:Y:S05]  /*0b90*/  @P0 BRA `(.L_x_1321) ;  /* 0x0000006000000947 */ /* 0x000fea0003800000 */
[----:B------:R-:W-:Y:S05]  /*0ba0*/  @!P2 BRA `(.L_x_1321) ;  /* 0x000000500000a947 */ /* 0x000fea0003800000 */
[----:B------:R-:W3:Y:S04]  /*0bb0*/  LDG.E R9, [R14.64] ;  /* 0x0000000e0e097981 */ /* 0x000ee8000c1e1900 */
[----:B------:R-:W4:Y:S01]  /*0bc0*/  LDG.E R3, [R14.64+0x4] ;  /* 0x0000040e0e037981 */ /* 0x000f22000c1e1900 */
[----:B--23--:R-:W2:Y:S08]  /*0bd0*/  R2UR UR10, R9 ;  /* 0x00000000090a73c2 */ /* 0x00ceb000000e0000 */
[----:B----4-:R-:W2:Y:S02]  /*0be0*/  R2UR UR4, R3 ;  /* 0x00000000030473c2 */ /* 0x010ea400000e0000 */
[----:B--2---:R-:W-:-:S06]  /*0bf0*/  UIADD3 UR10, -UR10, UR4, URZ ;  /* 0x000000040a0a7290 */ /* 0x004fcc000fffe13f */
.L_x_1321:
[----:B------:R-:W-:-:S04]  /*0c00*/  ISETP.NE.U32.AND P0, PT, RZ, c[0x0][0x2e0], PT ;  /* 0x0000b800ff007a0c */ /* 0x000fc80003f05070 */
[----:B------:R-:W-:-:S13]  /*0c10*/  ISETP.NE.AND.EX P0, PT, RZ, c[0x0][0x2e4], PT, P0 ;  /* 0x0000b900ff007a0c */ /* 0x000fda0003f05300 */
[----:B------:R-:W-:Y:S05]  /*0c20*/  @!P0 BRA `(.L_x_1322) ;  /* 0x0000004000008947 */ /* 0x000fea0003800000 */
[----:B------:R-:W-:-:S05]  /*0c30*/  IMAD.WIDE R8, R193, R8, c[0x0][0x2e0] ;  /* 0x0000b800c1087625 */ /* 0x000fca00078e0208 */
[----:B------:R-:W3:Y:S02]  /*0c40*/  LDG.E R3, [R8.64] ;  /* 0x0000000e08037981 */ /* 0x000ee4000c1e1900 */
[----:B---3--:R3:W4:Y:S01]  /*0c50*/  R2UR UR9, R3 ;  /* 0x00000000030973c2 */ /* 0x00872200000e0000 */
[----:B------:R-:W-:Y:S05]  /*0c60*/  BRA `(.L_x_1323) ;  /* 0x0000006000007947 */ /* 0x000fea0003800000 */
.L_x_1322:
[----:B------:R-:W-:Y:S05]  /*0c70*/  @!P3 BRA `(.L_x_1323) ;  /* 0x000000500000b947 */ /* 0x000fea0003800000 */
[----:B------:R-:W3:Y:S04]  /*0c80*/  LDG.E R3, [R12.64] ;  /* 0x0000000e0c037981 */ /* 0x000ee8000c1e1900 */
[----:B------:R-:W4:Y:S01]  /*0c90*/  LDG.E R8, [R12.64+0x4] ;  /* 0x0000040e0c087981 */ /* 0x000f22000c1e1900 */
[----:B---3--:R-:W3:Y:S08]  /*0ca0*/  R2UR UR9, R3 ;  /* 0x00000000030973c2 */ /* 0x008ef000000e0000 */
[----:B----4-:R-:W3:Y:S02]  /*0cb0*/  R2UR UR4, R8 ;  /* 0x00000000080473c2 */ /* 0x010ee400000e0000 */
[----:B---3--:R-:W-:-:S06]  /*0cc0*/  UIADD3 UR9, -UR9, UR4, URZ ;  /* 0x0000000409097290 */ /* 0x008fcc000fffe13f */
.L_x_1323:
[----:B------:R-:W-:Y:S01]  /*0cd0*/  USHF.L.U32 UR17, UR12, 0x7, URZ ;  /* 0x000000070c117899 */ /* 0x000fe2000800063f */
[----:B------:R-:W-:Y:S01]  /*0ce0*/  PLOP3.LUT P1, PT, PT, PT, PT, 0x80, 0x0 ;  /* 0x000000000000781c */ /* 0x000fe20003f2f070 */
[----:B------:R-:W-:Y:S01]  /*0cf0*/  ULDC UR4, c[0x0][0x2a4] ;  /* 0x0000a90000047ab9 */ /* 0x000fe20000000800 */
[----:B------:R-:W-:Y:S01]  /*0d00*/  CS2R R126, SRZ ;  /* 0x00000000007e7805 */ /* 0x000fe2000001ff00 */
[----:B--2-4-:R-:W-:Y:S01]  /*0d10*/  UIADD3 UR6, UR17, UR10, -UR9 ;  /* 0x0000000a11067290 */ /* 0x014fe2000fffe809 */
        /* <DEDUP_REMOVED lines=60> */
[--C-:B------:R-:W-:Y:S01]  /*10e0*/  SHF.R.S32.HI R17, RZ, 0x1f, R2.reuse ;  /* 0x0000001fff117819 */ /* 0x100fe20000011402 */
[----:B------:R-:W-:Y:S01]  /*10f0*/  IMAD R8, R0, 0x60, RZ ;  /* 0x0000006000087824 */ /* 0x000fe200078e02ff */
[----:B---3--:R-:W-:Y:S01]  /*1100*/  SHF.R.S32.HI R3, RZ, 0x1f, R2 ;  /* 0x0000001fff037819 */ /* 0x008fe20000011402 */
[----:B------:R-:W-:Y:S01]  /*1110*/  IMAD.SHL.U32 R191, R2, 0x4, RZ ;  /* 0x0000000402bf7824 */ /* 0x000fe200078e00ff */
[-C--:B------:R-:W-:Y:S01]  /*1120*/  LEA.HI R9, R17, R2.reuse, RZ, 0x2 ;  /* 0x0000000211097211 */ /* 0x080fe200078f10ff */
[----:B------:R-:W-:Y:S01]  /*1130*/  ULDC.64 UR4, c[0x0][0x248] ;  /* 0x0000920000047ab9 */ /* 0x000fe20000000a00 */
[C---:B------:R-:W-:Y:S01]  /*1140*/  IADD3 R14, P0, R8.reuse, R2, RZ ;  /* 0x00000002080e7210 */ /* 0x040fe20007f1e0ff */
[----:B------:R-:W-:Y:S01]  /*1150*/  UISETP.NE.AND UP0, UPT, UR4, 0x1, UPT ;  /* 0x000000010400788c */ /* 0x000fe2000bf05270 */
[----:B------:R-:W-:Y:S01]  /*1160*/  SHF.R.S32.HI R192, RZ, 0x2, R9 ;  /* 0x00000002ffc07819 */ /* 0x000fe20000011409 */
[----:B------:R-:W-:Y:S01]  /*1170*/  IMAD.U32 R206, RZ, RZ, UR11 ;  /* 0x0000000bffce7e24 */ /* 0x000fe2000f8e00ff */
[----:B------:R-:W-:Y:S01]  /*1180*/  LEA.HI.X.SX32 R15, R8, R3, 0x1, P0 ;  /* 0x00000003080f7211 */ /* 0x000fe200000f0eff */
[----:B------:R-:W-:Y:S01]  /*1190*/  IMAD.U32 R202, RZ, RZ, UR11 ;  /* 0x0000000bffca7e24 */ /* 0x000fe2000f8e00ff */
[----:B------:R-:W-:Y:S01]  /*11a0*/  SHF.R.S32.HI R3, RZ, 0x1f, R192 ;  /* 0x0000001fff037819 */ /* 0x000fe200000114c0 */
[----:B------:R-:W-:Y:S01]  /*11b0*/  USHF.R.S32.HI UR13, URZ, 0x1f, UR11 ;  /* 0x0000001f3f0d7899 */ /* 0x000fe2000801140b */
[C---:B------:R-:W-:Y:S01]  /*11c0*/  IADD3 R12, P0, R192.reuse, R6, RZ ;  /* 0x00000006c00c7210 */ /* 0x040fe20007f1e0ff */
[----:B------:R-:W-:Y:S01]  /*11d0*/  UIMAD.WIDE.U32 UR20, UR11, UR5, URZ ;  /* 0x000000050b1472a5 */ /* 0x000fe2000f8e003f */
[----:B------:R-:W-:Y:S01]  /*11e0*/  IADD3 R37, P1, R192, R4, RZ ;  /* 0x00000004c0257210 */ /* 0x000fe20007f3e0ff */
[----:B------:R-:W-:Y:S01]  /*11f0*/  IMAD.U32 R194, RZ, RZ, UR11 ;  /* 0x0000000bffc27e24 */ /* 0x000fe2000f8e00ff */
[----:B------:R-:W-:Y:S01]  /*1200*/  SHF.R.S32.HI R4, RZ, 0x1f, R0 ;  /* 0x0000001fff047819 */ /* 0x000fe20000011400 */
[----:B------:R-:W-:Y:S01]  /*1210*/  IMAD.X R13, R3, 0x1, R7, P0 ;  /* 0x00000001030d7824 */ /* 0x000fe200000e0607 */
[----:B------:R-:W-:Y:S01]  /*1220*/  IADD3 R6, P0, R191, R0, RZ ;  /* 0x00000000bf067210 */ /* 0x000fe20007f1e0ff */
[----:B------:R-:W-:Y:S01]  /*1230*/  IMAD.X R5, R3, 0x1, R5, P1 ;  /* 0x0000000103057824 */ /* 0x000fe200008e0605 */
[----:B------:R-:W-:Y:S01]  /*1240*/  LEA.HI R11, R17, R2, RZ, 0x4 ;  /* 0x00000002110b7211 */ /* 0x000fe200078f20ff */
[----:B------:R-:W-:Y:S01]  /*1250*/  ULDC.64 UR4, c[0x0][0x288] ;  /* 0x0000a20000047ab9 */ /* 0x000fe20000000a00 */
[----:B------:R-:W-:Y:S01]  /*1260*/  LEA.HI.X.SX32 R7, R191, R4, 0x1, P0 ;  /* 0x00000004bf077211 */ /* 0x000fe200000f0eff */
[----:B------:R-:W-:Y:S01]  /*1270*/  ULDC UR23, c[0x0][0x250] ;  /* 0x0000940000177ab9 */ /* 0x000fe20000000800 */
[----:B------:R-:W-:Y:S01]  /*1280*/  SHF.R.S32.HI R0, RZ, 0x4, R11 ;  /* 0x00000004ff007819 */ /* 0x000fe2000001140b */
[----:B------:R-:W-:Y:S01]  /*1290*/  UIMAD UR4, UR13, UR4, URZ ;  /* 0x000000040d0472a4 */ /* 0x000fe2000f8e023f */
[----:B------:R-:W-:Y:S01]  /*12a0*/  LEA.HI R24, R17, R2, RZ, 0x3 ;  /* 0x0000000211187211 */ /* 0x000fe200078f18ff */
[--C-:B------:R-:W-:Y:S01]  /*12b0*/  IMAD.WIDE.U32 R206, R206, c[0x0][0x270], R6.reuse ;  /* 0x00009c00cece7a25 */ /* 0x100fe200078e0006 */
[----:B------:R-:W-:Y:S01]  /*12c0*/  LOP3.LUT R205, R9, 0xfffffffc, RZ, 0xc0, !PT ;  /* 0xfffffffc09cd7812 */ /* 0x000fe200078ec0ff */
[----:B------:R-:W-:Y:S01]  /*12d0*/  UMOV UR18, UR11 ;  /* 0x0000000b00127c82 */ /* 0x000fe20008000000 */
[----:B------:R-:W-:Y:S01]  /*12e0*/  LEA.HI R3, R11, R0, RZ, 0x1 ;  /* 0x000000000b037211 */ /* 0x000fe200078f08ff */
[----:B------:R-:W-:Y:S01]  /*12f0*/  IMAD.WIDE.U32 R202, R202, c[0x0][0x288], R6 ;  /* 0x0000a200caca7a25 */ /* 0x000fe200078e0006 */
[----:B------:R-:W-:Y:S01]  /*1300*/  @UP0 USHF.R.U32.HI UR18, URZ, UR23, UR21 ;  /* 0x000000173f120299 */ /* 0x000fe20008011615 */
[----:B------:R-:W-:Y:S01]  /*1310*/  LEA.HI R25, R17, R2, RZ, 0x5 ;  /* 0x0000000211197211 */ /* 0x000fe200078f28ff */
[----:B------:R-:W-:Y:S01]  /*1320*/  ULDC.64 UR6, c[0x0][0x270] ;  /* 0x00009c0000067ab9 */ /* 0x000fe20000000a00 */
[----:B------:R-:W-:Y:S01]  /*1330*/  IMAD.SHL.U32 R7, R24, 0x8, RZ ;  /* 0x0000000818077824 */ /* 0x000fe200078e00ff */
[----:B------:R-:W-:Y:S01]  /*1340*/  LOP3.LUT R3, R3, 0xfffffffe, RZ, 0xc0, !PT ;  /* 0xfffffffe03037812 */ /* 0x000fe200078ec0ff */
[----:B------:R-:W-:Y:S01]  /*1350*/  IMAD.IADD R205, R2, 0x1, -R205 ;  /* 0x0000000102cd7824 */ /* 0x000fe200078e0acd */
[----:B------:R-:W-:Y:S01]  /*1360*/  USHF.R.S32.HI UR20, URZ, 0x1f, UR18 ;  /* 0x0000001f3f147899 */ /* 0x000fe20008011412 */
[----:B------:R-:W-:Y:S01]  /*1370*/  IMAD.WIDE.U32 R194, R194, c[0x0][0x238], R14 ;  /* 0x00008e00c2c27a25 */ /* 0x000fe200078e000e */
[----:B------:R-:W-:Y:S01]  /*1380*/  LOP3.LUT R7, R7, 0xc0, RZ, 0xc0, !PT ;  /* 0x000000c007077812 */ /* 0x000fe200078ec0ff */
[----:B------:R-:W-:Y:S01]  /*1390*/  UIMAD UR22, UR11, UR5, UR4 ;  /* 0x000000050b1672a4 */ /* 0x000fe2000f8e0204 */
[----:B------:R-:W-:Y:S01]  /*13a0*/  SHF.R.S32.HI R4, RZ, 0x5, R25 ;  /* 0x00000005ff047819 */ /* 0x000fe20000011419 */
[----:B------:R-:W-:Y:S01]  /*13b0*/  IMAD.SHL.U32 R14, R205, 0x8, RZ ;  /* 0x00000008cd0e7824 */ /* 0x000fe200078e00ff */
[----:B------:R-:W-:Y:S01]  /*13c0*/  UIMAD UR6, UR13, UR6, URZ ;  /* 0x000000060d0672a4 */ /* 0x000fe2000f8e023f */
[----:B------:R-:W-:Y:S01]  /*13d0*/  IMAD.U32 R32, RZ, RZ, UR12 ;  /* 0x0000000cff207e24 */ /* 0x000fe2000f8e00ff */
[----:B------:R-:W-:Y:S01]  /*13e0*/  ULDC.64 UR4, c[0x0][0x1e0] ;  /* 0x0000780000047ab9 */ /* 0x000fe20000000a00 */
[----:B------:R-:W-:Y:S01]  /*13f0*/  IMAD.IADD R3, R0, 0x1, -R3 ;  /* 0x0000000100037824 */ /* 0x000fe200078e0a03 */
[----:B------:R-:W-:Y:S01]  /*1400*/  SHF.R.U32.HI R23, RZ, 0x3, R7 ;  /* 0x00000003ff177819 */ /* 0x000fe20000011607 */
[----:B------:R-:W-:Y:S01]  /*1410*/  UIMAD UR4, UR20, UR4, URZ ;  /* 0x00000004140472a4 */ /* 0x000fe2000f8e023f */
[----:B------:R-:W-:Y:S01]  /*1420*/  LOP3.LUT R0, R7, 0x18, R14, 0xf8, !PT ;  /* 0x0000001807007812 */ /* 0x000fe200078ef80e */
[----:B------:R-:W-:Y:S01]  /*1430*/  IMAD.WIDE R32, R32, 0x80, R12 ;  /* 0x0000008020207825 */ /* 0x000fe200078e020c */
[--C-:B------:R-:W-:Y:S01]  /*1440*/  SHF.R.S32.HI R15, RZ, 0x1f, R14.reuse ;  /* 0x0000001fff0f7819 */ /* 0x100fe2000001140e */
[----:B------:R-:W-:Y:S01]  /*1450*/  UIMAD UR19, UR11, UR7, UR6 ;  /* 0x000000070b1372a4 */ /* 0x000fe2000f8e0206 */
[----:B------:R-:W-:Y:S01]  /*1460*/  LEA.HI R7, R9, R192, RZ, 0x1 ;  /* 0x000000c009077211 */ /* 0x000fe200078f08ff */
[----:B------:R-:W-:Y:S01]  /*1470*/  IMAD.U32 R21, RZ, RZ, UR18 ;  /* 0x00000012ff157e24 */ /* 0x000fe2000f8e00ff */
[----:B------:R-:W-:Y:S01]  /*1480*/  SHF.R.S32.HI R13, RZ, 0x1f, R193 ;  /* 0x0000001fff0d7819 */ /* 0x000fe200000114c1 */
[----:B------:R-:W-:Y:S01]  /*1490*/  UIMAD UR4, UR18, UR5, UR4 ;  /* 0x00000005120472a4 */ /* 0x000fe2000f8e0204 */
[----:B------:R-:W-:Y:S01]  /*14a0*/  LOP3.LUT R7, R7, 0x7fffffe, RZ, 0xc0, !PT ;  /* 0x07fffffe07077812 */ /* 0x000fe200078ec0ff */
[----:B------:R-:W-:Y:S01]  /*14b0*/  ULDC.64 UR6, c[0x0][0x238] ;  /* 0x00008e0000067ab9 */ /* 0x000fe20000000a00 */
[----:B------:R-:W-:Y:S01]  /*14c0*/  IMAD.WIDE.U32 R30, R21, c[0x0][0x1e0], R14 ;  /* 0x00007800151e7a25 */ /* 0x000fe200078e000e */
[----:B------:R-:W-:Y:S01]  /*14d0*/  SEL R19, R13, RZ, !P3 ;  /* 0x000000ff0d137207 */ /* 0x000fe20005800000 */
[----:B------:R-:W-:Y:S01]  /*14e0*/  UIMAD UR6, UR13, UR6, URZ ;  /* 0x000000060d0672a4 */ /* 0x000fe2000f8e023f */
[----:B------:R-:W-:Y:S01]  /*14f0*/  SEL R18, R193, RZ, !P3 ;  /* 0x000000ffc1127207 */ /* 0x000fe20005800000 */
[----:B------:R-:W-:Y:S01]  /*1500*/  IMAD.IADD R7, R192, 0x1, -R7 ;  /* 0x00000001c0077824 */ /* 0x000fe200078e0a07 */
[----:B------:R-:W-:Y:S01]  /*1510*/  IADD3 R31, R31, UR4, RZ ;  /* 0x000000041f1f7c10 */ /* 0x000fe2000fffe0ff */
[----:B------:R-:W-:Y:S01]  /*1520*/  UIMAD UR6, UR11, UR7, UR6 ;  /* 0x000000070b0672a4 */ /* 0x000fe2000f8e0206 */
[----:B------:R-:W-:Y:S01]  /*1530*/  IMAD R27, R19, c[0x0][0x1e8], RZ ;  /* 0x00007a00131b7a24 */ /* 0x000fe200078e02ff */
[----:B------:R-:W-:Y:S01]  /*1540*/  LOP3.LUT R23, R0, R23, RZ, 0x3c, !PT ;  /* 0x0000001700177212 */ /* 0x000fe200078e3cff */
[----:B------:R-:W-:Y:S01]  /*1550*/  IMAD R8, R4, 0x8, R7 ;  /* 0x0000000804087824 */ /* 0x000fe200078e0207 */
[----:B------:R-:W-:Y:S01]  /*1560*/  ISETP.GE.AND P6, PT, R14, c[0x0][0x1cc], PT ;  /* 0x000073000e007a0c */ /* 0x000fe20003fc6270 */
[C---:B------:R-:W-:Y:S01]  /*1570*/  IMAD R0, R18.reuse, c[0x0][0x1ec], R27 ;  /* 0x00007b0012007a24 */ /* 0x040fe200078e021b */
[----:B------:R-:W-:Y:S01]  /*1580*/  IADD3 R195, R195, UR6, RZ ;  /* 0x00000006c3c37c10 */ /* 0x000fe2000fffe0ff */
[----:B------:R-:W-:Y:S01]  /*1590*/  IMAD.WIDE.U32 R6, R18, c[0x0][0x1e8], R30 ;  /* 0x00007a0012067a25 */ /* 0x000fe200078e001e */
[----:B------:R-:W-:Y:S01]  /*15a0*/  UIADD3 UR6, -UR17, UR9, URZ ;  /* 0x0000000911067290 */ /* 0x000fe2000fffe13f */
[C---:B-1----:R-:W-:Y:S01]  /*15b0*/  IADD3 R10, R14.reuse, 0x20, RZ ;  /* 0x000000200e0a7810 */ /* 0x042fe20007ffe0ff */
[----:B------:R-:W-:Y:S01]  /*15c0*/  ULDC.64 UR4, c[0x0][0x1b0] ;  /* 0x00006c0000047ab9 */ /* 0x000fe20000000a00 */
[----:B------:R-:W-:Y:S01]  /*15d0*/  IMAD.IADD R7, R7, 0x1, R0 ;  /* 0x0000000107077824 */ /* 0x000fe200078e0200 */
[----:B------:R-:W-:Y:S01]  /*15e0*/  UIMAD UR4, UR20, UR4, URZ ;  /* 0x00000004140472a4 */ /* 0x000fe2000f8e023f */
[C---:B------:R-:W-:Y:S01]  /*15f0*/  IMAD R12, R5.reuse, c[0x0][0x178], RZ ;  /* 0x00005e00050c7a24 */ /* 0x040fe200078e02ff */
[----:B------:R-:W-:Y:S01]  /*1600*/  IADD3 R188, R14, 0x40, RZ ;  /* 0x000000400ebc7810 */ /* 0x000fe20007ffe0ff */
[----:B------:R-:W-:Y:S01]  /*1610*/  IMAD R28, R5, c[0x0][0x208], RZ ;  /* 0x00008200051c7a24 */ /* 0x000fe200078e02ff */
[----:B------:R-:W-:Y:S01]  /*1620*/  UIMAD UR4, UR18, UR5, UR4 ;  /* 0x00000005120472a4 */ /* 0x000fe2000f8e0204 */
[----:B------:R-:W-:Y:S01]  /*1630*/  IMAD.U32 R8, R8, 0x20, R23 ;  /* 0x0000002008087824 */ /* 0x000fe200078e0017 */
[----:B------:R-:W-:Y:S01]  /*1640*/  ISETP.GE.AND P5, PT, R10, c[0x0][0x1cc], PT ;  /* 0x000073000a007a0c */ /* 0x000fe20003fa6270 */
[----:B------:R-:W-:Y:S01]  /*1650*/  IMAD R5, R33, c[0x0][0x1d8], RZ ;  /* 0x0000760021057a24 */ /* 0x000fe200078e02ff */
[----:B------:R-:W-:Y:S01]  /*1660*/  LOP3.LUT R11, R11, 0xfffffff0, RZ, 0xc0, !PT ;  /* 0xfffffff00b0b7812 */ /* 0x000fe200078ec0ff */
[----:B------:R-:W-:Y:S01]  /*1670*/  IMAD.WIDE.U32 R22, R32, c[0x0][0x1d8], R6 ;  /* 0x0000760020167a25 */ /* 0x000fe200078e0006 */
[----:B------:R-:W-:Y:S01]  /*1680*/  IADD3 R7, -R192, UR6, RZ ;  /* 0x00000006c0077c10 */ /* 0x000fe2000fffe1ff */
[----:B------:R-:W-:Y:S01]  /*1690*/  USHF.R.S32.HI UR7, URZ, 0x1f, UR16 ;  /* 0x0000001f3f077899 */ /* 0x000fe20008011410 */
[----:B------:R-:W-:Y:S01]  /*16a0*/  SEL R196, R193, RZ, !P2 ;  /* 0x000000ffc1c47207 */ /* 0x000fe20005000000 */
[----:B------:R-:W-:Y:S01]  /*16b0*/  IMAD R0, R32, c[0x0][0x1dc], R5 ;  /* 0x0000770020007a24 */ /* 0x000fe200078e0205 */
[----:B------:R-:W-:Y:S01]  /*16c0*/  ISETP.LT.OR P0, PT, R7, 0x1, P6 ;  /* 0x000000010700780c */ /* 0x000fe20003701670 */
[----:B------:R-:W-:Y:S01]  /*16d0*/  IMAD.SHL.U32 R8, R8, 0x2, RZ ;  /* 0x0000000208087824 */ /* 0x000fe200078e00ff */
[C---:B------:R-:W-:Y:S01]  /*16e0*/  LEA R26, P1, R22.reuse, c[0x0][0x1c0], 0x1 ;  /* 0x00007000161a7a11 */ /* 0x040fe200078208ff */
[----:B------:R-:W-:Y:S01]  /*16f0*/  IMAD.IADD R0, R23, 0x1, R0 ;  /* 0x0000000117007824 */ /* 0x000fe200078e0200 */
[C---:B------:R-:W-:Y:S01]  /*1700*/  ISETP.LT.OR P4, PT, R7.reuse, 0x1, P5 ;  /* 0x000000010700780c */ /* 0x040fe20002f81670 */
[----:B------:R-:W-:Y:S01]  /*1710*/  IMAD.MOV.U32 R6, RZ, RZ, c[0x0][0x1d8] ;  /* 0x00007600ff067624 */ /* 0x000fe200078e00ff */
[----:B------:R-:W-:Y:S01]  /*1720*/  ISETP.LT.OR P6, PT, R7, 0x41, P6 ;  /* 0x000000410700780c */ /* 0x000fe200037c1670 */
[----:B------:R-:W-:Y:S01]  /*1730*/  IMAD.WIDE.U32 R20, R21, c[0x0][0x1b0], R14 ;  /* 0x00006c0015147a25 */ /* 0x000fe200078e000e */
[----:B------:R-:W-:-:S02]  /*1740*/  LEA.HI.X R27, R22, c[0x0][0x1c4], R0, 0x1, P1 ;  /* 0x00007100161b7a11 */ /* 0x000fc400008f0c00 */
[----:B------:R-:W-:Y:S01]  /*1750*/  ISETP.GE.AND P1, PT, R188, c[0x0][0x1cc], PT ;  /* 0x00007300bc007a0c */ /* 0x000fe20003f26270 */
[----:B------:R-:W-:Y:S01]  /*1760*/  IMAD.MOV.U32 R5, RZ, RZ, c[0x0][0x1dc] ;  /* 0x00007700ff057624 */ /* 0x000fe200078e00ff */
[----:B------:R-:W-:Y:S01]  /*1770*/  IADD3 R21, R21, UR4, RZ ;  /* 0x0000000415157c10 */ /* 0x000fe2000fffe0ff */
[----:B------:R-:W-:Y:S01]  /*1780*/  @!PT LDS RZ, [RZ] ;  /* 0x00000000fffff984 */ /* 0x000fe20000000800 */
[----:B------:R-:W-:Y:S01]  /*1790*/  @!PT LDS RZ, [RZ] ;  /* 0x00000000fffff984 */ /* 0x000fe20000000800 */
[----:B------:R-:W-:Y:S01]  /*17a0*/  @!PT LDS RZ, [RZ] ;  /* 0x00000000fffff984 */ /* 0x000fe20000000800 */
[----:B------:R1:W-:Y:S01]  /*17b0*/  LDGSTS.E.BYPASS.LTC128B.128 [R8+0x6080], [R26.64], !P0 ;  /* 0x060800001a087fae */ /* 0x0003e2000c101d4e */
[C---:B------:R-:W-:Y:S01]  /*17c0*/  LEA R34, P0, R6.reuse, R26, 0x7 ;  /* 0x0000001a06227211 */ /* 0x040fe200078038ff */
[----:B------:R-:W-:Y:S01]  /*17d0*/  IMAD R19, R19, c[0x0][0x1b8], RZ ;  /* 0x00006e0013137a24 */ /* 0x000fe200078e02ff */
[C---:B------:R-:W-:Y:S01]  /*17e0*/  ISETP.LT.OR P3, PT, R7.reuse, 0x1, P1 ;  /* 0x000000010700780c */ /* 0x040fe20000f61670 */
[----:B------:R1:W-:Y:S01]  /*17f0*/  LDGSTS.E.BYPASS.LTC128B.128 [R8+0x8080], [R26.64+0x40], !P4 ;  /* 0x080800401a087fae */ /* 0x0003e2000e101d4e */
[----:B------:R-:W-:Y:S01]  /*1800*/  LEA.HI.X R35, R6, R27, R5, 0x7, P0 ;  /* 0x0000001b06237211 */ /* 0x000fe200000f3c05 */
[----:B------:R-:W-:Y:S01]  /*1810*/  IMAD R0, R18, c[0x0][0x1bc], R19 ;  /* 0x00006f0012007a24 */ /* 0x000fe200078e0213 */
[----:B------:R-:W-:Y:S01]  /*1820*/  LOP3.LUT R5, R24, 0xfffffff8, RZ, 0xc0, !PT ;  /* 0xfffffff818057812 */ /* 0x000fe200078ec0ff */
[----:B------:R-:W-:Y:S01]  /*1830*/  IMAD.WIDE.U32 R18, R18, c[0x0][0x1b8], R20 ;  /* 0x00006e0012127a25 */ /* 0x000fe200078e0014 */
[C---:B------:R-:W-:Y:S01]  /*1840*/  ISETP.LT.OR P5, PT, R7.reuse, 0x41, P5 ;  /* 0x000000410700780c */ /* 0x040fe20002fa1670 */
[----:B------:R-:W-:Y:S01]  /*1850*/  ULDC.64 UR4, c[0x0][0x180] ;  /* 0x0000600000047ab9 */ /* 0x000fe20000000a00 */
[----:B------:R-:W-:Y:S01]  /*1860*/  ISETP.LT.OR P1, PT, R7, 0x41, P1 ;  /* 0x000000410700780c */ /* 0x000fe20000f21670 */
[----:B------:R-:W-:Y:S01]  /*1870*/  IMAD.IADD R20, R2, 0x1, -R5 ;  /* 0x0000000102147824 */ /* 0x000fe200078e0a05 */
[----:B------:R-:W-:Y:S01]  /*1880*/  LEA.HI R6, R17, R2, RZ, 0x6 ;  /* 0x0000000211067211 */ /* 0x000fe200078f30ff */
[----:B------:R-:W-:Y:S01]  /*1890*/  IMAD.IADD R19, R19, 0x1, R0 ;  /* 0x0000000113137824 */ /* 0x000fe200078e0200 */
[----:B------:R-:W-:Y:S01]  /*18a0*/  UIMAD UR4, UR13, UR4, URZ ;  /* 0x000000040d0472a4 */ /* 0x000fe2000f8e023f */
[----:B------:R-:W-:Y:S01]  /*18b0*/  IMAD R0, R33, c[0x0][0x1a8], RZ ;  /* 0x00006a0021007a24 */ /* 0x000fe200078e02ff */
[----:B------:R-:W-:Y:S01]  /*18c0*/  LEA.HI R23, R20, R20, RZ, 0x1 ;  /* 0x0000001414177211 */ /* 0x000fe200078f08ff */
[----:B------:R1:W-:Y:S01]  /*18d0*/  LDGSTS.E.BYPASS.LTC128B.128 [R8+0xa080], [R26.64+0x80], !P3 ;  /* 0x0a0800801a087fae */ /* 0x0003e2000d901d4e */
[----:B------:R-:W-:Y:S01]  /*18e0*/  SHF.R.S32.HI R6, RZ, 0x6, R6 ;  /* 0x00000006ff067819 */ /* 0x000fe20000011406 */
[C---:B------:R-:W-:Y:S01]  /*18f0*/  IMAD R0, R32.reuse, c[0x0][0x1ac], R0 ;  /* 0x00006b0020007a24 */ /* 0x040fe200078e0200 */
[----:B------:R-:W-:Y:S01]  /*1900*/  LOP3.LUT R5, R23, 0x7fffffe, RZ, 0xc0, !PT ;  /* 0x07fffffe17057812 */ /* 0x000fe200078ec0ff */
[----:B------:R-:W-:Y:S01]  /*1910*/  IMAD.WIDE.U32 R32, R32, c[0x0][0x1a8], R18 ;  /* 0x00006a0020207a25 */ /* 0x000fe200078e0012 */
[----:B------:R2:W-:Y:S01]  /*1920*/  LDGSTS.E.BYPASS.LTC128B.128 [R8+0x7080], [R34.64], !P6 ;  /* 0x0708000022087fae */ /* 0x0005e2000f101d4e */
[----:B------:R-:W-:Y:S01]  /*1930*/  ISETP.GE.AND P3, PT, R14, c[0x0][0x19c], PT ;  /* 0x000067000e007a0c */ /* 0x000fe20003f66270 */
[----:B------:R-:W-:Y:S01]  /*1940*/  UIMAD UR17, UR11, UR5, UR4 ;  /* 0x000000050b1172a4 */ /* 0x000fe2000f8e0204 */
[----:B------:R-:W-:Y:S01]  /*1950*/  IMAD.IADD R0, R33, 0x1, R0 ;  /* 0x0000000121007824 */ /* 0x000fe200078e0200 */
[----:B------:R2:W-:Y:S01]  /*1960*/  LDGSTS.E.BYPASS.LTC128B.128 [R8+0x9080], [R34.64+0x40], !P5 ;  /* 0x0908004022087fae */ /* 0x0005e2000e901d4e */
[C---:B------:R-:W-:Y:S01]  /*1970*/  IMAD R12, R37.reuse, c[0x0][0x17c], R12 ;  /* 0x00005f00250c7a24 */ /* 0x040fe200078e020c */
[----:B------:R-:W-:Y:S01]  /*1980*/  ISETP.GE.AND P0, PT, R10, c[0x0][0x19c], PT ;  /* 0x000067000a007a0c */ /* 0x000fe20003f06270 */
[----:B------:R-:W-:Y:S01]  /*1990*/  IMAD.WIDE.U32 R38, R37, c[0x0][0x178], R14 ;  /* 0x00005e0025267a25 */ /* 0x000fe200078e000e */
[----:B------:R2:W-:Y:S01]  /*19a0*/  LDGSTS.E.BYPASS.LTC128B.128 [R8+0xb080], [R34.64+0x80], !P1 ;  /* 0x0b08008022087fae */ /* 0x0005e2000c901d4e */
[----:B------:R-:W-:Y:S01]  /*19b0*/  LEA R30, P1, R32, c[0x0][0x190], 0x1 ;  /* 0x00006400201e7a11 */ /* 0x000fe200078208ff */
[----:B------:R-:W-:Y:S01]  /*19c0*/  ULDC.64 UR4, c[0x0][0x178] ;  /* 0x00005e0000047ab9 */ /* 0x000fe20000000a00 */
[----:B------:R-:W-:Y:S01]  /*19d0*/  IMAD.IADD R5, R20, 0x1, -R5 ;  /* 0x0000000114057824 */ /* 0x000fe200078e0a05 */
[----:B------:R-:W-:Y:S01]  /*19e0*/  ISETP.GE.AND P4, PT, R188, c[0x0][0x19c], PT ;  /* 0x00006700bc007a0c */ /* 0x000fe20003f86270 */
[----:B------:R-:W-:Y:S01]  /*19f0*/  IMAD R180, R3, 0x4, R6 ;  /* 0x0000000403b47824 */ /* 0x000fe200078e0206 */
[----:B------:R-:W-:Y:S01]  /*1a00*/  LEA.HI.X R31, R32, c[0x0][0x194], R0, 0x1, P1 ;  /* 0x00006500201f7a11 */ /* 0x000fe200008f0c00 */
[----:B------:R-:W-:Y:S01]  /*1a10*/  IMAD.IADD R16, R2, 0x1, -R11 ;  /* 0x0000000102107824 */ /* 0x000fe200078e0a0b */
[----:B------:R-:W-:Y:S01]  /*1a20*/  SEL R13, R13, RZ, !P2 ;  /* 0x000000ff0d0d7207 */ /* 0x000fe20005000000 */
[----:B------:R-:W-:Y:S01]  /*1a30*/  IMAD.U32 R32, RZ, RZ, UR11 ;  /* 0x0000000bff207e24 */ /* 0x000fe2000f8e00ff */
[----:B------:R-:W-:Y:S01]  /*1a40*/  UIMAD UR18, UR7, UR4, URZ ;  /* 0x00000004071272a4 */ /* 0x000fe2000f8e023f */
[----:B------:R-:W-:Y:S01]  /*1a50*/  IMAD.IADD R39, R39, 0x1, R12 ;  /* 0x0000000127277824 */ /* 0x000fe200078e020c */
[C---:B------:R-:W-:Y:S01]  /*1a60*/  ISETP.LT.OR P2, PT, R7.reuse, 0x1, P3 ;  /* 0x000000010700780c */ /* 0x040fe20001f41670 */
[----:B------:R-:W-:Y:S01]  /*1a70*/  IMAD R180, R180, 0x8, R5 ;  /* 0x00000008b4b47824 */ /* 0x000fe200078e0205 */
[----:B------:R-:W-:Y:S01]  /*1a80*/  LEA.HI R5, R16, R16, RZ, 0x1 ;  /* 0x0000001010057211 */ /* 0x000fe200078f08ff */
[----:B------:R-:W-:Y:S01]  /*1a90*/  IMAD.WIDE.U32 R32, R32, c[0x0][0x180], R38 ;  /* 0x0000600020207a25 */ /* 0x000fe200078e0026 */
[----:B------:R-:W-:Y:S01]  /*1aa0*/  ISETP.LT.OR P6, PT, R7, 0x1, P0 ;  /* 0x000000010700780c */ /* 0x000fe200007c1670 */
[----:B------:R-:W-:Y:S01]  /*1ab0*/  UIMAD.WIDE.U32 UR20, UR16, UR4, URZ ;  /* 0x00000004101472a5 */ /* 0x000fe2000f8e003f */
[----:B------:R-:W-:Y:S01]  /*1ac0*/  LOP3.LUT R19, R5, 0x7fffffe, RZ, 0xc0, !PT ;  /* 0x07fffffe05137812 */ /* 0x000fe200078ec0ff */
[----:B------:R-:W-:Y:S01]  /*1ad0*/  IMAD.MOV.U32 R21, RZ, RZ, c[0x0][0x1a8] ;  /* 0x00006a00ff157624 */ /* 0x000fe200078e00ff */
[C---:B------:R-:W-:Y:S01]  /*1ae0*/  ISETP.LT.OR P5, PT, R7.reuse, 0x1, P4 ;  /* 0x000000010700780c */ /* 0x040fe200027a1670 */
[----:B------:R-:W-:Y:S01]  /*1af0*/  UIMAD UR5, UR16, UR5, UR18 ;  /* 0x00000005100572a4 */ /* 0x000fe2000f8e0212 */
[C---:B------:R-:W-:Y:S01]  /*1b00*/  ISETP.LT.OR P3, PT, R7.reuse, 0x41, P3 ;  /* 0x000000410700780c */ /* 0x040fe20001f61670 */
[----:B------:R-:W-:Y:S01]  /*1b10*/  IMAD.IADD R178, R16, 0x1, -R19 ;  /* 0x0000000110b27824 */ /* 0x000fe200078e0a13 */
[----:B------:R-:W-:Y:S01]  /*1b20*/  ISETP.LT.OR P0, PT, R7, 0x41, P0 ;  /* 0x000000410700780c */ /* 0x000fe20000701670 */
[----:B------:R-:W-:Y:S01]  /*1b30*/  IMAD R185, R13, c[0x0][0x188], RZ ;  /* 0x000062000db97a24 */ /* 0x000fe200078e02ff */
[----:B------:R-:W-:Y:S01]  /*1b40*/  ISETP.LT.OR P4, PT, R7, 0x41, P4 ;  /* 0x000000410700780c */ /* 0x000fe20002781670 */
[----:B------:R-:W-:Y:S01]  /*1b50*/  IMAD.MOV.U32 R19, RZ, RZ, c[0x0][0x1ac] ;  /* 0x00006b00ff137624 */ /* 0x000fe200078e00ff */
[----:B------:R-:W-:Y:S01]  /*1b60*/  LEA.HI R7, R25, R4, RZ, 0x1 ;  /* 0x0000000419077211 */ /* 0x000fe200078f08ff */
[----:B------:R-:W-:Y:S01]  /*1b70*/  UIADD3 UR5, UR21, UR5, URZ ;  /* 0x0000000515057290 */ /* 0x000fe2000fffe03f */
[----:B------:R-:W-:Y:S01]  /*1b80*/  IADD3 R33, R33, UR17, RZ ;  /* 0x0000001121217c10 */ /* 0x000fe2000fffe0ff */
[----:B------:R-:W-:Y:S01]  /*1b90*/  IMAD.SHL.U32 R20, R20, 0x40, RZ ;  /* 0x0000004014147824 */ /* 0x000fe200078e00ff */
[----:B------:R-:W-:Y:S01]  /*1ba0*/  LOP3.LUT R7, R7, 0xfffffffe, RZ, 0xc0, !PT ;  /* 0xfffffffe07077812 */ /* 0x000fe200078ec0ff */
[C---:B------:R-:W-:Y:S01]  /*1bb0*/  IMAD R185, R196.reuse, c[0x0][0x18c], R185 ;  /* 0x00006300c4b97a24 */ /* 0x040fe200078e02b9 */
[C---:B--2---:R-:W-:Y:S01]  /*1bc0*/  LEA R34, P1, R21.reuse, R30, 0x7 ;  /* 0x0000001e15227211 */ /* 0x044fe200078238ff */
[----:B------:R-:W-:Y:S01]  /*1bd0*/  IMAD.WIDE.U32 R198, R196, c[0x0][0x188], R32 ;  /* 0x00006200c4c67a25 */ /* 0x000fe200078e0020 */
[----:B------:R-:W-:Y:S01]  /*1be0*/  LOP3.LUT R20, R20, 0x1c0, RZ, 0xc0, !PT ;  /* 0x000001c014147812 */ /* 0x000fe200078ec0ff */
[----:B------:R2:W-:Y:S01]  /*1bf0*/  LDGSTS.E.BYPASS.LTC128B.128 [R8+0x80], [R30.64], !P2 ;  /* 0x000800001e087fae */ /* 0x0005e2000d101d4e */
[----:B------:R-:W-:Y:S01]  /*1c00*/  LEA.HI.X R35, R21, R31, R19, 0x7, P1 ;  /* 0x0000001f15237211 */ /* 0x000fe200008f3c13 */
[----:B------:R-:W-:Y:S01]  /*1c10*/  IMAD.U32 R32, RZ, RZ, UR20 ;  /* 0x00000014ff207e24 */ /* 0x000fe2000f8e00ff */
[----:B------:R-:W-:Y:S01]  /*1c20*/  LEA.HI R18, R17, R2, RZ, 0x7 ;  /* 0x0000000211127211 */ /* 0x000fe200078f38ff */
[C---:B------:R-:W-:Y:S01]  /*1c30*/  IMAD.IADD R7, R4.reuse, 0x1, -R7 ;  /* 0x0000000104077824 */ /* 0x040fe200078e0a07 */
[----:B-1----:R-:W-:Y:S01]  /*1c40*/  SHF.R.S32.HI R27, RZ, 0x1f, R16 ;  /* 0x0000001fff1b7819 */ /* 0x002fe20000011410 */
[----:B------:R-:W-:Y:S01]  /*1c50*/  IMAD.SHL.U32 R19, R4, 0x10, RZ ;  /* 0x0000001004137824 */ /* 0x000fe200078e00ff */
[----:B------:R-:W-:Y:S01]  /*1c60*/  LEA R17, P2, R32, R198, 0x6 ;  /* 0x000000c620117211 */ /* 0x000fe200078430ff */
[----:B------:R-:W-:Y:S01]  /*1c70*/  IMAD.U32 R4, RZ, RZ, UR5 ;  /* 0x00000005ff047e24 */ /* 0x000fe2000f8e00ff */
[----:B------:R-:W-:Y:S01]  /*1c80*/  ISETP.GE.AND P1, PT, R14, c[0x0][0x16c], PT ;  /* 0x00005b000e007a0c */ /* 0x000fe20003f26270 */
[----:B------:R-:W-:Y:S01]  /*1c90*/  IMAD.IADD R185, R199, 0x1, R185 ;  /* 0x00000001c7b97824 */ /* 0x000fe200078e02b9 */
[----:B------:R-:W-:Y:S01]  /*1ca0*/  LOP3.LUT R19, R20, 0x30, R19, 0xf8, !PT ;  /* 0x0000003014137812 */ /* 0x000fe200078ef813 */
[----:B------:R-:W-:Y:S01]  /*1cb0*/  IMAD.U32 R33, RZ, RZ, UR21 ;  /* 0x00000015ff217e24 */ /* 0x000fe2000f8e00ff */
[----:B------:R-:W-:Y:S01]  /*1cc0*/  SHF.R.U32.HI R20, RZ, 0x3, R20 ;  /* 0x00000003ff147819 */ /* 0x000fe20000011614 */
[C---:B------:R-:W-:Y:S01]  /*1cd0*/  IMAD R28, R37.reuse, c[0x0][0x20c], R28 ;  /* 0x00008300251c7a24 */ /* 0x040fe200078e021c */
[----:B------:R-:W-:Y:S01]  /*1ce0*/  LEA.HI.X R4, R32, R185, R4, 0x6, P2 ;  /* 0x000000b920047211 */ /* 0x000fe200010f3404 */
[----:B------:R-:W-:Y:S01]  /*1cf0*/  IMAD.WIDE.U32 R36, R37, c[0x0][0x208], R14 ;  /* 0x0000820025247a25 */ /* 0x000fe200078e000e */
[----:B------:R-:W-:Y:S01]  /*1d00*/  LEA R32, P2, R17, c[0x0][0x160], 0x1 ;  /* 0x0000580011207a11 */ /* 0x000fe200078408ff */
[----:B------:R-:W-:Y:S01]  /*1d10*/  ULDC.64 UR4, c[0x0][0x210] ;  /* 0x0000840000047ab9 */ /* 0x000fe20000000a00 */
[----:B------:R-:W-:Y:S01]  /*1d20*/  LOP3.LUT R19, R19, 0x8, R24, 0xf8, !PT ;  /* 0x0000000813137812 */ /* 0x000fe200078ef818 */
[----:B------:R-:W-:Y:S01]  /*1d30*/  IMAD R187, R13, c[0x0][0x278], RZ ;  /* 0x00009e000dbb7a24 */ /* 0x000fe200078e02ff */
[----:B------:R-:W-:Y:S01]  /*1d40*/  LEA.HI.X R33, R17, c[0x0][0x164], R4, 0x1, P2 ;  /* 0x0000590011217a11 */ /* 0x000fe200010f0c04 */
[----:B------:R2:W-:Y:S01]  /*1d50*/  LDGSTS.E.BYPASS.LTC128B.128 [R8+0x2080], [R30.64+0x40], !P6 ;  /* 0x020800401e087fae */ /* 0x0005e2000f101d4e */
[----:B------:R-:W-:Y:S01]  /*1d60*/  ISETP.GT.AND P2, PT, R2, 0xf, PT ;  /* 0x0000000f0200780c */ /* 0x000fe20003f44270 */
[----:B------:R-:W-:Y:S01]  /*1d70*/  IMAD.IADD R29, R37, 0x1, R28 ;  /* 0x00000001251d7824 */ /* 0x000fe200078e021c */
[----:B------:R-:W-:Y:S01]  /*1d80*/  LOP3.LUT R20, R19, R20, RZ, 0x3c, !PT ;  /* 0x0000001413147212 */ /* 0x000fe200078e3cff */
[----:B------:R-:W-:Y:S01]  /*1d90*/  IMAD.SHL.U32 R19, R3, 0x10, RZ ;  /* 0x0000001003137824 */ /* 0x000fe200078e00ff */
[----:B------:R-:W-:Y:S01]  /*1da0*/  IADD3 R207, R207, UR19, RZ ;  /* 0x00000013cfcf7c10 */ /* 0x000fe2000fffe0ff */
[----:B------:R-:W-:Y:S01]  /*1db0*/  UIMAD UR4, UR13, UR4, URZ ;  /* 0x000000040d0472a4 */ /* 0x000fe2000f8e023f */
[----:B------:R-:W-:Y:S01]  /*1dc0*/  LEA.HI R27, R27, R16, RZ, 0x3 ;  /* 0x000000101b1b7211 */ /* 0x000fe200078f18ff */
[----:B------:R2:W-:Y:S01]  /*1dd0*/  LDGSTS.E.BYPASS.LTC128B.128 [R8+0x4080], [R30.64+0x80], !P5 ;  /* 0x040800801e087fae */ /* 0x0005e2000e901d4e */
[----:B------:R-:W-:Y:S01]  /*1de0*/  SEL R26, RZ, 0x1, P1 ;  /* 0x00000001ff1a7807 */ /* 0x000fe20000800000 */
[----:B------:R-:W-:Y:S01]  /*1df0*/  USHF.L.U32 UR17, UR16, 0x6, URZ ;  /* 0x0000000610117899 */ /* 0x000fe2000800063f */
[----:B------:R-:W-:Y:S01]  /*1e00*/  ISETP.GE.AND P1, PT, R188, c[0x0][0x16c], PT ;  /* 0x00005b00bc007a0c */ /* 0x000fe20003f26270 */
[----:B------:R-:W-:Y:S01]  /*1e10*/  IMAD.MOV.U32 R28, RZ, RZ, R36 ;  /* 0x000000ffff1c7224 */ /* 0x000fe200078e0024 */
[----:B------:R-:W-:Y:S01]  /*1e20*/  SHF.R.S32.HI R12, RZ, 0x1, R5 ;  /* 0x00000001ff0c7819 */ /* 0x000fe20000011405 */
[C---:B------:R-:W-:Y:S01]  /*1e30*/  IMAD R187, R196.reuse, c[0x0][0x27c], R187 ;  /* 0x00009f00c4bb7a24 */ /* 0x040fe200078e02bb */
[----:B------:R-:W-:Y:S01]  /*1e40*/  SHF.R.U32.HI R18, RZ, 0x4, R18 ;  /* 0x00000004ff127819 */ /* 0x000fe20000011612 */
[----:B------:R-:W-:Y:S01]  /*1e50*/  IMAD.WIDE.U32 R206, R196, c[0x0][0x278], R206 ;  /* 0x00009e00c4ce7a25 */ /* 0x000fe200078e00ce */
[----:B------:R-:W-:Y:S01]  /*1e60*/  SHF.R.S32.HI R5, RZ, 0x1f, R5 ;  /* 0x0000001fff057819 */ /* 0x000fe20000011405 */
[----:B------:R-:W-:Y:S01]  /*1e70*/  USHF.R.S32.HI UR13, URZ, 0x1f, UR17 ;  /* 0x0000001f3f0d7899 */ /* 0x000fe20008011411 */
[----:B------:R-:W-:Y:S01]  /*1e80*/  LOP3.LUT R19, R19, 0x10, RZ, 0xc0, !PT ;  /* 0x0000001013137812 */ /* 0x000fe200078ec0ff */
[----:B------:R-:W-:Y:S01]  /*1e90*/  IMAD.U32 R4, RZ, RZ, UR11 ;  /* 0x0000000bff047e24 */ /* 0x000fe2000f8e00ff */
[----:B------:R-:W-:Y:S01]  /*1ea0*/  ISETP.GE.AND P5, PT, R10, c[0x0][0x1fc], PT ;  /* 0x00007f000a007a0c */ /* 0x000fe20003fa6270 */
[----:B------:R-:W-:Y:S01]  /*1eb0*/  UIMAD UR4, UR11, UR5, UR4 ;  /* 0x000000050b0472a4 */ /* 0x000fe2000f8e0204 */
[----:B------:R-:W-:Y:S01]  /*1ec0*/  LOP3.LUT R11, R27, 0xfffffff8, RZ, 0xc0, !PT ;  /* 0xfffffff81b0b7812 */ /* 0x000fe200078ec0ff */
[----:B------:R-:W-:Y:S01]  /*1ed0*/  IMAD.IADD R187, R207, 0x1, R187 ;  /* 0x00000001cfbb7824 */ /* 0x000fe200078e02bb */
[----:B------:R-:W-:Y:S01]  /*1ee0*/  SEL R21, RZ, 0x4, P1 ;  /* 0x00000004ff157807 */ /* 0x000fe20000800000 */
[----:B------:R-:W-:Y:S01]  /*1ef0*/  IMAD.WIDE.U32 R28, R4, c[0x0][0x210], R28 ;  /* 0x00008400041c7a25 */ /* 0x000fe200078e001c */
[----:B------:R-:W-:Y:S01]  /*1f00*/  ISETP.GE.AND P1, PT, R10, c[0x0][0x16c], PT ;  /* 0x00005b000a007a0c */ /* 0x000fe20003f26270 */
[----:B------:R1:W-:Y:S01]  /*1f10*/  LDGSTS.E.BYPASS.LTC128B.128 [R8+0x1080], [R34.64], !P3 ;  /* 0x0108000022087fae */ /* 0x0003e2000d901d4e */
[----:B------:R-:W-:Y:S01]  /*1f20*/  LEA.HI R5, R5, R12, RZ, 0x2 ;  /* 0x0000000c05057211 */ /* 0x000fe200078f10ff */
[----:B------:R-:W-:Y:S01]  /*1f30*/  IMAD.IADD R11, R16, 0x1, -R11 ;  /* 0x00000001100b7824 */ /* 0x000fe200078e0a0b */
[----:B------:R-:W-:Y:S01]  /*1f40*/  LOP3.LUT R18, R19, 0x8, R18, 0xf8, !PT ;  /* 0x0000000813127812 */ /* 0x000fe200078ef812 */
[----:B------:R1:W-:Y:S01]  /*1f50*/  LDGSTS.E.BYPASS.LTC128B.128 [R8+0x3080], [R34.64+0x40], !P0 ;  /* 0x0308004022087fae */ /* 0x0003e2000c101d4e */
[----:B------:R-:W-:Y:S01]  /*1f60*/  SEL R19, RZ, 0xffffffff, P5 ;  /* 0xffffffffff137807 */ /* 0x000fe20002800000 */
[----:B------:R-:W-:Y:S01]  /*1f70*/  UMOV UR18, 0x6 ;  /* 0x0000000600127882 */ /* 0x000fe20000000000 */
[----:B------:R-:W-:Y:S01]  /*1f80*/  @!P2 IADD3 R17, P5, R206, UR17, RZ ;  /* 0x00000011ce11ac10 */ /* 0x000fe2000ffbe0ff */
[----:B------:R-:W-:Y:S01]  /*1f90*/  IMAD R211, R13, c[0x0][0x218], RZ ;  /* 0x000086000dd37a24 */ /* 0x000fe200078e02ff */
[----:B------:R-:W-:Y:S01]  /*1fa0*/  SEL R16, RZ, 0x2, P1 ;  /* 0x00000002ff107807 */ /* 0x000fe20000800000 */
[----:B------:R-:W-:Y:S01]  /*1fb0*/  IMAD.SHL.U32 R19, R19, 0x2, RZ ;  /* 0x0000000213137824 */ /* 0x000fe200078e00ff */
[----:B------:R-:W-:Y:S01]  /*1fc0*/  LOP3.LUT R5, R5, 0xfffffffc, RZ, 0xc0, !PT ;  /* 0xfffffffc05057812 */ /* 0x000fe200078ec0ff */
[----:B------:R-:W-:Y:S01]  /*1fd0*/  IMAD R211, R196, c[0x0][0x21c], R211 ;  /* 0x00008700c4d37a24 */ /* 0x000fe200078e02d3 */
[----:B------:R-:W-:Y:S01]  /*1fe0*/  ISETP.GE.AND P6, PT, R14, c[0x0][0x1fc], PT ;  /* 0x00007f000e007a0c */ /* 0x000fe20003fc6270 */
[----:B------:R-:W-:Y:S01]  /*1ff0*/  IMAD.WIDE.U32 R194, R196, c[0x0][0x240], R194 ;  /* 0x00009000c4c27a25 */ /* 0x000fe200078e00c2 */
[----:B------:R-:W-:Y:S01]  /*2000*/  @!P2 IADD3.X R4, R187, UR13, RZ, P5, !PT ;  /* 0x0000000dbb04ac10 */ /* 0x000fe2000affe4ff */
[----:B------:R1:W-:Y:S01]  /*2010*/  LDGSTS.E.BYPASS.LTC128B.128 [R8+0x5080], [R34.64+0x80], !P4 ;  /* 0x0508008022087fae */ /* 0x0003e2000e101d4e */
[----:B--2---:R-:W-:Y:S01]  /*2020*/  @!P2 LEA R30, P0, R17, c[0x0][0x258], 0x2 ;  /* 0x00009600111eaa11 */ /* 0x004fe200078010ff */
[----:B------:R-:W-:Y:S01]  /*2030*/  IMAD.IADD R5, R12, 0x1, -R5 ;  /* 0x000000010c057824 */ /* 0x000fe200078e0a05 */
[----:B------:R-:W-:Y:S01]  /*2040*/  IADD3 R29, R29, UR4, RZ ;  /* 0x000000041d1d7c10 */ /* 0x000fe2000fffe0ff */
[----:B------:R-:W-:Y:S01]  /*2050*/  ULDC.64 UR4, c[0x0][0x208] ;  /* 0x0000820000047ab9 */ /* 0x000fe20000000a00 */
[----:B------:R-:W-:Y:S01]  /*2060*/  IADD3 R16, R21, R16, R26 ;  /* 0x0000001015107210 */ /* 0x000fe20007ffe01a */
[----:B------:R-:W-:Y:S01]  /*2070*/  USHF.L.U64.HI UR18, UR4, UR18, UR5 ;  /* 0x0000001204127299 */ /* 0x000fe20008010205 */
[----:B------:R-:W-:Y:S01]  /*2080*/  SEL R12, RZ, 0x1, P6 ;  /* 0x00000001ff0c7807 */ /* 0x000fe20003000000 */
[----:B------:R-:W-:Y:S01]  /*2090*/  UIADD3 UR5, -UR17, UR10, URZ ;  /* 0x0000000a11057290 */ /* 0x000fe2000fffe13f */
[----:B------:R-:W-:Y:S01]  /*20a0*/  @!P2 LEA.HI.X R31, R17, c[0x0][0x25c], R4, 0x2, P0 ;  /* 0x00009700111faa11 */ /* 0x000fe200000f1404 */
[C---:B------:R-:W-:Y:S01]  /*20b0*/  IMAD R17, R13.reuse, c[0x0][0x290], RZ ;  /* 0x0000a4000d117a24 */ /* 0x040fe200078e02ff */
[----:B------:R-:W-:Y:S01]  /*20c0*/  ISETP.GE.AND P0, PT, R188, c[0x0][0x1fc], PT ;  /* 0x00007f00bc007a0c */ /* 0x000fe20003f06270 */
[----:B------:R-:W-:Y:S01]  /*20d0*/  IMAD R13, R13, c[0x0][0x240], RZ ;  /* 0x000090000d0d7a24 */ /* 0x000fe200078e02ff */
[----:B------:R-:W-:Y:S01]  /*20e0*/  LOP3.LUT P5, RZ, R16, 0x1, RZ, 0xc0, !PT ;  /* 0x0000000110ff7812 */ /* 0x000fe200078ac0ff */
[----:B------:R-:W-:Y:S01]  /*20f0*/  USHF.L.U32 UR19, UR4, 0x6, URZ ;  /* 0x0000000604137899 */ /* 0x000fe2000800063f */
[----:B------:R-:W-:Y:S01]  /*2100*/  IADD3 R203, R203, UR22, RZ ;  /* 0x00000016cbcb7c10 */ /* 0x000fe2000fffe0ff */
[----:B------:R-:W-:Y:S01]  /*2110*/  IMAD R17, R196, c[0x0][0x294], R17 ;  /* 0x0000a500c4117a24 */ /* 0x000fe200078e0211 */
[----:B------:R-:W-:Y:S01]  /*2120*/  LOP3.LUT P3, RZ, R16, 0x2, RZ, 0xc0, !PT ;  /* 0x0000000210ff7812 */ /* 0x000fe2000786c0ff */
[----:B------:R-:W-:Y:S01]  /*2130*/  IMAD R13, R196, c[0x0][0x244], R13 ;  /* 0x00009100c40d7a24 */ /* 0x000fe200078e020d */
[----:B------:R-:W-:Y:S01]  /*2140*/  LOP3.LUT P6, RZ, R16, 0x4, RZ, 0xc0, !PT ;  /* 0x0000000410ff7812 */ /* 0x000fe200078cc0ff */
[C---:B------:R-:W-:Y:S01]  /*2150*/  IMAD.WIDE.U32 R202, R196.reuse, c[0x0][0x290], R202 ;  /* 0x0000a400c4ca7a25 */ /* 0x040fe200078e00ca */
[----:B------:R-:W-:Y:S01]  /*2160*/  LOP3.LUT R19, R19, 0x2, R12, 0xe2, !PT ;  /* 0x0000000213137812 */ /* 0x000fe200078ee20c */
[----:B------:R-:W-:Y:S01]  /*2170*/  UIMAD UR4, UR18, UR16, URZ ;  /* 0x00000010120472a4 */ /* 0x000fe2000f8e023f */
[----:B------:R-:W-:Y:S01]  /*2180*/  SEL R12, RZ, 0x4, P0 ;  /* 0x00000004ff0c7807 */ /* 0x000fe20000000000 */
[----:B------:R-:W-:Y:S01]  /*2190*/  IMAD.WIDE.U32 R196, R196, c[0x0][0x218], R28 ;  /* 0x00008600c4c47a25 */ /* 0x000fe200078e001c */
[C---:B------:R-:W-:Y:S01]  /*21a0*/  ISETP.GE.OR P0, PT, R192.reuse, UR5, !P5 ;  /* 0x00000005c0007c0c */ /* 0x040fe2000ef06670 */
[----:B------:R-:W-:Y:S01]  /*21b0*/  UIMAD UR4, UR7, UR19, UR4 ;  /* 0x00000013070472a4 */ /* 0x000fe2000f8e0204 */
[C---:B------:R-:W-:Y:S01]  /*21c0*/  ISETP.GE.OR P3, PT, R192.reuse, UR5, !P3 ;  /* 0x00000005c0007c0c */ /* 0x040fe2000df66670 */
[----:B------:R-:W-:Y:S01]  /*21d0*/  IMAD.IADD R211, R197, 0x1, R211 ;  /* 0x00000001c5d37824 */ /* 0x000fe200078e02d3 */
[----:B------:R-:W-:Y:S01]  /*21e0*/  ISETP.GE.OR P6, PT, R192, UR5, !P6 ;  /* 0x00000005c0007c0c */ /* 0x000fe2000f7c6670 */
[----:B------:R-:W-:Y:S01]  /*21f0*/  IMAD.MOV.U32 R210, RZ, RZ, R196 ;  /* 0x000000ffffd27224 */ /* 0x000fe200078e00c4 */
[----:B------:R-:W-:Y:S01]  /*2200*/  LOP3.LUT R12, R19, R12, RZ, 0xfc, !PT ;  /* 0x0000000c130c7212 */ /* 0x000fe200078efcff */
[----:B------:R-:W0:Y:S01]  /*2210*/  LDGDEPBAR ;  /* 0x00000000000079af */ /* 0x000e220000000000 */
[----:B------:R-:W-:Y:S01]  /*2220*/  SHF.R.S32.HI R19, RZ, 0x1f, R9 ;  /* 0x0000001fff137819 */ /* 0x000fe20000011409 */
[----:B------:R-:W-:Y:S01]  /*2230*/  IMAD.U32 R9, RZ, RZ, UR19 ;  /* 0x00000013ff097e24 */ /* 0x000fe2000f8e00ff */
[C---:B------:R-:W-:Y:S01]  /*2240*/  LOP3.LUT P5, RZ, R12.reuse, 0x1, RZ, 0xc0, !PT ;  /* 0x000000010cff7812 */ /* 0x040fe200078ac0ff */
[----:B------:R-:W-:Y:S01]  /*2250*/  IMAD.IADD R186, R203, 0x1, R17 ;  /* 0x00000001cbba7824 */ /* 0x000fe200078e0211 */
[----:B------:R-:W-:Y:S01]  /*2260*/  LOP3.LUT P4, RZ, R12, 0x2, RZ, 0xc0, !PT ;  /* 0x000000020cff7812 */ /* 0x000fe2000788c0ff */
[----:B------:R-:W-:Y:S01]  /*2270*/  IMAD.WIDE.U32 R36, R9, UR16, R210 ;  /* 0x0000001009247c25 */ /* 0x000fe2000f8e00d2 */
[----:B------:R1:W-:Y:S01]  /*2280*/  LDGSTS.E.BYPASS.LTC128B.128 [R8+0xc080], [R32.64], !P0 ;  /* 0x0c08000020087fae */ /* 0x0003e2000c101d4e */
[----:B------:R-:W-:-:S02]  /*2290*/  SEL R189, RZ, 0xffffffff, P1 ;  /* 0xffffffffffbd7807 */ /* 0x000fc40000800000 */
[----:B------:R-:W-:Y:S01]  /*22a0*/  ISETP.GE.OR P1, PT, R192, UR5, !P5 ;  /* 0x00000005c0007c0c */ /* 0x000fe2000ef26670 */
[----:B------:R1:W-:Y:S01]  /*22b0*/  LDGSTS.E.BYPASS.LTC128B.128 [R8+0xd080], [R32.64+0x40], !P3 ;  /* 0x0d08004020087fae */ /* 0x0003e2000d901d4e */
[----:B------:R-:W-:Y:S01]  /*22c0*/  IADD3 R4, R37, UR4, RZ ;  /* 0x0000000425047c10 */ /* 0x000fe2000fffe0ff */
[----:B------:R-:W-:Y:S01]  /*22d0*/  IMAD.SHL.U32 R0, R7, 0x400, RZ ;  /* 0x0000040007007824 */ /* 0x000fe200078e00ff */
[----:B------:R-:W-:Y:S01]  /*22e0*/  LEA R28, P0, R36, c[0x0][0x1f0], 0x1 ;  /* 0x00007c00241c7a11 */ /* 0x000fe200078008ff */
[----:B------:R1:W-:Y:S01]  /*22f0*/  LDGSTS.E.BYPASS.LTC128B.128 [R8+0xe080], [R32.64+0x80], !P6 ;  /* 0x0e08008020087fae */ /* 0x0003e2000f101d4e */
[----:B------:R-:W-:Y:S01]  /*2300*/  ISETP.GE.OR P6, PT, R192, UR5, !P4 ;  /* 0x00000005c0007c0c */ /* 0x000fe2000e7c6670 */
[----:B------:R-:W-:Y:S01]  /*2310*/  IMAD R205, R205, 0x2, R0 ;  /* 0x00000002cdcd7824 */ /* 0x000fe200078e0200 */
[----:B------:R-:W-:Y:S01]  /*2320*/  LEA.HI.X R29, R36, c[0x0][0x1f4], R4, 0x1, P0 ;  /* 0x00007d00241d7a11 */ /* 0x000fe200000f0c04 */
[----:B------:R-:W-:Y:S01]  /*2330*/  @!P2 IMAD.SHL.U32 R4, R2, 0x10, RZ ;  /* 0x000000100204a824 */ /* 0x000fe200078e00ff */
[----:B------:R-:W-:Y:S01]  /*2340*/  SHF.R.S32.HI R23, RZ, 0x1, R23 ;  /* 0x00000001ff177819 */ /* 0x000fe20000011417 */
[----:B------:R-:W-:Y:S01]  /*2350*/  UIADD3 UR4, UR16, 0x1, URZ ;  /* 0x0000000110047890 */ /* 0x000fe2000fffe03f */
[----:B------:R-:W-:Y:S01]  /*2360*/  LOP3.LUT P3, RZ, R12, 0x4, RZ, 0xc0, !PT ;  /* 0x000000040cff7812 */ /* 0x000fe2000786c0ff */
[----:B------:R-:W-:Y:S01]  /*2370*/  IMAD.SHL.U32 R16, R6, 0x8, RZ ;  /* 0x0000000806107824 */ /* 0x000fe200078e00ff */
[----:B------:R2:W-:Y:S01]  /*2380*/  @!P2 LDGSTS.E.BYPASS.LTC128B.128 [R4+0x18080], [R30.64] ;  /* 0x180800001e04afae */ /* 0x0005e2000b901d4e */
[C---:B------:R-:W-:Y:S01]  /*2390*/  LOP3.LUT P0, RZ, R23.reuse, 0x2, RZ, 0xc0, !PT ;  /* 0x0000000217ff7812 */ /* 0x040fe2000780c0ff */
[----:B------:R-:W-:Y:S01]  /*23a0*/  IMAD.SHL.U32 R23, R23, 0x40, RZ ;  /* 0x0000004017177824 */ /* 0x000fe200078e00ff */
[----:B------:R-:W-:Y:S01]  /*23b0*/  LEA.HI R19, R19, R192, RZ, 0x3 ;  /* 0x000000c013137211 */ /* 0x000fe200078f18ff */
[----:B------:R-:W0:Y:S01]  /*23c0*/  LDGDEPBAR ;  /* 0x00000000000079af */ /* 0x000e220000000000 */
[----:B------:R-:W-:Y:S01]  /*23d0*/  SHF.R.S32.HI R27, RZ, 0x3, R27 ;  /* 0x00000003ff1b7819 */ /* 0x000fe2000001141b */
[----:B------:R-:W-:Y:S01]  /*23e0*/  IMAD.MOV.U32 R181, RZ, RZ, 0x10 ;  /* 0x00000010ffb57424 */ /* 0x000fe200078e00ff */
[----:B------:R-:W-:Y:S01]  /*23f0*/  LOP3.LUT R19, R19, 0xfffffff8, RZ, 0xc0, !PT ;  /* 0xfffffff813137812 */ /* 0x000fe200078ec0ff */
[----:B------:R1:W-:Y:S01]  /*2400*/  LDGSTS.E.BYPASS.LTC128B.128 [R8+0x12080], [R28.64], !P1 ;  /* 0x120800001c087fae */ /* 0x0003e2000c901d4e */
[----:B------:R-:W-:Y:S01]  /*2410*/  LOP3.LUT R23, R23, 0xc0, RZ, 0xc0, !PT ;  /* 0x000000c017177812 */ /* 0x000fe200078ec0ff */
[----:B------:R-:W-:Y:S01]  /*2420*/  IMAD R178, R27, 0x8, R178 ;  /* 0x000000081bb27824 */ /* 0x000fe200078e02b2 */
[----:B------:R-:W-:Y:S01]  /*2430*/  IADD3 R17, P1, R202, UR17, RZ ;  /* 0x00000011ca117c10 */ /* 0x000fe2000ff3e0ff */
[----:B------:R1:W-:Y:S01]  /*2440*/  LDGSTS.E.BYPASS.LTC128B.128 [R8+0x13080], [R28.64+0x40], !P6 ;  /* 0x130800401c087fae */ /* 0x0003e2000f101d4e */
[C---:B------:R-:W-:Y:S01]  /*2450*/  ISETP.GE.OR P6, PT, R192.reuse, UR5, !P3 ;  /* 0x00000005c0007c0c */ /* 0x040fe2000dfc6670 */
[----:B------:R-:W-:Y:S01]  /*2460*/  IMAD.IADD R12, R192, 0x1, -R19 ;  /* 0x00000001c00c7824 */ /* 0x000fe200078e0a13 */
[----:B------:R-:W-:Y:S01]  /*2470*/  LOP3.LUT R24, R23, 0x8, R24, 0xf8, !PT ;  /* 0x0000000817187812 */ /* 0x000fe200078ef818 */
[----:B------:R-:W-:Y:S01]  /*2480*/  IMAD R0, R27, 0x200, R0 ;  /* 0x000002001b007824 */ /* 0x000fe200078e0200 */
[----:B------:R-:W-:Y:S01]  /*2490*/  SHF.R.U32.HI R23, RZ, 0x3, R23 ;  /* 0x00000003ff177819 */ /* 0x000fe20000011617 */
[----:B------:R-:W-:Y:S01]  /*24a0*/  IMAD.SHL.U32 R21, R12, 0x40, RZ ;  /* 0x000000400c157824 */ /* 0x000fe200078e00ff */
[----:B------:R-:W-:Y:S01]  /*24b0*/  LOP3.LUT R25, R25, 0xffffffe0, RZ, 0xc0, !PT ;  /* 0xffffffe019197812 */ /* 0x000fe200078ec0ff */
[----:B------:R-:W-:Y:S01]  /*24c0*/  UISETP.GE.AND UP0, UPT, UR4, UR8, UPT ;  /* 0x000000080400728c */ /* 0x000fe2000bf06270 */
[----:B------:R-:W-:Y:S01]  /*24d0*/  LOP3.LUT R27, R24, R23, RZ, 0x3c, !PT ;  /* 0x00000017181b7212 */ /* 0x000fe200078e3cff */
[----:B------:R-:W-:Y:S01]  /*24e0*/  IMAD R179, R3, 0x200, R20 ;  /* 0x0000020003b37824 */ /* 0x000fe200078e0214 */
[----:B------:R-:W-:Y:S01]  /*24f0*/  LOP3.LUT R21, R21, 0x1c0, RZ, 0xc0, !PT ;  /* 0x000001c015157812 */ /* 0x000fe200078ec0ff */
[----:B------:R-:W-:Y:S01]  /*2500*/  IMAD.SHL.U32 R184, R3, 0x8, RZ ;  /* 0x0000000803b87824 */ /* 0x000fe200078e00ff */
[----:B------:R-:W-:Y:S01]  /*2510*/  LOP3.LUT R16, R16, 0x18, RZ, 0xc0, !PT ;  /* 0x0000001810107812 */ /* 0x000fe200078ec0ff */
[----:B------:R1:W-:Y:S01]  /*2520*/  LDGSTS.E.BYPASS.LTC128B.128 [R8+0x14080], [R28.64+0x80], !P6 ;  /* 0x140800801c087fae */ /* 0x0003e2000f101d4e */
[----:B--2---:R-:W-:Y:S01]  /*2530*/  IADD3.X R4, R186, UR13, RZ, P1, !PT ;  /* 0x0000000dba047c10 */ /* 0x004fe20008ffe4ff */
[----:B------:R-:W-:Y:S01]  /*2540*/  IMAD.SHL.U32 R178, R178, 0x20, RZ ;  /* 0x00000020b2b27824 */ /* 0x000fe200078e00ff */
[----:B------:R-:W-:Y:S01]  /*2550*/  LEA R22, P1, R17, c[0x0][0x280], 0x2 ;  /* 0x0000a00011167a11 */ /* 0x000fe200078210ff */
[----:B------:R-:W-:Y:S01]  /*2560*/  IMAD.SHL.U32 R189, R189, 0x2, RZ ;  /* 0x00000002bdbd7824 */ /* 0x000fe200078e00ff */
[----:B------:R-:W-:Y:S01]  /*2570*/  LOP3.LUT P6, RZ, R11, 0x4, RZ, 0xc0, !PT ;  /* 0x000000040bff7812 */ /* 0x000fe200078cc0ff */
[----:B------:R-:W-:Y:S01]  /*2580*/  IMAD.U32 R180, R180, 0x20, R27 ;  /* 0x00000020b4b47824 */ /* 0x000fe200078e001b */
[----:B------:R-:W-:Y:S01]  /*2590*/  LEA.HI.X R23, R17, c[0x0][0x284], R4, 0x2, P1 ;  /* 0x0000a10011177a11 */ /* 0x000fe200008f1404 */
[----:B------:R-:W-:Y:S01]  /*25a0*/  IMAD.IADD R4, R2, 0x1, -R25 ;  /* 0x0000000102047824 */ /* 0x000fe200078e0a19 */
[C---:B------:R-:W-:Y:S01]  /*25b0*/  LOP3.LUT P1, RZ, R11.reuse, 0x2, RZ, 0xc0, !PT ;  /* 0x000000020bff7812 */ /* 0x040fe2000782c0ff */
[----:B------:R-:W-:Y:S01]  /*25c0*/  IMAD.SHL.U32 R11, R11, 0x40, RZ ;  /* 0x000000400b0b7824 */ /* 0x000fe200078e00ff */
[----:B------:R-:W-:Y:S01]  /*25d0*/  SHF.R.U32.HI R19, RZ, 0x3, R21 ;  /* 0x00000003ff137819 */ /* 0x000fe20000011615 */
[----:B------:R-:W-:Y:S01]  /*25e0*/  IMAD.SHL.U32 R17, R5, 0x40, RZ ;  /* 0x0000004005117824 */ /* 0x000fe200078e00ff */
[----:B------:R-:W-:Y:S01]  /*25f0*/  SEL R174, R181, 0xfffffff0, !P1 ;  /* 0xfffffff0b5ae7807 */ /* 0x000fe20004800000 */
[----:B------:R-:W-:Y:S01]  /*2600*/  IMAD.IADD R200, R195, 0x1, R13 ;  /* 0x00000001c3c87824 */ /* 0x000fe200078e020d */
[----:B------:R-:W-:-:S02]  /*2610*/  LOP3.LUT R20, R11, 0x1c0, RZ, 0xc0, !PT ;  /* 0x000001c00b147812 */ /* 0x000fc400078ec0ff */
[----:B------:R-:W-:Y:S02]  /*2620*/  SHF.R.S32.HI R11, RZ, 0x1f, R4 ;  /* 0x0000001fff0b7819 */ /* 0x000fe40000011404 */
[----:B------:R-:W-:Y:S02]  /*2630*/  LOP3.LUT R184, R184, 0x8, RZ, 0xc0, !PT ;  /* 0x00000008b8b87812 */ /* 0x000fe400078ec0ff */
[----:B------:R-:W-:Y:S02]  /*2640*/  SHF.R.U32.HI R177, RZ, 0x3, R20 ;  /* 0x00000003ffb17819 */ /* 0x000fe40000011614 */
[----:B------:R-:W-:Y:S02]  /*2650*/  PLOP3.LUT P1, PT, PT, PT, UP0, 0x80, 0x0 ;  /* 0x000000000000781c */ /* 0x000fe40003f2f008 */
[----:B------:R-:W-:Y:S01]  /*2660*/  LOP3.LUT R24, R19, R21, R16, 0x1e, !PT ;  /* 0x0000001513187212 */ /* 0x000fe200078e1e10 */
[----:B------:R-:W-:Y:S01]  /*2670*/  @!P2 IMAD.SHL.U32 R19, R2, 0x10, RZ ;  /* 0x000000100213a824 */ /* 0x000fe200078e00ff */
[----:B------:R-:W-:-:S02]  /*2680*/  LEA.HI R11, R11, R4, RZ, 0x2 ;  /* 0x000000040b0b7211 */ /* 0x000fc400078f10ff */
[----:B------:R-:W-:Y:S01]  /*2690*/  LOP3.LUT R17, R17, 0xc0, RZ, 0xc0, !PT ;  /* 0x000000c011117812 */ /* 0x000fe200078ec0ff */
[----:B------:R-:W-:Y:S01]  /*26a0*/  IMAD.IADD R205, R205, 0x1, R24 ;  /* 0x00000001cdcd7824 */ /* 0x000fe200078e0218 */
[----:B------:R-:W-:Y:S01]  /*26b0*/  LOP3.LUT R177, R177, R20, R184, 0x1e, !PT ;  /* 0x00000014b1b17212 */ /* 0x000fe200078e1eb8 */
[----:B------:R1:W-:Y:S01]  /*26c0*/  @!P2 LDGSTS.E.BYPASS.LTC128B.128 [R19+0x18280], [R22.64] ;  /* 0x182800001613afae */ /* 0x0003e2000b901d4e */
[----:B------:R-:W-:Y:S01]  /*26d0*/  SHF.R.S32.HI R190, RZ, 0x2, R11 ;  /* 0x00000002ffbe7819 */ /* 0x000fe2000001140b */
[----:B------:R-:W-:Y:S01]  /*26e0*/  IMAD.SHL.U32 R205, R205, 0x2, RZ ;  /* 0x00000002cdcd7824 */ /* 0x000fe200078e00ff */
[----:B------:R-:W-:Y:S01]  /*26f0*/  SHF.R.U32.HI R20, RZ, 0x3, R17 ;  /* 0x00000003ff147819 */ /* 0x000fe20000011611 */
[----:B------:R-:W-:Y:S01]  /*2700*/  IMAD.IADD R177, R0, 0x1, R177 ;  /* 0x0000000100b17824 */ /* 0x000fe200078e02b1 */
[----:B------:R-:W-:Y:S01]  /*2710*/  SEL R3, R181, 0xfffffff0, !P0 ;  /* 0xfffffff0b5037807 */ /* 0x000fe20004000000 */
[----:B------:R-:W-:Y:S01]  /*2720*/  IMAD R190, R7, 0x10, R190 ;  /* 0x0000001007be7824 */ /* 0x000fe200078e02be */
[----:B------:R-:W-:Y:S01]  /*2730*/  LOP3.LUT P0, RZ, R5, 0x2, RZ, 0xc0, !PT ;  /* 0x0000000205ff7812 */ /* 0x000fe2000780c0ff */
[----:B------:R-:W-:Y:S01]  /*2740*/  IMAD.MOV.U32 R0, RZ, RZ, 0x20 ;  /* 0x00000020ff007424 */ /* 0x000fe200078e00ff */
[C---:B------:R-:W-:Y:S01]  /*2750*/  LOP3.LUT R5, R20.reuse, R18, R17, 0x1e, !PT ;  /* 0x0000001214057212 */ /* 0x040fe200078e1e11 */
[----:B------:R-:W-:Y:S01]  /*2760*/  IMAD R7, R7, 0x200, R178 ;  /* 0x0000020007077824 */ /* 0x000fe200078e02b2 */
[CC--:B------:R-:W-:Y:S01]  /*2770*/  LOP3.LUT R184, R20.reuse, R17.reuse, R184, 0x1e, !PT ;  /* 0x0000001114b87212 */ /* 0x0c0fe200078e1eb8 */
[----:B------:R-:W0:Y:S01]  /*2780*/  LDGDEPBAR ;  /* 0x00000000000079af */ /* 0x000e220000000000 */
[----:B------:R-:W-:Y:S01]  /*2790*/  LOP3.LUT R17, R20, R17, R16, 0x1e, !PT ;  /* 0x0000001114117212 */ /* 0x000fe200078e1e10 */
[----:B------:R-:W-:Y:S01]  /*27a0*/  IMAD.IADD R182, R178, 0x1, R5 ;  /* 0x00000001b2b67824 */ /* 0x000fe200078e0205 */
[----:B------:R-:W-:Y:S01]  /*27b0*/  LOP3.LUT R189, R189, 0x2, R26, 0xe2, !PT ;  /* 0x00000002bdbd7812 */ /* 0x000fe200078ee21a */
        /* <DEDUP_REMOVED lines=9> */
[----:B-1----:R-:W-:Y:S01]  /*2850*/  USHF.R.S32.HI UR5, URZ, 0x1f, UR4 ;  /* 0x0000001f3f057899 */ /* 0x002fe20008011404 */
[----:B------:R-:W-:Y:S01]  /*2860*/  IMAD.WIDE.U32 R16, R9, UR4, R210 ;  /* 0x0000000409107c25 */ /* 0x000fe2000f8e00d2 */
        /* <DEDUP_REMOVED lines=23> */
.L_x_1326:
[----:B------:R-:W-:Y:S05]  /*29e0*/  BSYNC B0 ;  /* 0x0000000000007941 */ /* 0x000fea0003800000 */
.L_x_1325:
[----:B-1----:R-:W-:Y:S01]  /*29f0*/  SHF.R.S32.HI R7, RZ, 0x1f, R6 ;  /* 0x0000001fff077819 */ /* 0x002fe20000011406 */
        /* <DEDUP_REMOVED lines=73> */
.L_x_1329:
        /* <DEDUP_REMOVED lines=207> */
.L_x_1327:
[-C--:B-1234-:R-:W-:Y:S01]  /*3b80*/  HMMA.16816.F32 R4, R132, R136.reuse, RZ ;  /* 0x000000888404723c */ /* 0x09efe200000018ff */
[----:B------:R-:W0:Y:S01]  /*3b90*/  LDGDEPBAR ;  /* 0x00000000000079af */ /* 0x000e220000000000 */
[----:B------:R-:W-:Y:S02]  /*3ba0*/  UIMAD UR4, UR5, 0x1800, URZ ;  /* 0x00001800050478a4 */ /* 0x000fe4000f8e023f */
[----:B------:R-:W-:Y:S02]  /*3bb0*/  ULEA UR7, UR16, 0x1, 0x6 ;  /* 0x0000000110077891 */ /* 0x000fe4000f8e303f */
[----:B------:R-:W-:Y:S02]  /*3bc0*/  USHF.L.U32 UR6, UR12, 0x7, URZ ;  /* 0x000000070c067899 */ /* 0x000fe4000800063f */
[C---:B------:R-:W-:Y:S01]  /*3bd0*/  HMMA.16816.F32 R8, R140.reuse, R136, RZ ;  /* 0x000000888c08723c */ /* 0x040fe200000018ff */
[----:B------:R-:W-:Y:S01]  /*3be0*/  MOV R29, UR4 ;  /* 0x00000004001d7c02 */ /* 0x000fe20008000f00 */
[----:B------:R-:W-:Y:S02]  /*3bf0*/  UIADD3 UR6, UR9, UR7, -UR6 ;  /* 0x0000000709067290 */ /* 0x000fe4000fffe806 */
[----:B------:R-:W-:Y:S01]  /*3c00*/  UIADD3 UR18, UR16, 0x2, URZ ;  /* 0x0000000210127890 */ /* 0x000fe2000fffe03f */
[----:B------:R-:W-:Y:S03]  /*3c10*/  IADD3 R2, R184, 0x800, R29 ;  /* 0x00000800b8027810 */ /* 0x000fe60007ffe01d */
[-C--:B------:R-:W-:Y:S01]  /*3c20*/  HMMA.16816.F32 R12, R140, R138.reuse, RZ ;  /* 0x0000008a8c0c723c */ /* 0x080fe200000018ff */
[----:B------:R-:W-:Y:S01]  /*3c30*/  SHF.L.U32 R3, R2, 0x1, RZ ;  /* 0x0000000102037819 */ /* 0x000fe200000006ff */
[----:B------:R-:W-:Y:S06]  /*3c40*/  UISETP.GE.AND UP0, UPT, UR18, UR8, UPT ;  /* 0x000000081200728c */ /* 0x000fec000bf06270 */
[C---:B------:R-:W-:Y:S01]  /*3c50*/  HMMA.16816.F32 R16, R132.reuse, R138, RZ ;  /* 0x0000008a8410723c */ /* 0x040fe200000018ff */
[----:B------:R-:W-:Y:S07]  /*3c60*/  LDSM.16.M88.4 R136, [R3+0x12080] ;  /* 0x012080000388783b */ /* 0x000fee0000000200 */
        /* <DEDUP_REMOVED lines=16> */
[----:B------:R-:W-:Y:S07]  /*3d70*/  LDSM.16.M88.4 R152, [R2+0x12080] ;  /* 0x012080000298783b */ /* 0x000fee0000000200 */
[C---:B------:R-:W-:Y:S01]  /*3d80*/  HMMA.16816.F32 R24, R156.reuse, R160, R24 ;  /* 0x000000a09c18723c */ /* 0x040fe20000001818 */
[----:B------:R-:W-:Y:S07]  /*3d90*/  LDSM.16.M88.4 R164, [R2+0x12880] ;  /* 0x0128800002a4783b */ /* 0x000fee0000000200 */
[-C--:B------:R-:W-:Y:S01]  /*3da0*/  HMMA.16816.F32 R28, R156, R162.reuse, R28 ;  /* 0x000000a29c1c723c */ /* 0x080fe2000000181c */
[----:B------:R-:W4:Y:S07]  /*3db0*/  LDSM.16.M88.4 R156, [R172+0x8080] ;  /* 0x00808000ac9c783b */ /* 0x000f2e0000000200 */
[----:B------:R-:W-:Y:S01]  /*3dc0*/  HMMA.16816.F32 R32, R148, R162, R32 ;  /* 0x000000a29420723c */ /* 0x000fe20000001820 */
[----:B------:R-:W5:Y:S07]  /*3dd0*/  LDSM.16.M88.4 R148, [R172+0x9080] ;  /* 0x00908000ac94783b */ /* 0x000f6e0000000200 */
        /* <DEDUP_REMOVED lines=10> */
[----:B------:R-:W-:Y:S04]  /*3e80*/  IADD3 R144, R190, UR6, -R145 ;  /* 0x00000006be907c10 */ /* 0x000fe8000fffe891 */
[----:B------:R-:W-:Y:S01]  /*3e90*/  HMMA.16816.F32 R32, R136, R146, R32 ;  /* 0x000000928820723c */ /* 0x000fe20000001820 */
[----:B------:R-:W2:Y:S07]  /*3ea0*/  LDSM.16.M88.4 R136, [R180+0xa080] ;  /* 0x00a08000b488783b */ /* 0x000eae0000000200 */
[-C--:B----4-:R-:W-:Y:S08]  /*3eb0*/  HMMA.16816.F32 R4, R152, R156.reuse, R4 ;  /* 0x0000009c9804723c */ /* 0x090ff00000001804 */
[C---:B------:R-:W-:Y:S07]  /*3ec0*/  HMMA.16816.F32 R8, R164.reuse, R156, R8 ;  /* 0x0000009ca408723c */ /* 0x040fee0000001808 */
[----:B------:R-:W-:Y:S01]  /*3ed0*/  IADD3 R157, -R209, R144, RZ ;  /* 0x00000090d19d7210 */ /* 0x000fe20007ffe1ff */
[-C--:B------:R-:W-:Y:S04]  /*3ee0*/  HMMA.16816.F32 R12, R164, R158.reuse, R12 ;  /* 0x0000009ea40c723c */ /* 0x080fe8000000180c */
[----:B------:R-:W-:Y:S02]  /*3ef0*/  IADD3 R163, R157, 0x8, RZ ;  /* 0x000000089da37810 */ /* 0x000fe40007ffe0ff */
[----:B------:R-:W-:Y:S02]  /*3f00*/  IMNMX R161, R212, R157, PT ;  /* 0x0000009dd4a17217 */ /* 0x000fe40003800200 */
[C---:B------:R-:W-:Y:S04]  /*3f10*/  HMMA.16816.F32 R16, R152.reuse, R158, R16 ;  /* 0x0000009e9810723c */ /* 0x040fe80000001810 */
[C---:B------:R-:W-:Y:S04]  /*3f20*/  ISETP.GT.AND P0, PT, R161.reuse, RZ, PT ;  /* 0x000000ffa100720c */ /* 0x040fe80003f04270 */
[-C--:B-----5:R-:W-:Y:S04]  /*3f30*/  HMMA.16816.F32 R20, R152, R148.reuse, R20 ;  /* 0x000000949814723c */ /* 0x0a0fe80000001814 */
[C---:B------:R-:W-:Y:S01]  /*3f40*/  FSEL R144, R216.reuse, -INF , P0 ;  /* 0xff800000d8907808 */ /* 0x040fe20000000000 */
[----:B------:R-:W-:Y:S01]  /*3f50*/  FFMA.FTZ R216, -R216, R216, 1 ;  /* 0x3f800000d8d87423 */ /* 0x000fe200000101d8 */
[----:B------:R-:W-:Y:S02]  /*3f60*/  ISETP.GT.AND P0, PT, R161, 0x1, PT ;  /* 0x00000001a100780c */ /* 0x000fe40003f04270 */
[C---:B------:R-:W-:Y:S04]  /*3f70*/  HMMA.16816.F32 R24, R164.reuse, R148, R24 ;  /* 0x00000094a418723c */ /* 0x040fe80000001818 */
[--C-:B-1----:R-:W-:Y:S02]  /*3f80*/  FFMA.FTZ R3, R144, c[0x0][0x29c], -R249.reuse ;  /* 0x0000a70090037a23 */ /* 0x102fe400000108f9 */
[----:B------:R-:W1:Y:S01]  /*3f90*/  LDSM.16.M88.4 R144, [R180+0xb080] ;  /* 0x00b08000b490783b */ /* 0x000e620000000200 */
[----:B------:R-:W-:Y:S01]  /*3fa0*/  FSEL R148, R217, -INF , P0 ;  /* 0xff800000d9947808 */ /* 0x000fe20000000000 */
[-C--:B------:R-:W-:Y:S02]  /*3fb0*/  HMMA.16816.F32 R28, R164, R150.reuse, R28 ;  /* 0x00000096a41c723c */ /* 0x080fe4000000181c */
[----:B------:R-:W3:Y:S01]  /*3fc0*/  MUFU.EX2 R3, R3 ;  /* 0x0000000300037308 */ /* 0x000ee20000000800 */
[----:B------:R-:W-:Y:S01]  /*3fd0*/  ISETP.GT.AND P0, PT, R161, 0x20, PT ;  /* 0x00000020a100780c */ /* 0x000fe20003f04270 */
[--C-:B------:R-:W-:Y:S02]  /*3fe0*/  FFMA.FTZ R156, R148, c[0x0][0x29c], -R249.reuse ;  /* 0x0000a700949c7a23 */ /* 0x100fe400000108f9 */
[----:B------:R-:W-:Y:S01]  /*3ff0*/  FFMA.FTZ R217, -R217, R217, 1 ;  /* 0x3f800000d9d97423 */ /* 0x000fe200000101d9 */
[----:B------:R-:W-:Y:S01]  /*4000*/  FSEL R148, R225, -INF , P0 ;  /* 0xff800000e1947808 */ /* 0x000fe20000000000 */
[----:B------:R-:W-:Y:S04]  /*4010*/  HMMA.16816.F32 R32, R152, R150, R32 ;  /* 0x000000969820723c */ /* 0x000fe80000001820 */
[C---:B------:R-:W-:Y:S01]  /*4020*/  ISETP.GT.AND P0, PT, R161.reuse, 0x21, PT ;  /* 0x00000021a100780c */ /* 0x040fe20003f04270 */
[--C-:B------:R-:W-:Y:S01]  /*4030*/  FFMA.FTZ R158, R148, c[0x0][0x29c], -R249.reuse ;  /* 0x0000a700949e7a23 */ /* 0x100fe200000108f9 */
[----:B------:R-:W4:Y:S02]  /*4040*/  MUFU.EX2 R156, R156 ;  /* 0x0000009c009c7308 */ /* 0x000f240000000800 */
[-C--:B--2---:R-:W-:Y:S05]  /*4050*/  HMMA.16816.F32 R4, R132, R136.reuse, R4 ;  /* 0x000000888404723c */ /* 0x084fea0000001804 */
[----:B------:R-:W-:Y:S02]  /*4060*/  FSEL R148, R226, -INF , P0 ;  /* 0xff800000e2947808 */ /* 0x000fe40000000000 */
[----:B------:R-:W-:Y:S01]  /*4070*/  ISETP.GT.AND P0, PT, R161, 0x40, PT ;  /* 0x00000040a100780c */ /* 0x000fe20003f04270 */
[C---:B------:R-:W-:Y:S01]  /*4080*/  HMMA.16816.F32 R8, R140.reuse, R136, R8 ;  /* 0x000000888c08723c */ /* 0x040fe20000001808 */
[----:B------:R-:W-:Y:S03]  /*4090*/  MUFU.EX2 R158, R158 ;  /* 0x0000009e009e7308 */ /* 0x000fe60000000800 */
[--C-:B------:R-:W-:Y:S01]  /*40a0*/  FFMA.FTZ R159, R148, c[0x0][0x29c], -R249.reuse ;  /* 0x0000a700949f7a23 */ /* 0x100fe200000108f9 */
[----:B------:R-:W-:Y:S01]  /*40b0*/  FSEL R152, R229, -INF , P0 ;  /* 0xff800000e5987808 */ /* 0x000fe20000000000 */
[----:B------:R-:W-:Y:S01]  /*40c0*/  LDSM.16.M88.4 R148, [R172+0xa080] ;  /* 0x00a08000ac94783b */ /* 0x000fe20000000200 */
[C---:B------:R-:W-:Y:S01]  /*40d0*/  ISETP.GT.AND P0, PT, R161.reuse, 0x41, PT ;  /* 0x00000041a100780c */ /* 0x040fe20003f04270 */
[-C--:B------:R-:W-:Y:S03]  /*40e0*/  HMMA.16816.F32 R12, R140, R138.reuse, R12 ;  /* 0x0000008a8c0c723c */ /* 0x080fe6000000180c */
[----:B------:R-:W-:Y:S01]  /*40f0*/  MUFU.EX2 R159, R159 ;  /* 0x0000009f009f7308 */ /* 0x000fe20000000800 */
[--C-:B------:R-:W-:Y:S01]  /*4100*/  FFMA.FTZ R160, R152, c[0x0][0x29c], -R249.reuse ;  /* 0x0000a70098a07a23 */ /* 0x100fe200000108f9 */
[----:B------:R-:W-:Y:S01]  /*4110*/  FSEL R162, R230, -INF , P0 ;  /* 0xff800000e6a27808 */ /* 0x000fe20000000000 */
[----:B------:R-:W-:Y:S01]  /*4120*/  LDSM.16.M88.4 R152, [R2+0x13880] ;  /* 0x013880000298783b */ /* 0x000fe20000000200 */
[----:B------:R-:W-:Y:S01]  /*4130*/  ISETP.GT.AND P0, PT, R161, 0x60, PT ;  /* 0x00000060a100780c */ /* 0x000fe20003f04270 */
[C---:B------:R-:W-:Y:S05]  /*4140*/  HMMA.16816.F32 R16, R132.reuse, R138, R16 ;  /* 0x0000008a8410723c */ /* 0x040fea0000001810 */
[----:B------:R-:W-:Y:S01]  /*4150*/  MUFU.EX2 R160, R160 ;  /* 0x000000a000a07308 */ /* 0x000fe20000000800 */
        /* <DEDUP_REMOVED lines=11> */
[----:B------:R-:W-:Y:S02]  /*4210*/  MUFU.EX2 R145, R145 ;  /* 0x0000009100917308 */ /* 0x000fe40000000800 */
[----:B------:R-:W-:Y:S02]  /*4220*/  FSEL R140, R244, -INF , P0 ;  /* 0xff800000f48c7808 */ /* 0x000fe40000000000 */
[C---:B------:R-:W-:Y:S02]  /*4230*/  ISETP.GT.AND P0, PT, R141.reuse, RZ, PT ;  /* 0x000000ff8d00720c */ /* 0x040fe40003f04270 */
[C---:B------:R-:W-:Y:S01]  /*4240*/  ISETP.GT.AND P6, PT, R141.reuse, 0x21, PT ;  /* 0x000000218d00780c */ /* 0x040fe20003fc4270 */
[----:B------:R-:W-:Y:S01]  /*4250*/  FFMA.FTZ R249, R140, c[0x0][0x29c], -R249 ;  /* 0x0000a7008cf97a23 */ /* 0x000fe200000108f9 */
[----:B------:R-:W-:Y:S02]  /*4260*/  ISETP.GT.AND P1, PT, R141, 0x40, PT ;  /* 0x000000408d00780c */ /* 0x000fe40003f24270 */
[----:B------:R-:W-:Y:S01]  /*4270*/  FSEL R143, R213, -INF , P0 ;  /* 0xff800000d58f7808 */ /* 0x000fe20000000000 */
[----:B------:R-:W-:Y:S01]  /*4280*/  MUFU.EX2 R2, R2 ;  /* 0x0000000200027308 */ /* 0x000fe20000000800 */
        /* <DEDUP_REMOVED lines=8> */
[----:B------:R-:W-:Y:S01]  /*4310*/  MUFU.EX2 R249, R249 ;  /* 0x000000f900f97308 */ /* 0x000fe20000000800 */
[----:B------:R-:W-:Y:S01]  /*4320*/  FSEL R147, R227, -INF , P0 ;  /* 0xff800000e3937808 */ /* 0x000fe20000000000 */
[--C-:B------:R-:W-:Y:S01]  /*4330*/  FFMA.FTZ R144, R143, c[0x0][0x29c], -R248.reuse ;  /* 0x0000a7008f907a23 */ /* 0x100fe200000108f8 */
[----:B------:R-:W-:Y:S02]  /*4340*/  ISETP.GT.AND P0, PT, R141, 0x41, PT ;  /* 0x000000418d00780c */ /* 0x000fe40003f04270 */
[C---:B------:R-:W-:Y:S04]  /*4350*/  HMMA.16816.F32 R16, R136.reuse, R150, R16 ;  /* 0x000000968810723c */ /* 0x040fe80000001810 */
[----:B------:R-:W-:Y:S01]  /*4360*/  FSEL R163, R231, -INF , P1 ;  /* 0xff800000e7a37808 */ /* 0x000fe20000800000 */
[----:B------:R5:W-:Y:S01]  /*4370*/  MUFU.EX2 R143, R144 ;  /* 0x00000090008f7308 */ /* 0x000be20000000800 */
[----:B------:R-:W-:Y:S01]  /*4380*/  ISETP.GT.AND P1, PT, R141, 0x61, PT ;  /* 0x000000618d00780c */ /* 0x000fe20003f24270 */
[----:B------:R-:W-:Y:S01]  /*4390*/  FFMA.FTZ R231, -R231, R231, 1 ;  /* 0x3f800000e7e77423 */ /* 0x000fe200000101e7 */
[-C--:B-1----:R-:W-:Y:S04]  /*43a0*/  HMMA.16816.F32 R20, R136, R132.reuse, R20 ;  /* 0x000000848814723c */ /* 0x082fe80000001814 */
[--C-:B--2---:R-:W-:Y:S01]  /*43b0*/  FFMA.FTZ R142, R147, c[0x0][0x29c], -R248.reuse ;  /* 0x0000a700938e7a23 */ /* 0x104fe200000108f8 */
[----:B------:R-:W-:Y:S02]  /*43c0*/  FSEL R147, R228, -INF , P6 ;  /* 0xff800000e4937808 */ /* 0x000fe40003000000 */
        /* <DEDUP_REMOVED lines=13> */
[----:B------:R-:W2:Y:S03]  /*44a0*/  LDS R138, [R240+0x182a0] ;  /* 0x0182a000f08a7984 */ /* 0x000ea60000000800 */
[----:B------:R-:W-:Y:S01]  /*44b0*/  ISETP.GT.AND P0, PT, R149, RZ, PT ;  /* 0x000000ff9500720c */ /* 0x000fe20003f04270 */
[--C-:B-----5:R-:W-:Y:S01]  /*44c0*/  FFMA.FTZ R144, R163, c[0x0][0x29c], -R248.reuse ;  /* 0x0000a700a3907a23 */ /* 0x120fe200000108f8 */
[----:B------:R-:W-:Y:S01]  /*44d0*/  ISETP.GT.AND P6, PT, R149, 0x1, PT ;  /* 0x000000019500780c */ /* 0x000fe20003fc4270 */
[--C-:B------:R-:W-:Y:S01]  /*44e0*/  FFMA.FTZ R167, R167, c[0x0][0x29c], -R248.reuse ;  /* 0x0000a700a7a77a23 */ /* 0x100fe200000108f8 */
[----:B------:R-:W-:Y:S02]  /*44f0*/  FSEL R151, R247, -INF , P1 ;  /* 0xff800000f7977808 */ /* 0x000fe40000800000 */
        /* <DEDUP_REMOVED lines=9> */
[----:B------:R-:W-:Y:S01]  /*4590*/  FFMA.FTZ R150, R150, c[0x0][0x29c], -R245 ;  /* 0x0000a70096967a23 */ /* 0x000fe200000108f5 */
[C---:B------:R-:W-:Y:S01]  /*45a0*/  ISETP.GT.AND P1, PT, R149.reuse, 0x41, PT ;  /* 0x000000419500780c */ /* 0x040fe20003f24270 */
[----:B------:R-:W5:Y:S01]  /*45b0*/  MUFU.EX2 R167, R167 ;  /* 0x000000a700a77308 */ /* 0x000f620000000800 */
[----:B------:R-:W-:Y:S01]  /*45c0*/  FSEL R146, R222, -INF , P0 ;  /* 0xff800000de927808 */ /* 0x000fe20000000000 */
[--C-:B-1----:R-:W-:Y:S01]  /*45d0*/  FADD.FTZ R154, R4, -R141.reuse ;  /* 0x8000008d049a7221 */ /* 0x102fe20000010000 */
[----:B------:R-:W-:Y:S01]  /*45e0*/  ISETP.GT.AND P0, PT, R149, 0x60, PT ;  /* 0x000000609500780c */ /* 0x000fe20003f04270 */
[----:B------:R-:W-:Y:S01]  /*45f0*/  FADD.FTZ R155, R5, -R141 ;  /* 0x8000008d059b7221 */ /* 0x000fe20000010000 */
[----:B------:R-:W-:Y:S01]  /*4600*/  FSEL R164, R233, -INF , P6 ;  /* 0xff800000e9a47808 */ /* 0x000fe20003000000 */
[----:B---3--:R-:W-:Y:S01]  /*4610*/  FMUL.FTZ R153, R3, R154 ;  /* 0x0000009a03997220 */ /* 0x008fe20000410000 */
[----:B------:R-:W-:Y:S01]  /*4620*/  ISETP.GT.AND P6, PT, R149, 0x61, PT ;  /* 0x000000619500780c */ /* 0x000fe20003fc4270 */
[----:B----4-:R-:W-:Y:S01]  /*4630*/  FMUL.FTZ R154, R156, R155 ;  /* 0x0000009b9c9a7220 */ /* 0x010fe20000410000 */
[----:B------:R-:W-:Y:S01]  /*4640*/  IADD3 R157, R157, 0x28, RZ ;  /* 0x000000289d9d7810 */ /* 0x000fe20007ffe0ff */
[----:B------:R1:W-:Y:S01]  /*4650*/  MUFU.EX2 R149, R161 ;  /* 0x000000a100957308 */ /* 0x0003e20000000800 */
[----:B------:R-:W-:Y:S01]  /*4660*/  FSEL R250, R234, -INF , P1 ;  /* 0xff800000eafa7808 */ /* 0x000fe20000800000 */
[--C-:B------:R-:W-:Y:S01]  /*4670*/  FFMA.FTZ R146, R146, c[0x0][0x29c], -R245.reuse ;  /* 0x0000a70092927a23 */ /* 0x100fe200000108f5 */
[----:B------:R-:W-:Y:S01]  /*4680*/  IMNMX R166, R212, R157, PT ;  /* 0x0000009dd4a67217 */ /* 0x000fe20003800200 */
[----:B------:R-:W-:Y:S01]  /*4690*/  FMUL.FTZ R153, R153, R216 ;  /* 0x000000d899997220 */ /* 0x000fe20000410000 */
[----:B------:R-:W-:Y:S01]  /*46a0*/  FSEL R170, R237, -INF , P0 ;  /* 0xff800000edaa7808 */ /* 0x000fe20000000000 */
[----:B------:R-:W-:Y:S01]  /*46b0*/  FMUL.FTZ R154, R154, R217 ;  /* 0x000000d99a9a7220 */ /* 0x000fe20000410000 */
[----:B------:R-:W-:Y:S01]  /*46c0*/  ISETP.GT.AND P0, PT, R166, 0x1, PT ;  /* 0x00000001a600780c */ /* 0x000fe20003f04270 */
[--C-:B------:R-:W-:Y:S01]  /*46d0*/  FFMA.FTZ R148, R148, c[0x0][0x29c], -R245.reuse ;  /* 0x0000a70094947a23 */ /* 0x100fe200000108f5 */
[----:B------:R-:W-:Y:S01]  /*46e0*/  ISETP.GT.AND P1, PT, R166, RZ, PT ;  /* 0x000000ffa600720c */ /* 0x000fe20003f24270 */
[----:B------:R3:W-:Y:S01]  /*46f0*/  MUFU.EX2 R171, R150 ;  /* 0x0000009600ab7308 */ /* 0x0007e20000000800 */
[----:B------:R-:W-:Y:S01]  /*4700*/  FSEL R163, R220, -INF , P0 ;  /* 0xff800000dca37808 */ /* 0x000fe20000000000 */
[--C-:B------:R-:W-:Y:S01]  /*4710*/  FFMA.FTZ R164, R164, c[0x0][0x29c], -R245.reuse ;  /* 0x0000a700a4a47a23 */ /* 0x100fe200000108f5 */
[----:B------:R-:W-:Y:S01]  /*4720*/  FSEL R168, R238, -INF , P6 ;  /* 0xff800000eea87808 */ /* 0x000fe20003000000 */
[--C-:B------:R-:W-:Y:S01]  /*4730*/  FFMA.FTZ R250, R250, c[0x0][0x29c], -R245.reuse ;  /* 0x0000a700fafa7a23 */ /* 0x100fe200000108f5 */
[----:B------:R-:W-:Y:S01]  /*4740*/  ISETP.GT.AND P6, PT, R166, 0x20, PT ;  /* 0x00000020a600780c */ /* 0x000fe20003fc4270 */
[----:B------:R-:W-:Y:S01]  /*4750*/  FFMA.FTZ R163, R163, c[0x0][0x29c], -R242 ;  /* 0x0000a700a3a37a23 */ /* 0x000fe200000108f2 */
[----:B------:R-:W-:Y:S01]  /*4760*/  FSEL R165, R219, -INF , P1 ;  /* 0xff800000dba57808 */ /* 0x000fe20000800000 */
[----:B--2---:R-:W-:Y:S01]  /*4770*/  FADD.FTZ R34, R34, -R138 ;  /* 0x8000008a22227221 */ /* 0x004fe20000010000 */
[C---:B------:R-:W-:Y:S01]  /*4780*/  ISETP.GT.AND P1, PT, R166.reuse, 0x21, PT ;  /* 0x00000021a600780c */ /* 0x040fe20003f24270 */
[----:B------:R-:W-:Y:S01]  /*4790*/  MUFU.EX2 R148, R148 ;  /* 0x0000009400947308 */ /* 0x000fe20000000800 */
[----:B------:R-:W-:Y:S01]  /*47a0*/  ISETP.GT.AND P0, PT, R166, 0x40, PT ;  /* 0x00000040a600780c */ /* 0x000fe20003f04270 */
[--C-:B------:R-:W-:Y:S01]  /*47b0*/  FFMA.FTZ R165, R165, c[0x0][0x29c], -R242.reuse ;  /* 0x0000a700a5a57a23 */ /* 0x100fe200000108f2 */
[----:B------:R-:W-:Y:S01]  /*47c0*/  FSEL R157, R224, -INF , P1 ;  /* 0xff800000e09d7808 */ /* 0x000fe20000800000 */
[----:B-----5:R-:W-:Y:S01]  /*47d0*/  FMUL.FTZ R34, R167, R34 ;  /* 0x00000022a7227220 */ /* 0x020fe20000410000 */
[----:B-1----:R-:W-:Y:S01]  /*47e0*/  FSEL R161, R223, -INF , P6 ;  /* 0xff800000dfa17808 */ /* 0x002fe20003000000 */
[----:B------:R-:W-:Y:S01]  /*47f0*/  FFMA.FTZ R170, R170, c[0x0][0x29c], -R245 ;  /* 0x0000a700aaaa7a23 */ /* 0x000fe200000108f5 */
[----:B------:R-:W-:Y:S01]  /*4800*/  FSEL R151, R235, -INF , P0 ;  /* 0xff800000eb977808 */ /* 0x000fe20000000000 */
        /* <DEDUP_REMOVED lines=15> */
[----:B------:R-:W-:Y:S01]  /*4900*/  F2FP.PACK_AB R3, R159, R158 ;  /* 0x0000009e9f03723e */ /* 0x000fe200000000ff */
[----:B------:R-:W-:Y:S01]  /*4910*/  FFMA.FTZ R242, R139, c[0x0][0x29c], -R242 ;  /* 0x0000a7008bf27a23 */ /* 0x000fe200000108f2 */
[----:B------:R-:W-:Y:S01]  /*4920*/  F2FP.PACK_AB R154, R154, R153 ;  /* 0x000000999a9a723e */ /* 0x000fe200000000ff */
[--C-:B------:R-:W-:Y:S01]  /*4930*/  FADD.FTZ R139, R16, -R141.reuse ;  /* 0x8000008d108b7221 */ /* 0x100fe20000010000 */
[----:B------:R-:W-:Y:S01]  /*4940*/  MUFU.EX2 R152, R152 ;  /* 0x0000009800987308 */ /* 0x000fe20000000800 */
[--C-:B------:R-:W-:Y:S01]  /*4950*/  FADD.FTZ R16, R17, -R141.reuse ;  /* 0x8000008d11107221 */ /* 0x100fe20000010000 */
[----:B------:R-:W-:Y:S01]  /*4960*/  PLOP3.LUT P0, PT, PT, PT, UP0, 0x80, 0x0 ;  /* 0x000000000000781c */ /* 0x000fe20003f0f008 */
[--C-:B------:R-:W-:Y:S02]  /*4970*/  FADD.FTZ R153, R20, -R141.reuse ;  /* 0x8000008d14997221 */ /* 0x100fe40000010000 */
[----:B------:R-:W-:Y:S02]  /*4980*/  FMUL.FTZ R16, R159, R16 ;  /* 0x000000109f107220 */ /* 0x000fe40000410000 */
[--C-:B------:R-:W-:Y:S02]  /*4990*/  FADD.FTZ R159, R6, -R138.reuse ;  /* 0x8000008a069f7221 */ /* 0x100fe40000010000 */
[----:B------:R-:W-:Y:S01]  /*49a0*/  FMUL.FTZ R153, R160, R153 ;  /* 0x00000099a0997220 */ /* 0x000fe20000410000 */
[----:B------:R1:W-:Y:S01]  /*49b0*/  MUFU.EX2 R17, R146 ;  /* 0x0000009200117308 */ /* 0x0003e20000000800 */
[----:B------:R-:W-:Y:S01]  /*49c0*/  FMUL.FTZ R159, R140, R159 ;  /* 0x0000009f8c9f7220 */ /* 0x000fe20000410000 */
[----:B------:R-:W-:Y:S01]  /*49d0*/  F2FP.PACK_AB R140, R143, R140 ;  /* 0x0000008c8f8c723e */ /* 0x000fe200000000ff */
[----:B------:R-:W-:Y:S01]  /*49e0*/  FMUL.FTZ R21, R16, R21 ;  /* 0x0000001510157220 */ /* 0x000fe20000410000 */
[----:B------:R-:W-:Y:S01]  /*49f0*/  F2FP.PACK_AB R160, R145, R160 ;  /* 0x000000a091a0723e */ /* 0x000fe200000000ff */
[----:B------:R-:W-:Y:S02]  /*4a00*/  FMUL.FTZ R139, R158, R139 ;  /* 0x0000008b9e8b7220 */ /* 0x000fe40000410000 */
[----:B------:R-:W-:Y:S02]  /*4a10*/  FFMA.FTZ R20, -R225, R225, 1 ;  /* 0x3f800000e1147423 */ /* 0x000fe400000101e1 */
[----:B------:R-:W-:Y:S01]  /*4a20*/  FFMA.FTZ R16, -R229, R229, 1 ;  /* 0x3f800000e5107423 */ /* 0x000fe200000101e5 */
[----:B------:R-:W-:Y:S01]  /*4a30*/  MUFU.EX2 R164, R164 ;  /* 0x000000a400a47308 */ /* 0x000fe20000000800 */
[--C-:B------:R-:W-:Y:S02]  /*4a40*/  FADD.FTZ R145, R32, -R141.reuse ;  /* 0x8000008d20917221 */ /* 0x100fe40000010000 */
[----:B------:R-:W-:Y:S01]  /*4a50*/  FADD.FTZ R32, R33, -R141 ;  /* 0x8000008d21207221 */ /* 0x000fe20000010000 */
[----:B------:R-:W-:Y:S01]  /*4a60*/  F2FP.PACK_AB R33, R249, R2 ;  /* 0x00000002f921723e */ /* 0x000fe200000000ff */
[----:B------:R-:W-:Y:S02]  /*4a70*/  FMUL.FTZ R20, R139, R20 ;  /* 0x000000148b147220 */ /* 0x000fe40000410000 */
[----:B------:R-:W-:Y:S02]  /*4a80*/  FFMA.FTZ R139, -R230, R230, 1 ;  /* 0x3f800000e68b7423 */ /* 0x000fe400000101e6 */
[----:B------:R-:W-:Y:S01]  /*4a90*/  FMUL.FTZ R16, R153, R16 ;  /* 0x0000001099107220 */ /* 0x000fe20000410000 */
[----:B------:R-:W-:Y:S01]  /*4aa0*/  F2FP.PACK_AB R21, R21, R20 ;  /* 0x000000141515723e */ /* 0x000fe200000000ff */
[----:B------:R-:W-:Y:S01]  /*4ab0*/  FMUL.FTZ R145, R2, R145 ;  /* 0x0000009102917220 */ /* 0x000fe20000410000 */
[----:B------:R-:W-:Y:S01]  /*4ac0*/  MUFU.EX2 R141, R250 ;  /* 0x000000fa008d7308 */ /* 0x000fe20000000800 */
[----:B------:R-:W-:Y:S02]  /*4ad0*/  FMUL.FTZ R32, R249, R32 ;  /* 0x00000020f9207220 */ /* 0x000fe40000410000 */
[--C-:B-1----:R-:W-:Y:S02]  /*4ae0*/  FADD.FTZ R146, R7, -R138.reuse ;  /* 0x8000008a07927221 */ /* 0x102fe40000010000 */
[----:B------:R-:W-:Y:S02]  /*4af0*/  FFMA.FTZ R2, -R243, R243, 1 ;  /* 0x3f800000f3027423 */ /* 0x000fe400000101f3 */
[----:B------:R-:W-:Y:S02]  /*4b00*/  FMUL.FTZ R146, R143, R146 ;  /* 0x000000928f927220 */ /* 0x000fe40000410000 */
[----:B------:R-:W1:Y:S01]  /*4b10*/  LDS R143, [R240+0x18300] ;  /* 0x01830000f08f7984 */ /* 0x000e620000000800 */
[----:B------:R-:W-:Y:S01]  /*4b20*/  FFMA.FTZ R153, -R244, R244, 1 ;  /* 0x3f800000f4997423 */ /* 0x000fe200000101f4 */
[----:B------:R-:W2:Y:S01]  /*4b30*/  MUFU.EX2 R248, R248 ;  /* 0x000000f800f87308 */ /* 0x000ea20000000800 */
[----:B------:R-:W-:Y:S01]  /*4b40*/  FMUL.FTZ R139, R150, R139 ;  /* 0x0000008b968b7220 */ /* 0x000fe20000410000 */
[----:B------:R-:W3:Y:S01]  /*4b50*/  LDS R240, [R240+0x18320] ;  /* 0x01832000f0f07984 */ /* 0x000ee20000000800 */
[----:B------:R-:W-:Y:S02]  /*4b60*/  FMUL.FTZ R2, R145, R2 ;  /* 0x0000000291027220 */ /* 0x000fe40000410000 */
[----:B------:R-:W-:Y:S01]  /*4b70*/  FMUL.FTZ R153, R32, R153 ;  /* 0x0000009920997220 */ /* 0x000fe20000410000 */
[----:B------:R-:W-:Y:S01]  /*4b80*/  F2FP.PACK_AB R16, R139, R16 ;  /* 0x000000108b10723e */ /* 0x000fe200000000ff */
[----:B------:R-:W-:Y:S01]  /*4b90*/  FFMA.FTZ R145, -R214, R214, 1 ;  /* 0x3f800000d6917423 */ /* 0x000fe200000101d6 */
[----:B------:R-:W-:Y:S01]  /*4ba0*/  STS [R205+0x18480], R156 ;  /* 0x0184809ccd007388 */ /* 0x000fe20000000800 */
[--C-:B------:R-:W-:Y:S01]  /*4bb0*/  FADD.FTZ R139, R18, -R138.reuse ;  /* 0x8000008a128b7221 */ /* 0x100fe20000010000 */
[----:B------:R-:W-:Y:S01]  /*4bc0*/  F2FP.PACK_AB R153, R153, R2 ;  /* 0x000000029999723e */ /* 0x000fe200000000ff */
[--C-:B------:R-:W-:Y:S01]  /*4bd0*/  FADD.FTZ R2, R19, -R138.reuse ;  /* 0x8000008a13027221 */ /* 0x100fe20000010000 */
[----:B------:R-:W-:Y:S01]  /*4be0*/  MUFU.EX2 R165, R165 ;  /* 0x000000a500a57308 */ /* 0x000fe20000000800 */
[----:B------:R-:W-:Y:S01]  /*4bf0*/  FFMA.FTZ R32, -R213, R213, 1 ;  /* 0x3f800000d5207423 */ /* 0x000fe200000101d5 */
[----:B------:R-:W-:Y:S01]  /*4c00*/  STS [R205+0x18880], R140 ;  /* 0x0188808ccd007388 */ /* 0x000fe20000000800 */
[----:B------:R-:W-:Y:S01]  /*4c10*/  FMUL.FTZ R145, R146, R145 ;  /* 0x0000009192917220 */ /* 0x000fe20000410000 */
[C---:B------:R-:W-:Y:S01]  /*4c20*/  F2FP.PACK_AB R19, R147.reuse, R142 ;  /* 0x0000008e9313723e */ /* 0x040fe200000000ff */
[----:B------:R-:W-:Y:S01]  /*4c30*/  FMUL.FTZ R139, R142, R139 ;  /* 0x0000008b8e8b7220 */ /* 0x000fe20000410000 */
[----:B------:R4:W-:Y:S01]  /*4c40*/  STS [R208], R3 ;  /* 0x00000003d0007388 */ /* 0x0009e20000000800 */
[----:B------:R-:W-:Y:S02]  /*4c50*/  FMUL.FTZ R2, R147, R2 ;  /* 0x0000000293027220 */ /* 0x000fe40000410000 */
[----:B------:R-:W-:Y:S01]  /*4c60*/  FMUL.FTZ R32, R159, R32 ;  /* 0x000000209f207220 */ /* 0x000fe20000410000 */
[----:B------:R-:W-:Y:S01]  /*4c70*/  MUFU.EX2 R161, R161 ;  /* 0x000000a100a17308 */ /* 0x000fe20000000800 */
[--C-:B------:R-:W-:Y:S01]  /*4c80*/  FADD.FTZ R18, R23, -R138.reuse ;  /* 0x8000008a17127221 */ /* 0x100fe20000010000 */
[----:B------:R-:W-:Y:S01]  /*4c90*/  STS [R208+0x400], R19 ;  /* 0x00040013d0007388 */ /* 0x000fe20000000800 */
[----:B------:R-:W-:Y:S01]  /*4ca0*/  FFMA.FTZ R20, -R227, R227, 1 ;  /* 0x3f800000e3147423 */ /* 0x000fe200000101e3 */
[----:B------:R-:W-:Y:S01]  /*4cb0*/  F2FP.PACK_AB R32, R145, R32 ;  /* 0x000000209120723e */ /* 0x000fe200000000ff */
[----:B------:R-:W-:Y:S01]  /*4cc0*/  FFMA.FTZ R23, -R228, R228, 1 ;  /* 0x3f800000e4177423 */ /* 0x000fe200000101e4 */
[----:B--2---:R-:W-:Y:S01]  /*4cd0*/  F2FP.PACK_AB R167, R248, R167 ;  /* 0x000000a7f8a7723e */ /* 0x004fe200000000ff */
[----:B------:R-:W-:Y:S02]  /*4ce0*/  FMUL.FTZ R20, R139, R20 ;  /* 0x000000148b147220 */ /* 0x000fe40000410000 */
[----:B------:R-:W-:Y:S01]  /*4cf0*/  FMUL.FTZ R23, R2, R23 ;  /* 0x0000001702177220 */ /* 0x000fe20000410000 */
[----:B------:R-:W-:Y:S01]  /*4d00*/  MUFU.EX2 R151, R151 ;  /* 0x0000009700977308 */ /* 0x000fe20000000800 */
[--C-:B------:R-:W-:Y:S02]  /*4d10*/  FADD.FTZ R145, R22, -R138.reuse ;  /* 0x8000008a16917221 */ /* 0x100fe40000010000 */
[----:B------:R-:W-:Y:S01]  /*4d20*/  FMUL.FTZ R18, R149, R18 ;  /* 0x0000001295127220 */ /* 0x000fe20000410000 */
[----:B------:R-:W-:Y:S01]  /*4d30*/  F2FP.PACK_AB R23, R23, R20 ;  /* 0x000000141717723e */ /* 0x000fe200000000ff */
[----:B------:R-:W-:Y:S01]  /*4d40*/  FMUL.FTZ R22, R144, R145 ;  /* 0x0000009190167220 */ /* 0x000fe20000410000 */
[----:B------:R-:W-:Y:S01]  /*4d50*/  F2FP.PACK_AB R144, R149, R144 ;  /* 0x000000909590723e */ /* 0x000fe200000000ff */
[----:B------:R-:W-:Y:S02]  /*4d60*/  FFMA.FTZ R139, -R232, R232, 1 ;  /* 0x3f800000e88b7423 */ /* 0x000fe400000101e8 */
[----:B------:R-:W-:Y:S01]  /*4d70*/  FFMA.FTZ R145, -R246, R246, 1 ;  /* 0x3f800000f6917423 */ /* 0x000fe200000101f6 */
[----:B------:R-:W2:Y:S01]  /*4d80*/  MUFU.EX2 R2, R163 ;  /* 0x000000a300027308 */ /* 0x000ea20000000800 */
[----:B------:R-:W-:Y:S02]  /*4d90*/  FMUL.FTZ R139, R18, R139 ;  /* 0x0000008b128b7220 */ /* 0x000fe40000410000 */
[----:B------:R-:W-:Y:S02]  /*4da0*/  FMUL.FTZ R34, R34, R145 ;  /* 0x0000009122227220 */ /* 0x000fe40000410000 */
[--C-:B-1----:R-:W-:Y:S02]  /*4db0*/  FADD.FTZ R145, R8, -R143.reuse ;  /* 0x8000008f08917221 */ /* 0x102fe40000010000 */
[--C-:B------:R-:W-:Y:S01]  /*4dc0*/  FADD.FTZ R18, R13, -R143.reuse ;  /* 0x8000008f0d127221 */ /* 0x100fe20000010000 */
[----:B------:R-:W-:Y:S01]  /*4dd0*/  F2FP.PACK_AB R13, R17, R148 ;  /* 0x00000094110d723e */ /* 0x000fe200000000ff */
[----:B------:R-:W-:Y:S01]  /*4de0*/  FADD.FTZ R8, R9, -R143 ;  /* 0x8000008f09087221 */ /* 0x000fe20000010000 */
[----:B------:R-:W1:Y:S01]  /*4df0*/  MUFU.EX2 R20, R157 ;  /* 0x0000009d00147308 */ /* 0x000e620000000800 */
[----:B------:R-:W-:Y:S02]  /*4e00*/  FMUL.FTZ R22, R22, R231 ;  /* 0x000000e716167220 */ /* 0x000fe40000410000 */
[----:B------:R-:W-:Y:S02]  /*4e10*/  FMUL.FTZ R8, R171, R8 ;  /* 0x00000008ab087220 */ /* 0x000fe40000410000 */
[----:B------:R-:W-:Y:S01]  /*4e20*/  FMUL.FTZ R18, R17, R18 ;  /* 0x0000001211127220 */ /* 0x000fe20000410000 */
[----:B------:R-:W-:Y:S01]  /*4e30*/  F2FP.PACK_AB R22, R139, R22 ;  /* 0x000000168b16723e */ /* 0x000fe200000000ff */
[----:B------:R-:W-:Y:S02]  /*4e40*/  FFMA.FTZ R17, -R218, R218, 1 ;  /* 0x3f800000da117423 */ /* 0x000fe400000101da */
[----:B------:R-:W-:Y:S01]  /*4e50*/  FFMA.FTZ R139, -R222, R222, 1 ;  /* 0x3f800000de8b7423 */ /* 0x000fe200000101de */
[----:B------:R-:W-:Y:S01]  /*4e60*/  MUFU.EX2 R170, R170 ;  /* 0x000000aa00aa7308 */ /* 0x000fe20000000800 */
[----:B------:R-:W-:Y:S02]  /*4e70*/  FMUL.FTZ R17, R8, R17 ;  /* 0x0000001108117220 */ /* 0x000fe40000410000 */
[----:B------:R-:W-:Y:S02]  /*4e80*/  FFMA.FTZ R245, R168, c[0x0][0x29c], -R245 ;  /* 0x0000a700a8f57a23 */ /* 0x000fe400000108f5 */
[--C-:B------:R-:W-:Y:S02]  /*4e90*/  FADD.FTZ R8, R25, -R143.reuse ;  /* 0x8000008f19087221 */ /* 0x100fe40000010000 */
[--C-:B------:R-:W-:Y:S02]  /*4ea0*/  FADD.FTZ R25, R28, -R143.reuse ;  /* 0x8000008f1c197221 */ /* 0x100fe40000010000 */
[----:B------:R-:W-:Y:S01]  /*4eb0*/  FMUL.FTZ R18, R18, R139 ;  /* 0x0000008b12127220 */ /* 0x000fe20000410000 */
[----:B------:R-:W-:Y:S01]  /*4ec0*/  MUFU.EX2 R28, R169 ;  /* 0x000000a9001c7308 */ /* 0x000fe20000000800 */
[--C-:B------:R-:W-:Y:S02]  /*4ed0*/  FADD.FTZ R139, R24, -R143.reuse ;  /* 0x8000008f188b7221 */ /* 0x100fe40000010000 */
[----:B------:R-:W-:Y:S02]  /*4ee0*/  FADD.FTZ R35, R35, -R138 ;  /* 0x8000008a23237221 */ /* 0x000fe40000010000 */
[----:B------:R-:W-:Y:S01]  /*4ef0*/  FMUL.FTZ R145, R152, R145 ;  /* 0x0000009198917220 */ /* 0x000fe20000410000 */
[----:B------:R-:W-:Y:S01]  /*4f00*/  F2FP.PACK_AB R152, R171, R152 ;  /* 0x00000098ab98723e */ /* 0x000fe200000000ff */
[--C-:B------:R-:W-:Y:S02]  /*4f10*/  FADD.FTZ R9, R12, -R143.reuse ;  /* 0x8000008f0c097221 */ /* 0x100fe40000010000 */
[----:B------:R-:W-:Y:S01]  /*4f20*/  FFMA.FTZ R12, -R215, R215, 1 ;  /* 0x3f800000d70c7423 */ /* 0x000fe200000101d7 */
[----:B------:R-:W5:Y:S01]  /*4f30*/  MUFU.EX2 R245, R245 ;  /* 0x000000f500f57308 */ /* 0x000f620000000800 */
[----:B------:R-:W-:Y:S01]  /*4f40*/  FMUL.FTZ R139, R164, R139 ;  /* 0x0000008ba48b7220 */ /* 0x000fe20000410000 */
[C---:B------:R-:W-:Y:S01]  /*4f50*/  F2FP.PACK_AB R164, R141.reuse, R164 ;  /* 0x000000a48da4723e */ /* 0x040fe200000000ff */
[----:B------:R-:W-:Y:S01]  /*4f60*/  FMUL.FTZ R8, R141, R8 ;  /* 0x000000088d087220 */ /* 0x000fe20000410000 */
[----:B------:R-:W-:Y:S01]  /*4f70*/  STS [R205+0x19480], R152 ;  /* 0x01948098cd007388 */ /* 0x000fe20000000800 */
[----:B------:R-:W-:Y:S02]  /*4f80*/  FFMA.FTZ R141, -R234, R234, 1 ;  /* 0x3f800000ea8d7423 */ /* 0x000fe400000101ea */
[----:B------:R-:W-:Y:S02]  /*4f90*/  FFMA.FTZ R138, -R247, R247, 1 ;  /* 0x3f800000f78a7423 */ /* 0x000fe400000101f7 */
[----:B------:R-:W-:Y:S01]  /*4fa0*/  FMUL.FTZ R35, R248, R35 ;  /* 0x00000023f8237220 */ /* 0x000fe20000410000 */
[----:B------:R-:W-:Y:S01]  /*4fb0*/  MUFU.EX2 R155, R155 ;  /* 0x0000009b009b7308 */ /* 0x000fe20000000800 */
[----:B------:R-:W-:Y:S02]  /*4fc0*/  FMUL.FTZ R12, R145, R12 ;  /* 0x0000000c910c7220 */ /* 0x000fe40000410000 */
[----:B------:R-:W-:Y:S01]  /*4fd0*/  FMUL.FTZ R141, R8, R141 ;  /* 0x0000008d088d7220 */ /* 0x000fe20000410000 */
[----:B--2---:R-:W-:Y:S01]  /*4fe0*/  F2FP.PACK_AB R8, R2, R165 ;  /* 0x000000a50208723e */ /* 0x004fe200000000ff */
[----:B------:R-:W-:Y:S01]  /*4ff0*/  FMUL.FTZ R35, R35, R138 ;  /* 0x0000008a23237220 */ /* 0x000fe20000410000 */
[----:B------:R-:W-:Y:S01]  /*5000*/  F2FP.PACK_AB R12, R17, R12 ;  /* 0x0000000c110c723e */ /* 0x000fe200000000ff */
[----:B------:R-:W-:Y:S01]  /*5010*/  FMUL.FTZ R9, R148, R9 ;  /* 0x0000000994097220 */ /* 0x000fe20000410000 */
[----:B-1----:R-:W-:Y:S01]  /*5020*/  F2FP.PACK_AB R17, R20, R161 ;  /* 0x000000a11411723e */ /* 0x002fe200000000ff */
[----:B------:R-:W-:Y:S01]  /*5030*/  STS [R205+0x19880], R8 ;  /* 0x01988008cd007388 */ /* 0x000fe20000000800 */
[----:B------:R-:W4:Y:S01]  /*5040*/  MUFU.EX2 R242, R242 ;  /* 0x000000f200f27308 */ /* 0x000f220000000800 */
[----:B------:R-:W-:Y:S01]  /*5050*/  F2FP.PACK_AB R35, R35, R34 ;  /* 0x000000222323723e */ /* 0x000fe200000000ff */
[----:B------:R-:W-:Y:S01]  /*5060*/  FFMA.FTZ R34, -R221, R221, 1 ;  /* 0x3f800000dd227423 */ /* 0x000fe200000101dd */
[----:B------:R-:W-:Y:S01]  /*5070*/  STS [R208+0x1000], R13 ;  /* 0x0010000dd0007388 */ /* 0x000fe20000000800 */
[----:B------:R-:W-:Y:S01]  /*5080*/  FADD.FTZ R24, R29, -R143 ;  /* 0x8000008f1d187221 */ /* 0x000fe20000010000 */
[----:B-----5:R-:W-:Y:S01]  /*5090*/  F2FP.PACK_AB R29, R245, R170 ;  /* 0x000000aaf51d723e */ /* 0x020fe200000000ff */
[----:B------:R-:W-:Y:S01]  /*50a0*/  FMUL.FTZ R9, R9, R34 ;  /* 0x0000002209097220 */ /* 0x000fe20000410000 */
[----:B------:R-:W-:Y:S01]  /*50b0*/  STS [R208+0x1400], R17 ;  /* 0x00140011d0007388 */ /* 0x000fe20000000800 */
[--C-:B---3--:R-:W-:Y:S02]  /*50c0*/  FADD.FTZ R11, R11, -R240.reuse ;  /* 0x800000f00b0b7221 */ /* 0x108fe40000010000 */
[--C-:B------:R-:W-:Y:S01]  /*50d0*/  FADD.FTZ R10, R10, -R240.reuse ;  /* 0x800000f00a0a7221 */ /* 0x100fe20000010000 */
[----:B------:R-:W-:Y:S01]  /*50e0*/  STS [R205+0x1a480], R160 ;  /* 0x01a480a0cd007388 */ /* 0x000fe20000000800 */
[----:B------:R-:W-:Y:S01]  /*50f0*/  F2FP.PACK_AB R9, R18, R9 ;  /* 0x000000091209723e */ /* 0x000fe200000000ff */
[----:B------:R-:W-:Y:S01]  /*5100*/  FMUL.FTZ R11, R2, R11 ;  /* 0x0000000b020b7220 */ /* 0x000fe20000410000 */
[----:B------:R-:W-:Y:S01]  /*5110*/  F2FP.PACK_AB R18, R28, R151 ;  /* 0x000000971c12723e */ /* 0x000fe200000000ff */
[----:B------:R-:W-:Y:S01]  /*5120*/  STS [R205+0x1a880], R144 ;  /* 0x01a88090cd007388 */ /* 0x000fe20000000800 */
[--C-:B------:R-:W-:Y:S02]  /*5130*/  FADD.FTZ R15, R15, -R240.reuse ;  /* 0x800000f00f0f7221 */ /* 0x100fe40000010000 */
[----:B------:R-:W-:Y:S01]  /*5140*/  FFMA.FTZ R220, -R220, R220, 1 ;  /* 0x3f800000dcdc7423 */ /* 0x000fe200000101dc */
[----:B------:R-:W-:Y:S01]  /*5150*/  STS [R208+0x2000], R33 ;  /* 0x00200021d0007388 */ /* 0x000fe20000000800 */
[----:B------:R-:W-:Y:S02]  /*5160*/  FMUL.FTZ R10, R165, R10 ;  /* 0x0000000aa50a7220 */ /* 0x000fe40000410000 */
[--C-:B------:R-:W-:Y:S01]  /*5170*/  FADD.FTZ R14, R14, -R240.reuse ;  /* 0x800000f00e0e7221 */ /* 0x100fe20000010000 */
[----:B------:R-:W-:Y:S01]  /*5180*/  STS [R208+0x2400], R167 ;  /* 0x002400a7d0007388 */ /* 0x000fe20000000800 */
[----:B----4-:R-:W-:Y:S01]  /*5190*/  F2FP.PACK_AB R3, R242, R155 ;  /* 0x0000009bf203723e */ /* 0x010fe200000000ff */
[----:B------:R-:W-:Y:S02]  /*51a0*/  FFMA.FTZ R219, -R219, R219, 1 ;  /* 0x3f800000dbdb7423 */ /* 0x000fe400000101db */
        /* <DEDUP_REMOVED lines=8> */
[----:B------:R-:W-:Y:S01]  /*5230*/  FFMA.FTZ R224, -R224, R224, 1 ;  /* 0x3f800000e0e07423 */ /* 0x000fe200000101e0 */
[----:B------:R1:W-:Y:S01]  /*5240*/  STS [R208+0x3400], R3 ;  /* 0x00340003d0007388 */ /* 0x0003e20000000800 */
[----:B------:R-:W-:Y:S01]  /*5250*/  FMUL.FTZ R14, R14, R223 ;  /* 0x000000df0e0e7220 */ /* 0x000fe20000410000 */
[----:B------:R-:W-:Y:S01]  /*5260*/  F2FP.PACK_AB R10, R11, R10 ;  /* 0x0000000a0b0a723e */ /* 0x000fe200000000ff */
[----:B------:R-:W-:Y:S01]  /*5270*/  FMUL.FTZ R15, R15, R224 ;  /* 0x000000e00f0f7220 */ /* 0x000fe20000410000 */
[----:B------:R-:W-:Y:S01]  /*5280*/  BAR.SYNC.DEFER_BLOCKING 0x0 ;  /* 0x0000000000007b1d */ /* 0x000fe20000010000 */
[--C-:B------:R-:W-:Y:S02]  /*5290*/  FADD.FTZ R26, R26, -R240.reuse ;  /* 0x800000f01a1a7221 */ /* 0x100fe40000010000 */
[--C-:B------:R-:W-:Y:S01]  /*52a0*/  FADD.FTZ R27, R27, -R240.reuse ;  /* 0x800000f01b1b7221 */ /* 0x100fe20000010000 */
[----:B------:R-:W-:Y:S01]  /*52b0*/  F2FP.PACK_AB R15, R15, R14 ;  /* 0x0000000e0f0f723e */ /* 0x000fe200000000ff */
[----:B------:R-:W-:Y:S02]  /*52c0*/  FMUL.FTZ R26, R151, R26 ;  /* 0x0000001a971a7220 */ /* 0x000fe40000410000 */
[----:B------:R-:W-:Y:S02]  /*52d0*/  FMUL.FTZ R27, R28, R27 ;  /* 0x0000001b1c1b7220 */ /* 0x000fe40000410000 */
[----:B------:R-:W-:Y:S02]  /*52e0*/  FFMA.FTZ R34, -R233, R233, 1 ;  /* 0x3f800000e9227423 */ /* 0x000fe400000101e9 */
[----:B------:R-:W-:Y:S02]  /*52f0*/  FFMA.FTZ R235, -R235, R235, 1 ;  /* 0x3f800000ebeb7423 */ /* 0x000fe400000101eb */
[----:B------:R-:W-:Y:S02]  /*5300*/  FFMA.FTZ R236, -R236, R236, 1 ;  /* 0x3f800000ecec7423 */ /* 0x000fe400000101ec */
[--C-:B------:R-:W-:Y:S02]  /*5310*/  FADD.FTZ R30, R30, -R240.reuse ;  /* 0x800000f01e1e7221 */ /* 0x100fe40000010000 */
[----:B------:R-:W-:Y:S02]  /*5320*/  FADD.FTZ R31, R31, -R240 ;  /* 0x800000f01f1f7221 */ /* 0x000fe40000010000 */
[----:B------:R-:W-:Y:S02]  /*5330*/  FFMA.FTZ R138, -R237, R237, 1 ;  /* 0x3f800000ed8a7423 */ /* 0x000fe400000101ed */
[----:B------:R-:W-:Y:S01]  /*5340*/  FMUL.FTZ R34, R139, R34 ;  /* 0x000000228b227220 */ /* 0x000fe20000410000 */
[----:B-1----:R-:W-:Y:S01]  /*5350*/  MOV R3, UR5 ;  /* 0x0000000500037c02 */ /* 0x002fe20008000f00 */
[----:B------:R-:W-:Y:S01]  /*5360*/  FMUL.FTZ R26, R26, R235 ;  /* 0x000000eb1a1a7220 */ /* 0x000fe20000410000 */
[----:B------:R-:W-:Y:S01]  /*5370*/  STS [R205+0x1c480], R154 ;  /* 0x01c4809acd007388 */ /* 0x000fe20000000800 */
[----:B------:R-:W-:Y:S01]  /*5380*/  FMUL.FTZ R27, R27, R236 ;  /* 0x000000ec1b1b7220 */ /* 0x000fe20000410000 */
[----:B------:R-:W-:Y:S01]  /*5390*/  F2FP.PACK_AB R34, R141, R34 ;  /* 0x000000228d22723e */ /* 0x000fe200000000ff */
[----:B------:R-:W-:Y:S01]  /*53a0*/  FMUL.FTZ R25, R170, R25 ;  /* 0x00000019aa197220 */ /* 0x000fe20000410000 */
[----:B------:R-:W-:Y:S01]  /*53b0*/  STS [R205+0x1c880], R32 ;  /* 0x01c88020cd007388 */ /* 0x000fe20000000800 */
[----:B------:R-:W-:Y:S02]  /*53c0*/  FMUL.FTZ R24, R245, R24 ;  /* 0x00000018f5187220 */ /* 0x000fe40000410000 */
[----:B------:R-:W-:Y:S01]  /*53d0*/  FFMA.FTZ R143, -R238, R238, 1 ;  /* 0x3f800000ee8f7423 */ /* 0x000fe200000101ee */
[----:B------:R-:W-:Y:S01]  /*53e0*/  STS [R208+0x4000], R21 ;  /* 0x00400015d0007388 */ /* 0x000fe20000000800 */
[----:B------:R-:W-:Y:S02]  /*53f0*/  FMUL.FTZ R30, R155, R30 ;  /* 0x0000001e9b1e7220 */ /* 0x000fe40000410000 */
[----:B------:R-:W-:Y:S01]  /*5400*/  FMUL.FTZ R31, R242, R31 ;  /* 0x0000001ff21f7220 */ /* 0x000fe20000410000 */
[----:B------:R-:W-:Y:S01]  /*5410*/  STS [R208+0x4400], R23 ;  /* 0x00440017d0007388 */ /* 0x000fe20000000800 */
[----:B------:R-:W-:Y:S02]  /*5420*/  FFMA.FTZ R239, -R239, R239, 1 ;  /* 0x3f800000efef7423 */ /* 0x000fe400000101ef */
[----:B------:R-:W-:Y:S01]  /*5430*/  FFMA.FTZ R2, -R241, R241, 1 ;  /* 0x3f800000f1027423 */ /* 0x000fe200000101f1 */
[----:B------:R-:W-:Y:S01]  /*5440*/  STS [R205+0x1d480], R12 ;  /* 0x01d4800ccd007388 */ /* 0x000fe20000000800 */
[----:B------:R-:W-:Y:S02]  /*5450*/  FMUL.FTZ R25, R25, R138 ;  /* 0x0000008a19197220 */ /* 0x000fe40000410000 */
        /* <DEDUP_REMOVED lines=134> */
.L_x_1328:
        /* <DEDUP_REMOVED lines=239> */
.L_x_1324:
[----:B------:R-:W-:Y:S05]  /*6bb0*/  @P1 EXIT ;  /* 0x000000000000194d */ /* 0x000fea0003800000 */
[----:B------:R-:W-:Y:S01]  /*6bc0*/  ISETP.NE.U32.AND P2, PT, RZ, c[0x0][0x360], PT ;  /* 0x0000d800ff007a0c */ /* 0x000fe20003f45070 */
[----:B------:R-:W-:Y:S02]  /*6bd0*/  UMOV UR6, 0x1 ;  /* 0x0000000100067882 */ /* 0x000fe40000000000 */
[----:B------:R-:W-:Y:S01]  /*6be0*/  ULDC.64 UR4, c[0x0][0x338] ;  /* 0x0000ce0000047ab9 */ /* 0x000fe20000000a00 */
[----:B------:R-:W-:-:S13]  /*6bf0*/  ISETP.NE.AND.EX P2, PT, RZ, c[0x0][0x364], PT, P2 ;  /* 0x0000d900ff007a0c */ /* 0x000fda0003f45320 */
[----:B------:R-:W-:-:S04]  /*6c00*/  @P2 IMAD.MOV.U32 R0, RZ, RZ, 0x4 ;  /* 0x00000004ff002424 */ /* 0x000fc800078e00ff */
[----:B------:R-:W-:-:S05]  /*6c10*/  @P2 IMAD.WIDE R6, R193, R0, c[0x0][0x360] ;  /* 0x0000d800c1062625 */ /* 0x000fca00078e0200 */
[----:B------:R2:W4:Y:S01]  /*6c20*/  @P2 LDG.E R0, [R6.64] ;  /* 0x0000000e06002981 */ /* 0x000522000c1e1900 */
[----:B------:R-:W-:Y:S02]  /*6c30*/  UISETP.NE.AND UP0, UPT, UR6, UR4, UPT ;  /* 0x000000040600728c */ /* 0x000fe4000bf05270 */
[----:B------:R-:W-:Y:S01]  /*6c40*/  UIMAD.WIDE.U32 UR6, UR11, UR5, URZ ;  /* 0x000000050b0672a5 */ /* 0x000fe2000f8e003f */
[----:B------:R-:W5:Y:S01]  /*6c50*/  S2R R4, SR_TID.X ;  /* 0x0000000000047919 */ /* 0x000f620000002100 */
[----:B------:R-:W-:-:S07]  /*6c60*/  ULDC UR4, c[0x0][0x340] ;  /* 0x0000d00000047ab9 */ /* 0x000fce0000000800 */
[----:B------:R-:W-:Y:S02]  /*6c70*/  @UP0 UMOV UR5, UR7 ;  /* 0x0000000700050c82 */ /* 0x000fe40008000000 */
[----:B------:R-:W-:-:S03]  /*6c80*/  @UP0 USHF.R.U32.HI UR11, URZ, UR4, UR5 ;  /* 0x000000043f0b0299 */ /* 0x000fc60008011605 */
[----:B------:R-:W-:Y:S02]  /*6c90*/  ULDC.64 UR4, c[0x0][0x328] ;  /* 0x0000ca0000047ab9 */ /* 0x000fe40000000a00 */
[----:B------:R-:W-:-:S04]  /*6ca0*/  USHF.R.S32.HI UR6, URZ, 0x1f, UR11 ;  /* 0x0000001f3f067899 */ /* 0x000fc8000801140b */
[----:B------:R-:W-:Y:S01]  /*6cb0*/  UIMAD UR4, UR6, UR4, URZ ;  /* 0x00000004060472a4 */ /* 0x000fe2000f8e023f */
[----:B--2---:R-:W-:-:S03]  /*6cc0*/  IMAD.U32 R6, RZ, RZ, UR11 ;  /* 0x0000000bff067e24 */ /* 0x004fc6000f8e00ff */
[----:B------:R-:W-:Y:S02]  /*6cd0*/  UIMAD UR7, UR11, UR5, UR4 ;  /* 0x000000050b0772a4 */ /* 0x000fe4000f8e0204 */
[----:B------:R-:W-:-:S04]  /*6ce0*/  UIMAD UR4, UR12, 0x3000, URZ ;  /* 0x000030000c0478a4 */ /* 0x000fc8000f8e023f */
[----:B------:R-:W-:Y:S01]  /*6cf0*/  USHF.R.S32.HI UR8, URZ, 0x1f, UR4 ;  /* 0x0000001f3f087899 */ /* 0x000fe20008011404 */
[----:B------:R-:W-:Y:S01]  /*6d00*/  BAR.SYNC.DEFER_BLOCKING 0x1, 0x100 ;  /* 0x0044000000007b1d */ /* 0x000fe20000010000 */
[----:B---34-:R-:W-:-:S05]  /*6d10*/  @P2 IMAD R3, R193, 0x80, R0 ;  /* 0x00000080c1032824 */ /* 0x018fca00078e0200 */
[----:B------:R-:W-:-:S04]  /*6d20*/  @P2 SHF.R.S32.HI R0, RZ, 0x1f, R3 ;  /* 0x0000001fff002819 */ /* 0x000fc80000011403 */
[----:B------:R-:W-:-:S04]  /*6d30*/  @P2 LEA.HI R0, R0, R3, RZ, 0x7 ;  /* 0x0000000300002211 */ /* 0x000fc800078f38ff */
[----:B------:R-:W-:Y:S02]  /*6d40*/  @P2 SHF.R.S32.HI R2, RZ, 0x7, R0 ;  /* 0x00000007ff022819 */ /* 0x000fe40000011400 */
[----:B-----5:R-:W-:-:S03]  /*6d50*/  SHF.R.S32.HI R0, RZ, 0x1f, R4 ;  /* 0x0000001fff007819 */ /* 0x020fc60000011404 */
[----:B------:R-:W-:-:S05]  /*6d60*/  @P2 IMAD R2, R2, 0x3000, RZ ;  /* 0x0000300002022824 */ /* 0x000fca00078e02ff */
[----:B------:R-:W-:Y:S02]  /*6d70*/  @P2 SHF.R.S32.HI R3, RZ, 0x1f, R2 ;  /* 0x0000001fff032819 */ /* 0x000fe40000011402 */
[----:B------:R-:W-:-:S06]  /*6d80*/  @!P2 CS2R R2, SRZ ;  /* 0x000000000002a805 */ /* 0x000fcc000001ff00 */
[----:B------:R-:W-:Y:S01]  /*6d90*/  IADD3 R4, P1, P0, R2, UR4, R4 ;  /* 0x0000000402047c10 */ /* 0x000fe2000f83e004 */
[----:B------:R-:W-:Y:S01]  /*6da0*/  ULDC.64 UR4, c[0x0][0x300] ;  /* 0x0000c00000047ab9 */ /* 0x000fe20000000a00 */
[----:B------:R-:W-:Y:S01]  /*6db0*/  IMAD.U32 R2, RZ, RZ, UR11 ;  /* 0x0000000bff027e24 */ /* 0x000fe2000f8e00ff */
[----:B------:R-:W-:Y:S01]  /*6dc0*/  UIMAD UR4, UR6, UR4, URZ ;  /* 0x00000004060472a4 */ /* 0x000fe2000f8e023f */
[----:B------:R-:W-:Y:S02]  /*6dd0*/  IADD3.X R5, R3, UR8, R0, P1, P0 ;  /* 0x0000000803057c10 */ /* 0x000fe40008fe0400 */
[----:B------:R-:W-:Y:S01]  /*6de0*/  SHF.R.S32.HI R0, RZ, 0x1f, R193 ;  /* 0x0000001fff007819 */ /* 0x000fe200000114c1 */
[----:B------:R-:W-:Y:S01]  /*6df0*/  UIMAD UR4, UR11, UR5, UR4 ;  /* 0x000000050b0472a4 */ /* 0x000fe2000f8e0204 */
[----:B------:R-:W-:Y:S01]  /*6e00*/  SEL R193, R193, RZ, !P2 ;  /* 0x000000ffc1c17207 */ /* 0x000fe20005000000 */
[----:B------:R-:W-:Y:S01]  /*6e10*/  IMAD.WIDE.U32 R6, R6, c[0x0][0x328], R4 ;  /* 0x0000ca0006067a25 */ /* 0x000fe200078e0004 */
[----:B------:R-:W-:-:S03]  /*6e20*/  SEL R0, R0, RZ, !P2 ;  /* 0x000000ff00007207 */ /* 0x000fc60005000000 */
[----:B------:R-:W-:Y:S01]  /*6e30*/  IMAD.WIDE.U32 R2, R2, c[0x0][0x300], R4 ;  /* 0x0000c00002027a25 */ /* 0x000fe200078e0004 */
[----:B------:R-:W-:-:S03]  /*6e40*/  IADD3 R7, R7, UR7, RZ ;  /* 0x0000000707077c10 */ /* 0x000fc6000fffe0ff */
[----:B------:R-:W-:Y:S01]  /*6e50*/  IMAD R4, R0, c[0x0][0x330], RZ ;  /* 0x0000cc0000047a24 */ /* 0x000fe200078e02ff */
[----:B------:R-:W-:Y:S01]  /*6e60*/  IADD3 R3, R3, UR4, RZ ;  /* 0x0000000403037c10 */ /* 0x000fe2000fffe0ff */
[----:B------:R-:W-:-:S04]  /*6e70*/  IMAD.WIDE.U32 R6, R193, c[0x0][0x330], R6 ;  /* 0x0000cc00c1067a25 */ /* 0x000fc800078e0006 */
[C---:B------:R-:W-:Y:S01]  /*6e80*/  IMAD R4, R193.reuse, c[0x0][0x334], R4 ;  /* 0x0000cd00c1047a24 */ /* 0x040fe200078e0204 */
[----:B-1----:R-:W-:Y:S01]  /*6e90*/  LEA R10, P1, R6, c[0x0][0x310], 0x2 ;  /* 0x0000c400060a7a11 */ /* 0x002fe200078210ff */
[----:B------:R-:W-:-:S04]  /*6ea0*/  IMAD.WIDE.U32 R8, R193, c[0x0][0x308], R2 ;  /* 0x0000c200c1087a25 */ /* 0x000fc800078e0002 */
[----:B------:R-:W-:Y:S01]  /*6eb0*/  IMAD.IADD R3, R7, 0x1, R4 ;  /* 0x0000000107037824 */ /* 0x000fe200078e0204 */
[----:B------:R-:W-:Y:S01]  /*6ec0*/  LEA R2, P0, R8, c[0x0][0x2e8], 0x2 ;  /* 0x0000ba0008027a11 */ /* 0x000fe200078010ff */
[----:B------:R-:W-:-:S03]  /*6ed0*/  IMAD R0, R0, c[0x0][0x308], RZ ;  /* 0x0000c20000007a24 */ /* 0x000fc600078e02ff */
[----:B------:R-:W-:Y:S01]  /*6ee0*/  LEA.HI.X R11, R6, c[0x0][0x314], R3, 0x2, P1 ;  /* 0x0000c500060b7a11 */ /* 0x000fe200008f1403 */
[----:B------:R-:W-:-:S04]  /*6ef0*/  IMAD R0, R193, c[0x0][0x30c], R0 ;  /* 0x0000c300c1007a24 */ /* 0x000fc800078e0200 */
[----:B------:R-:W-:Y:S01]  /*6f00*/  RED.E.ADD.F32.FTZ.RN.STRONG.GPU [R10.64], R36 ;  /* 0x000000240a00798e */ /* 0x000fe2000c10e78e */
[----:B------:R-:W-:-:S03]  /*6f10*/  IMAD.IADD R5, R9, 0x1, R0 ;  /* 0x0000000109057824 */ /* 0x000fc600078e0200 */
[----:B------:R-:W-:Y:S02]  /*6f20*/  RED.E.ADD.F32.FTZ.RN.STRONG.GPU [R10.64+0x400], R37 ;  /* 0x000400250a00798e */ /* 0x000fe4000c10e78e */
[----:B------:R-:W-:Y:S02]  /*6f30*/  LEA.HI.X R3, R8, c[0x0][0x2ec], R5, 0x2, P0 ;  /* 0x0000bb0008037a11 */ /* 0x000fe400000f1405 */
        /* <DEDUP_REMOVED lines=95> */
.L_x_1330:
        /* <DEDUP_REMOVED lines=13> */
.L_x_1439:


//--------------------- .text._ZN7cutlass13device_kernelIN5flash32FlashAttnBwdPostprocessConvertdQIN4cute5tupleIJNS3_1CILi128EEENS5_ILi96EEEEEENS_6half_tEfNS_4arch4Sm80ELi256ENS3_8TiledMMAINS3_8MMA_AtomIJNS3_28SM80_16x8x16_F32F16F16F32_TNEEEENS3_6LayoutINS4_IJNS5_ILi4EEENS5_ILi2EEENS5_ILi1EEEEEENS4_IJSJ_SH_NS5_ILi0EEEEEEEENS4_IJNS5_ILi64EEENS5_ILi32EEENS5_ILi16EEEEEEEELb0EEEEEvNT_6ParamsE --------------------------
	.section	.text._ZN7cutlass13device_kernelIN5flash32FlashAttnBwdPostprocessConvertdQIN4cute5tupleIJNS3_1CILi128EEENS5_ILi96EEEEEENS_6half_tEfNS_4arch4Sm80ELi256ENS3_8TiledMMAINS3_8MMA_AtomIJNS3_28SM80_16x8x16_F32F16F16F32_TNEEEENS3_6LayoutINS4_IJNS5_ILi4EEENS5_ILi2EEENS5_ILi1EEEEEENS4_IJSJ_SH_NS5_ILi0EEEEEEEENS4_IJNS5_ILi64EEENS5_ILi32EEENS5_ILi16EEEEEEEELb0EEEEEvNT_6ParamsE,"ax",@progbits
	.sectioninfo	@"SHI_REGISTERS=71"
	.align	128
.text._ZN7cutlass13device_kernelIN5flash32FlashAttnBwdPostprocessConvertdQIN4cute5tupleIJNS3_1CILi128EEENS5_ILi96EEEEEENS_6half_tEfNS_4arch4Sm80ELi256ENS3_8TiledMMAINS3_8MMA_AtomIJNS3_28SM80_16x8x16_F32F16F16F32_TNEEEENS3_6LayoutINS4_IJNS5_ILi4EEENS5_ILi2EEENS5_ILi1EEEEEENS4_IJSJ_SH_NS5_ILi0EEEEEEEENS4_IJNS5_ILi64EEENS5_ILi32EEENS5_ILi16EEEEEEEELb0EEEEEvNT_6ParamsE:
        .type           _ZN7cutlass13device_kernelIN5flash32FlashAttnBwdPostprocessConvertdQIN4cute5tupleIJNS3_1CILi128EEENS5_ILi96EEEEEENS_6half_tEfNS_4arch4Sm80ELi256ENS3_8TiledMMAINS3_8MMA_AtomIJNS3_28SM80_16x8x16_F32F16F16F32_TNEEEENS3_6LayoutINS4_IJNS5_ILi4EEENS5_ILi2EEENS5_ILi1EEEEEENS4_IJSJ_SH_NS5_ILi0EEEEEEEENS4_IJNS5_ILi64EEENS5_ILi32EEENS5_ILi16EEEEEEEELb0EEEEEvNT_6ParamsE,@function
        .size           _ZN7cutlass13device_kernelIN5flash32FlashAttnBwdPostprocessConvertdQIN4cute5tupleIJNS3_1CILi128EEENS5_ILi96EEEEEENS_6half_tEfNS_4arch4Sm80ELi256ENS3_8TiledMMAINS3_8MMA_AtomIJNS3_28SM80_16x8x16_F32F16F16F32_TNEEEENS3_6LayoutINS4_IJNS5_ILi4EEENS5_ILi2EEENS5_ILi1EEEEEENS4_IJSJ_SH_NS5_ILi0EEEEEEEENS4_IJNS5_ILi64EEENS5_ILi32EEENS5_ILi16EEEEEEEELb0EEEEEvNT_6ParamsE,(.L_x_1440 - _ZN7cutlass13device_kernelIN5flash32FlashAttnBwdPostprocessConvertdQIN4cute5tupleIJNS3_1CILi128EEENS5_ILi96EEEEEENS_6half_tEfNS_4arch4Sm80ELi256ENS3_8TiledMMAINS3_8MMA_AtomIJNS3_28SM80_16x8x16_F32F16F16F32_TNEEEENS3_6LayoutINS4_IJNS5_ILi4EEENS5_ILi2EEENS5_ILi1EEEEEENS4_IJSJ_SH_NS5_ILi0EEEEEEEENS4_IJNS5_ILi64EEENS5_ILi32EEENS5_ILi16EEEEEEEELb0EEEEEvNT_6ParamsE)
        .other          _ZN7cutlass13device_kernelIN5flash32FlashAttnBwdPostprocessConvertdQIN4cute5tupleIJNS3_1CILi128EEENS5_ILi96EEEEEENS_6half_tEfNS_4arch4Sm80ELi256ENS3_8TiledMMAINS3_8MMA_AtomIJNS3_28SM80_16x8x16_F32F16F16F32_TNEEEENS3_6LayoutINS4_IJNS5_ILi4EEENS5_ILi2EEENS5_ILi1EEEEEENS4_IJSJ_SH_NS5_ILi0EEEEEEEENS4_IJNS5_ILi64EEENS5_ILi32EEENS5_ILi16EEEEEEEELb0EEEEEvNT_6ParamsE,@"STO_CUDA_ENTRY STV_DEFAULT"
_ZN7cutlass13device_kernelIN5flash32FlashAttnBwdPostprocessConvertdQIN4cute5tupleIJNS3_1CILi128EEENS5_ILi96EEEEEENS_6half_tEfNS_4arch4Sm80ELi256ENS3_8TiledMMAINS3_8MMA_AtomIJNS3_28SM80_16x8x16_F32F16F16F32_TNEEEENS3_6LayoutINS4_IJNS5_ILi4EEENS5_ILi2EEENS5_ILi1EEEEEENS4_IJSJ_SH_NS5_ILi0EEEEEEEENS4_IJNS5_ILi64EEENS5_ILi32EEENS5_ILi16EEEEEEEELb0EEEEEvNT_6ParamsE:
[----:B------:R-:W-:Y:S02]  /*0000*/  IMAD.MOV.U32 R1, RZ, RZ, c[0x0][0x28] ;  /* 0x00000a00ff017624 */ /* 0x000fe400078e00ff */
[----:B------:R-:W0:Y:S01]  /*0010*/  S2R R9, SR_CTAID.Z ;  /* 0x0000000000097919 */ /* 0x000e220000002700 */
[----:B------:R-:W-:Y:S01]  /*0020*/  ISETP.NE.U32.AND P1, PT, RZ, c[0x0][0x1c8], PT ;  /* 0x00007200ff007a0c */ /* 0x000fe20003f25070 */
[----:B------:R-:W-:Y:S01]  /*0030*/  IMAD.MOV.U32 R4, RZ, RZ, 0x4 ;  /* 0x00000004ff047424 */ /* 0x000fe200078e00ff */
[----:B------:R-:W-:Y:S01]  /*0040*/  ISETP.NE.U32.AND P0, PT, RZ, c[0x0][0x1c0], PT ;  /* 0x00007000ff007a0c */ /* 0x000fe20003f05070 */
[----:B------:R-:W-:Y:S01]  /*0050*/  ULDC.64 UR4, c[0x0][0x118] ;  /* 0x0000460000047ab9 */ /* 0x000fe20000000a00 */
[----:B------:R-:W-:Y:S02]  /*0060*/  ISETP.NE.AND.EX P1, PT, RZ, c[0x0][0x1cc], PT, P1 ;  /* 0x00007300ff007a0c */ /* 0x000fe40003f25310 */
[----:B------:R-:W-:Y:S01]  /*0070*/  ISETP.NE.AND.EX P0, PT, RZ, c[0x0][0x1c4], PT, P0 ;  /* 0x00007100ff007a0c */ /* 0x000fe20003f05300 */
[----:B------:R-:W-:Y:S02]  /*0080*/  IMAD.MOV.U32 R58, RZ, RZ, c[0x0][0x190] ;  /* 0x00006400ff3a7624 */ /* 0x000fe400078e00ff */
[----:B0-----:R-:W-:-:S08]  /*0090*/  IMAD.WIDE R2, R9, R4, c[0x0][0x1c0] ;  /* 0x0000700009027625 */ /* 0x001fd000078e0204 */
[----:B------:R-:W-:Y:S02]  /*00a0*/  @P1 IMAD.WIDE R4, R9, R4, c[0x0][0x1c8] ;  /* 0x0000720009041625 */ /* 0x000fe400078e0204 */
[----:B------:R0:W5:Y:S01]  /*00b0*/  @P0 LDG.E R56, [R2.64] ;  /* 0x0000000402380981 */ /* 0x000162000c1e1900 */
[----:B------:R-:W-:-:S03]  /*00c0*/  ISETP.NE.U32.AND P2, PT, RZ, c[0x0][0x1c0], PT ;  /* 0x00007000ff007a0c */ /* 0x000fc60003f45070 */
[----:B------:R0:W5:Y:S04]  /*00d0*/  @P1 LDG.E R58, [R4.64] ;  /* 0x00000004043a1981 */ /* 0x000168000c1e1900 */
[----:B------:R-:W1:Y:S02]  /*00e0*/  S2R R54, SR_CTAID.X ;  /* 0x0000000000367919 */ /* 0x000e640000002500 */
[----:B-1----:R-:W-:Y:S01]  /*00f0*/  IMAD.SHL.U32 R57, R54, 0x80, RZ ;  /* 0x0000008036397824 */ /* 0x002fe200078e00ff */
[----:B------:R-:W-:Y:S05]  /*0100*/  @P1 BRA `(.L_x_1331) ;  /* 0x0000004000001947 */ /* 0x000fea0003800000 */
[----:B0-----:R-:W-:Y:S05]  /*0110*/  @!P0 BRA `(.L_x_1331) ;  /* 0x0000003000008947 */ /* 0x001fea0003800000 */
[----:B------:R-:W2:Y:S04]  /*0120*/  LDG.E R5, [R2.64] ;  /* 0x0000000402057981 */ /* 0x000ea8000c1e1900 */
[----:B-----5:R-:W2:Y:S02]  /*0130*/  LDG.E R58, [R2.64+0x4] ;  /* 0x00000404023a7981 */ /* 0x020ea4000c1e1900 */
[----:B--2---:R-:W-:-:S02]  /*0140*/  IADD3 R58, -R5, R58, RZ ;  /* 0x0000003a053a7210 */ /* 0x004fc40007ffe1ff */
.L_x_1331:
[----:B0-----:R-:W-:Y:S01]  /*0150*/  ISETP.NE.AND.EX P1, PT, RZ, c[0x0][0x1c4], PT, P2 ;  /* 0x00007100ff007a0c */ /* 0x001fe20003f25320 */
[----:B-----5:R-:W-:Y:S01]  /*0160*/  @P0 IMAD R2, R9, 0x80, R56 ;  /* 0x0000008009020824 */ /* 0x020fe200078e0238 */
[----:B------:R-:W-:-:S13]  /*0170*/  ISETP.LE.AND P2, PT, R58, R57, PT ;  /* 0x000000393a00720c */ /* 0x000fda0003f43270 */
[----:B------:R-:W-:Y:S05]  /*0180*/  @P1 EXIT P2 ;  /* 0x000000000000194d */ /* 0x000fea0001000000 */
[----:B------:R-:W0:Y:S01]  /*0190*/  S2R R53, SR_TID.X ;  /* 0x0000000000357919 */ /* 0x000e220000002100 */
[----:B------:R-:W-:Y:S01]  /*01a0*/  @P0 SHF.R.S32.HI R3, RZ, 0x1f, R2 ;  /* 0x0000001fff030819 */ /* 0x000fe20000011402 */
[----:B------:R-:W-:Y:S01]  /*01b0*/  CS2R R4, SRZ ;  /* 0x0000000000047805 */ /* 0x000fe2000001ff00 */
[----:B------:R-:W-:Y:S01]  /*01c0*/  IMAD R7, R54, 0x3000, RZ ;  /* 0x0000300036077824 */ /* 0x000fe200078e02ff */
[----:B------:R-:W1:Y:S01]  /*01d0*/  S2R R0, SR_CTAID.Y ;  /* 0x0000000000007919 */ /* 0x000e620000002600 */
[----:B------:R-:W-:Y:S02]  /*01e0*/  @P0 LEA.HI R3, R3, R2, RZ, 0x7 ;  /* 0x0000000203030211 */ /* 0x000fe400078f38ff */
[----:B------:R-:W-:Y:S02]  /*01f0*/  SEL R52, R9, RZ, !P1 ;  /* 0x000000ff09347207 */ /* 0x000fe40004800000 */
[----:B------:R-:W-:Y:S02]  /*0200*/  @P0 SHF.R.S32.HI R3, RZ, 0x7, R3 ;  /* 0x00000007ff030819 */ /* 0x000fe40000011403 */
[----:B------:R-:W-:-:S03]  /*0210*/  SHF.R.S32.HI R11, RZ, 0x1f, R7 ;  /* 0x0000001fff0b7819 */ /* 0x000fc60000011407 */
[----:B------:R-:W-:-:S04]  /*0220*/  @P0 IMAD R3, R3, 0x3000, RZ ;  /* 0x0000300003030824 */ /* 0x000fc800078e02ff */
[--C-:B------:R-:W-:Y:S01]  /*0230*/  @P0 IMAD.MOV.U32 R4, RZ, RZ, R3.reuse ;  /* 0x000000ffff040224 */ /* 0x100fe200078e0003 */
[----:B------:R-:W-:Y:S02]  /*0240*/  @P0 SHF.R.S32.HI R5, RZ, 0x1f, R3 ;  /* 0x0000001fff050819 */ /* 0x000fe40000011403 */
[----:B------:R-:W-:Y:S01]  /*0250*/  SHF.R.S32.HI R3, RZ, 0x1f, R9 ;  /* 0x0000001fff037819 */ /* 0x000fe20000011409 */
[----:B0-----:R-:W-:-:S03]  /*0260*/  IMAD.SHL.U32 R6, R53, 0x4, RZ ;  /* 0x0000000435067824 */ /* 0x001fc600078e00ff */
[----:B------:R-:W-:Y:S02]  /*0270*/  SEL R3, R3, RZ, !P1 ;  /* 0x000000ff03037207 */ /* 0x000fe40004800000 */
[----:B-1----:R-:W-:Y:S02]  /*0280*/  SHF.R.S32.HI R2, RZ, 0x1f, R0 ;  /* 0x0000001fff027819 */ /* 0x002fe40000011400 */
[----:B------:R-:W-:Y:S01]  /*0290*/  IADD3 R4, P2, P3, R4, R6, R7 ;  /* 0x0000000604047210 */ /* 0x000fe20007b5e007 */
[----:B------:R-:W-:Y:S01]  /*02a0*/  IMAD R9, R3, c[0x0][0x180], RZ ;  /* 0x0000600003097a24 */ /* 0x000fe200078e02ff */
[----:B------:R-:W-:Y:S01]  /*02b0*/  SHF.R.S32.HI R6, RZ, 0x1f, R6 ;  /* 0x0000001fff067819 */ /* 0x000fe20000011406 */
[----:B------:R-:W-:Y:S02]  /*02c0*/  IMAD R7, R2, c[0x0][0x178], RZ ;  /* 0x00005e0002077a24 */ /* 0x000fe400078e02ff */
[----:B------:R-:W-:Y:S01]  /*02d0*/  IMAD R9, R52, c[0x0][0x184], R9 ;  /* 0x0000610034097a24 */ /* 0x000fe200078e0209 */
[----:B------:R-:W-:Y:S01]  /*02e0*/  IADD3.X R5, R5, R6, R11, P2, P3 ;  /* 0x0000000605057210 */ /* 0x000fe200017e640b */
[----:B------:R-:W-:-:S04]  /*02f0*/  IMAD R7, R0, c[0x0][0x17c], R7 ;  /* 0x00005f0000077a24 */ /* 0x000fc800078e0207 */
[----:B------:R-:W-:-:S05]  /*0300*/  IMAD.WIDE.U32 R4, R0, c[0x0][0x178], R4 ;  /* 0x00005e0000047a25 */ /* 0x000fca00078e0004 */
[----:B------:R-:W-:-:S05]  /*0310*/  IADD3 R5, R5, R7, RZ ;  /* 0x0000000705057210 */ /* 0x000fca0007ffe0ff */
[----:B------:R-:W-:-:S04]  /*0320*/  IMAD.WIDE.U32 R4, R52, c[0x0][0x180], R4 ;  /* 0x0000600034047a25 */ /* 0x000fc800078e0004 */
[----:B------:R-:W-:Y:S01]  /*0330*/  IMAD.IADD R5, R5, 0x1, R9 ;  /* 0x0000000105057824 */ /* 0x000fe200078e0209 */
[----:B------:R-:W-:-:S04]  /*0340*/  LEA R64, P1, R4, c[0x0][0x160], 0x2 ;  /* 0x0000580004407a11 */ /* 0x000fc800078210ff */
[----:B------:R-:W-:-:S05]  /*0350*/  LEA.HI.X R65, R4, c[0x0][0x164], R5, 0x2, P1 ;  /* 0x0000590004417a11 */ /* 0x000fca00008f1405 */
[----:B------:R-:W2:Y:S04]  /*0360*/  LDG.E.128 R4, [R64.64] ;  /* 0x0000000440047981 */ /* 0x000ea8000c1e1d00 */
[----:B------:R-:W3:Y:S04]  /*0370*/  LDG.E.128 R8, [R64.64+0x1000] ;  /* 0x0010000440087981 */ /* 0x000ee8000c1e1d00 */
[----:B------:R-:W4:Y:S04]  /*0380*/  LDG.E.128 R12, [R64.64+0x2000] ;  /* 0x00200004400c7981 */ /* 0x000f28000c1e1d00 */
[----:B------:R-:W5:Y:S04]  /*0390*/  LDG.E.128 R16, [R64.64+0x3000] ;  /* 0x0030000440107981 */ /* 0x000f68000c1e1d00 */
[----:B------:R-:W5:Y:S04]  /*03a0*/  LDG.E.128 R20, [R64.64+0x4000] ;  /* 0x0040000440147981 */ /* 0x000f68000c1e1d00 */
[----:B------:R-:W5:Y:S04]  /*03b0*/  LDG.E.128 R24, [R64.64+0x5000] ;  /* 0x0050000440187981 */ /* 0x000f68000c1e1d00 */
[----:B------:R-:W5:Y:S04]  /*03c0*/  LDG.E.128 R28, [R64.64+0x6000] ;  /* 0x00600004401c7981 */ /* 0x000f68000c1e1d00 */
[----:B------:R-:W5:Y:S04]  /*03d0*/  LDG.E.128 R32, [R64.64+0x7000] ;  /* 0x0070000440207981 */ /* 0x000f68000c1e1d00 */
[----:B------:R-:W5:Y:S04]  /*03e0*/  LDG.E.128 R36, [R64.64+0x8000] ;  /* 0x0080000440247981 */ /* 0x000f68000c1e1d00 */
[----:B------:R-:W5:Y:S04]  /*03f0*/  LDG.E.128 R40, [R64.64+0x9000] ;  /* 0x0090000440287981 */ /* 0x000f68000c1e1d00 */
[----:B------:R-:W5:Y:S04]  /*0400*/  LDG.E.128 R44, [R64.64+0xa000] ;  /* 0x00a00004402c7981 */ /* 0x000f68000c1e1d00 */
[----:B------:R-:W5:Y:S01]  /*0410*/  LDG.E.128 R48, [R64.64+0xb000] ;  /* 0x00b0000440307981 */ /* 0x000f62000c1e1d00 */
[----:B------:R-:W-:Y:S01]  /*0420*/  SHF.R.S32.HI R60, RZ, 0x1f, R53 ;  /* 0x0000001fff3c7819 */ /* 0x000fe20000011435 */
[----:B------:R-:W-:Y:S01]  /*0430*/  IMAD.IADD R57, R58, 0x1, -R57 ;  /* 0x000000013a397824 */ /* 0x000fe200078e0a39 */
[----:B------:R-:W-:Y:S02]  /*0440*/  BSSY B0, `(.L_x_1332) ;  /* 0x00000f2000007945 */ /* 0x000fe40003800000 */
[----:B------:R-:W-:-:S02]  /*0450*/  LEA.HI R59, R60, R53, RZ, 0x2 ;  /* 0x000000353c3b7211 */ /* 0x000fc400078f10ff */
[----:B------:R-:W-:Y:S02]  /*0460*/  LEA.HI R61, R60, R53, RZ, 0x5 ;  /* 0x000000353c3d7211 */ /* 0x000fe400078f28ff */
[--C-:B------:R-:W-:Y:S02]  /*0470*/  SHF.R.S32.HI R55, RZ, 0x2, R59.reuse ;  /* 0x00000002ff377819 */ /* 0x100fe4000001143b */
[----:B------:R-:W-:Y:S02]  /*0480*/  SHF.R.S32.HI R62, RZ, 0x1f, R59 ;  /* 0x0000001fff3e7819 */ /* 0x000fe4000001143b */
[--C-:B------:R-:W-:Y:S02]  /*0490*/  SHF.R.S32.HI R63, RZ, 0x5, R61.reuse ;  /* 0x00000005ff3f7819 */ /* 0x100fe4000001143d */
[----:B------:R-:W-:Y:S02]  /*04a0*/  SHF.R.S32.HI R66, RZ, 0x1f, R61 ;  /* 0x0000001fff427819 */ /* 0x000fe4000001143d */
[----:B------:R-:W-:-:S02]  /*04b0*/  LEA.HI R61, R62, R55, RZ, 0x2 ;  /* 0x000000373e3d7211 */ /* 0x000fc400078f10ff */
[----:B------:R-:W-:Y:S02]  /*04c0*/  LEA.HI R62, R62, R55, RZ, 0x3 ;  /* 0x000000373e3e7211 */ /* 0x000fe400078f18ff */
[----:B------:R-:W-:Y:S02]  /*04d0*/  LEA.HI R66, R66, R63, RZ, 0x2 ;  /* 0x0000003f42427211 */ /* 0x000fe400078f10ff */
[----:B------:R-:W-:Y:S02]  /*04e0*/  LOP3.LUT R62, R62, 0xfffffff8, RZ, 0xc0, !PT ;  /* 0xfffffff83e3e7812 */ /* 0x000fe400078ec0ff */
[----:B------:R-:W-:Y:S02]  /*04f0*/  LOP3.LUT R66, R66, 0xfffffc, RZ, 0xc0, !PT ;  /* 0x00fffffc42427812 */ /* 0x000fe400078ec0ff */
[----:B------:R-:W-:Y:S01]  /*0500*/  LOP3.LUT R68, R61, 0xffffffc, RZ, 0xc0, !PT ;  /* 0x0ffffffc3d447812 */ /* 0x000fe200078ec0ff */
[----:B------:R-:W-:Y:S01]  /*0510*/  IMAD.IADD R62, R55, 0x1, -R62 ;  /* 0x00000001373e7824 */ /* 0x000fe200078e0a3e */
[----:B------:R-:W-:-:S02]  /*0520*/  IADD3 R61, R63, -R66, RZ ;  /* 0x800000423f3d7210 */ /* 0x000fc40007ffe0ff */
[----:B------:R-:W-:Y:S01]  /*0530*/  IMNMX R57, R57, 0x80, PT ;  /* 0x0000008039397817 */ /* 0x000fe20003800200 */
[----:B------:R-:W-:-:S03]  /*0540*/  IMAD.IADD R68, R55, 0x1, -R68 ;  /* 0x0000000137447824 */ /* 0x000fc600078e0a44 */
[----:B------:R-:W-:Y:S01]  /*0550*/  ISETP.GE.AND P1, PT, R55, R57, PT ;  /* 0x000000393700720c */ /* 0x000fe20003f26270 */
[----:B------:R-:W-:Y:S01]  /*0560*/  IMAD R58, R63, 0x8, R68 ;  /* 0x000000083f3a7824 */ /* 0x000fe200078e0244 */
[----:B--2---:R0:W-:Y:S04]  /*0570*/  STS.128 [R53.X16], R4 ;  /* 0x0000000435007388 */ /* 0x0041e8000000cc00 */
[----:B---3--:R-:W-:Y:S04]  /*0580*/  STS.128 [R53.X16+0x1000], R8 ;  /* 0x0010000835007388 */ /* 0x008fe8000000cc00 */
[----:B----4-:R1:W-:Y:S04]  /*0590*/  STS.128 [R53.X16+0x2000], R12 ;  /* 0x0020000c35007388 */ /* 0x0103e8000000cc00 */
[----:B-----5:R-:W-:Y:S01]  /*05a0*/  STS.128 [R53.X16+0x3000], R16 ;  /* 0x0030001035007388 */ /* 0x020fe2000000cc00 */
[----:B0-----:R-:W-:-:S03]  /*05b0*/  LEA.HI R5, R60, R53, RZ, 0x4 ;  /* 0x000000353c057211 */ /* 0x001fc600078f20ff */
[----:B------:R-:W-:Y:S01]  /*05c0*/  STS.128 [R53.X16+0x4000], R20 ;  /* 0x0040001435007388 */ /* 0x000fe2000000cc00 */
[----:B------:R-:W-:Y:S02]  /*05d0*/  LOP3.LUT R4, R59, 0xfffffffc, RZ, 0xc0, !PT ;  /* 0xfffffffc3b047812 */ /* 0x000fe400078ec0ff */
[-C--:B------:R-:W-:Y:S01]  /*05e0*/  LEA.HI R60, R60, R53.reuse, RZ, 0x7 ;  /* 0x000000353c3c7211 */ /* 0x080fe200078f38ff */
[----:B------:R-:W-:Y:S01]  /*05f0*/  STS.128 [R53.X16+0x5000], R24 ;  /* 0x0050001835007388 */ /* 0x000fe2000000cc00 */
[----:B------:R-:W-:Y:S01]  /*0600*/  IMAD.SHL.U32 R5, R5, 0x4, RZ ;  /* 0x0000000405057824 */ /* 0x000fe200078e00ff */
[----:B------:R-:W-:Y:S02]  /*0610*/  IADD3 R4, -R4, R53, RZ ;  /* 0x0000003504047210 */ /* 0x000fe40007ffe1ff */
[----:B------:R-:W-:Y:S01]  /*0620*/  STS.128 [R53.X16+0x6000], R28 ;  /* 0x0060001c35007388 */ /* 0x000fe2000000cc00 */
[----:B-1----:R-:W-:Y:S02]  /*0630*/  IADD3 R14, R55, 0x40, RZ ;  /* 0x00000040370e7810 */ /* 0x002fe40007ffe0ff */
[C---:B------:R-:W-:Y:S01]  /*0640*/  LEA.HI R6, R4.reuse, R4, RZ, 0x1 ;  /* 0x0000000404067211 */ /* 0x040fe200078f08ff */
[----:B------:R-:W-:Y:S01]  /*0650*/  STS.128 [R53.X16+0x7000], R32 ;  /* 0x0070002035007388 */ /* 0x000fe2000000cc00 */
[----:B------:R-:W-:Y:S01]  /*0660*/  LOP3.LUT R7, R5, 0x40, RZ, 0xc0, !PT ;  /* 0x0000004005077812 */ /* 0x000fe200078ec0ff */
[----:B------:R-:W-:Y:S01]  /*0670*/  IMAD R61, R61, 0x80, R4 ;  /* 0x000000803d3d7824 */ /* 0x000fe200078e0204 */
[----:B------:R-:W-:Y:S01]  /*0680*/  SHF.R.S32.HI R5, RZ, 0x1f, R62 ;  /* 0x0000001fff057819 */ /* 0x000fe2000001143e */
[----:B------:R-:W-:Y:S01]  /*0690*/  STS.128 [R53.X16+0x8000], R36 ;  /* 0x0080002435007388 */ /* 0x000fe2000000cc00 */
[----:B------:R-:W-:Y:S01]  /*06a0*/  IMAD.SHL.U32 R4, R4, 0x8, RZ ;  /* 0x0000000804047824 */ /* 0x000fe200078e00ff */
[----:B------:R-:W-:Y:S01]  /*06b0*/  SHF.R.U32.HI R15, RZ, 0x3, R7 ;  /* 0x00000003ff0f7819 */ /* 0x000fe20000011607 */
[----:B------:R-:W-:Y:S01]  /*06c0*/  IMAD.SHL.U32 R9, R6, 0x400, RZ ;  /* 0x0000040006097824 */ /* 0x000fe200078e00ff */
[----:B------:R-:W-:Y:S01]  /*06d0*/  STS.128 [R53.X16+0x9000], R40 ;  /* 0x0090002835007388 */ /* 0x000fe2000000cc00 */
[----:B------:R-:W-:-:S02]  /*06e0*/  LEA.HI R8, R5, R62, RZ, 0x2 ;  /* 0x0000003e05087211 */ /* 0x000fc400078f10ff */
[----:B------:R-:W-:Y:S01]  /*06f0*/  LOP3.LUT R6, R7, 0x8, R4, 0xf8, !PT ;  /* 0x0000000807067812 */ /* 0x000fe200078ef804 */
[----:B------:R-:W-:Y:S01]  /*0700*/  STS.128 [R53.X16+0xa000], R44 ;  /* 0x00a0002c35007388 */ /* 0x000fe2000000cc00 */
[C---:B------:R-:W-:Y:S01]  /*0710*/  LOP3.LUT R7, R8.reuse, 0x7fffffc, RZ, 0xc0, !PT ;  /* 0x07fffffc08077812 */ /* 0x040fe200078ec0ff */
[----:B------:R-:W-:Y:S01]  /*0720*/  IMAD.SHL.U32 R8, R8, 0x10, RZ ;  /* 0x0000001008087824 */ /* 0x000fe200078e00ff */
[----:B------:R-:W-:Y:S01]  /*0730*/  LOP3.LUT R9, R9, 0x7ffff800, RZ, 0xc0, !PT ;  /* 0x7ffff80009097812 */ /* 0x000fe200078ec0ff */
[----:B------:R-:W-:Y:S01]  /*0740*/  STS.128 [R53.X16+0xb000], R48 ;  /* 0x00b0003035007388 */ /* 0x000fe2000000cc00 */
[----:B------:R-:W-:Y:S02]  /*0750*/  LOP3.LUT R15, R6, R15, RZ, 0x3c, !PT ;  /* 0x0000000f060f7212 */ /* 0x000fe400078e3cff */
[----:B------:R-:W-:Y:S01]  /*0760*/  IADD3 R62, R62, -R7, RZ ;  /* 0x800000073e3e7210 */ /* 0x000fe20007ffe0ff */
[----:B------:R-:W-:Y:S01]  /*0770*/  BAR.SYNC.DEFER_BLOCKING 0x0 ;  /* 0x0000000000007b1d */ /* 0x000fe20000010000 */
[----:B------:R-:W-:Y:S01]  /*0780*/  CS2R R6, SRZ ;  /* 0x0000000000067805 */ /* 0x000fe2000001ff00 */
[----:B------:R-:W-:Y:S01]  /*0790*/  IMAD.U32 R58, R58, 0x10, R9 ;  /* 0x000000103a3a7824 */ /* 0x000fe200078e0009 */
[----:B------:R-:W-:Y:S01]  /*07a0*/  SHF.R.U32.HI R9, RZ, 0x4, R60 ;  /* 0x00000004ff097819 */ /* 0x000fe2000001163c */
[----:B------:R-:W-:Y:S01]  /*07b0*/  IMAD R62, R62, 0x8, R61 ;  /* 0x000000083e3e7824 */ /* 0x000fe200078e023d */
[----:B------:R-:W-:-:S02]  /*07c0*/  LOP3.LUT R8, R8, 0x40, RZ, 0xc0, !PT ;  /* 0x0000004008087812 */ /* 0x000fc400078ec0ff */
[----:B------:R-:W-:Y:S02]  /*07d0*/  @P0 MOV R6, R56 ;  /* 0x0000003800060202 */ /* 0x000fe40000000f00 */
[----:B------:R-:W-:Y:S02]  /*07e0*/  @P0 SHF.R.S32.HI R7, RZ, 0x1f, R56 ;  /* 0x0000001fff070819 */ /* 0x000fe40000011438 */
[----:B------:R-:W-:Y:S02]  /*07f0*/  LOP3.LUT R9, R8, 0x8, R9, 0xf8, !PT ;  /* 0x0000000808097812 */ /* 0x000fe400078ef809 */
[C---:B------:R-:W-:Y:S02]  /*0800*/  IADD3 R6, P0, R55.reuse, R6, RZ ;  /* 0x0000000637067210 */ /* 0x040fe40007f1e0ff */
[----:B------:R-:W-:Y:S02]  /*0810*/  SHF.R.U32.HI R8, RZ, 0x3, R8 ;  /* 0x00000003ff087819 */ /* 0x000fe40000011608 */
[----:B------:R-:W-:-:S02]  /*0820*/  LEA.HI.X.SX32 R7, R55, R7, 0x1, P0 ;  /* 0x0000000737077211 */ /* 0x000fc400000f0eff */
[----:B------:R-:W-:Y:S01]  /*0830*/  LOP3.LUT R9, R9, R8, RZ, 0x3c, !PT ;  /* 0x0000000809097212 */ /* 0x000fe200078e3cff */
[----:B------:R-:W-:Y:S01]  /*0840*/  IMAD.IADD R8, R58, 0x1, R15 ;  /* 0x000000013a087824 */ /* 0x000fe200078e020f */
[----:B------:R-:W-:Y:S01]  /*0850*/  ISETP.GE.AND P0, PT, R14, R57, PT ;  /* 0x000000390e00720c */ /* 0x000fe20003f06270 */
[----:B------:R-:W-:Y:S01]  /*0860*/  IMAD.WIDE R6, R54, 0x80, R6 ;  /* 0x0000008036067825 */ /* 0x000fe200078e0206 */
[----:B------:R-:W0:Y:S03]  /*0870*/  LDS R10, [R53.X4] ;  /* 0x00000000350a7984 */ /* 0x000e260000004800 */
[----:B------:R-:W-:Y:S01]  /*0880*/  IMAD.U32 R9, R62, 0x2, R9 ;  /* 0x000000023e097824 */ /* 0x000fe200078e0009 */
[----:B------:R-:W1:Y:S04]  /*0890*/  LDS R11, [R53.X4+0x400] ;  /* 0x00040000350b7984 */ /* 0x000e680000004800 */
[----:B------:R-:W2:Y:S04]  /*08a0*/  LDS R12, [R53.X4+0x800] ;  /* 0x00080000350c7984 */ /* 0x000ea80000004800 */
[----:B------:R-:W3:Y:S04]  /*08b0*/  LDS R13, [R53.X4+0xc00] ;  /* 0x000c0000350d7984 */ /* 0x000ee80000004800 */
[----:B------:R-:W4:Y:S04]  /*08c0*/  LDS R16, [R53.X4+0x1000] ;  /* 0x0010000035107984 */ /* 0x000f280000004800 */
[----:B------:R-:W5:Y:S04]  /*08d0*/  LDS R17, [R53.X4+0x1400] ;  /* 0x0014000035117984 */ /* 0x000f680000004800 */
[----:B------:R-:W5:Y:S04]  /*08e0*/  LDS R18, [R53.X4+0x1800] ;  /* 0x0018000035127984 */ /* 0x000f680000004800 */
[----:B------:R-:W5:Y:S04]  /*08f0*/  LDS R19, [R53.X4+0x1c00] ;  /* 0x001c000035137984 */ /* 0x000f680000004800 */
[----:B------:R-:W5:Y:S04]  /*0900*/  LDS R25, [R53.X4+0x2000] ;  /* 0x0020000035197984 */ /* 0x000f680000004800 */
[----:B------:R-:W5:Y:S04]  /*0910*/  LDS R26, [R53.X4+0x2400] ;  /* 0x00240000351a7984 */ /* 0x000f680000004800 */
[----:B------:R-:W5:Y:S01]  /*0920*/  LDS R15, [R53.X4+0x3800] ;  /* 0x00380000350f7984 */ /* 0x000f620000004800 */
[----:B0-----:R-:W-:-:S03]  /*0930*/  FMUL.FTZ R10, R10, c[0x0][0x1b8] ;  /* 0x00006e000a0a7a20 */ /* 0x001fc60000410000 */
[----:B------:R-:W0:Y:S01]  /*0940*/  LDS R14, [R53.X4+0x3c00] ;  /* 0x003c0000350e7984 */ /* 0x000e220000004800 */
[----:B-1----:R-:W-:-:S03]  /*0950*/  FMUL.FTZ R11, R11, c[0x0][0x1b8] ;  /* 0x00006e000b0b7a20 */ /* 0x002fc60000410000 */
[----:B------:R-:W1:Y:S01]  /*0960*/  LDS R27, [R53.X4+0x2800] ;  /* 0x00280000351b7984 */ /* 0x000e620000004800 */
[----:B--2---:R-:W-:Y:S01]  /*0970*/  FMUL.FTZ R12, R12, c[0x0][0x1b8] ;  /* 0x00006e000c0c7a20 */ /* 0x004fe20000410000 */
[----:B------:R-:W-:Y:S02]  /*0980*/  F2FP.PACK_AB R10, R11, R10 ;  /* 0x0000000a0b0a723e */ /* 0x000fe400000000ff */
[----:B------:R-:W2:Y:S01]  /*0990*/  LDS R30, [R53.X4+0x2c00] ;  /* 0x002c0000351e7984 */ /* 0x000ea20000004800 */
[----:B---3--:R-:W-:-:S03]  /*09a0*/  FMUL.FTZ R13, R13, c[0x0][0x1b8] ;  /* 0x00006e000d0d7a20 */ /* 0x008fc60000410000 */
[----:B------:R-:W3:Y:S01]  /*09b0*/  LDS R31, [R53.X4+0x3000] ;  /* 0x00300000351f7984 */ /* 0x000ee20000004800 */
[----:B----4-:R-:W-:Y:S01]  /*09c0*/  FMUL.FTZ R16, R16, c[0x0][0x1b8] ;  /* 0x00006e0010107a20 */ /* 0x010fe20000410000 */
[----:B------:R-:W-:Y:S02]  /*09d0*/  F2FP.PACK_AB R11, R13, R12 ;  /* 0x0000000c0d0b723e */ /* 0x000fe400000000ff */
[----:B------:R-:W4:Y:S01]  /*09e0*/  LDS R24, [R53.X4+0x3400] ;  /* 0x0034000035187984 */ /* 0x000f220000004800 */
[----:B-----5:R-:W-:-:S03]  /*09f0*/  FMUL.FTZ R17, R17, c[0x0][0x1b8] ;  /* 0x00006e0011117a20 */ /* 0x020fc60000410000 */
[----:B------:R-:W5:Y:S01]  /*0a00*/  LDS R43, [R53.X4+0x4000] ;  /* 0x00400000352b7984 */ /* 0x000f620000004800 */
[----:B------:R-:W-:Y:S01]  /*0a10*/  FMUL.FTZ R18, R18, c[0x0][0x1b8] ;  /* 0x00006e0012127a20 */ /* 0x000fe20000410000 */
[----:B------:R-:W-:Y:S02]  /*0a20*/  F2FP.PACK_AB R12, R17, R16 ;  /* 0x00000010110c723e */ /* 0x000fe400000000ff */
[----:B------:R-:W5:Y:S01]  /*0a30*/  LDS R44, [R53.X4+0x4400] ;  /* 0x00440000352c7984 */ /* 0x000f620000004800 */
[----:B------:R-:W-:-:S03]  /*0a40*/  FMUL.FTZ R19, R19, c[0x0][0x1b8] ;  /* 0x00006e0013137a20 */ /* 0x000fc60000410000 */
[----:B------:R-:W5:Y:S01]  /*0a50*/  LDS R45, [R53.X4+0x4800] ;  /* 0x00480000352d7984 */ /* 0x000f620000004800 */
[----:B------:R-:W-:Y:S01]  /*0a60*/  FMUL.FTZ R25, R25, c[0x0][0x1b8] ;  /* 0x00006e0019197a20 */ /* 0x000fe20000410000 */
[----:B------:R-:W-:Y:S02]  /*0a70*/  F2FP.PACK_AB R13, R19, R18 ;  /* 0x00000012130d723e */ /* 0x000fe400000000ff */
[----:B------:R-:W5:Y:S01]  /*0a80*/  LDS R16, [R53.X4+0x5000] ;  /* 0x0050000035107984 */ /* 0x000f620000004800 */
[----:B------:R-:W-:-:S03]  /*0a90*/  FMUL.FTZ R28, R26, c[0x0][0x1b8] ;  /* 0x00006e001a1c7a20 */ /* 0x000fc60000410000 */
[----:B------:R-:W5:Y:S01]  /*0aa0*/  LDS R17, [R53.X4+0x5400] ;  /* 0x0054000035117984 */ /* 0x000f620000004800 */
[----:B------:R-:W-:-:S03]  /*0ab0*/  FMUL.FTZ R40, R15, c[0x0][0x1b8] ;  /* 0x00006e000f287a20 */ /* 0x000fc60000410000 */
[----:B------:R-:W5:Y:S01]  /*0ac0*/  LDS R18, [R53.X4+0x5800] ;  /* 0x0058000035127984 */ /* 0x000f620000004800 */
[----:B0-----:R-:W-:-:S03]  /*0ad0*/  FMUL.FTZ R37, R14, c[0x0][0x1b8] ;  /* 0x00006e000e257a20 */ /* 0x001fc60000410000 */
[----:B------:R-:W0:Y:S01]  /*0ae0*/  LDS R19, [R53.X4+0x5c00] ;  /* 0x005c000035137984 */ /* 0x000e220000004800 */
[----:B-1----:R-:W-:Y:S01]  /*0af0*/  FMUL.FTZ R29, R27, c[0x0][0x1b8] ;  /* 0x00006e001b1d7a20 */ /* 0x002fe20000410000 */
[----:B------:R-:W-:Y:S02]  /*0b00*/  F2FP.PACK_AB R40, R37, R40 ;  /* 0x000000282528723e */ /* 0x000fe400000000ff */
[----:B------:R-:W1:Y:S01]  /*0b10*/  LDS R20, [R53.X4+0x6000] ;  /* 0x0060000035147984 */ /* 0x000e620000004800 */
[----:B--2---:R-:W-:-:S03]  /*0b20*/  FMUL.FTZ R30, R30, c[0x0][0x1b8] ;  /* 0x00006e001e1e7a20 */ /* 0x004fc60000410000 */
[----:B------:R-:W2:Y:S01]  /*0b30*/  LDS R21, [R53.X4+0x6400] ;  /* 0x0064000035157984 */ /* 0x000ea20000004800 */
[----:B---3--:R-:W-:-:S03]  /*0b40*/  FMUL.FTZ R31, R31, c[0x0][0x1b8] ;  /* 0x00006e001f1f7a20 */ /* 0x008fc60000410000 */
[----:B------:R-:W3:Y:S01]  /*0b50*/  LDS R22, [R53.X4+0x6800] ;  /* 0x0068000035167984 */ /* 0x000ee20000004800 */
[----:B----4-:R-:W-:Y:S01]  /*0b60*/  FMUL.FTZ R32, R24, c[0x0][0x1b8] ;  /* 0x00006e0018207a20 */ /* 0x010fe20000410000 */
[----:B------:R-:W-:Y:S02]  /*0b70*/  F2FP.PACK_AB R24, R28, R25 ;  /* 0x000000191c18723e */ /* 0x000fe400000000ff */
[----:B------:R-:W4:Y:S01]  /*0b80*/  LDS R23, [R53.X4+0x6c00] ;  /* 0x006c000035177984 */ /* 0x000f220000004800 */
[----:B------:R-:W-:Y:S01]  /*0b90*/  F2FP.PACK_AB R25, R30, R29 ;  /* 0x0000001d1e19723e */ /* 0x000fe200000000ff */
[----:B-----5:R-:W-:Y:S01]  /*0ba0*/  FMUL.FTZ R46, R43, c[0x0][0x1b8] ;  /* 0x00006e002b2e7a20 */ /* 0x020fe20000410000 */
[----:B------:R-:W-:Y:S01]  /*0bb0*/  F2FP.PACK_AB R31, R32, R31 ;  /* 0x0000001f201f723e */ /* 0x000fe200000000ff */
        /* <DEDUP_REMOVED lines=10> */
[----:B------:R-:W-:Y:S01]  /*0c60*/  FMUL.FTZ R18, R18, c[0x0][0x1b8] ;  /* 0x00006e0012127a20 */ /* 0x000fe20000410000 */
[----:B------:R-:W-:Y:S02]  /*0c70*/  F2FP.PACK_AB R16, R17, R16 ;  /* 0x000000101110723e */ /* 0x000fe400000000ff */
        /* <DEDUP_REMOVED lines=8> */
[----:B---3--:R-:W-:Y:S01]  /*0d00*/  FMUL.FTZ R22, R22, c[0x0][0x1b8] ;  /* 0x00006e0016167a20 */ /* 0x008fe20000410000 */
[----:B------:R-:W-:Y:S02]  /*0d10*/  F2FP.PACK_AB R18, R21, R20 ;  /* 0x000000141512723e */ /* 0x000fe400000000ff */
[----:B------:R-:W3:Y:S01]  /*0d20*/  LDS R28, [R53.X4+0x8000] ;  /* 0x00800000351c7984 */ /* 0x000ee20000004800 */
[----:B----4-:R-:W-:-:S03]  /*0d30*/  FMUL.FTZ R23, R23, c[0x0][0x1b8] ;  /* 0x00006e0017177a20 */ /* 0x010fc60000410000 */
[----:B------:R-:W4:Y:S01]  /*0d40*/  LDS R33, [R53.X4+0x8400] ;  /* 0x0084000035217984 */ /* 0x000f220000004800 */
[----:B-----5:R-:W-:Y:S01]  /*0d50*/  FMUL.FTZ R15, R15, c[0x0][0x1b8] ;  /* 0x00006e000f0f7a20 */ /* 0x020fe20000410000 */
[----:B------:R-:W-:Y:S01]  /*0d60*/  F2FP.PACK_AB R19, R23, R22 ;  /* 0x000000161713723e */ /* 0x000fe200000000ff */
[----:B------:R-:W-:Y:S01]  /*0d70*/  IMAD.SHL.U32 R23, R9, 0x2, RZ ;  /* 0x0000000209177824 */ /* 0x000fe200078e00ff */
[----:B------:R-:W5:Y:S01]  /*0d80*/  LDS R29, [R53.X4+0x8800] ;  /* 0x00880000351d7984 */ /* 0x000f620000004800 */
[----:B------:R-:W-:Y:S01]  /*0d90*/  FMUL.FTZ R36, R36, c[0x0][0x1b8] ;  /* 0x00006e0024247a20 */ /* 0x000fe20000410000 */
[----:B------:R-:W-:Y:S02]  /*0da0*/  LEA R9, R8, 0xc000, 0x1 ;  /* 0x0000c00008097811 */ /* 0x000fe400078e08ff */
[----:B------:R-:W5:Y:S01]  /*0db0*/  LDS R32, [R53.X4+0x8c00] ;  /* 0x008c000035207984 */ /* 0x000f620000004800 */
[----:B------:R-:W-:Y:S01]  /*0dc0*/  FMUL.FTZ R14, R14, c[0x0][0x1b8] ;  /* 0x00006e000e0e7a20 */ /* 0x000fe20000410000 */
[----:B------:R-:W-:-:S02]  /*0dd0*/  F2FP.PACK_AB R36, R36, R15 ;  /* 0x0000000f2424723e */ /* 0x000fc400000000ff */
[----:B------:R-:W5:Y:S01]  /*0de0*/  LDS R38, [R53.X4+0xa000] ;  /* 0x00a0000035267984 */ /* 0x000f620000004800 */
[----:B------:R-:W-:-:S03]  /*0df0*/  FMUL.FTZ R35, R35, c[0x0][0x1b8] ;  /* 0x00006e0023237a20 */ /* 0x000fc60000410000 */
[----:B------:R-:W5:Y:S01]  /*0e00*/  LDS R42, [R53.X4+0xa400] ;  /* 0x00a40000352a7984 */ /* 0x000f620000004800 */
[----:B------:R-:W-:Y:S01]  /*0e10*/  FMUL.FTZ R49, R49, c[0x0][0x1b8] ;  /* 0x00006e0031317a20 */ /* 0x000fe20000410000 */
[----:B------:R-:W-:Y:S02]  /*0e20*/  F2FP.PACK_AB R35, R35, R14 ;  /* 0x0000000e2323723e */ /* 0x000fe400000000ff */
        /* <DEDUP_REMOVED lines=14> */
[----:B----4-:R-:W-:Y:S02]  /*0f10*/  FMUL.FTZ R33, R33, c[0x0][0x1b8] ;  /* 0x00006e0021217a20 */ /* 0x010fe40000410000 */
[----:B-----5:R-:W-:Y:S01]  /*0f20*/  FMUL.FTZ R29, R29, c[0x0][0x1b8] ;  /* 0x00006e001d1d7a20 */ /* 0x020fe20000410000 */
[----:B------:R-:W-:Y:S02]  /*0f30*/  STS [R23+0xc000], R10 ;  /* 0x00c0000a17007388 */ /* 0x000fe40000000800 */
[----:B------:R-:W-:Y:S01]  /*0f40*/  F2FP.PACK_AB R28, R33, R28 ;  /* 0x0000001c211c723e */ /* 0x000fe200000000ff */
[----:B------:R-:W-:Y:S01]  /*0f50*/  FMUL.FTZ R32, R32, c[0x0][0x1b8] ;  /* 0x00006e0020207a20 */ /* 0x000fe20000410000 */
[----:B------:R-:W-:Y:S01]  /*0f60*/  STS [R23+0xc100], R11 ;  /* 0x00c1000b17007388 */ /* 0x000fe20000000800 */
[----:B------:R-:W-:-:S03]  /*0f70*/  FMUL.FTZ R38, R38, c[0x0][0x1b8] ;  /* 0x00006e0026267a20 */ /* 0x000fc60000410000 */
[----:B------:R-:W-:Y:S01]  /*0f80*/  F2FP.PACK_AB R29, R32, R29 ;  /* 0x0000001d201d723e */ /* 0x000fe200000000ff */
[----:B------:R4:W-:Y:S01]  /*0f90*/  STS [R23+0xd000], R24 ;  /* 0x00d0001817007388 */ /* 0x0009e20000000800 */
[----:B------:R-:W-:-:S03]  /*0fa0*/  FMUL.FTZ R15, R42, c[0x0][0x1b8] ;  /* 0x00006e002a0f7a20 */ /* 0x000fc60000410000 */
[----:B------:R5:W-:Y:S01]  /*0fb0*/  STS [R23+0xd100], R25 ;  /* 0x00d1001917007388 */ /* 0x000be20000000800 */
[----:B------:R-:W-:Y:S01]  /*0fc0*/  FMUL.FTZ R37, R37, c[0x0][0x1b8] ;  /* 0x00006e0025257a20 */ /* 0x000fe20000410000 */
[----:B------:R-:W-:Y:S02]  /*0fd0*/  F2FP.PACK_AB R15, R15, R38 ;  /* 0x000000260f0f723e */ /* 0x000fe400000000ff */
[----:B------:R1:W-:Y:S01]  /*0fe0*/  STS [R23+0xc800], R12 ;  /* 0x00c8000c17007388 */ /* 0x0003e20000000800 */
[----:B------:R-:W-:Y:S01]  /*0ff0*/  FMUL.FTZ R14, R41, c[0x0][0x1b8] ;  /* 0x00006e00290e7a20 */ /* 0x000fe20000410000 */
[----:B----4-:R-:W-:Y:S02]  /*1000*/  IADD3 R24, R4, 0x40, RZ ;  /* 0x0000004004187810 */ /* 0x010fe40007ffe0ff */
[----:B------:R4:W-:Y:S01]  /*1010*/  STS [R23+0xc900], R13 ;  /* 0x00c9000d17007388 */ /* 0x0009e20000000800 */
[----:B0-----:R-:W-:Y:S01]  /*1020*/  FMUL.FTZ R39, R39, c[0x0][0x1b8] ;  /* 0x00006e0027277a20 */ /* 0x001fe20000410000 */
[----:B------:R-:W-:-:S02]  /*1030*/  F2FP.PACK_AB R14, R14, R37 ;  /* 0x000000250e0e723e */ /* 0x000fc400000000ff */
[----:B------:R4:W-:Y:S01]  /*1040*/  STS [R23+0xd800], R31 ;  /* 0x00d8001f17007388 */ /* 0x0009e20000000800 */
[----:B-----5:R-:W-:Y:S01]  /*1050*/  IADD3 R25, R4, 0x20, RZ ;  /* 0x0000002004197810 */ /* 0x020fe20007ffe0ff */
[----:B-1----:R-:W-:Y:S02]  /*1060*/  FMUL.FTZ R44, R44, c[0x0][0x1b8] ;  /* 0x00006e002c2c7a20 */ /* 0x002fe40000410000 */
[----:B------:R4:W-:Y:S01]  /*1070*/  STS [R23+0xd900], R40 ;  /* 0x00d9002817007388 */ /* 0x0009e20000000800 */
[----:B--2---:R-:W-:Y:S02]  /*1080*/  FMUL.FTZ R43, R43, c[0x0][0x1b8] ;  /* 0x00006e002b2b7a20 */ /* 0x004fe40000410000 */
[----:B------:R-:W-:Y:S01]  /*1090*/  F2FP.PACK_AB R39, R44, R39 ;  /* 0x000000272c27723e */ /* 0x000fe200000000ff */
[----:B------:R4:W-:Y:S01]  /*10a0*/  STS [R23+0xe000], R46 ;  /* 0x00e0002e17007388 */ /* 0x0009e20000000800 */
[----:B---3--:R-:W-:-:S03]  /*10b0*/  FMUL.FTZ R22, R45, c[0x0][0x1b8] ;  /* 0x00006e002d167a20 */ /* 0x008fc60000410000 */
[----:B------:R4:W-:Y:S02]  /*10c0*/  STS [R23+0xe100], R47 ;  /* 0x00e1002f17007388 */ /* 0x0009e40000000800 */
[----:B------:R-:W-:Y:S02]  /*10d0*/  F2FP.PACK_AB R22, R22, R43 ;  /* 0x0000002b1616723e */ /* 0x000fe400000000ff */
        /* <DEDUP_REMOVED lines=14> */
[----:B------:R-:W-:Y:S06]  /*11c0*/  BAR.SYNC.DEFER_BLOCKING 0x0 ;  /* 0x0000000000007b1d */ /* 0x000fec0000010000 */
[----:B------:R-:W-:Y:S05]  /*11d0*/  @P1 BRA `(.L_x_1333) ;  /* 0x0000018000001947 */ /* 0x000fea0003800000 */
[----:B----4-:R-:W-:Y:S01]  /*11e0*/  ISETP.GE.AND P1, PT, R4, c[0x0][0x194], PT ;  /* 0x0000650004007a0c */ /* 0x010fe20003f26270 */
[----:B------:R-:W0:Y:S01]  /*11f0*/  LDS.128 R20, [R9+0x2000] ;  /* 0x0020000009147984 */ /* 0x000e220000000c00 */
[----:B------:R-:W-:Y:S01]  /*1200*/  SHF.R.S32.HI R5, RZ, 0x1f, R4 ;  /* 0x0000001fff057819 */ /* 0x000fe20000011404 */
[----:B------:R-:W-:Y:S01]  /*1210*/  IMAD R11, R2, c[0x0][0x1a8], RZ ;  /* 0x00006a00020b7a24 */ /* 0x000fe200078e02ff */
[----:B------:R-:W-:Y:S01]  /*1220*/  ISETP.GE.AND P2, PT, R25, c[0x0][0x194], PT ;  /* 0x0000650019007a0c */ /* 0x000fe20003f46270 */
[----:B------:R-:W1:Y:S01]  /*1230*/  LDS.128 R12, [R9+0x4000] ;  /* 0x00400000090c7984 */ /* 0x000e620000000c00 */
[----:B------:R-:W-:Y:S01]  /*1240*/  ISETP.GE.AND P3, PT, R24, c[0x0][0x194], PT ;  /* 0x0000650018007a0c */ /* 0x000fe20003f66270 */
[----:B------:R-:W-:-:S02]  /*1250*/  IMAD R27, R0, c[0x0][0x1ac], R11 ;  /* 0x00006b00001b7a24 */ /* 0x000fc400078e020b */
[----:B------:R-:W-:-:S04]  /*1260*/  IMAD.WIDE.U32 R10, R0, c[0x0][0x1a8], R4 ;  /* 0x00006a00000a7a25 */ /* 0x000fc800078e0004 */
[----:B------:R2:W3:Y:S01]  /*1270*/  @!P1 LDS.128 R16, [R9] ;  /* 0x0000000009109984 */ /* 0x0004e20000000c00 */
[----:B------:R-:W-:Y:S01]  /*1280*/  IADD3 R11, R11, R27, RZ ;  /* 0x0000001b0b0b7210 */ /* 0x000fe20007ffe0ff */
[----:B------:R-:W-:-:S04]  /*1290*/  IMAD R27, R3, c[0x0][0x1b0], RZ ;  /* 0x00006c00031b7a24 */ /* 0x000fc800078e02ff */
[C---:B------:R-:W-:Y:S02]  /*12a0*/  IMAD R27, R52.reuse, c[0x0][0x1b4], R27 ;  /* 0x00006d00341b7a24 */ /* 0x040fe400078e021b */
[----:B------:R-:W-:-:S04]  /*12b0*/  IMAD.WIDE.U32 R10, R52, c[0x0][0x1b0], R10 ;  /* 0x00006c00340a7a25 */ /* 0x000fc800078e000a */
[----:B------:R-:W-:Y:S02]  /*12c0*/  IMAD.IADD R11, R11, 0x1, R27 ;  /* 0x000000010b0b7824 */ /* 0x000fe400078e021b */
[----:B------:R-:W-:Y:S02]  /*12d0*/  IMAD R27, R7, c[0x0][0x1a0], RZ ;  /* 0x00006800071b7a24 */ /* 0x000fe400078e02ff */
[----:B------:R-:W-:-:S04]  /*12e0*/  IMAD.WIDE.U32 R10, R6, c[0x0][0x1a0], R10 ;  /* 0x00006800060a7a25 */ /* 0x000fc800078e000a */
[----:B------:R-:W-:Y:S01]  /*12f0*/  IMAD R27, R6, c[0x0][0x1a4], R27 ;  /* 0x00006900061b7a24 */ /* 0x000fe200078e021b */
[----:B------:R-:W-:-:S03]  /*1300*/  LEA R26, P4, R10, c[0x0][0x188], 0x1 ;  /* 0x000062000a1a7a11 */ /* 0x000fc600078808ff */
[----:B--2---:R-:W-:-:S05]  /*1310*/  IMAD.IADD R9, R11, 0x1, R27 ;  /* 0x000000010b097824 */ /* 0x004fca00078e021b */
[----:B------:R-:W-:-:S05]  /*1320*/  LEA.HI.X R27, R10, c[0x0][0x18c], R9, 0x1, P4 ;  /* 0x000063000a1b7a11 */ /* 0x000fca00020f0c09 */
[----:B0-----:R0:W-:Y:S04]  /*1330*/  @!P2 STG.E.128 [R26.64+0x40], R20 ;  /* 0x000040141a00a986 */ /* 0x0011e8000c101d04 */
[----:B-1----:R0:W-:Y:S04]  /*1340*/  @!P3 STG.E.128 [R26.64+0x80], R12 ;  /* 0x0000800c1a00b986 */ /* 0x0021e8000c101d04 */
[----:B---3--:R0:W-:Y:S02]  /*1350*/  @!P1 STG.E.128 [R26.64], R16 ;  /* 0x000000101a009986 */ /* 0x0081e4000c101d04 */
.L_x_1333:
[----:B----4-:R-:W-:Y:S05]  /*1360*/  BSYNC B0 ;  /* 0x0000000000007941 */ /* 0x010fea0003800000 */
.L_x_1332:
[----:B------:R-:W-:Y:S05]  /*1370*/  @P0 EXIT ;  /* 0x000000000000094d */ /* 0x000fea0003800000 */
[----:B------:R-:W-:Y:S01]  /*1380*/  IMAD R9, R2, c[0x0][0x1a8], RZ ;  /* 0x00006a0002097a24 */ /* 0x000fe200078e02ff */
[--C-:B------:R-:W-:Y:S01]  /*1390*/  SHF.R.S32.HI R5, RZ, 0x1f, R4.reuse ;  /* 0x0000001fff057819 */ /* 0x100fe20000011404 */
[----:B0-----:R-:W-:Y:S01]  /*13a0*/  IMAD.SHL.U32 R22, R8, 0x2, RZ ;  /* 0x0000000208167824 */ /* 0x001fe200078e00ff */
[----:B------:R-:W-:Y:S01]  /*13b0*/  ISETP.GE.AND P1, PT, R4, c[0x0][0x194], PT ;  /* 0x0000650004007a0c */ /* 0x000fe20003f26270 */
[C---:B------:R-:W-:Y:S01]  /*13c0*/  IMAD R21, R0.reuse, c[0x0][0x1ac], R9 ;  /* 0x00006b0000157a24 */ /* 0x040fe200078e0209 */
[----:B------:R-:W-:Y:S01]  /*13d0*/  ISETP.GE.AND P2, PT, R25, c[0x0][0x194], PT ;  /* 0x0000650019007a0c */ /* 0x000fe20003f46270 */
[----:B------:R-:W-:Y:S01]  /*13e0*/  IMAD.WIDE.U32 R16, R0, c[0x0][0x1a8], R4 ;  /* 0x00006a0000107a25 */ /* 0x000fe200078e0004 */
[----:B------:R-:W0:Y:S01]  /*13f0*/  LDS.128 R12, [R22+0xc800] ;  /* 0x00c80000160c7984 */ /* 0x000e220000000c00 */
[----:B------:R-:W-:-:S02]  /*1400*/  ISETP.GE.AND P3, PT, R24, c[0x0][0x194], PT ;  /* 0x0000650018007a0c */ /* 0x000fc40003f66270 */
[----:B------:R-:W-:Y:S01]  /*1410*/  IMAD.MOV.U32 R20, RZ, RZ, R16 ;  /* 0x000000ffff147224 */ /* 0x000fe200078e0010 */
[----:B------:R-:W1:Y:S01]  /*1420*/  LDS.128 R8, [R22+0xe800] ;  /* 0x00e8000016087984 */ /* 0x000e620000000c00 */
[----:B------:R-:W-:Y:S01]  /*1430*/  IADD3 R21, R17, R21, RZ ;  /* 0x0000001511157210 */ /* 0x000fe20007ffe0ff */
[----:B------:R-:W-:Y:S01]  /*1440*/  IMAD R5, R3, c[0x0][0x1b0], RZ ;  /* 0x00006c0003057a24 */ /* 0x000fe200078e02ff */
[----:B------:R-:W-:Y:S01]  /*1450*/  IADD3 R3, P0, R6, 0x40, RZ ;  /* 0x0000004006037810 */ /* 0x000fe20007f1e0ff */
[----:B------:R2:W3:Y:S02]  /*1460*/  LDS.128 R16, [R22+0x10800] ;  /* 0x0108000016107984 */ /* 0x0004e40000000c00 */
[C---:B------:R-:W-:Y:S02]  /*1470*/  IMAD R5, R52.reuse, c[0x0][0x1b4], R5 ;  /* 0x00006d0034057a24 */ /* 0x040fe400078e0205 */
[----:B------:R-:W-:-:S04]  /*1480*/  IMAD.WIDE.U32 R20, R52, c[0x0][0x1b0], R20 ;  /* 0x00006c0034147a25 */ /* 0x000fc800078e0014 */
[----:B------:R-:W-:Y:S01]  /*1490*/  IMAD.X R6, RZ, RZ, R7, P0 ;  /* 0x000000ffff067224 */ /* 0x000fe200000e0607 */
[----:B------:R-:W-:-:S03]  /*14a0*/  IADD3 R21, R21, R5, RZ ;  /* 0x0000000515157210 */ /* 0x000fc60007ffe0ff */
[----:B------:R-:W-:-:S04]  /*14b0*/  IMAD R6, R6, c[0x0][0x1a0], RZ ;  /* 0x0000680006067a24 */ /* 0x000fc800078e02ff */
[C---:B------:R-:W-:Y:S02]  /*14c0*/  IMAD R5, R3.reuse, c[0x0][0x1a4], R6 ;  /* 0x0000690003057a24 */ /* 0x040fe400078e0206 */
[----:B------:R-:W-:-:S04]  /*14d0*/  IMAD.WIDE.U32 R2, R3, c[0x0][0x1a0], R20 ;  /* 0x0000680003027a25 */ /* 0x000fc800078e0014 */
[----:B------:R-:W-:Y:S01]  /*14e0*/  IMAD.IADD R3, R3, 0x1, R5 ;  /* 0x0000000103037824 */ /* 0x000fe200078e0205 */
[----:B------:R-:W-:-:S04]  /*14f0*/  LEA R4, P0, R2, c[0x0][0x188], 0x1 ;  /* 0x0000620002047a11 */ /* 0x000fc800078008ff */
[----:B------:R-:W-:-:S05]  /*1500*/  LEA.HI.X R5, R2, c[0x0][0x18c], R3, 0x1, P0 ;  /* 0x0000630002057a11 */ /* 0x000fca00000f0c03 */
[----:B0-----:R2:W-:Y:S04]  /*1510*/  @!P1 STG.E.128 [R4.64], R12 ;  /* 0x0000000c04009986 */ /* 0x0015e8000c101d04 */
[----:B-1----:R2:W-:Y:S01]  /*1520*/  @!P2 STG.E.128 [R4.64+0x40], R8 ;  /* 0x000040080400a986 */ /* 0x0025e2000c101d04 */
[----:B------:R-:W-:Y:S05]  /*1530*/  @P3 EXIT ;  /* 0x000000000000394d */ /* 0x000fea0003800000 */
[----:B---3--:R-:W-:Y:S01]  /*1540*/  STG.E.128 [R4.64+0x80], R16 ;  /* 0x0000801004007986 */ /* 0x008fe2000c101d04 */
[----:B------:R-:W-:Y:S05]  /*1550*/  EXIT ;  /* 0x000000000000794d */ /* 0x000fea0003800000 */
.L_x_1334:
        /* <DEDUP_REMOVED lines=10> */
.L_x_1440:


//--------------------- .text._ZN7cutlass13device_kernelIN5flash32FlashAttnBwdPostprocessConvertdQIN4cute5tupleIJNS3_1CILi64EEENS5_ILi96EEEEEENS_6half_tEfNS_4arch4Sm80ELi256ENS3_8TiledMMAINS3_8MMA_AtomIJNS3_28SM80_16x8x16_F32F16F16F32_TNEEEENS3_6LayoutINS4_IJNS5_ILi2EEENS5_ILi4EEENS5_ILi1EEEEEENS4_IJSJ_SH_NS5_ILi0EEEEEEEENS4_IJNS5_ILi32EEESO_NS5_ILi16EEEEEEEELb0EEEEEvNT_6ParamsE --------------------------
	.section	.text._ZN7cutlass13device_kernelIN5flash32FlashAttnBwdPostprocessConvertdQIN4cute5tupleIJNS3_1CILi64EEENS5_ILi96EEEEEENS_6half_tEfNS_4arch4Sm80ELi256ENS3_8TiledMMAINS3_8MMA_AtomIJNS3_28SM80_16x8x16_F32F16F16F32_TNEEEENS3_6LayoutINS4_IJNS5_ILi2EEENS5_ILi4EEENS5_ILi1EEEEEENS4_IJSJ_SH_NS5_ILi0EEEEEEEENS4_IJNS5_ILi32EEESO_NS5_ILi16EEEEEEEELb0EEEEEvNT_6ParamsE,"ax",@progbits
	.sectioninfo	@"SHI_REGISTERS=47"
	.align	128
.text._ZN7cutlass13device_kernelIN5flash32FlashAttnBwdPostprocessConvertdQIN4cute5tupleIJNS3_1CILi64EEENS5_ILi96EEEEEENS_6half_tEfNS_4arch4Sm80ELi256ENS3_8TiledMMAINS3_8MMA_AtomIJNS3_28SM80_16x8x16_F32F16F16F32_TNEEEENS3_6LayoutINS4_IJNS5_ILi2EEENS5_ILi4EEENS5_ILi1EEEEEENS4_IJSJ_SH_NS5_ILi0EEEEEEEENS4_IJNS5_ILi32EEESO_NS5_ILi16EEEEEEEELb0EEEEEvNT_6ParamsE:
        .type           _ZN7cutlass13device_kernelIN5flash32FlashAttnBwdPostprocessConvertdQIN4cute5tupleIJNS3_1CILi64EEENS5_ILi96EEEEEENS_6half_tEfNS_4arch4Sm80ELi256ENS3_8TiledMMAINS3_8MMA_AtomIJNS3_28SM80_16x8x16_F32F16F16F32_TNEEEENS3_6LayoutINS4_IJNS5_ILi2EEENS5_ILi4EEENS5_ILi1EEEEEENS4_IJSJ_SH_NS5_ILi0EEEEEEEENS4_IJNS5_ILi32EEESO_NS5_ILi16EEEEEEEELb0EEEEEvNT_6ParamsE,@function
        .size           _ZN7cutlass13device_kernelIN5flash32FlashAttnBwdPostprocessConvertdQIN4cute5tupleIJNS3_1CILi64EEENS5_ILi96EEEEEENS_6half_tEfNS_4arch4Sm80ELi256ENS3_8TiledMMAINS3_8MMA_AtomIJNS3_28SM80_16x8x16_F32F16F16F32_TNEEEENS3_6LayoutINS4_IJNS5_ILi2EEENS5_ILi4EEENS5_ILi1EEEEEENS4_IJSJ_SH_NS5_ILi0EEEEEEEENS4_IJNS5_ILi32EEESO_NS5_ILi16EEEEEEEELb0EEEEEvNT_6ParamsE,(.L_x_1441 - _ZN7cutlass13device_kernelIN5flash32FlashAttnBwdPostprocessConvertdQIN4cute5tupleIJNS3_1CILi64EEENS5_ILi96EEEEEENS_6half_tEfNS_4arch4Sm80ELi256ENS3_8TiledMMAINS3_8MMA_AtomIJNS3_28SM80_16x8x16_F32F16F16F32_TNEEEENS3_6LayoutINS4_IJNS5_ILi2EEENS5_ILi4EEENS5_ILi1EEEEEENS4_IJSJ_SH_NS5_ILi0EEEEEEEENS4_IJNS5_ILi32EEESO_NS5_ILi16EEEEEEEELb0EEEEEvNT_6ParamsE)
        .other          _ZN7cutlass13device_kernelIN5flash32FlashAttnBwdPostprocessConvertdQIN4cute5tupleIJNS3_1CILi64EEENS5_ILi96EEEEEENS_6half_tEfNS_4arch4Sm80ELi256ENS3_8TiledMMAINS3_8MMA_AtomIJNS3_28SM80_16x8x16_F32F16F16F32_TNEEEENS3_6LayoutINS4_IJNS5_ILi2EEENS5_ILi4EEENS5_ILi1EEEEEENS4_IJSJ_SH_NS5_ILi0EEEEEEEENS4_IJNS5_ILi32EEESO_NS5_ILi16EEEEEEEELb0EEEEEvNT_6ParamsE,@"STO_CUDA_ENTRY STV_DEFAULT"
_ZN7cutlass13device_kernelIN5flash32FlashAttnBwdPostprocessConvertdQIN4cute5tupleIJNS3_1CILi64EEENS5_ILi96EEEEEENS_6half_tEfNS_4arch4Sm80ELi256ENS3_8TiledMMAINS3_8MMA_AtomIJNS3_28SM80_16x8x16_F32F16F16F32_TNEEEENS3_6LayoutINS4_IJNS5_ILi2EEENS5_ILi4EEENS5_ILi1EEEEEENS4_IJSJ_SH_NS5_ILi0EEEEEEEENS4_IJNS5_ILi32EEESO_NS5_ILi16EEEEEEEELb0EEEEEvNT_6ParamsE:
        /* <DEDUP_REMOVED lines=20> */
[----:B--2---:R-:W-:-:S03]  /*0140*/  IMAD.IADD R32, R32, 0x1, -R3 ;  /* 0x0000000120207824 */ /* 0x004fc600078e0a03 */
.L_x_1335:
[----:B0-----:R-:W-:Y:S01]  /*0150*/  ISETP.NE.AND.EX P1, PT, RZ, c[0x0][0x1c4], PT, P2 ;  /* 0x00007100ff007a0c */ /* 0x001fe20003f25320 */
[----:B-----5:R-:W-:Y:S01]  /*0160*/  @P0 IMAD R4, R11, 0x40, R0 ;  /* 0x000000400b040824 */ /* 0x020fe200078e0200 */
[----:B------:R-:W-:-:S13]  /*0170*/  ISETP.LE.AND P2, PT, R32, R31, PT ;  /* 0x0000001f2000720c */ /* 0x000fda0003f43270 */
[----:B------:R-:W-:Y:S05]  /*0180*/  @P1 EXIT P2 ;  /* 0x000000000000194d */ /* 0x000fea0001000000 */
[----:B------:R-:W0:Y:S01]  /*0190*/  S2R R35, SR_TID.X ;  /* 0x0000000000237919 */ /* 0x000e220000002100 */
[----:B------:R-:W-:Y:S01]  /*01a0*/  @P0 SHF.R.S32.HI R5, RZ, 0x1f, R4 ;  /* 0x0000001fff050819 */ /* 0x000fe20000011404 */
[----:B------:R-:W-:Y:S01]  /*01b0*/  IMAD R9, R2, 0x1800, RZ ;  /* 0x0000180002097824 */ /* 0x000fe200078e02ff */
[----:B------:R-:W-:Y:S01]  /*01c0*/  SHF.R.S32.HI R29, RZ, 0x1f, R11 ;  /* 0x0000001fff1d7819 */ /* 0x000fe2000001140b */
[----:B------:R-:W1:Y:S01]  /*01d0*/  S2R R3, SR_CTAID.Y ;  /* 0x0000000000037919 */ /* 0x000e620000002600 */
[----:B------:R-:W-:Y:S02]  /*01e0*/  @P0 LEA.HI R5, R5, R4, RZ, 0x6 ;  /* 0x0000000405050211 */ /* 0x000fe400078f30ff */
[----:B------:R-:W-:Y:S02]  /*01f0*/  SEL R29, R29, RZ, !P1 ;  /* 0x000000ff1d1d7207 */ /* 0x000fe40004800000 */
[----:B------:R-:W-:Y:S02]  /*0200*/  @P0 SHF.R.S32.HI R5, RZ, 0x6, R5 ;  /* 0x00000006ff050819 */ /* 0x000fe40000011405 */
[----:B------:R-:W-:-:S03]  /*0210*/  SEL R30, R11, RZ, !P1 ;  /* 0x000000ff0b1e7207 */ /* 0x000fc60004800000 */
[----:B------:R-:W-:Y:S02]  /*0220*/  @P0 IMAD R7, R5, 0x1800, RZ ;  /* 0x0000180005070824 */ /* 0x000fe400078e02ff */
[----:B------:R-:W-:Y:S02]  /*0230*/  CS2R R4, SRZ ;  /* 0x0000000000047805 */ /* 0x000fe4000001ff00 */
[--C-:B------:R-:W-:Y:S01]  /*0240*/  @P0 IMAD.MOV.U32 R4, RZ, RZ, R7.reuse ;  /* 0x000000ffff040224 */ /* 0x100fe200078e0007 */
[----:B------:R-:W-:Y:S02]  /*0250*/  @P0 SHF.R.S32.HI R5, RZ, 0x1f, R7 ;  /* 0x0000001fff050819 */ /* 0x000fe40000011407 */
[----:B------:R-:W-:Y:S01]  /*0260*/  SHF.R.S32.HI R7, RZ, 0x1f, R9 ;  /* 0x0000001fff077819 */ /* 0x000fe20000011409 */
[----:B0-----:R-:W-:Y:S01]  /*0270*/  IMAD.SHL.U32 R6, R35, 0x4, RZ ;  /* 0x0000000423067824 */ /* 0x001fe200078e00ff */
[----:B-1----:R-:W-:-:S04]  /*0280*/  SHF.R.S32.HI R28, RZ, 0x1f, R3 ;  /* 0x0000001fff1c7819 */ /* 0x002fc80000011403 */
[----:B------:R-:W-:Y:S01]  /*0290*/  IADD3 R4, P2, P3, R4, R6, R9 ;  /* 0x0000000604047210 */ /* 0x000fe20007b5e009 */
[----:B------:R-:W-:Y:S01]  /*02a0*/  IMAD R9, R29, c[0x0][0x180], RZ ;  /* 0x000060001d097a24 */ /* 0x000fe200078e02ff */
[----:B------:R-:W-:Y:S01]  /*02b0*/  SHF.R.S32.HI R6, RZ, 0x1f, R6 ;  /* 0x0000001fff067819 */ /* 0x000fe20000011406 */
[----:B------:R-:W-:Y:S02]  /*02c0*/  IMAD R8, R28, c[0x0][0x178], RZ ;  /* 0x00005e001c087a24 */ /* 0x000fe400078e02ff */
[----:B------:R-:W-:Y:S01]  /*02d0*/  IMAD R9, R30, c[0x0][0x184], R9 ;  /* 0x000061001e097a24 */ /* 0x000fe200078e0209 */
[----:B------:R-:W-:Y:S01]  /*02e0*/  IADD3.X R5, R5, R6, R7, P2, P3 ;  /* 0x0000000605057210 */ /* 0x000fe200017e6407 */
[----:B------:R-:W-:-:S04]  /*02f0*/  IMAD R7, R3, c[0x0][0x17c], R8 ;  /* 0x00005f0003077a24 */ /* 0x000fc800078e0208 */
[----:B------:R-:W-:-:S04]  /*0300*/  IMAD.WIDE.U32 R4, R3, c[0x0][0x178], R4 ;  /* 0x00005e0003047a25 */ /* 0x000fc800078e0004 */
[----:B------:R-:W-:-:S04]  /*0310*/  IMAD.IADD R5, R5, 0x1, R7 ;  /* 0x0000000105057824 */ /* 0x000fc800078e0207 */
[----:B------:R-:W-:-:S04]  /*0320*/  IMAD.WIDE.U32 R4, R30, c[0x0][0x180], R4 ;  /* 0x000060001e047a25 */ /* 0x000fc800078e0004 */
[----:B------:R-:W-:Y:S01]  /*0330*/  IMAD.IADD R5, R5, 0x1, R9 ;  /* 0x0000000105057824 */ /* 0x000fe200078e0209 */
[----:B------:R-:W-:-:S04]  /*0340*/  LEA R40, P1, R4, c[0x0][0x160], 0x2 ;  /* 0x0000580004287a11 */ /* 0x000fc800078210ff */
[----:B------:R-:W-:-:S05]  /*0350*/  LEA.HI.X R41, R4, c[0x0][0x164], R5, 0x2, P1 ;  /* 0x0000590004297a11 */ /* 0x000fca00008f1405 */
[----:B------:R0:W2:Y:S04]  /*0360*/  LDG.E.128 R4, [R40.64] ;  /* 0x0000000428047981 */ /* 0x0000a8000c1e1d00 */
[----:B------:R0:W3:Y:S04]  /*0370*/  LDG.E.128 R8, [R40.64+0x1000] ;  /* 0x0010000428087981 */ /* 0x0000e8000c1e1d00 */
[----:B------:R0:W4:Y:S04]  /*0380*/  LDG.E.128 R12, [R40.64+0x2000] ;  /* 0x00200004280c7981 */ /* 0x000128000c1e1d00 */
[----:B------:R0:W5:Y:S04]  /*0390*/  LDG.E.128 R16, [R40.64+0x3000] ;  /* 0x0030000428107981 */ /* 0x000168000c1e1d00 */
[----:B------:R0:W5:Y:S04]  /*03a0*/  LDG.E.128 R20, [R40.64+0x4000] ;  /* 0x0040000428147981 */ /* 0x000168000c1e1d00 */
[----:B------:R0:W5:Y:S01]  /*03b0*/  LDG.E.128 R24, [R40.64+0x5000] ;  /* 0x0050000428187981 */ /* 0x000162000c1e1d00 */
[----:B------:R-:W-:Y:S01]  /*03c0*/  SHF.R.S32.HI R36, RZ, 0x1f, R35 ;  /* 0x0000001fff247819 */ /* 0x000fe20000011423 */
[----:B------:R-:W-:-:S03]  /*03d0*/  IMAD.IADD R32, R32, 0x1, -R31 ;  /* 0x0000000120207824 */ /* 0x000fc600078e0a1f */
[CC--:B------:R-:W-:Y:S02]  /*03e0*/  LEA.HI R34, R36.reuse, R35.reuse, RZ, 0x2 ;  /* 0x0000002324227211 */ /* 0x0c0fe400078f10ff */
[CC--:B------:R-:W-:Y:S02]  /*03f0*/  LEA.HI R42, R36.reuse, R35.reuse, RZ, 0x5 ;  /* 0x00000023242a7211 */ /* 0x0c0fe400078f28ff */
[--C-:B------:R-:W-:Y:S02]  /*0400*/  SHF.R.S32.HI R31, RZ, 0x2, R34.reuse ;  /* 0x00000002ff1f7819 */ /* 0x100fe40000011422 */
[----:B------:R-:W-:Y:S02]  /*0410*/  SHF.R.S32.HI R38, RZ, 0x1f, R34 ;  /* 0x0000001fff267819 */ /* 0x000fe40000011422 */
[----:B------:R-:W-:Y:S02]  /*0420*/  LEA.HI R37, R36, R35, RZ, 0x7 ;  /* 0x0000002324257211 */ /* 0x000fe400078f38ff */
[----:B------:R-:W-:-:S02]  /*0430*/  SHF.R.S32.HI R33, RZ, 0x5, R42 ;  /* 0x00000005ff217819 */ /* 0x000fc4000001142a */
[----:B------:R-:W-:Y:S01]  /*0440*/  LEA.HI R39, R38, R31, RZ, 0x2 ;  /* 0x0000001f26277211 */ /* 0x000fe200078f10ff */
[----:B------:R-:W-:Y:S01]  /*0450*/  IMAD.SHL.U32 R37, R37, 0x8, RZ ;  /* 0x0000000825257824 */ /* 0x000fe200078e00ff */
[----:B------:R-:W-:Y:S02]  /*0460*/  LEA.HI R42, R42, R33, RZ, 0x1 ;  /* 0x000000212a2a7211 */ /* 0x000fe400078f08ff */
[----:B0-----:R-:W-:Y:S02]  /*0470*/  LOP3.LUT R40, R39, 0xffffffc, RZ, 0xc0, !PT ;  /* 0x0ffffffc27287812 */ /* 0x001fe400078ec0ff */
[----:B------:R-:W-:Y:S02]  /*0480*/  LOP3.LUT R34, R34, 0xfffffffc, RZ, 0xc0, !PT ;  /* 0xfffffffc22227812 */ /* 0x000fe400078ec0ff */
[----:B------:R-:W-:Y:S01]  /*0490*/  LEA.HI R38, R38, R31, RZ, 0x3 ;  /* 0x0000001f26267211 */ /* 0x000fe200078f18ff */
[----:B------:R-:W-:Y:S01]  /*04a0*/  IMAD.IADD R40, R31, 0x1, -R40 ;  /* 0x000000011f287824 */ /* 0x000fe200078e0a28 */
[----:B------:R-:W-:Y:S01]  /*04b0*/  LOP3.LUT R42, R42, 0xfffffe, RZ, 0xc0, !PT ;  /* 0x00fffffe2a2a7812 */ /* 0x000fe200078ec0ff */
[----:B------:R-:W-:Y:S01]  /*04c0*/  IMAD.IADD R34, R35, 0x1, -R34 ;  /* 0x0000000123227824 */ /* 0x000fe200078e0a22 */
[----:B------:R-:W-:-:S02]  /*04d0*/  LOP3.LUT R37, R37, 0x7ffffc00, RZ, 0xc0, !PT ;  /* 0x7ffffc0025257812 */ /* 0x000fc400078ec0ff */
[----:B------:R-:W-:Y:S01]  /*04e0*/  LOP3.LUT R38, R38, 0xfffffff8, RZ, 0xc0, !PT ;  /* 0xfffffff826267812 */ /* 0x000fe200078ec0ff */
[C---:B------:R-:W-:Y:S01]  /*04f0*/  IMAD.IADD R42, R33.reuse, 0x1, -R42 ;  /* 0x00000001212a7824 */ /* 0x040fe200078e0a2a */
[----:B------:R-:W-:Y:S01]  /*0500*/  IMNMX R32, R32, 0x40, PT ;  /* 0x0000004020207817 */ /* 0x000fe20003800200 */
[----:B------:R-:W-:Y:S01]  /*0510*/  IMAD R37, R34, 0x2, R37 ;  /* 0x0000000222257824 */ /* 0x000fe200078e0225 */
[----:B------:R-:W-:Y:S01]  /*0520*/  LEA R33, R33, R40, 0x3 ;  /* 0x0000002821217211 */ /* 0x000fe200078e18ff */
[C---:B------:R-:W-:Y:S01]  /*0530*/  IMAD.IADD R40, R31.reuse, 0x1, -R38 ;  /* 0x000000011f287824 */ /* 0x040fe200078e0a26 */
[----:B------:R-:W-:Y:S01]  /*0540*/  ISETP.GE.AND P1, PT, R31, R32, PT ;  /* 0x000000201f00720c */ /* 0x000fe20003f26270 */
[----:B------:R-:W-:Y:S01]  /*0550*/  IMAD R32, R42, 0x100, R37 ;  /* 0x000001002a207824 */ /* 0x000fe200078e0225 */
[----:B------:R-:W-:Y:S02]  /*0560*/  LEA.HI R38, R36, R35, RZ, 0x4 ;  /* 0x0000002324267211 */ /* 0x000fe400078f20ff */
[----:B------:R-:W-:-:S02]  /*0570*/  SHF.R.S32.HI R37, RZ, 0x1f, R40 ;  /* 0x0000001fff257819 */ /* 0x000fc40000011428 */
[----:B------:R-:W-:Y:S01]  /*0580*/  LEA.HI R42, R36, R35, RZ, 0x6 ;  /* 0x00000023242a7211 */ /* 0x000fe200078f30ff */
[----:B------:R-:W-:Y:S01]  /*0590*/  IMAD.SHL.U32 R44, R38, 0x4, RZ ;  /* 0x00000004262c7824 */ /* 0x000fe200078e00ff */
[----:B------:R-:W-:Y:S01]  /*05a0*/  LEA.HI R43, R37, R40, RZ, 0x2 ;  /* 0x00000028252b7211 */ /* 0x000fe200078f10ff */
[----:B--2---:R0:W-:Y:S04]  /*05b0*/  STS.128 [R35.X16], R4 ;  /* 0x0000000423007388 */ /* 0x0041e8000000cc00 */
[----:B---3--:R-:W-:Y:S04]  /*05c0*/  STS.128 [R35.X16+0x1000], R8 ;  /* 0x0010000823007388 */ /* 0x008fe8000000cc00 */
[----:B----4-:R-:W-:Y:S04]  /*05d0*/  STS.128 [R35.X16+0x2000], R12 ;  /* 0x0020000c23007388 */ /* 0x010fe8000000cc00 */
[----:B-----5:R-:W-:Y:S04]  /*05e0*/  STS.128 [R35.X16+0x3000], R16 ;  /* 0x0030001023007388 */ /* 0x020fe8000000cc00 */
[----:B------:R-:W-:Y:S01]  /*05f0*/  STS.128 [R35.X16+0x4000], R20 ;  /* 0x0040001423007388 */ /* 0x000fe2000000cc00 */
[C---:B0-----:R-:W-:Y:S01]  /*0600*/  LOP3.LUT R7, R43.reuse, 0x7fffffc, RZ, 0xc0, !PT ;  /* 0x07fffffc2b077812 */ /* 0x041fe200078ec0ff */
[C---:B------:R-:W-:Y:S01]  /*0610*/  IMAD.SHL.U32 R4, R34.reuse, 0x8, RZ ;  /* 0x0000000822047824 */ /* 0x040fe200078e00ff */
[----:B------:R-:W-:Y:S01]  /*0620*/  LEA.HI R34, R34, R34, RZ, 0x1 ;  /* 0x0000002222227211 */ /* 0x000fe200078f08ff */
[----:B------:R0:W-:Y:S01]  /*0630*/  STS.128 [R35.X16+0x5000], R24 ;  /* 0x0050001823007388 */ /* 0x0001e2000000cc00 */
[----:B------:R-:W-:-:S03]  /*0640*/  IMAD.SHL.U32 R43, R43, 0x10, RZ ;  /* 0x000000102b2b7824 */ /* 0x000fc600078e00ff */
[----:B------:R-:W-:Y:S01]  /*0650*/  BAR.SYNC.DEFER_BLOCKING 0x0 ;  /* 0x0000000000007b1d */ /* 0x000fe20000010000 */
[----:B------:R-:W-:Y:S01]  /*0660*/  IMAD.SHL.U32 R34, R34, 0x200, RZ ;  /* 0x0000020022227824 */ /* 0x000fe200078e00ff */
[----:B------:R-:W-:Y:S01]  /*0670*/  LOP3.LUT R43, R43, 0x40, RZ, 0xc0, !PT ;  /* 0x000000402b2b7812 */ /* 0x000fe200078ec0ff */
[----:B0-----:R-:W-:Y:S01]  /*0680*/  IMAD.IADD R25, R40, 0x1, -R7 ;  /* 0x0000000128197824 */ /* 0x001fe200078e0a07 */
[----:B------:R-:W-:Y:S02]  /*0690*/  LOP3.LUT R7, R44, 0x40, RZ, 0xc0, !PT ;  /* 0x000000402c077812 */ /* 0x000fe400078ec0ff */
[----:B------:R-:W-:Y:S01]  /*06a0*/  SHF.R.U32.HI R26, RZ, 0x3, R42 ;  /* 0x00000003ff1a7819 */ /* 0x000fe2000001162a */
[----:B------:R-:W-:Y:S01]  /*06b0*/  IMAD R25, R25, 0x10, R32 ;  /* 0x0000001019197824 */ /* 0x000fe200078e0220 */
[----:B------:R-:W-:Y:S02]  /*06c0*/  SHF.R.U32.HI R13, RZ, 0x3, R7 ;  /* 0x00000003ff0d7819 */ /* 0x000fe40000011607 */
[----:B------:R-:W-:-:S02]  /*06d0*/  LOP3.LUT R40, R7, 0x8, R4, 0xf8, !PT ;  /* 0x0000000807287812 */ /* 0x000fc400078ef804 */
[----:B------:R-:W-:Y:S02]  /*06e0*/  LOP3.LUT R26, R43, 0x8, R26, 0xf8, !PT ;  /* 0x000000082b1a7812 */ /* 0x000fe400078ef81a */
[----:B------:R-:W-:Y:S01]  /*06f0*/  SHF.R.U32.HI R43, RZ, 0x3, R43 ;  /* 0x00000003ff2b7819 */ /* 0x000fe2000001162b */
[----:B------:R-:W-:Y:S01]  /*0700*/  LDS R5, [R35.X4+0x1000] ;  /* 0x0010000023057984 */ /* 0x000fe20000004800 */
[----:B------:R-:W-:Y:S02]  /*0710*/  LOP3.LUT R13, R40, R13, RZ, 0x3c, !PT ;  /* 0x0000000d280d7212 */ /* 0x000fe400078e3cff */
[----:B------:R-:W-:Y:S01]  /*0720*/  LOP3.LUT R32, R26, R43, RZ, 0x3c, !PT ;  /* 0x0000002b1a207212 */ /* 0x000fe200078e3cff */
[----:B------:R-:W0:Y:S01]  /*0730*/  LDS R36, [R35.X4+0x1400] ;  /* 0x0014000023247984 */ /* 0x000e220000004800 */
[----:B------:R-:W-:Y:S02]  /*0740*/  LOP3.LUT R26, R34, 0xfffffc00, RZ, 0xc0, !PT ;  /* 0xfffffc00221a7812 */ /* 0x000fe400078ec0ff */
[----:B------:R-:W-:Y:S01]  /*0750*/  IADD3 R25, R32, R25, RZ ;  /* 0x0000001920197210 */ /* 0x000fe20007ffe0ff */
[----:B------:R-:W-:Y:S02]  /*0760*/  LDS R22, [R35.X4+0x2400] ;  /* 0x0024000023167984 */ /* 0x000fe40000004800 */
[----:B------:R-:W-:-:S02]  /*0770*/  IMAD.U32 R26, R33, 0x10, R26 ;  /* 0x00000010211a7824 */ /* 0x000fc400078e001a */
[----:B------:R-:W1:Y:S01]  /*0780*/  LDS R41, [R35.X4] ;  /* 0x0000000023297984 */ /* 0x000e620000004800 */
[----:B------:R-:W-:-:S03]  /*0790*/  IMAD.SHL.U32 R25, R25, 0x2, RZ ;  /* 0x0000000219197824 */ /* 0x000fc600078e00ff */
[----:B------:R-:W2:Y:S04]  /*07a0*/  LDS R39, [R35.X4+0x400] ;  /* 0x0004000023277984 */ /* 0x000ea80000004800 */
[----:B------:R-:W3:Y:S04]  /*07b0*/  LDS R17, [R35.X4+0x2800] ;  /* 0x0028000023117984 */ /* 0x000ee80000004800 */
[----:B------:R-:W-:Y:S04]  /*07c0*/  LDS R21, [R35.X4+0x2c00] ;  /* 0x002c000023157984 */ /* 0x000fe80000004800 */
[----:B------:R-:W-:Y:S04]  /*07d0*/  LDS R20, [R35.X4+0x3400] ;  /* 0x0034000023147984 */ /* 0x000fe80000004800 */
[----:B------:R-:W4:Y:S04]  /*07e0*/  LDS R38, [R35.X4+0x800] ;  /* 0x0008000023267984 */ /* 0x000f280000004800 */
[----:B------:R-:W5:Y:S04]  /*07f0*/  LDS R37, [R35.X4+0xc00] ;  /* 0x000c000023257984 */ /* 0x000f680000004800 */
[----:B------:R-:W5:Y:S04]  /*0800*/  LDS R18, [R35.X4+0x1800] ;  /* 0x0018000023127984 */ /* 0x000f680000004800 */
[----:B------:R-:W5:Y:S01]  /*0810*/  LDS R23, [R35.X4+0x1c00] ;  /* 0x001c000023177984 */ /* 0x000f620000004800 */
[----:B0-----:R-:W-:-:S03]  /*0820*/  FMUL.FTZ R36, R36, c[0x0][0x1b8] ;  /* 0x00006e0024247a20 */ /* 0x001fc60000410000 */
[----:B------:R-:W0:Y:S04]  /*0830*/  LDS R14, [R35.X4+0x2000] ;  /* 0x00200000230e7984 */ /* 0x000e280000004800 */
[----:B------:R-:W0:Y:S01]  /*0840*/  LDS R16, [R35.X4+0x3000] ;  /* 0x0030000023107984 */ /* 0x000e220000004800 */
[----:B-1----:R-:W-:-:S03]  /*0850*/  FMUL.FTZ R27, R41, c[0x0][0x1b8] ;  /* 0x00006e00291b7a20 */ /* 0x002fc60000410000 */
[----:B------:R-:W-:Y:S01]  /*0860*/  LDS R15, [R35.X4+0x3800] ;  /* 0x00380000230f7984 */ /* 0x000fe20000004800 */
[----:B--2---:R-:W-:-:S03]  /*0870*/  FMUL.FTZ R34, R39, c[0x0][0x1b8] ;  /* 0x00006e0027227a20 */ /* 0x004fc60000410000 */
[----:B------:R-:W1:Y:S01]  /*0880*/  LDS R19, [R35.X4+0x3c00] ;  /* 0x003c000023137984 */ /* 0x000e620000004800 */
[----:B---3--:R-:W-:Y:S01]  /*0890*/  FMUL.FTZ R17, R17, c[0x0][0x1b8] ;  /* 0x00006e0011117a20 */ /* 0x008fe20000410000 */
[----:B------:R-:W-:Y:S02]  /*08a0*/  F2FP.PACK_AB R27, R34, R27 ;  /* 0x0000001b221b723e */ /* 0x000fe400000000ff */
[----:B------:R-:W2:Y:S04]  /*08b0*/  LDS R9, [R35.X4+0x4000] ;  /* 0x0040000023097984 */ /* 0x000ea80000004800 */
[----:B------:R-:W3:Y:S04]  /*08c0*/  LDS R12, [R35.X4+0x4400] ;  /* 0x00440000230c7984 */ /* 0x000ee80000004800 */
[----:B------:R-:W3:Y:S01]  /*08d0*/  LDS R6, [R35.X4+0x4800] ;  /* 0x0048000023067984 */ /* 0x000ee20000004800 */
[----:B----4-:R-:W-:-:S03]  /*08e0*/  FMUL.FTZ R38, R38, c[0x0][0x1b8] ;  /* 0x00006e0026267a20 */ /* 0x010fc60000410000 */
        /* <DEDUP_REMOVED lines=8> */
[----:B0-----:R-:W-:Y:S01]  /*0970*/  FMUL.FTZ R34, R14, c[0x0][0x1b8] ;  /* 0x00006e000e227a20 */ /* 0x001fe20000410000 */
[----:B------:R-:W-:Y:S02]  /*0980*/  F2FP.PACK_AB R14, R23, R18 ;  /* 0x00000012170e723e */ /* 0x000fe400000000ff */
[----:B------:R0:W5:Y:S01]  /*0990*/  LDS R24, [R35.X4+0x5c00] ;  /* 0x005c000023187984 */ /* 0x0001620000004800 */
[----:B------:R-:W-:-:S03]  /*09a0*/  FMUL.FTZ R16, R16, c[0x0][0x1b8] ;  /* 0x00006e0010107a20 */ /* 0x000fc60000410000 */
[----:B------:R3:W-:Y:S01]  /*09b0*/  STS [R25+0x6000], R27 ;  /* 0x0060001b19007388 */ /* 0x0007e20000000800 */
[----:B0-----:R-:W-:-:S03]  /*09c0*/  FMUL.FTZ R35, R5, c[0x0][0x1b8] ;  /* 0x00006e0005237a20 */ /* 0x001fc60000410000 */
[----:B------:R0:W-:Y:S01]  /*09d0*/  STS [R25+0x6100], R32 ;  /* 0x0061002019007388 */ /* 0x0001e20000000800 */
[----:B-1----:R-:W-:Y:S02]  /*09e0*/  FMUL.FTZ R19, R19, c[0x0][0x1b8] ;  /* 0x00006e0013137a20 */ /* 0x002fe40000410000 */
[----:B--2---:R-:W-:Y:S01]  /*09f0*/  FMUL.FTZ R9, R9, c[0x0][0x1b8] ;  /* 0x00006e0009097a20 */ /* 0x004fe20000410000 */
[----:B------:R-:W-:Y:S01]  /*0a00*/  F2FP.PACK_AB R33, R36, R35 ;  /* 0x000000232421723e */ /* 0x000fe200000000ff */
[----:B------:R-:W-:Y:S01]  /*0a10*/  FMUL.FTZ R35, R22, c[0x0][0x1b8] ;  /* 0x00006e0016237a20 */ /* 0x000fe20000410000 */
[----:B------:R0:W-:Y:S01]  /*0a20*/  STS [R25+0x6500], R14 ;  /* 0x0065000e19007388 */ /* 0x0001e20000000800 */
[----:B------:R-:W-:Y:S02]  /*0a30*/  FMUL.FTZ R22, R21, c[0x0][0x1b8] ;  /* 0x00006e0015167a20 */ /* 0x000fe40000410000 */
[----:B------:R-:W-:Y:S01]  /*0a40*/  FMUL.FTZ R21, R20, c[0x0][0x1b8] ;  /* 0x00006e0014157a20 */ /* 0x000fe20000410000 */
[----:B------:R0:W-:Y:S01]  /*0a50*/  STS [R25+0x6400], R33 ;  /* 0x0064002119007388 */ /* 0x0001e20000000800 */
[----:B------:R-:W-:Y:S01]  /*0a60*/  FMUL.FTZ R20, R15, c[0x0][0x1b8] ;  /* 0x00006e000f147a20 */ /* 0x000fe20000410000 */
[----:B------:R-:W-:Y:S01]  /*0a70*/  F2FP.PACK_AB R22, R22, R17 ;  /* 0x000000111616723e */ /* 0x000fe200000000ff */
[----:B---3--:R-:W-:Y:S01]  /*0a80*/  FMUL.FTZ R12, R12, c[0x0][0x1b8] ;  /* 0x00006e000c0c7a20 */ /* 0x008fe20000410000 */
[----:B------:R-:W-:Y:S01]  /*0a90*/  F2FP.PACK_AB R15, R35, R34 ;  /* 0x00000022230f723e */ /* 0x000fe200000000ff */
[----:B------:R-:W-:Y:S01]  /*0aa0*/  FMUL.FTZ R6, R6, c[0x0][0x1b8] ;  /* 0x00006e0006067a20 */ /* 0x000fe20000410000 */
[----:B------:R-:W-:Y:S01]  /*0ab0*/  F2FP.PACK_AB R16, R21, R16 ;  /* 0x000000101510723e */ /* 0x000fe200000000ff */
[----:B----4-:R-:W-:Y:S01]  /*0ac0*/  FMUL.FTZ R11, R11, c[0x0][0x1b8] ;  /* 0x00006e000b0b7a20 */ /* 0x010fe20000410000 */
[----:B------:R-:W-:Y:S01]  /*0ad0*/  F2FP.PACK_AB R19, R19, R20 ;  /* 0x000000141313723e */ /* 0x000fe200000000ff */
[----:B-----5:R-:W-:Y:S01]  /*0ae0*/  FMUL.FTZ R8, R8, c[0x0][0x1b8] ;  /* 0x00006e0008087a20 */ /* 0x020fe20000410000 */
[----:B------:R-:W-:Y:S01]  /*0af0*/  F2FP.PACK_AB R9, R12, R9 ;  /* 0x000000090c09723e */ /* 0x000fe200000000ff */
[----:B------:R0:W-:Y:S01]  /*0b00*/  STS [R25+0x7000], R15 ;  /* 0x0070000f19007388 */ /* 0x0001e20000000800 */
[----:B------:R-:W-:Y:S01]  /*0b10*/  F2FP.PACK_AB R6, R11, R6 ;  /* 0x000000060b06723e */ /* 0x000fe200000000ff */
[----:B------:R-:W-:-:S02]  /*0b20*/  FMUL.FTZ R17, R10, c[0x0][0x1b8] ;  /* 0x00006e000a117a20 */ /* 0x000fc40000410000 */
[----:B------:R0:W-:Y:S01]  /*0b30*/  STS [R25+0x7100], R22 ;  /* 0x0071001619007388 */ /* 0x0001e20000000800 */
[----:B------:R-:W-:Y:S02]  /*0b40*/  FMUL.FTZ R7, R7, c[0x0][0x1b8] ;  /* 0x00006e0007077a20 */ /* 0x000fe40000410000 */
[----:B------:R-:W-:Y:S01]  /*0b50*/  F2FP.PACK_AB R8, R17, R8 ;  /* 0x000000081108723e */ /* 0x000fe200000000ff */
[----:B------:R0:W-:Y:S01]  /*0b60*/  STS [R25+0x7400], R16 ;  /* 0x0074001019007388 */ /* 0x0001e20000000800 */
[----:B------:R-:W-:-:S03]  /*0b70*/  FMUL.FTZ R24, R24, c[0x0][0x1b8] ;  /* 0x00006e0018187a20 */ /* 0x000fc60000410000 */
[----:B------:R0:W-:Y:S02]  /*0b80*/  STS [R25+0x7500], R19 ;  /* 0x0075001319007388 */ /* 0x0001e40000000800 */
[----:B------:R-:W-:Y:S02]  /*0b90*/  F2FP.PACK_AB R7, R24, R7 ;  /* 0x000000071807723e */ /* 0x000fe400000000ff */
[----:B------:R0:W-:Y:S04]  /*0ba0*/  STS [R25+0x8000], R9 ;  /* 0x0080000919007388 */ /* 0x0001e80000000800 */
[----:B------:R0:W-:Y:S04]  /*0bb0*/  STS [R25+0x8100], R6 ;  /* 0x0081000619007388 */ /* 0x0001e80000000800 */
[----:B------:R0:W-:Y:S04]  /*0bc0*/  STS [R25+0x8400], R8 ;  /* 0x0084000819007388 */ /* 0x0001e80000000800 */
[----:B------:R0:W-:Y:S04]  /*0bd0*/  STS [R25+0x8500], R7 ;  /* 0x0085000719007388 */ /* 0x0001e80000000800 */
[----:B------:R-:W-:Y:S06]  /*0be0*/  BAR.SYNC.DEFER_BLOCKING 0x0 ;  /* 0x0000000000007b1d */ /* 0x000fec0000010000 */
[----:B------:R-:W-:Y:S05]  /*0bf0*/  @P1 EXIT ;  /* 0x000000000000194d */ /* 0x000fea0003800000 */
[----:B0-----:R-:W-:Y:S01]  /*0c00*/  ISETP.GE.AND P1, PT, R4, c[0x0][0x194], PT ;  /* 0x0000650004007a0c */ /* 0x001fe20003f26270 */
[----:B------:R-:W-:Y:S01]  /*0c10*/  IMAD.IADD R13, R26, 0x1, R13 ;  /* 0x000000011a0d7824 */ /* 0x000fe200078e020d */
[----:B------:R-:W-:Y:S01]  /*0c20*/  CS2R R6, SRZ ;  /* 0x0000000000067805 */ /* 0x000fe2000001ff00 */
[----:B------:R-:W-:Y:S01]  /*0c30*/  SHF.R.S32.HI R5, RZ, 0x1f, R4 ;  /* 0x0000001fff057819 */ /* 0x000fe20000011404 */
[--C-:B------:R-:W-:Y:S01]  /*0c40*/  @P0 IMAD.MOV.U32 R6, RZ, RZ, R0.reuse ;  /* 0x000000ffff060224 */ /* 0x100fe200078e0000 */
[----:B------:R-:W-:Y:S01]  /*0c50*/  @P0 SHF.R.S32.HI R7, RZ, 0x1f, R0 ;  /* 0x0000001fff070819 */ /* 0x000fe20000011400 */
[----:B------:R-:W-:Y:S01]  /*0c60*/  IMAD.SHL.U32 R18, R13, 0x2, RZ ;  /* 0x000000020d127824 */ /* 0x000fe200078e00ff */
[----:B------:R-:W-:Y:S01]  /*0c70*/  IADD3 R0, R4, 0x20, RZ ;  /* 0x0000002004007810 */ /* 0x000fe20007ffe0ff */
[----:B------:R-:W-:Y:S01]  /*0c80*/  IMAD R28, R28, c[0x0][0x1a8], RZ ;  /* 0x00006a001c1c7a24 */ /* 0x000fe200078e02ff */
[----:B------:R-:W-:Y:S01]  /*0c90*/  IADD3 R6, P0, R31, R6, RZ ;  /* 0x000000061f067210 */ /* 0x000fe20007f1e0ff */
[----:B------:R-:W-:Y:S01]  /*0ca0*/  IMAD.WIDE.U32 R16, R3, c[0x0][0x1a8], R4 ;  /* 0x00006a0003107a25 */ /* 0x000fe200078e0004 */
[----:B------:R-:W0:Y:S01]  /*0cb0*/  LDS.128 R12, [R18+0x7000] ;  /* 0x00700000120c7984 */ /* 0x000e220000000c00 */
[----:B------:R-:W-:-:S02]  /*0cc0*/  IADD3 R4, R4, 0x40, RZ ;  /* 0x0000004004047810 */ /* 0x000fc40007ffe0ff */
[----:B------:R-:W-:Y:S01]  /*0cd0*/  IMAD R19, R3, c[0x0][0x1ac], R28 ;  /* 0x00006b0003137a24 */ /* 0x000fe200078e021c */
[----:B------:R-:W1:Y:S01]  /*0ce0*/  @!P1 LDS.128 R8, [R18+0x6000] ;  /* 0x0060000012089984 */ /* 0x000e620000000c00 */
[----:B------:R-:W-:Y:S01]  /*0cf0*/  LEA.HI.X.SX32 R7, R31, R7, 0x1, P0 ;  /* 0x000000071f077211 */ /* 0x000fe200000f0eff */
[----:B------:R-:W-:Y:S01]  /*0d00*/  IMAD R29, R29, c[0x0][0x1b0], RZ ;  /* 0x00006c001d1d7a24 */ /* 0x000fe200078e02ff */
[----:B------:R-:W-:Y:S01]  /*0d10*/  ISETP.GE.AND P0, PT, R0, c[0x0][0x194], PT ;  /* 0x0000650000007a0c */ /* 0x000fe20003f06270 */
[----:B------:R-:W-:Y:S01]  /*0d20*/  IMAD.IADD R17, R17, 0x1, R19 ;  /* 0x0000000111117824 */ /* 0x000fe200078e0213 */
[----:B------:R-:W-:Y:S01]  /*0d30*/  ISETP.GE.AND P2, PT, R4, c[0x0][0x194], PT ;  /* 0x0000650004007a0c */ /* 0x000fe20003f46270 */
[----:B------:R-:W-:Y:S02]  /*0d40*/  IMAD R29, R30, c[0x0][0x1b4], R29 ;  /* 0x00006d001e1d7a24 */ /* 0x000fe400078e021d */
[----:B------:R-:W-:-:S04]  /*0d50*/  IMAD.WIDE R2, R2, 0x40, R6 ;  /* 0x0000004002027825 */ /* 0x000fc800078e0206 */
[----:B------:R-:W-:-:S04]  /*0d60*/  IMAD.WIDE.U32 R30, R30, c[0x0][0x1b0], R16 ;  /* 0x00006c001e1e7a25 */ /* 0x000fc800078e0010 */
[----:B------:R-:W-:Y:S02]  /*0d70*/  IMAD R3, R3, c[0x0][0x1a0], RZ ;  /* 0x0000680003037a24 */ /* 0x000fe400078e02ff */
[----:B------:R-:W-:Y:S02]  /*0d80*/  IMAD.IADD R31, R31, 0x1, R29 ;  /* 0x000000011f1f7824 */ /* 0x000fe400078e021d */
[C---:B------:R-:W-:Y:S02]  /*0d90*/  IMAD R5, R2.reuse, c[0x0][0x1a4], R3 ;  /* 0x0000690002057a24 */ /* 0x040fe400078e0203 */
[----:B------:R-:W-:-:S04]  /*0da0*/  IMAD.WIDE.U32 R2, R2, c[0x0][0x1a0], R30 ;  /* 0x0000680002027a25 */ /* 0x000fc800078e001e */
[----:B------:R-:W-:Y:S01]  /*0db0*/  IMAD.IADD R3, R3, 0x1, R5 ;  /* 0x0000000103037824 */ /* 0x000fe200078e0205 */
[----:B------:R-:W-:-:S04]  /*0dc0*/  LEA R16, P3, R2, c[0x0][0x188], 0x1 ;  /* 0x0000620002107a11 */ /* 0x000fc800078608ff */
[----:B------:R-:W-:-:S05]  /*0dd0*/  LEA.HI.X R17, R2, c[0x0][0x18c], R3, 0x1, P3 ;  /* 0x0000630002117a11 */ /* 0x000fca00018f0c03 */
[----:B0-----:R0:W-:Y:S04]  /*0de0*/  @!P0 STG.E.128 [R16.64+0x40], R12 ;  /* 0x0000400c10008986 */ /* 0x0011e8000c101d04 */
[----:B-1----:R0:W-:Y:S01]  /*0df0*/  @!P1 STG.E.128 [R16.64], R8 ;  /* 0x0000000810009986 */ /* 0x0021e2000c101d04 */
[----:B------:R-:W-:Y:S05]  /*0e00*/  @P2 EXIT ;  /* 0x000000000000294d */ /* 0x000fea0003800000 */
[----:B------:R-:W1:Y:S04]  /*0e10*/  LDS.128 R4, [R18+0x8000] ;  /* 0x0080000012047984 */ /* 0x000e680000000c00 */
[----:B-1----:R-:W-:Y:S01]  /*0e20*/  STG.E.128 [R16.64+0x80], R4 ;  /* 0x0000800410007986 */ /* 0x002fe2000c101d04 */
[----:B------:R-:W-:Y:S05]  /*0e30*/  EXIT ;  /* 0x000000000000794d */ /* 0x000fea0003800000 */
.L_x_1336:
        /* <DEDUP_REMOVED lines=12> */
.L_x_1441:


//--------------------- .text._ZN7cutlass13device_kernelIN5flash19enable_sm80_to_sm89INS1_16FlashAttnBwdSm80INS1_25CollectiveMainloopBwdSm80ILi2ELi2EN4cute5tupleIJNS5_1CILi64EEENS7_ILi128EEENS7_ILi96EEEEEENS_6half_tEfNS_4arch4Sm80ELb1ELb0ELb1ELb1ELb1ELb0ELb0ELb0ELi2ELi2ELi4ELi2ELb0EEENS1_24CollectiveEpilogueBwdGQAISB_fSE_Li256ELb1ELb1EEENS1_25SingleTileBwdLPTSchedulerILb1ELi128ELb1EEEEEEEEEvNT_6ParamsE --------------------------
	.section	.text._ZN7cutlass13device_kernelIN5flash19enable_sm80_to_sm89INS1_16FlashAttnBwdSm80INS1_25CollectiveMainloopBwdSm80ILi2ELi2EN4cute5tupleIJNS5_1CILi64EEENS7_ILi128EEENS7_ILi96EEEEEENS_6half_tEfNS_4arch4Sm80ELb1ELb0ELb1ELb1ELb1ELb0ELb0ELb0ELi2ELi2ELi4ELi2ELb0EEENS1_24CollectiveEpilogueBwdGQAISB_fSE_Li256ELb1ELb1EEENS1_25SingleTileBwdLPTSchedulerILb1ELi128ELb1EEEEEEEEEvNT_6ParamsE,"ax",@progbits
	.sectioninfo	@"SHI_REGISTERS=251"
	.align	128
.text._ZN7cutlass13device_kernelIN5flash19enable_sm80_to_sm89INS1_16FlashAttnBwdSm80INS1_25CollectiveMainloopBwdSm80ILi2ELi2EN4cute5tupleIJNS5_1CILi64EEENS7_ILi128EEENS7_ILi96EEEEEENS_6half_tEfNS_4arch4Sm80ELb1ELb0ELb1ELb1ELb1ELb0ELb0ELb0ELi2ELi2ELi4ELi2ELb0EEENS1_24CollectiveEpilogueBwdGQAISB_fSE_Li256ELb1ELb1EEENS1_25SingleTileBwdLPTSchedulerILb1ELi128ELb1EEEEEEEEEvNT_6ParamsE:
        .type           _ZN7cutlass13device_kernelIN5flash19enable_sm80_to_sm89INS1_16FlashAttnBwdSm80INS1_25CollectiveMainloopBwdSm80ILi2ELi2EN4cute5tupleIJNS5_1CILi64EEENS7_ILi128EEENS7_ILi96EEEEEENS_6half_tEfNS_4arch4Sm80ELb1ELb0ELb1ELb1ELb1ELb0ELb0ELb0ELi2ELi2ELi4ELi2ELb0EEENS1_24CollectiveEpilogueBwdGQAISB_fSE_Li256ELb1ELb1EEENS1_25SingleTileBwdLPTSchedulerILb1ELi128ELb1EEEEEEEEEvNT_6ParamsE,@function
        .size           _ZN7cutlass13device_kernelIN5flash19enable_sm80_to_sm89INS1_16FlashAttnBwdSm80INS1_25CollectiveMainloopBwdSm80ILi2ELi2EN4cute5tupleIJNS5_1CILi64EEENS7_ILi128EEENS7_ILi96EEEEEENS_6half_tEfNS_4arch4Sm80ELb1ELb0ELb1ELb1ELb1ELb0ELb0ELb0ELi2ELi2ELi4ELi2ELb0EEENS1_24CollectiveEpilogueBwdGQAISB_fSE_Li256ELb1ELb1EEENS1_25SingleTileBwdLPTSchedulerILb1ELi128ELb1EEEEEEEEEvNT_6ParamsE,(.L_x_1442 - _ZN7cutlass13device_kernelIN5flash19enable_sm80_to_sm89INS1_16FlashAttnBwdSm80INS1_25CollectiveMainloopBwdSm80ILi2ELi2EN4cute5tupleIJNS5_1CILi64EEENS7_ILi128EEENS7_ILi96EEEEEENS_6half_tEfNS_4arch4Sm80ELb1ELb0ELb1ELb1ELb1ELb0ELb0ELb0ELi2ELi2ELi4ELi2ELb0EEENS1_24CollectiveEpilogueBwdGQAISB_fSE_Li256ELb1ELb1EEENS1_25SingleTileBwdLPTSchedulerILb1ELi128ELb1EEEEEEEEEvNT_6ParamsE)
        .other          _ZN7cutlass13device_kernelIN5flash19enable_sm80_to_sm89INS1_16FlashAttnBwdSm80INS1_25CollectiveMainloopBwdSm80ILi2ELi2EN4cute5tupleIJNS5_1CILi64EEENS7_ILi128EEENS7_ILi96EEEEEENS_6half_tEfNS_4arch4Sm80ELb1ELb0ELb1ELb1ELb1ELb0ELb0ELb0ELi2ELi2ELi4ELi2ELb0EEENS1_24CollectiveEpilogueBwdGQAISB_fSE_Li256ELb1ELb1EEENS1_25SingleTileBwdLPTSchedulerILb1ELi128ELb1EEEEEEEEEvNT_6ParamsE,@"STO_CUDA_ENTRY STV_DEFAULT"
_ZN7cutlass13device_kernelIN5flash19enable_sm80_to_sm89INS1_16FlashAttnBwdSm80INS1_25CollectiveMainloopBwdSm80ILi2ELi2EN4cute5tupleIJNS5_1CILi64EEENS7_ILi128EEENS7_ILi96EEEEEENS_6half_tEfNS_4arch4Sm80ELb1ELb0ELb1ELb1ELb1ELb0ELb0ELb0ELi2ELi2ELi4ELi2ELb0EEENS1_24CollectiveEpilogueBwdGQAISB_fSE_Li256ELb1ELb1EEENS1_25SingleTileBwdLPTSchedulerILb1ELi128ELb1EEEEEEEEEvNT_6ParamsE:
        /* <DEDUP_REMOVED lines=29> */
.L_x_1338:
[----:B------:R-:W-:Y:S02]  /*01d0*/  ULDC UR7, c[0x0][0x3b4] ;  /* 0x0000ed0000077ab9 */ /* 0x000fe40000000800 */
[----:B------:R-:W-:Y:S02]  /*01e0*/  UISETP.NE.AND UP0, UPT, UR7, 0x1, UPT ;  /* 0x000000010700788c */ /* 0x000fe4000bf05270 */
[----:B------:R-:W-:Y:S02]  /*01f0*/  ULDC.64 UR4, c[0x0][0x3b8] ;  /* 0x0000ee0000047ab9 */ /* 0x000fe40000000a00 */
[----:B------:R-:W-:Y:S02]  /*0200*/  UIMAD.WIDE.U32 UR10, UR6, UR4, URZ ;  /* 0x00000004060a72a5 */ /* 0x000fe4000f8e003f */
[----:B------:R-:W-:-:S05]  /*0210*/  UMOV UR8, UR6 ;  /* 0x0000000600087c82 */ /* 0x000fca0008000000 */
[----:B------:R-:W-:-:S04]  /*0220*/  @UP0 USHF.R.U32.HI UR8, URZ, UR5, UR11 ;  /* 0x000000053f080299 */ /* 0x000fc8000801160b */
[----:B------:R-:W-:-:S04]  /*0230*/  UIMAD UR7, UR8, UR7, URZ ;  /* 0x00000007080772a4 */ /* 0x000fc8000f8e023f */
.L_x_1339:
        /* <DEDUP_REMOVED lines=22> */
.L_x_1340:
        /* <DEDUP_REMOVED lines=14> */
.L_x_1342:
[----:B------:R-:W-:Y:S02]  /*0480*/  ULDC UR5, c[0x0][0x3dc] ;  /* 0x0000f70000057ab9 */ /* 0x000fe40000000800 */
.L_x_1341:
        /* <DEDUP_REMOVED lines=9> */
.L_x_1337:
        /* <DEDUP_REMOVED lines=21> */
.L_x_1344:
[----:B------:R-:W-:Y:S02]  /*0670*/  ULDC UR7, c[0x0][0x3b4] ;  /* 0x0000ed0000077ab9 */ /* 0x000fe40000000800 */
[----:B------:R-:W-:Y:S02]  /*0680*/  UISETP.NE.AND UP0, UPT, UR7, 0x1, UPT ;  /* 0x000000010700788c */ /* 0x000fe4000bf05270 */
[----:B------:R-:W-:Y:S02]  /*0690*/  ULDC.64 UR4, c[0x0][0x3b8] ;  /* 0x0000ee0000047ab9 */ /* 0x000fe40000000a00 */
[----:B------:R-:W-:Y:S02]  /*06a0*/  UIMAD.WIDE.U32 UR10, UR6, UR4, URZ ;  /* 0x00000004060a72a5 */ /* 0x000fe4000f8e003f */
[----:B------:R-:W-:-:S05]  /*06b0*/  UMOV UR8, UR6 ;  /* 0x0000000600087c82 */ /* 0x000fca0008000000 */
[----:B------:R-:W-:-:S04]  /*06c0*/  @UP0 USHF.R.U32.HI UR8, URZ, UR5, UR11 ;  /* 0x000000053f080299 */ /* 0x000fc8000801160b */
[----:B------:R-:W-:-:S04]  /*06d0*/  UIMAD UR7, UR8, UR7, URZ ;  /* 0x00000007080772a4 */ /* 0x000fc8000f8e023f */
.L_x_1345:
        /* <DEDUP_REMOVED lines=22> */
.L_x_1346:
        /* <DEDUP_REMOVED lines=14> */
.L_x_1348:
[----:B------:R-:W-:Y:S02]  /*0920*/  ULDC UR5, c[0x0][0x3dc] ;  /* 0x0000f70000057ab9 */ /* 0x000fe40000000800 */
.L_x_1347:
        /* <DEDUP_REMOVED lines=8> */
.L_x_1343:
        /* <DEDUP_REMOVED lines=52> */
[----:B------:R-:W-:Y:S05]  /*0cf0*/  @P0 BRA `(.L_x_1349) ;  /* 0x0000006000000947 */ /* 0x000fea0003800000 */
[----:B------:R-:W-:Y:S05]  /*0d00*/  @!P2 BRA `(.L_x_1349) ;  /* 0x000000500000a947 */ /* 0x000fea0003800000 */
[----:B------:R-:W3:Y:S04]  /*0d10*/  LDG.E R0, [R8.64] ;  /* 0x0000000e08007981 */ /* 0x000ee8000c1e1900 */
[----:B------:R-:W4:Y:S01]  /*0d20*/  LDG.E R3, [R8.64+0x4] ;  /* 0x0000040e08037981 */ /* 0x000f22000c1e1900 */
[----:B--23--:R-:W2:Y:S08]  /*0d30*/  R2UR UR10, R0 ;  /* 0x00000000000a73c2 */ /* 0x00ceb000000e0000 */
[----:B----4-:R-:W2:Y:S02]  /*0d40*/  R2UR UR5, R3 ;  /* 0x00000000030573c2 */ /* 0x010ea400000e0000 */
[----:B--2---:R-:W-:-:S06]  /*0d50*/  UIADD3 UR10, -UR10, UR5, URZ ;  /* 0x000000050a0a7290 */ /* 0x004fcc000fffe13f */
.L_x_1349:
[----:B------:R-:W-:-:S04]  /*0d60*/  ISETP.NE.U32.AND P0, PT, RZ, c[0x0][0x2e0], PT ;  /* 0x0000b800ff007a0c */ /* 0x000fc80003f05070 */
[----:B------:R-:W-:-:S13]  /*0d70*/  ISETP.NE.AND.EX P0, PT, RZ, c[0x0][0x2e4], PT, P0 ;  /* 0x0000b900ff007a0c */ /* 0x000fda0003f05300 */
[----:B------:R-:W-:Y:S05]  /*0d80*/  @!P0 BRA `(.L_x_1350) ;  /* 0x0000007000008947 */ /* 0x000fea0003800000 */
[----:B------:R-:W-:Y:S02]  /*0d90*/  ULDC.64 UR6, c[0x0][0x2e0] ;  /* 0x0000b80000067ab9 */ /* 0x000fe40000000a00 */
[----:B------:R-:W-:-:S06]  /*0da0*/  UIMAD.WIDE UR6, UR11, UR4, UR6 ;  /* 0x000000040b0672a5 */ /* 0x000fcc000f8e0206 */
[----:B------:R-:W-:Y:S02]  /*0db0*/  MOV R4, UR6 ;  /* 0x0000000600047c02 */ /* 0x000fe40008000f00 */
[----:B-1----:R-:W-:-:S05]  /*0dc0*/  MOV R5, UR7 ;  /* 0x0000000700057c02 */ /* 0x002fca0008000f00 */
[----:B------:R-:W3:Y:S02]  /*0dd0*/  LDG.E R4, [R4.64] ;  /* 0x0000000e04047981 */ /* 0x000ee4000c1e1900 */
[----:B---3--:R1:W3:Y:S01]  /*0de0*/  R2UR UR9, R4 ;  /* 0x00000000040973c2 */ /* 0x0082e200000e0000 */
[----:B------:R-:W-:Y:S05]  /*0df0*/  BRA `(.L_x_1351) ;  /* 0x0000006000007947 */ /* 0x000fea0003800000 */
.L_x_1350:
[----:B------:R-:W-:Y:S05]  /*0e00*/  @!P1 BRA `(.L_x_1351) ;  /* 0x0000005000009947 */ /* 0x000fea0003800000 */
[----:B------:R-:W3:Y:S04]  /*0e10*/  LDG.E R0, [R6.64] ;  /* 0x0000000e06007981 */ /* 0x000ee8000c1e1900 */
[----:B------:R-:W4:Y:S01]  /*0e20*/  LDG.E R3, [R6.64+0x4] ;  /* 0x0000040e06037981 */ /* 0x000f22000c1e1900 */
[----:B---3--:R-:W3:Y:S08]  /*0e30*/  R2UR UR9, R0 ;  /* 0x00000000000973c2 */ /* 0x008ef000000e0000 */
[----:B----4-:R-:W3:Y:S02]  /*0e40*/  R2UR UR4, R3 ;  /* 0x00000000030473c2 */ /* 0x010ee400000e0000 */
[----:B---3--:R-:W-:-:S06]  /*0e50*/  UIADD3 UR9, -UR9, UR4, URZ ;  /* 0x0000000409097290 */ /* 0x008fcc000fffe13f */
.L_x_1351:
        /* <DEDUP_REMOVED lines=66> */
[C---:B------:R-:W-:Y:S01]  /*1280*/  IMAD.SHL.U32 R191, R2.reuse, 0x4, RZ ;  /* 0x0000000402bf7824 */ /* 0x040fe200078e00ff */
[----:B------:R-:W-:Y:S01]  /*1290*/  USHF.R.S32.HI UR20, URZ, 0x1f, UR13 ;  /* 0x0000001f3f147899 */ /* 0x000fe2000801140d */
[--C-:B------:R-:W-:Y:S01]  /*12a0*/  SHF.R.S32.HI R23, RZ, 0x1f, R2.reuse ;  /* 0x0000001fff177819 */ /* 0x100fe20000011402 */
[----:B------:R-:W-:Y:S01]  /*12b0*/  UISETP.NE.AND UP0, UPT, UR4, 0x1, UPT ;  /* 0x000000010400788c */ /* 0x000fe2000bf05270 */
[----:B------:R-:W-:Y:S01]  /*12c0*/  SHF.R.S32.HI R3, RZ, 0x1f, R2 ;  /* 0x0000001fff037819 */ /* 0x000fe20000011402 */
[----:B------:R-:W-:Y:S01]  /*12d0*/  UIMAD.WIDE.U32 UR26, UR13, UR5, URZ ;  /* 0x000000050d1a72a5 */ /* 0x000fe2000f8e003f */
[----:B------:R-:W-:Y:S01]  /*12e0*/  IADD3 R6, P1, R191, UR18, RZ ;  /* 0x00000012bf067c10 */ /* 0x000fe2000ff3e0ff */
[----:B------:R-:W-:Y:S01]  /*12f0*/  UIMAD UR17, UR18, 0x60, URZ ;  /* 0x00000060121178a4 */ /* 0x000fe2000f8e023f */
[CC--:B------:R-:W-:Y:S01]  /*1300*/  LEA.HI R17, R23.reuse, R2.reuse, RZ, 0x2 ;  /* 0x0000000217117211 */ /* 0x0c0fe200078f10ff */
[----:B------:R-:W-:Y:S01]  /*1310*/  ULDC.64 UR4, c[0x0][0x288] ;  /* 0x0000a20000047ab9 */ /* 0x000fe20000000a00 */
[----:B------:R-:W-:Y:S01]  /*1320*/  LEA.HI R9, R23, R2, RZ, 0x4 ;  /* 0x0000000217097211 */ /* 0x000fe200078f20ff */
[----:B------:R-:W-:Y:S01]  /*1330*/  UIMAD UR4, UR20, UR4, URZ ;  /* 0x00000004140472a4 */ /* 0x000fe2000f8e023f */
[----:B------:R-:W-:Y:S01]  /*1340*/  IMAD.U32 R206, RZ, RZ, UR13 ;  /* 0x0000000dffce7e24 */ /* 0x000fe2000f8e00ff */
[----:B------:R-:W-:Y:S01]  /*1350*/  USHF.R.S32.HI UR21, URZ, 0x1f, UR18 ;  /* 0x0000001f3f157899 */ /* 0x000fe20008011412 */
[----:B------:R-:W-:Y:S01]  /*1360*/  IMAD.U32 R0, RZ, RZ, UR17 ;  /* 0x00000011ff007e24 */ /* 0x000fe2000f8e00ff */
[----:B-1----:R-:W-:Y:S01]  /*1370*/  IADD3 R4, P0, R2, UR17, RZ ;  /* 0x0000001102047c10 */ /* 0x002fe2000ff1e0ff */
[----:B------:R-:W-:Y:S01]  /*1380*/  UIMAD UR28, UR13, UR5, UR4 ;  /* 0x000000050d1c72a4 */ /* 0x000fe2000f8e0204 */
[----:B------:R-:W-:Y:S01]  /*1390*/  IMAD.U32 R194, RZ, RZ, UR13 ;  /* 0x0000000dffc27e24 */ /* 0x000fe2000f8e00ff */
[----:B------:R-:W-:Y:S01]  /*13a0*/  ULDC.64 UR6, c[0x0][0x270] ;  /* 0x00009c0000067ab9 */ /* 0x000fe20000000a00 */
[----:B------:R-:W-:Y:S01]  /*13b0*/  LEA.HI.X.SX32 R5, R0, R3, 0x1, P0 ;  /* 0x0000000300057211 */ /* 0x000fe200000f0eff */
[----:B------:R-:W-:Y:S01]  /*13c0*/  ULDC UR4, c[0x0][0x250] ;  /* 0x0000940000047ab9 */ /* 0x000fe20000000800 */
[----:B------:R-:W-:Y:S01]  /*13d0*/  LOP3.LUT R3, R17, 0xfffffffc, RZ, 0xc0, !PT ;  /* 0xfffffffc11037812 */ /* 0x000fe200078ec0ff */
[----:B------:R-:W-:Y:S01]  /*13e0*/  UMOV UR18, UR13 ;  /* 0x0000000d00127c82 */ /* 0x000fe20008000000 */
[----:B------:R-:W-:Y:S01]  /*13f0*/  LEA.HI.X.SX32 R7, R191, UR21, 0x1, P1 ;  /* 0x00000015bf077c11 */ /* 0x000fe200088f0eff */
[----:B------:R-:W-:Y:S01]  /*1400*/  UIMAD UR6, UR20, UR6, URZ ;  /* 0x00000006140672a4 */ /* 0x000fe2000f8e023f */
[----:B------:R-:W-:Y:S01]  /*1410*/  SHF.R.S32.HI R0, RZ, 0x4, R9 ;  /* 0x00000004ff007819 */ /* 0x000fe20000011409 */
[----:B------:R-:W-:Y:S01]  /*1420*/  @UP0 USHF.R.U32.HI UR18, URZ, UR4, UR27 ;  /* 0x000000043f120299 */ /* 0x000fe2000801161b */
[----:B------:R-:W-:Y:S01]  /*1430*/  IMAD.IADD R34, R2, 0x1, -R3 ;  /* 0x0000000102227824 */ /* 0x000fe200078e0a03 */
[----:B------:R-:W-:Y:S01]  /*1440*/  UIMAD UR17, UR13, UR7, UR6 ;  /* 0x000000070d1172a4 */ /* 0x000fe2000f8e0206 */
[----:B------:R-:W-:Y:S01]  /*1450*/  LEA.HI R13, R9, R0, RZ, 0x1 ;  /* 0x00000000090d7211 */ /* 0x000fe200078f08ff */
[----:B------:R-:W-:Y:S01]  /*1460*/  USHF.R.S32.HI UR21, URZ, 0x1f, UR18 ;  /* 0x0000001f3f157899 */ /* 0x000fe20008011412 */
[----:B------:R-:W-:Y:S01]  /*1470*/  IMAD.SHL.U32 R14, R34, 0x8, RZ ;  /* 0x00000008220e7824 */ /* 0x000fe200078e00ff */
[----:B------:R-:W-:Y:S01]  /*1480*/  ULDC.64 UR4, c[0x0][0x1e0] ;  /* 0x0000780000047ab9 */ /* 0x000fe20000000a00 */
[----:B------:R-:W-:Y:S01]  /*1490*/  LOP3.LUT R13, R13, 0xfffffffe, RZ, 0xc0, !PT ;  /* 0xfffffffe0d0d7812 */ /* 0x000fe200078ec0ff */
[----:B------:R-:W-:Y:S01]  /*14a0*/  ULDC.64 UR6, c[0x0][0x238] ;  /* 0x00008e0000067ab9 */ /* 0x000fe20000000a00 */
[----:B------:R-:W-:Y:S01]  /*14b0*/  IMAD.WIDE.U32 R206, R206, c[0x0][0x270], R6 ;  /* 0x00009c00cece7a25 */ /* 0x000fe200078e0006 */
[----:B------:R-:W-:Y:S01]  /*14c0*/  UIMAD UR4, UR21, UR4, URZ ;  /* 0x00000004150472a4 */ /* 0x000fe2000f8e023f */
[----:B------:R-:W-:Y:S01]  /*14d0*/  SHF.R.S32.HI R192, RZ, 0x2, R17 ;  /* 0x00000002ffc07819 */ /* 0x000fe20000011411 */
[----:B------:R-:W-:Y:S01]  /*14e0*/  UIMAD UR6, UR20, UR6, URZ ;  /* 0x00000006140672a4 */ /* 0x000fe2000f8e023f */
[----:B------:R-:W-:Y:S01]  /*14f0*/  IMAD.WIDE.U32 R194, R194, c[0x0][0x238], R4 ;  /* 0x00008e00c2c27a25 */ /* 0x000fe200078e0004 */
[----:B------:R-:W-:Y:S01]  /*1500*/  SHF.R.S32.HI R15, RZ, 0x1f, R14 ;  /* 0x0000001fff0f7819 */ /* 0x000fe2000001140e */
[----:B------:R-:W-:Y:S01]  /*1510*/  UIADD3 UR16, -UR16, UR9, URZ ;  /* 0x0000000910107290 */ /* 0x000fe2000fffe13f */
[----:B------:R-:W-:Y:S01]  /*1520*/  IADD3 R207, R207, UR17, RZ ;  /* 0x00000011cfcf7c10 */ /* 0x000fe2000fffe0ff */
[----:B------:R-:W-:Y:S01]  /*1530*/  UIMAD UR7, UR13, UR7, UR6 ;  /* 0x000000070d0772a4 */ /* 0x000fe2000f8e0206 */
[----:B------:R-:W-:Y:S01]  /*1540*/  IMAD.U32 R3, RZ, RZ, UR18 ;  /* 0x00000012ff037e24 */ /* 0x000fe2000f8e00ff */
[----:B------:R-:W-:Y:S01]  /*1550*/  UIMAD UR6, UR18, UR5, UR4 ;  /* 0x00000005120672a4 */ /* 0x000fe2000f8e0204 */
[----:B------:R-:W-:Y:S01]  /*1560*/  IMAD.IADD R13, R0, 0x1, -R13 ;  /* 0x00000001000d7824 */ /* 0x000fe200078e0a0d */
[----:B------:R-:W-:Y:S01]  /*1570*/  SHF.R.S32.HI R0, RZ, 0x1f, R192 ;  /* 0x0000001fff007819 */ /* 0x000fe200000114c0 */
[----:B------:R-:W-:Y:S01]  /*1580*/  ULDC.64 UR4, c[0x0][0x1b0] ;  /* 0x00006c0000047ab9 */ /* 0x000fe20000000a00 */
[----:B------:R-:W-:Y:S01]  /*1590*/  IADD3 R195, R195, UR7, RZ ;  /* 0x00000007c3c37c10 */ /* 0x000fe2000fffe0ff */
[----:B------:R-:W-:Y:S01]  /*15a0*/  UIMAD UR4, UR21, UR4, URZ ;  /* 0x00000004150472a4 */ /* 0x000fe2000f8e023f */
[----:B------:R-:W-:Y:S01]  /*15b0*/  IADD3 R4, P0, R192, UR24, RZ ;  /* 0x00000018c0047c10 */ /* 0x000fe2000ff1e0ff */
[----:B------:R-:W-:Y:S01]  /*15c0*/  USHF.R.S32.HI UR17, URZ, 0x1f, UR11 ;  /* 0x0000001f3f117899 */ /* 0x000fe2000801140b */
[C-C-:B------:R-:W-:Y:S01]  /*15d0*/  IMAD.WIDE.U32 R10, R3.reuse, c[0x0][0x1e0], R14.reuse ;  /* 0x00007800030a7a25 */ /* 0x140fe200078e000e */
[----:B------:R-:W-:Y:S01]  /*15e0*/  UIMAD UR7, UR18, UR5, UR4 ;  /* 0x00000005120772a4 */ /* 0x000fe2000f8e0204 */
[----:B------:R-:W-:Y:S01]  /*15f0*/  IADD3.X R5, R0, UR25, RZ, P0, !PT ;  /* 0x0000001900057c10 */ /* 0x000fe200087fe4ff */
[----:B------:R-:W-:Y:S01]  /*1600*/  USEL UR21, UR11, URZ, !UP1 ;  /* 0x0000003f0b157287 */ /* 0x000fe2000c800000 */
[----:B------:R-:W-:Y:S01]  /*1610*/  IMAD.WIDE.U32 R20, R3, c[0x0][0x1b0], R14 ;  /* 0x00006c0003147a25 */ /* 0x000fe200078e000e */
[-C--:B------:R-:W-:Y:S01]  /*1620*/  LEA.HI R24, R23, R2.reuse, RZ, 0x3 ;  /* 0x0000000217187211 */ /* 0x080fe200078f18ff */
[----:B------:R-:W-:Y:S01]  /*1630*/  USEL UR18, UR17, URZ, !UP1 ;  /* 0x0000003f11127287 */ /* 0x000fe2000c800000 */
[----:B------:R-:W-:Y:S01]  /*1640*/  IADD3 R11, R11, UR6, RZ ;  /* 0x000000060b0b7c10 */ /* 0x000fe2000fffe0ff */
[----:B------:R-:W-:Y:S01]  /*1650*/  IMAD.U32 R18, RZ, RZ, UR12 ;  /* 0x0000000cff127e24 */ /* 0x000fe2000f8e00ff */
[----:B------:R-:W-:Y:S01]  /*1660*/  ULDC.64 UR4, c[0x0][0x1e8] ;  /* 0x00007a0000047ab9 */ /* 0x000fe20000000a00 */
[----:B------:R-:W-:Y:S01]  /*1670*/  IMAD.U32 R26, RZ, RZ, UR21 ;  /* 0x00000015ff1a7e24 */ /* 0x000fe2000f8e00ff */
[----:B------:R-:W-:Y:S01]  /*1680*/  IADD3 R21, R21, UR7, RZ ;  /* 0x0000000715157c10 */ /* 0x000fe2000fffe0ff */
[----:B------:R-:W-:Y:S01]  /*1690*/  IMAD.WIDE R18, R18, 0x80, R4 ;  /* 0x0000008012127825 */ /* 0x000fe200078e0204 */
[----:B------:R-:W-:Y:S01]  /*16a0*/  UIMAD UR4, UR18, UR4, URZ ;  /* 0x00000004120472a4 */ /* 0x000fe2000f8e023f */
[----:B------:R-:W-:Y:S01]  /*16b0*/  LEA.HI R3, R23, R2, RZ, 0x5 ;  /* 0x0000000217037211 */ /* 0x000fe200078f28ff */
[----:B------:R-:W-:Y:S01]  /*16c0*/  USEL UR17, UR17, URZ, !UP2 ;  /* 0x0000003f11117287 */ /* 0x000fe2000d000000 */
[----:B------:R-:W-:Y:S01]  /*16d0*/  IMAD.SHL.U32 R5, R24, 0x8, RZ ;  /* 0x0000000818057824 */ /* 0x000fe200078e00ff */
[----:B------:R-:W-:Y:S01]  /*16e0*/  UIMAD UR6, UR21, UR5, UR4 ;  /* 0x00000005150672a4 */ /* 0x000fe2000f8e0204 */
[C---:B------:R-:W-:Y:S01]  /*16f0*/  IMAD.WIDE.U32 R10, R26.reuse, c[0x0][0x1e8], R10 ;  /* 0x00007a001a0a7a25 */ /* 0x040fe200078e000a */
[----:B------:R-:W-:Y:S01]  /*1700*/  SHF.R.S32.HI R12, RZ, 0x5, R3 ;  /* 0x00000005ff0c7819 */ /* 0x000fe20000011403 */
[----:B------:R-:W-:Y:S01]  /*1710*/  ULDC.64 UR4, c[0x0][0x1b8] ;  /* 0x00006e0000047ab9 */ /* 0x000fe20000000a00 */
[----:B------:R-:W-:Y:S01]  /*1720*/  LOP3.LUT R5, R5, 0xc0, RZ, 0xc0, !PT ;  /* 0x000000c005057812 */ /* 0x000fe200078ec0ff */
[----:B------:R-:W-:Y:S01]  /*1730*/  IMAD.WIDE.U32 R26, R26, c[0x0][0x1b8], R20 ;  /* 0x00006e001a1a7a25 */ /* 0x000fe200078e0014 */
[----:B------:R-:W-:Y:S01]  /*1740*/  LEA.HI R21, R17, R192, RZ, 0x1 ;  /* 0x000000c011157211 */ /* 0x000fe200078f08ff */
[----:B------:R-:W-:Y:S01]  /*1750*/  UIMAD UR4, UR18, UR4, URZ ;  /* 0x00000004120472a4 */ /* 0x000fe2000f8e023f */
[----:B------:R-:W-:Y:S01]  /*1760*/  LOP3.LUT R4, R5, 0x18, R14, 0xf8, !PT ;  /* 0x0000001805047812 */ /* 0x000fe200078ef80e */
[----:B------:R-:W-:Y:S01]  /*1770*/  IMAD.U32 R200, RZ, RZ, UR13 ;  /* 0x0000000dffc87e24 */ /* 0x000fe2000f8e00ff */
[----:B------:R-:W-:Y:S01]  /*1780*/  LOP3.LUT R21, R21, 0x7fffffe, RZ, 0xc0, !PT ;  /* 0x07fffffe15157812 */ /* 0x000fe200078ec0ff */
[----:B------:R-:W-:Y:S01]  /*1790*/  UIMAD UR4, UR21, UR5, UR4 ;  /* 0x00000005150472a4 */ /* 0x000fe2000f8e0204 */
[----:B------:R-:W-:Y:S01]  /*17a0*/  IADD3 R11, R11, UR6, RZ ;  /* 0x000000060b0b7c10 */ /* 0x000fe2000fffe0ff */
[----:B------:R-:W-:Y:S01]  /*17b0*/  IMAD.WIDE.U32 R200, R200, c[0x0][0x288], R6 ;  /* 0x0000a200c8c87a25 */ /* 0x000fe200078e0006 */
[----:B------:R-:W-:Y:S01]  /*17c0*/  SHF.R.U32.HI R7, RZ, 0x3, R5 ;  /* 0x00000003ff077819 */ /* 0x000fe20000011605 */
[----:B------:R-:W-:Y:S01]  /*17d0*/  ULDC.64 UR6, c[0x0][0x180] ;  /* 0x0000600000067ab9 */ /* 0x000fe20000000a00 */
[----:B------:R-:W-:Y:S01]  /*17e0*/  IADD3 R31, P0, R192, UR22, RZ ;  /* 0x00000016c01f7c10 */ /* 0x000fe2000ff1e0ff */
[----:B------:R-:W-:Y:S01]  /*17f0*/  IMAD R5, R19, c[0x0][0x1d8], RZ ;  /* 0x0000760013057a24 */ /* 0x000fe200078e02ff */
[----:B------:R-:W-:Y:S01]  /*1800*/  LOP3.LUT R7, R4, R7, RZ, 0x3c, !PT ;  /* 0x0000000704077212 */ /* 0x000fe200078e3cff */
[----:B------:R-:W-:Y:S01]  /*1810*/  IMAD.IADD R21, R192, 0x1, -R21 ;  /* 0x00000001c0157824 */ /* 0x000fe200078e0a15 */
[----:B------:R-:W-:Y:S01]  /*1820*/  IADD3.X R0, R0, UR23, RZ, P0, !PT ;  /* 0x0000001700007c10 */ /* 0x000fe200087fe4ff */
[----:B------:R-:W-:Y:S01]  /*1830*/  IMAD R5, R18, c[0x0][0x1dc], R5 ;  /* 0x0000770012057a24 */ /* 0x000fe200078e0205 */
[----:B------:R-:W-:Y:S01]  /*1840*/  IADD3 R188, R14, 0x40, RZ ;  /* 0x000000400ebc7810 */ /* 0x000fe20007ffe0ff */
[----:B------:R-:W-:Y:S01]  /*1850*/  IMAD.WIDE.U32 R10, R18, c[0x0][0x1d8], R10 ;  /* 0x00007600120a7a25 */ /* 0x000fe200078e000a */
[----:B------:R-:W-:Y:S01]  /*1860*/  ISETP.GE.AND P3, PT, R14, c[0x0][0x1cc], PT ;  /* 0x000073000e007a0c */ /* 0x000fe20003f66270 */
[----:B------:R-:W-:Y:S01]  /*1870*/  UIMAD UR6, UR20, UR6, URZ ;  /* 0x00000006140672a4 */ /* 0x000fe2000f8e023f */
[----:B------:R-:W-:Y:S01]  /*1880*/  ISETP.GE.AND P1, PT, R188, c[0x0][0x1cc], PT ;  /* 0x00007300bc007a0c */ /* 0x000fe20003f26270 */
[----:B------:R-:W-:Y:S01]  /*1890*/  IMAD R8, R12, 0x8, R21 ;  /* 0x000000080c087824 */ /* 0x000fe200078e0215 */
[----:B------:R-:W-:Y:S01]  /*18a0*/  LEA R32, P0, R10, c[0x0][0x1c0], 0x1 ;  /* 0x000070000a207a11 */ /* 0x000fe200078008ff */
[----:B------:R-:W-:Y:S01]  /*18b0*/  IMAD.IADD R5, R11, 0x1, R5 ;  /* 0x000000010b057824 */ /* 0x000fe200078e0205 */
[----:B------:R-:W-:Y:S01]  /*18c0*/  IADD3 R11, -R192, UR16, RZ ;  /* 0x00000010c00b7c10 */ /* 0x000fe2000fffe1ff */
[----:B------:R-:W-:Y:S01]  /*18d0*/  IMAD.U32 R8, R8, 0x20, R7 ;  /* 0x0000002008087824 */ /* 0x000fe200078e0007 */
[----:B------:R-:W-:Y:S01]  /*18e0*/  IADD3 R27, R27, UR4, RZ ;  /* 0x000000041b1b7c10 */ /* 0x000fe2000fffe0ff */
        /* <DEDUP_REMOVED lines=16> */
[----:B------:R-:W-:Y:S01]  /*19f0*/  IMAD.SHL.U32 R25, R12, 0x10, RZ ;  /* 0x000000100c197824 */ /* 0x000fe200078e00ff */
[C---:B------:R-:W-:Y:S01]  /*1a00*/  ISETP.LT.OR P4, PT, R11.reuse, 0x1, P1 ;  /* 0x000000010b00780c */ /* 0x040fe20000f81670 */
[----:B------:R-:W-:Y:S01]  /*1a10*/  IMAD.IADD R18, R2, 0x1, -R7 ;  /* 0x0000000102127824 */ /* 0x000fe200078e0a07 */
[C---:B------:R-:W-:Y:S01]  /*1a20*/  ISETP.LT.OR P3, PT, R11.reuse, 0x41, P3 ;  /* 0x000000410b00780c */ /* 0x040fe20001f61670 */
[C---:B------:R-:W-:Y:S01]  /*1a30*/  IMAD R4, R0.reuse, c[0x0][0x178], RZ ;  /* 0x00005e0000047a24 */ /* 0x040fe200078e02ff */
        /* <DEDUP_REMOVED lines=8> */
[----:B------:R-:W-:Y:S01]  /*1ac0*/  IMAD R4, R31, c[0x0][0x17c], R4 ;  /* 0x00005f001f047a24 */ /* 0x000fe200078e0204 */
[----:B------:R-:W-:Y:S01]  /*1ad0*/  ISETP.LT.OR P1, PT, R11, 0x41, P1 ;  /* 0x000000410b00780c */ /* 0x000fe20000f21670 */
[----:B------:R1:W-:Y:S01]  /*1ae0*/  LDGSTS.E.BYPASS.LTC128B.128 [R8+0x8080], [R32.64+0x40], !P5 ;  /* 0x0808004020087fae */ /* 0x0003e2000e901d4e */
[----:B------:R-:W-:Y:S01]  /*1af0*/  LOP3.LUT R9, R9, 0xfffffff0, RZ, 0xc0, !PT ;  /* 0xfffffff009097812 */ /* 0x000fe200078ec0ff */
[----:B------:R-:W-:Y:S01]  /*1b00*/  IMAD R0, R31, c[0x0][0x20c], R0 ;  /* 0x000083001f007a24 */ /* 0x000fe200078e0200 */
[----:B------:R-:W-:Y:S01]  /*1b10*/  LOP3.LUT R7, R21, 0x7fffffe, RZ, 0xc0, !PT ;  /* 0x07fffffe15077812 */ /* 0x000fe200078ec0ff */
[----:B------:R1:W-:Y:S01]  /*1b20*/  LDGSTS.E.BYPASS.LTC128B.128 [R8+0xa080], [R32.64+0x80], !P4 ;  /* 0x0a08008020087fae */ /* 0x0003e2000e101d4e */
[----:B------:R-:W-:Y:S01]  /*1b30*/  SHF.R.S32.HI R6, RZ, 0x6, R6 ;  /* 0x00000006ff067819 */ /* 0x000fe20000011406 */
[----:B------:R-:W-:Y:S01]  /*1b40*/  IMAD.IADD R9, R2, 0x1, -R9 ;  /* 0x0000000102097824 */ /* 0x000fe200078e0a09 */
[----:B------:R-:W-:Y:S01]  /*1b50*/  ISETP.GE.AND P5, PT, R10, c[0x0][0x19c], PT ;  /* 0x000067000a007a0c */ /* 0x000fe20003fa6270 */
[----:B------:R-:W-:Y:S01]  /*1b60*/  IMAD.IADD R7, R18, 0x1, -R7 ;  /* 0x0000000112077824 */ /* 0x000fe200078e0a07 */
[----:B------:R2:W-:Y:S01]  /*1b70*/  LDGSTS.E.BYPASS.LTC128B.128 [R8+0x7080], [R28.64], !P3 ;  /* 0x070800001c087fae */ /* 0x0005e2000d901d4e */
[----:B------:R-:W-:Y:S01]  /*1b80*/  IMAD R180, R13, 0x4, R6 ;  /* 0x000000040db47824 */ /* 0x000fe200078e0206 */
[----:B------:R-:W-:Y:S01]  /*1b90*/  ISETP.GE.AND P4, PT, R188, c[0x0][0x19c], PT ;  /* 0x00006700bc007a0c */ /* 0x000fe20003f86270 */
[----:B------:R-:W-:Y:S01]  /*1ba0*/  IMAD.SHL.U32 R18, R18, 0x40, RZ ;  /* 0x0000004012127824 */ /* 0x000fe200078e00ff */
[----:B------:R2:W-:Y:S01]  /*1bb0*/  LDGSTS.E.BYPASS.LTC128B.128 [R8+0x9080], [R28.64+0x40], !P2 ;  /* 0x090800401c087fae */ /* 0x0005e2000d101d4e */
[----:B------:R-:W-:Y:S01]  /*1bc0*/  IMAD R180, R180, 0x8, R7 ;  /* 0x00000008b4b47824 */ /* 0x000fe200078e0207 */
[----:B------:R-:W-:Y:S01]  /*1bd0*/  LEA.HI R7, R3, R12, RZ, 0x1 ;  /* 0x0000000c03077211 */ /* 0x000fe200078f08ff */
[C-C-:B------:R-:W-:Y:S01]  /*1be0*/  IMAD.WIDE.U32 R36, R31.reuse, c[0x0][0x178], R14.reuse ;  /* 0x00005e001f247a25 */ /* 0x140fe200078e000e */
[----:B------:R2:W-:Y:S01]  /*1bf0*/  LDGSTS.E.BYPASS.LTC128B.128 [R8+0xb080], [R28.64+0x80], !P1 ;  /* 0x0b0800801c087fae */ /* 0x0005e2000c901d4e */
[----:B------:R-:W-:Y:S01]  /*1c00*/  LOP3.LUT R18, R18, 0x1c0, RZ, 0xc0, !PT ;  /* 0x000001c012127812 */ /* 0x000fe200078ec0ff */
[----:B------:R-:W-:Y:S01]  /*1c10*/  UIMAD UR4, UR17, UR4, URZ ;  /* 0x00000004110472a4 */ /* 0x000fe2000f8e023f */
[----:B------:R-:W-:Y:S01]  /*1c20*/  ISETP.GE.AND P2, PT, R14, c[0x0][0x19c], PT ;  /* 0x000067000e007a0c */ /* 0x000fe20003f46270 */
[----:B------:R-:W-:Y:S01]  /*1c30*/  IMAD.WIDE.U32 R30, R31, c[0x0][0x208], R14 ;  /* 0x000082001f1e7a25 */ /* 0x000fe200078e000e */
[----:B------:R-:W-:Y:S01]  /*1c40*/  LOP3.LUT R7, R7, 0xfffffffe, RZ, 0xc0, !PT ;  /* 0xfffffffe07077812 */ /* 0x000fe200078ec0ff */
[----:B------:R-:W-:Y:S01]  /*1c50*/  USEL UR18, UR11, URZ, !UP2 ;  /* 0x0000003f0b127287 */ /* 0x000fe2000d000000 */
[----:B------:R-:W-:Y:S01]  /*1c60*/  LOP3.LUT R25, R18, 0x30, R25, 0xf8, !PT ;  /* 0x0000003012197812 */ /* 0x000fe200078ef819 */
[----:B------:R-:W-:Y:S01]  /*1c70*/  IMAD.IADD R31, R31, 0x1, R0 ;  /* 0x000000011f1f7824 */ /* 0x000fe200078e0200 */
[C---:B------:R-:W-:Y:S01]  /*1c80*/  ISETP.LT.OR P1, PT, R11.reuse, 0x1, P2 ;  /* 0x000000010b00780c */ /* 0x040fe20001721670 */
[----:B------:R-:W-:Y:S01]  /*1c90*/  IMAD.IADD R7, R12, 0x1, -R7 ;  /* 0x000000010c077824 */ /* 0x000fe200078e0a07 */
[----:B------:R-:W-:Y:S01]  /*1ca0*/  ISETP.LT.OR P3, PT, R11, 0x1, P5 ;  /* 0x000000010b00780c */ /* 0x000fe20002f61670 */
[----:B------:R-:W-:Y:S01]  /*1cb0*/  IMAD.IADD R37, R37, 0x1, R4 ;  /* 0x0000000125257824 */ /* 0x000fe200078e0204 */
[C---:B------:R-:W-:Y:S01]  /*1cc0*/  ISETP.LT.OR P6, PT, R11.reuse, 0x1, P4 ;  /* 0x000000010b00780c */ /* 0x040fe200027c1670 */
[----:B------:R-:W-:Y:S01]  /*1cd0*/  IMAD.U32 R0, RZ, RZ, UR13 ;  /* 0x0000000dff007e24 */ /* 0x000fe2000f8e00ff */
[----:B-1----:R-:W-:Y:S01]  /*1ce0*/  LEA R32, P0, R26, c[0x0][0x190], 0x1 ;  /* 0x000064001a207a11 */ /* 0x002fe200078008ff */
[----:B------:R-:W-:Y:S01]  /*1cf0*/  UIMAD UR7, UR13, UR7, UR6 ;  /* 0x000000070d0772a4 */ /* 0x000fe2000f8e0206 */
[----:B------:R-:W-:Y:S01]  /*1d00*/  ISETP.LT.OR P2, PT, R11, 0x41, P2 ;  /* 0x000000410b00780c */ /* 0x000fe20001741670 */
[----:B------:R-:W-:Y:S01]  /*1d10*/  IMAD.WIDE.U32 R198, R0, c[0x0][0x180], R36 ;  /* 0x0000600000c67a25 */ /* 0x000fe200078e0024 */
[----:B------:R-:W-:Y:S01]  /*1d20*/  LEA.HI.X R33, R26, c[0x0][0x194], R5, 0x1, P0 ;  /* 0x000065001a217a11 */ /* 0x000fe200000f0c05 */
[----:B------:R-:W-:Y:S01]  /*1d30*/  USHF.R.S32.HI UR21, URZ, 0x1f, UR19 ;  /* 0x0000001f3f157899 */ /* 0x000fe20008011413 */
[----:B------:R-:W-:Y:S01]  /*1d40*/  ISETP.GE.AND P0, PT, R14, c[0x0][0x16c], PT ;  /* 0x00005b000e007a0c */ /* 0x000fe20003f06270 */
[----:B------:R-:W-:Y:S01]  /*1d50*/  IMAD.SHL.U32 R177, R7, 0x400, RZ ;  /* 0x0000040007b17824 */ /* 0x000fe200078e00ff */
[-C--:B------:R-:W-:Y:S01]  /*1d60*/  LEA.HI R5, R9, R9.reuse, RZ, 0x1 ;  /* 0x0000000909057211 */ /* 0x080fe200078f08ff */
[----:B------:R-:W-:Y:S01]  /*1d70*/  UIMAD UR6, UR18, UR5, UR4 ;  /* 0x00000005120672a4 */ /* 0x000fe2000f8e0204 */
[----:B------:R-:W-:Y:S01]  /*1d80*/  SEL R26, RZ, 0x1, P0 ;  /* 0x00000001ff1a7807 */ /* 0x000fe20000000000 */
[----:B------:R1:W-:Y:S01]  /*1d90*/  LDGSTS.E.BYPASS.LTC128B.128 [R8+0x80], [R32.64], !P1 ;  /* 0x0008000020087fae */ /* 0x0003e2000c901d4e */
[----:B--2---:R-:W-:Y:S01]  /*1da0*/  SHF.R.S32.HI R28, RZ, 0x1f, R9 ;  /* 0x0000001fff1c7819 */ /* 0x004fe20000011409 */
[----:B------:R-:W-:Y:S01]  /*1db0*/  ULDC.64 UR4, c[0x0][0x178] ;  /* 0x00005e0000047ab9 */ /* 0x000fe20000000a00 */
[----:B------:R-:W-:Y:S01]  /*1dc0*/  ISETP.GE.AND P0, PT, R188, c[0x0][0x16c], PT ;  /* 0x00005b00bc007a0c */ /* 0x000fe20003f06270 */
[----:B------:R-:W-:Y:S01]  /*1dd0*/  UIMAD.WIDE.U32 UR22, UR19, UR4, URZ ;  /* 0x00000004131672a5 */ /* 0x000fe2000f8e003f */
[----:B------:R-:W-:Y:S01]  /*1de0*/  LOP3.LUT R20, R5, 0x7fffffe, RZ, 0xc0, !PT ;  /* 0x07fffffe05147812 */ /* 0x000fe200078ec0ff */
[----:B------:R-:W-:Y:S01]  /*1df0*/  IMAD.U32 R196, RZ, RZ, UR18 ;  /* 0x00000012ffc47e24 */ /* 0x000fe2000f8e00ff */
[----:B------:R-:W-:Y:S01]  /*1e00*/  LEA.HI R28, R28, R9, RZ, 0x3 ;  /* 0x000000091c1c7211 */ /* 0x000fe200078f18ff */
[----:B------:R1:W-:Y:S01]  /*1e10*/  LDGSTS.E.BYPASS.LTC128B.128 [R8+0x2080], [R32.64+0x40], !P3 ;  /* 0x0208004020087fae */ /* 0x0003e2000d901d4e */
[----:B------:R-:W-:Y:S01]  /*1e20*/  SEL R19, RZ, 0x4, P0 ;  /* 0x00000004ff137807 */ /* 0x000fe20000000000 */
[----:B------:R-:W-:Y:S01]  /*1e30*/  IMAD.WIDE.U32 R206, R196, c[0x0][0x278], R206 ;  /* 0x00009e00c4ce7a25 */ /* 0x000fe200078e00ce */
[C---:B------:R-:W-:Y:S01]  /*1e40*/  ISETP.LT.OR P5, PT, R11.reuse, 0x41, P5 ;  /* 0x000000410b00780c */ /* 0x040fe20002fa1670 */
[----:B------:R1:W-:Y:S01]  /*1e50*/  LDGSTS.E.BYPASS.LTC128B.128 [R8+0x4080], [R32.64+0x80], !P6 ;  /* 0x0408008020087fae */ /* 0x0003e2000f101d4e */
[----:B------:R-:W-:Y:S01]  /*1e60*/  ISETP.LT.OR P4, PT, R11, 0x41, P4 ;  /* 0x000000410b00780c */ /* 0x000fe20002781670 */
[----:B------:R-:W-:Y:S01]  /*1e70*/  IMAD.IADD R11, R9, 0x1, -R20 ;  /* 0x00000001090b7824 */ /* 0x000fe200078e0a14 */
[----:B------:R-:W-:Y:S01]  /*1e80*/  ISETP.GE.AND P0, PT, R14, c[0x0][0x1fc], PT ;  /* 0x00007f000e007a0c */ /* 0x000fe20003f06270 */
[----:B------:R-:W-:Y:S01]  /*1e90*/  UMOV UR24, 0x6 ;  /* 0x0000000600187882 */ /* 0x000fe20000000000 */
[----:B------:R-:W-:Y:S01]  /*1ea0*/  SHF.R.S32.HI R20, RZ, 0x1, R5 ;  /* 0x00000001ff147819 */ /* 0x000fe20000011405 */
[----:B------:R-:W-:Y:S01]  /*1eb0*/  IMAD.WIDE.U32 R194, R196, c[0x0][0x240], R194 ;  /* 0x00009000c4c27a25 */ /* 0x000fe200078e00c2 */
[----:B------:R-:W-:-:S02]  /*1ec0*/  SHF.R.U32.HI R18, RZ, 0x3, R18 ;  /* 0x00000003ff127819 */ /* 0x000fc40000011612 */
[----:B------:R-:W-:Y:S01]  /*1ed0*/  LOP3.LUT R25, R25, 0x8, R24, 0xf8, !PT ;  /* 0x0000000819197812 */ /* 0x000fe200078ef818 */
[----:B------:R-:W-:Y:S01]  /*1ee0*/  IMAD.MOV.U32 R181, RZ, RZ, 0x10 ;  /* 0x00000010ffb57424 */ /* 0x000fe200078e00ff */
[----:B------:R-:W-:Y:S01]  /*1ef0*/  LOP3.LUT R16, R28, 0xfffffff8, RZ, 0xc0, !PT ;  /* 0xfffffff81c107812 */ /* 0x000fe200078ec0ff */
[----:B------:R-:W-:Y:S01]  /*1f00*/  IMAD.SHL.U32 R184, R13, 0x8, RZ ;  /* 0x000000080db87824 */ /* 0x000fe200078e00ff */
[----:B------:R-:W-:Y:S02]  /*1f10*/  SHF.R.S32.HI R5, RZ, 0x1f, R5 ;  /* 0x0000001fff057819 */ /* 0x000fe40000011405 */
[----:B------:R-:W-:Y:S01]  /*1f20*/  SEL R12, RZ, 0x1, P0 ;  /* 0x00000001ff0c7807 */ /* 0x000fe20000000000 */
[----:B------:R-:W-:Y:S01]  /*1f30*/  IMAD.IADD R16, R9, 0x1, -R16 ;  /* 0x0000000109107824 */ /* 0x000fe200078e0a10 */
[----:B------:R-:W-:Y:S02]  /*1f40*/  ISETP.GE.AND P0, PT, R10, c[0x0][0x1fc], PT ;  /* 0x00007f000a007a0c */ /* 0x000fe40003f06270 */
[----:B------:R-:W-:-:S02]  /*1f50*/  LOP3.LUT R18, R25, R18, RZ, 0x3c, !PT ;  /* 0x0000001219127212 */ /* 0x000fc400078e3cff */
[----:B------:R-:W-:Y:S02]  /*1f60*/  LEA.HI R25, R5, R20, RZ, 0x2 ;  /* 0x0000001405197211 */ /* 0x000fe400078f10ff */
[----:B------:R-:W-:Y:S01]  /*1f70*/  SEL R9, RZ, 0xffffffff, P0 ;  /* 0xffffffffff097807 */ /* 0x000fe20000000000 */
[----:B------:R-:W-:Y:S01]  /*1f80*/  IMAD R179, R13, 0x200, R18 ;  /* 0x000002000db37824 */ /* 0x000fe200078e0212 */
[----:B------:R-:W-:Y:S02]  /*1f90*/  ISETP.GE.AND P0, PT, R10, c[0x0][0x16c], PT ;  /* 0x00005b000a007a0c */ /* 0x000fe40003f06270 */
[----:B------:R-:W-:Y:S01]  /*1fa0*/  LEA.HI R5, R23, R2, RZ, 0x7 ;  /* 0x0000000217057211 */ /* 0x000fe200078f38ff */
[----:B------:R-:W-:Y:S01]  /*1fb0*/  IMAD.SHL.U32 R9, R9, 0x2, RZ ;  /* 0x0000000209097824 */ /* 0x000fe200078e00ff */
[----:B------:R-:W-:Y:S02]  /*1fc0*/  LOP3.LUT R23, R25, 0xfffffffc, RZ, 0xc0, !PT ;  /* 0xfffffffc19177812 */ /* 0x000fe400078ec0ff */
        /* <DEDUP_REMOVED lines=57> */
[----:B------:R-:W-:Y:S01]  /*2360*/  LOP3.LUT P2, RZ, R19, 0x2, RZ, 0xc0, !PT ;  /* 0x0000000213ff7812 */ /* 0x000fe2000784c0ff */
[----:B------:R-:W-:Y:S01]  /*2370*/  UIMAD UR24, UR7, UR19, URZ ;  /* 0x00000013071872a4 */ /* 0x000fe2000f8e023f */
[----:B------:R-:W-:Y:S01]  /*2380*/  IADD3 R201, R201, UR28, RZ ;  /* 0x0000001cc9c97c10 */ /* 0x000fe2000fffe0ff */
[----:B------:R-:W-:Y:S01]  /*2390*/  UIMAD UR25, UR18, UR5, UR4 ;  /* 0x00000005121972a4 */ /* 0x000fe2000f8e0204 */
[----:B------:R-:W-:Y:S01]  /*23a0*/  LOP3.LUT P6, RZ, R19, 0x4, RZ, 0xc0, !PT ;  /* 0x0000000413ff7812 */ /* 0x000fe200078cc0ff */
[----:B------:R2:W-:Y:S01]  /*23b0*/  LDGSTS.E.BYPASS.LTC128B.128 [R8+0x5080], [R28.64+0x80], !P4 ;  /* 0x050800801c087fae */ /* 0x0005e2000e101d4e */
[----:B------:R-:W-:Y:S01]  /*23c0*/  ISETP.GE.OR P3, PT, R192, UR20, !P3 ;  /* 0x00000014c0007c0c */ /* 0x000fe2000df66670 */
[----:B------:R-:W-:Y:S01]  /*23d0*/  IMAD.WIDE.U32 R200, R196, c[0x0][0x290], R200 ;  /* 0x0000a400c4c87a25 */ /* 0x000fe200078e00c8 */
[C---:B------:R-:W-:Y:S01]  /*23e0*/  ISETP.GE.OR P2, PT, R192.reuse, UR20, !P2 ;  /* 0x00000014c0007c0c */ /* 0x040fe2000d746670 */
[----:B------:R-:W0:Y:S01]  /*23f0*/  LDGDEPBAR ;  /* 0x00000000000079af */ /* 0x000e220000000000 */
[----:B------:R-:W-:Y:S01]  /*2400*/  ISETP.GE.OR P6, PT, R192, UR20, !P6 ;  /* 0x00000014c0007c0c */ /* 0x000fe2000f7c6670 */
[----:B------:R-:W-:Y:S01]  /*2410*/  IMAD.WIDE.U32 R196, R196, c[0x0][0x218], R34 ;  /* 0x00008600c4c47a25 */ /* 0x000fe200078e0022 */
[----:B------:R-:W-:Y:S01]  /*2420*/  LOP3.LUT R12, R12, R9, RZ, 0xfc, !PT ;  /* 0x000000090c0c7212 */ /* 0x000fe200078efcff */
[----:B------:R-:W-:Y:S01]  /*2430*/  UIMAD UR24, UR21, UR6, UR24 ;  /* 0x00000006151872a4 */ /* 0x000fe2000f8e0218 */
[----:B------:R-:W-:Y:S01]  /*2440*/  SHF.R.S32.HI R17, RZ, 0x1f, R17 ;  /* 0x0000001fff117819 */ /* 0x000fe20000011411 */
[----:B------:R-:W-:Y:S01]  /*2450*/  IMAD.U32 R9, RZ, RZ, UR6 ;  /* 0x00000006ff097e24 */ /* 0x000fe2000f8e00ff */
[----:B------:R-:W-:Y:S01]  /*2460*/  IADD3 R209, R197, UR25, RZ ;  /* 0x00000019c5d17c10 */ /* 0x000fe2000fffe0ff */
[----:B------:R-:W-:Y:S01]  /*2470*/  IMAD.MOV.U32 R208, RZ, RZ, R196 ;  /* 0x000000ffffd07224 */ /* 0x000fe200078e00c4 */
[C---:B------:R-:W-:Y:S01]  /*2480*/  LOP3.LUT P4, RZ, R12.reuse, 0x1, RZ, 0xc0, !PT ;  /* 0x000000010cff7812 */ /* 0x040fe2000788c0ff */
        /* <DEDUP_REMOVED lines=12> */
[----:B------:R-:W-:Y:S01]  /*2550*/  IMAD.SHL.U32 R18, R4, 0x40, RZ ;  /* 0x0000004004127824 */ /* 0x000fe200078e00ff */
[----:B--2---:R-:W-:Y:S01]  /*2560*/  LEA R28, P5, R32, c[0x0][0x1f0], 0x1 ;  /* 0x00007c00201c7a11 */ /* 0x004fe200078a08ff */
[----:B------:R-:W-:Y:S01]  /*2570*/  UIMAD UR4, UR18, UR5, UR4 ;  /* 0x00000005120472a4 */ /* 0x000fe2000f8e0204 */
[----:B------:R-:W-:Y:S01]  /*2580*/  SHF.R.S32.HI R21, RZ, 0x1, R21 ;  /* 0x00000001ff157819 */ /* 0x000fe20000011415 */
[----:B------:R-:W-:Y:S01]  /*2590*/  IMAD.SHL.U32 R178, R178, 0x20, RZ ;  /* 0x00000020b2b27824 */ /* 0x000fe200078e00ff */
[----:B------:R-:W-:Y:S01]  /*25a0*/  LOP3.LUT R19, R17, 0xfffffff8, RZ, 0xc0, !PT ;  /* 0xfffffff811137812 */ /* 0x000fe200078ec0ff */
[----:B------:R-:W-:Y:S01]  /*25b0*/  @!P1 IMAD.SHL.U32 R17, R2, 0x10, RZ ;  /* 0x0000001002119824 */ /* 0x000fe200078e00ff */
[----:B------:R-:W-:Y:S01]  /*25c0*/  LEA.HI.X R29, R32, c[0x0][0x1f4], R0, 0x1, P5 ;  /* 0x00007d00201d7a11 */ /* 0x000fe200028f0c00 */
[----:B------:R-:W-:Y:S01]  /*25d0*/  IMAD.SHL.U32 R0, R6, 0x8, RZ ;  /* 0x0000000806007824 */ /* 0x000fe200078e00ff */
[C---:B------:R-:W-:Y:S01]  /*25e0*/  LOP3.LUT P5, RZ, R21.reuse, 0x2, RZ, 0xc0, !PT ;  /* 0x0000000215ff7812 */ /* 0x040fe200078ac0ff */
[----:B------:R-:W-:Y:S01]  /*25f0*/  IMAD.SHL.U32 R21, R21, 0x40, RZ ;  /* 0x0000004015157824 */ /* 0x000fe200078e00ff */
[----:B------:R1:W-:Y:S01]  /*2600*/  @!P1 LDGSTS.E.BYPASS.LTC128B.128 [R17+0x18080], [R30.64] ;  /* 0x180800001e119fae */ /* 0x0003e2000b901d4e */
[----:B------:R-:W-:Y:S01]  /*2610*/  LOP3.LUT P2, RZ, R12, 0x4, RZ, 0xc0, !PT ;  /* 0x000000040cff7812 */ /* 0x000fe2000784c0ff */
[----:B------:R-:W-:Y:S01]  /*2620*/  IMAD.IADD R12, R192, 0x1, -R19 ;  /* 0x00000001c00c7824 */ /* 0x000fe200078e0a13 */
[----:B------:R-:W-:Y:S01]  /*2630*/  IADD3 R186, R201, UR4, RZ ;  /* 0x00000004c9ba7c10 */ /* 0x000fe2000fffe0ff */
[----:B------:R-:W0:Y:S01]  /*2640*/  LDGDEPBAR ;  /* 0x00000000000079af */ /* 0x000e220000000000 */
[----:B------:R-:W-:Y:S01]  /*2650*/  LOP3.LUT R21, R21, 0xc0, RZ, 0xc0, !PT ;  /* 0x000000c015157812 */ /* 0x000fe200078ec0ff */
[----:B------:R-:W-:Y:S01]  /*2660*/  IMAD.SHL.U32 R204, R12, 0x40, RZ ;  /* 0x000000400ccc7824 */ /* 0x000fe200078e00ff */
[----:B------:R-:W-:Y:S01]  /*2670*/  LOP3.LUT R0, R0, 0x18, RZ, 0xc0, !PT ;  /* 0x0000001800007812 */ /* 0x000fe200078ec0ff */
[----:B------:R2:W-:Y:S01]  /*2680*/  LDGSTS.E.BYPASS.LTC128B.128 [R8+0x12080], [R28.64], !P6 ;  /* 0x120800001c087fae */ /* 0x0005e2000f101d4e */
[----:B------:R-:W-:Y:S01]  /*2690*/  ISETP.GE.OR P6, PT, R192, UR20, !P2 ;  /* 0x00000014c0007c0c */ /* 0x000fe2000d7c6670 */
[----:B------:R-:W-:Y:S01]  /*26a0*/  UIADD3 UR20, UR19, 0x1, URZ ;  /* 0x0000000113147890 */ /* 0x000fe2000fffe03f */
[----:B------:R-:W-:Y:S01]  /*26b0*/  LOP3.LUT R24, R21, 0x8, R24, 0xf8, !PT ;  /* 0x0000000815187812 */ /* 0x000fe200078ef818 */
[----:B------:R2:W-:Y:S01]  /*26c0*/  LDGSTS.E.BYPASS.LTC128B.128 [R8+0x13080], [R28.64+0x40], !P0 ;  /* 0x130800401c087fae */ /* 0x0005e2000c101d4e */
[----:B---3--:R-:W-:Y:S01]  /*26d0*/  IADD3 R22, P0, R200, UR23, RZ ;  /* 0x00000017c8167c10 */ /* 0x008fe2000ff1e0ff */
[----:B------:R-:W-:Y:S01]  /*26e0*/  UISETP.GE.AND UP0, UPT, UR20, UR8, UPT ;  /* 0x000000081400728c */ /* 0x000fe2000bf06270 */
[----:B------:R-:W-:Y:S01]  /*26f0*/  SHF.R.U32.HI R21, RZ, 0x3, R21 ;  /* 0x00000003ff157819 */ /* 0x000fe20000011615 */
[----:B------:R-:W-:Y:S01]  /*2700*/  ULDC.64 UR4, c[0x0][0x240] ;  /* 0x0000900000047ab9 */ /* 0x000fe20000000a00 */
[----:B------:R-:W-:Y:S01]  /*2710*/  LOP3.LUT R204, R204, 0x1c0, RZ, 0xc0, !PT ;  /* 0x000001c0cccc7812 */ /* 0x000fe200078ec0ff */
[----:B------:R-:W-:Y:S01]  /*2720*/  UIMAD UR4, UR17, UR4, URZ ;  /* 0x00000004110472a4 */ /* 0x000fe2000f8e023f */
[----:B------:R-:W-:Y:S01]  /*2730*/  LOP3.LUT R23, R24, R21, RZ, 0x3c, !PT ;  /* 0x0000001518177212 */ /* 0x000fe200078e3cff */
[----:B------:R-:W-:Y:S01]  /*2740*/  IMAD.SHL.U32 R189, R189, 0x2, RZ ;  /* 0x00000002bdbd7824 */ /* 0x000fe200078e00ff */
[----:B------:R-:W-:Y:S01]  /*2750*/  SHF.R.U32.HI R19, RZ, 0x3, R204 ;  /* 0x00000003ff137819 */ /* 0x000fe200000116cc */
[----:B------:R2:W-:Y:S01]  /*2760*/  LDGSTS.E.BYPASS.LTC128B.128 [R8+0x14080], [R28.64+0x80], !P6 ;  /* 0x140800801c087fae */ /* 0x0005e2000f101d4e */
[----:B------:R-:W-:Y:S01]  /*2770*/  LOP3.LUT P6, RZ, R16, 0x4, RZ, 0xc0, !PT ;  /* 0x0000000410ff7812 */ /* 0x000fe200078cc0ff */
[----:B------:R-:W-:Y:S01]  /*2780*/  UIMAD UR4, UR18, UR5, UR4 ;  /* 0x00000005120472a4 */ /* 0x000fe2000f8e0204 */
[----:B------:R-:W-:Y:S01]  /*2790*/  LOP3.LUT R204, R19, R204, R0, 0x1e, !PT ;  /* 0x000000cc13cc7212 */ /* 0x000fe200078e1e00 */
[----:B------:R-:W-:Y:S01]  /*27a0*/  IMAD.U32 R180, R180, 0x20, R23 ;  /* 0x00000020b4b47824 */ /* 0x000fe200078e0017 */
[----:B-1----:R-:W-:-:S02]  /*27b0*/  IADD3.X R17, R186, UR22, RZ, P0, !PT ;  /* 0x00000016ba117c10 */ /* 0x002fc400087fe4ff */
[----:B------:R-:W-:Y:S01]  /*27c0*/  LEA R20, P0, R22, c[0x0][0x280], 0x2 ;  /* 0x0000a00016147a11 */ /* 0x000fe200078010ff */
[----:B------:R-:W-:Y:S01]  /*27d0*/  IMAD.IADD R204, R11, 0x1, R204 ;  /* 0x000000010bcc7824 */ /* 0x000fe200078e02cc */
[----:B------:R-:W-:Y:S02]  /*27e0*/  LOP3.LUT R18, R18, 0xc0, RZ, 0xc0, !PT ;  /* 0x000000c012127812 */ /* 0x000fe400078ec0ff */
[----:B------:R-:W-:Y:S01]  /*27f0*/  LEA.HI.X R21, R22, c[0x0][0x284], R17, 0x2, P0 ;  /* 0x0000a10016157a11 */ /* 0x000fe200000f1411 */
[----:B------:R-:W-:Y:S01]  /*2800*/  IMAD.SHL.U32 R204, R204, 0x2, RZ ;  /* 0x00000002cccc7824 */ /* 0x000fe200078e00ff */
[----:B------:R-:W-:Y:S02]  /*2810*/  LOP3.LUT R17, R3, 0xffffffe0, RZ, 0xc0, !PT ;  /* 0xffffffe003117812 */ /* 0x000fe400078ec0ff */
[----:B------:R-:W-:Y:S02]  /*2820*/  LOP3.LUT P0, RZ, R4, 0x2, RZ, 0xc0, !PT ;  /* 0x0000000204ff7812 */ /* 0x000fe4000780c0ff */
[----:B------:R-:W-:Y:S01]  /*2830*/  SEL R3, R181, 0xfffffff0, !P5 ;  /* 0xfffffff0b5037807 */ /* 0x000fe20006800000 */
[----:B------:R-:W-:Y:S01]  /*2840*/  IMAD.IADD R4, R2, 0x1, -R17 ;  /* 0x0000000102047824 */ /* 0x000fe200078e0a11 */
[C---:B------:R-:W-:Y:S01]  /*2850*/  LOP3.LUT P5, RZ, R16.reuse, 0x2, RZ, 0xc0, !PT ;  /* 0x0000000210ff7812 */ /* 0x040fe200078ac0ff */
[----:B------:R-:W-:Y:S01]  /*2860*/  IMAD.SHL.U32 R16, R16, 0x40, RZ ;  /* 0x0000004010107824 */ /* 0x000fe200078e00ff */
[----:B------:R-:W-:-:S02]  /*2870*/  LOP3.LUT R184, R184, 0x8, RZ, 0xc0, !PT ;  /* 0x00000008b8b87812 */ /* 0x000fc400078ec0ff */
[----:B------:R-:W-:Y:S02]  /*2880*/  SHF.R.S32.HI R17, RZ, 0x1f, R4 ;  /* 0x0000001fff117819 */ /* 0x000fe40000011404 */
[----:B------:R-:W-:Y:S02]  /*2890*/  LOP3.LUT R16, R16, 0x1c0, RZ, 0xc0, !PT ;  /* 0x000001c010107812 */ /* 0x000fe400078ec0ff */
[----:B------:R-:W-:Y:S02]  /*28a0*/  SEL R174, R181, 0xfffffff0, !P5 ;  /* 0xfffffff0b5ae7807 */ /* 0x000fe40006800000 */
[----:B------:R-:W-:Y:S02]  /*28b0*/  PLOP3.LUT P5, PT, PT, PT, UP0, 0x80, 0x0 ;  /* 0x000000000000781c */ /* 0x000fe40003faf008 */
[----:B------:R-:W-:Y:S01]  /*28c0*/  LEA.HI R11, R17, R4, RZ, 0x2 ;  /* 0x00000004110b7211 */ /* 0x000fe200078f10ff */
[----:B------:R-:W-:Y:S01]  /*28d0*/  @!P1 IMAD.SHL.U32 R17, R2, 0x10, RZ ;  /* 0x0000001002119824 */ /* 0x000fe200078e00ff */
[----:B------:R-:W-:-:S02]  /*28e0*/  SHF.R.U32.HI R19, RZ, 0x3, R16 ;  /* 0x00000003ff137819 */ /* 0x000fc40000011610 */
[----:B------:R-:W-:Y:S02]  /*28f0*/  SHF.R.U32.HI R13, RZ, 0x3, R18 ;  /* 0x00000003ff0d7819 */ /* 0x000fe40000011612 */
[----:B------:R-:W-:Y:S01]  /*2900*/  SHF.R.S32.HI R190, RZ, 0x2, R11 ;  /* 0x00000002ffbe7819 */ /* 0x000fe2000001140b */
[----:B------:R2:W-:Y:S01]  /*2910*/  @!P1 LDGSTS.E.BYPASS.LTC128B.128 [R17+0x18280], [R20.64] ;  /* 0x1828000014119fae */ /* 0x0005e2000b901d4e */
[----:B------:R-:W-:Y:S02]  /*2920*/  LOP3.LUT R16, R19, R16, R184, 0x1e, !PT ;  /* 0x0000001013107212 */ /* 0x000fe400078e1eb8 */
        /* <DEDUP_REMOVED lines=10> */
[----:B------:R-:W0:Y:S01]  /*29d0*/  LDGDEPBAR ;  /* 0x00000000000079af */ /* 0x000e220000000000 */
        /* <DEDUP_REMOVED lines=34> */
.L_x_1354:
[----:B------:R-:W-:Y:S05]  /*2c00*/  BSYNC B0 ;  /* 0x0000000000007941 */ /* 0x000fea0003800000 */
.L_x_1353:
        /* <DEDUP_REMOVED lines=74> */
.L_x_1357:
        /* <DEDUP_REMOVED lines=207> */
.L_x_1355:
        /* <DEDUP_REMOVED lines=530> */
.L_x_1356:
        /* <DEDUP_REMOVED lines=239> */
.L_x_1352:
        /* <DEDUP_REMOVED lines=16> */
[----:B------:R-:W3:Y:S01]  /*6eb0*/  S2R R6, SR_TID.X ;  /* 0x0000000000067919 */ /* 0x000ee20000002100 */
        /* <DEDUP_REMOVED lines=13> */
[----:B---3--:R-:W-:Y:S01]  /*6f90*/  ISETP.NE.AND P2, PT, R6, RZ, PT ;  /* 0x000000ff0600720c */ /* 0x008fe20003f45270 */
        /* <DEDUP_REMOVED lines=10> */
[----:B-1----:R-:W-:-:S04]  /*7040*/  MOV R4, UR4 ;  /* 0x0000000400047c02 */ /* 0x002fc80008000f00 */
        /* <DEDUP_REMOVED lines=13> */
.L_x_1360:
[----:B------:R-:W2:Y:S01]  /*7120*/  LDG.E.STRONG.GPU R0, [R4.64] ;  /* 0x0000000e04007981 */ /* 0x000ea2000c1ef900 */
[----:B------:R-:W-:Y:S01]  /*7130*/  YIELD ;  /* 0x0000000000007946 */ /* 0x000fe20003800000 */
[----:B--2---:R-:W-:Y:S01]  /*7140*/  ISETP.NE.AND P0, PT, R0, UR10, PT ;  /* 0x0000000a00007c0c */ /* 0x004fe2000bf05270 */
[----:B------:R-:W-:-:S12]  /*7150*/  CCTL.IVALL ;  /* 0x00000000ff00798f */ /* 0x000fd80002000000 */
[----:B------:R-:W-:Y:S05]  /*7160*/  @P0 BRA `(.L_x_1360) ;  /* 0xffffffb000000947 */ /* 0x000fea000383ffff */
.L_x_1359:
[----:B------:R-:W-:Y:S05]  /*7170*/  BSYNC B0 ;  /* 0x0000000000007941 */ /* 0x000fea0003800000 */
.L_x_1358:
[----:B------:R-:W-:Y:S01]  /*7180*/  MOV R2, 0xffffffff ;  /* 0xffffffff00027802 */ /* 0x000fe20000000f00 */
[----:B------:R-:W-:Y:S05]  /*7190*/  BRA.CONV ~URZ, `(.L_x_1361) ;  /* 0x000000237f007947 */ /* 0x000fea000b800000 */
[----:B------:R-:W-:Y:S02]  /*71a0*/  MOV R8, 0x71c0 ;  /* 0x000071c000087802 */ /* 0x000fe40000000f00 */
[----:B------:R-:W-:Y:S05]  /*71b0*/  CALL.REL.NOINC `($__internal_11_$__cuda_sm70_warpsync) ;  /* 0x00000b3000007944 */ /* 0x000fea0003c00000 */
.L_x_1361:
[----:B------:R-:W-:Y:S01]  /*71c0*/  UIMAD UR5, UR12, 0x3000, URZ ;  /* 0x000030000c0578a4 */ /* 0x000fe2000f8e023f */
[----:B------:R-:W-:Y:S01]  /*71d0*/  SHF.R.S32.HI R3, RZ, 0x1f, R6 ;  /* 0x0000001fff037819 */ /* 0x000fe20000011406 */
[----:B------:R-:W-:-:S06]  /*71e0*/  NOP ;  /* 0x0000000000007918 */ /* 0x000fcc0000000000 */
[----:B------:R-:W-:Y:S01]  /*71f0*/  USHF.R.S32.HI UR4, URZ, 0x1f, UR5 ;  /* 0x0000001f3f047899 */ /* 0x000fe20008011405 */
[----:B------:R-:W-:-:S05]  /*7200*/  IMAD.U32 R7, RZ, RZ, UR5 ;  /* 0x00000005ff077e24 */ /* 0x000fca000f8e00ff */
[----:B------:R-:W-:Y:S01]  /*7210*/  IMAD.U32 R0, RZ, RZ, UR4 ;  /* 0x00000004ff007e24 */ /* 0x000fe2000f8e00ff */
[----:B------:R-:W-:Y:S01]  /*7220*/  IADD3 R6, P1, P0, R7, UR16, R6 ;  /* 0x0000001007067c10 */ /* 0x000fe2000f83e006 */
[----:B------:R-:W-:Y:S02]  /*7230*/  ULDC.64 UR4, c[0x0][0x328] ;  /* 0x0000ca0000047ab9 */ /* 0x000fe40000000a00 */
[----:B------:R-:W-:Y:S01]  /*7240*/  UIMAD UR4, UR9, UR4, URZ ;  /* 0x00000004090472a4 */ /* 0x000fe2000f8e023f */
[----:B------:R-:W-:Y:S01]  /*7250*/  IADD3.X R7, R0, UR17, R3, P1, P0 ;  /* 0x0000001100077c10 */ /* 0x000fe20008fe0403 */
[----:B------:R-:W-:Y:S02]  /*7260*/  IMAD.U32 R3, RZ, RZ, UR6 ;  /* 0x00000006ff037e24 */ /* 0x000fe4000f8e00ff */
        /* <DEDUP_REMOVED lines=61> */
[----:B-1----:R-:W-:Y:S05]  /*7640*/  CALL.REL.NOINC `($__internal_11_$__cuda_sm70_warpsync) ;  /* 0x000006a000007944 */ /* 0x002fea0003c00000 */
.L_x_1362:
        /* <DEDUP_REMOVED lines=12> */
.L_x_1364:
[----:B------:R-:W-:Y:S05]  /*7710*/  BSYNC B0 ;  /* 0x0000000000007941 */ /* 0x000fea0003800000 */
.L_x_1363:
[----:B------:R-:W-:Y:S01]  /*7720*/  ULDC.64 UR4, c[0x0][0x348] ;  /* 0x0000d20000047ab9 */ /* 0x000fe20000000a00 */
[----:B------:R-:W-:Y:S01]  /*7730*/  BSSY B0, `(.L_x_1365) ;  /* 0x000000b000007945 */ /* 0x000fe20003800000 */
[----:B------:R-:W-:-:S04]  /*7740*/  UIADD3 UR4, UP0, UR7, UR4, URZ ;  /* 0x0000000407047290 */ /* 0x000fc8000ff1e03f */
[----:B------:R-:W-:Y:S02]  /*7750*/  UIADD3.X UR5, UR8, UR5, URZ, UP0, !UPT ;  /* 0x0000000508057290 */ /* 0x000fe400087fe43f */
[----:B--2---:R-:W-:-:S04]  /*7760*/  MOV R4, UR4 ;  /* 0x0000000400047c02 */ /* 0x004fc80008000f00 */
[----:B------:R-:W-:Y:S01]  /*7770*/  MOV R5, UR5 ;  /* 0x0000000500057c02 */ /* 0x000fe20008000f00 */
[----:B------:R-:W-:Y:S05]  /*7780*/  @P2 BRA `(.L_x_1366) ;  /* 0x0000005000002947 */ /* 0x000fea0003800000 */
.L_x_1367:
[----:B------:R-:W2:Y:S01]  /*7790*/  LDG.E.STRONG.GPU R3, [R4.64] ;  /* 0x0000000e04037981 */ /* 0x000ea2000c1ef900 */
[----:B------:R-:W-:Y:S01]  /*77a0*/  YIELD ;  /* 0x0000000000007946 */ /* 0x000fe20003800000 */
[----:B--2---:R-:W-:Y:S01]  /*77b0*/  ISETP.NE.AND P0, PT, R3, UR10, PT ;  /* 0x0000000a03007c0c */ /* 0x004fe2000bf05270 */
[----:B------:R-:W-:-:S12]  /*77c0*/  CCTL.IVALL ;  /* 0x00000000ff00798f */ /* 0x000fd80002000000 */
[----:B------:R-:W-:Y:S05]  /*77d0*/  @P0 BRA `(.L_x_1367) ;  /* 0xffffffb000000947 */ /* 0x000fea000383ffff */
.L_x_1366:
[----:B------:R-:W-:Y:S05]  /*77e0*/  BSYNC B0 ;  /* 0x0000000000007941 */ /* 0x000fea0003800000 */
.L_x_1365:
[----:B------:R-:W-:Y:S05]  /*77f0*/  BRA.CONV ~URZ, `(.L_x_1368) ;  /* 0x000000237f007947 */ /* 0x000fea000b800000 */
[----:B------:R-:W-:Y:S02]  /*7800*/  MOV R8, 0x7820 ;  /* 0x0000782000087802 */ /* 0x000fe40000000f00 */
[----:B-1----:R-:W-:Y:S05]  /*7810*/  CALL.REL.NOINC `($__internal_11_$__cuda_sm70_warpsync) ;  /* 0x000004d000007944 */ /* 0x002fea0003c00000 */
.L_x_1368:
[----:B------:R-:W-:Y:S01]  /*7820*/  ULDC.64 UR4, c[0x0][0x300] ;  /* 0x0000c00000047ab9 */ /* 0x000fe20000000a00 */
[----:B------:R-:W-:Y:S01]  /*7830*/  IMAD.U32 R3, RZ, RZ, UR6 ;  /* 0x00000006ff037e24 */ /* 0x000fe2000f8e00ff */
[----:B------:R-:W-:-:S03]  /*7840*/  UIMAD UR4, UR9, UR4, URZ ;  /* 0x00000004090472a4 */ /* 0x000fc6000f8e023f */
        /* <DEDUP_REMOVED lines=60> */
[----:B--2---:R-:W-:Y:S02]  /*7c10*/  MOV R8, 0x7c30 ;  /* 0x00007c3000087802 */ /* 0x004fe40000000f00 */
[----:B-1----:R-:W-:Y:S05]  /*7c20*/  CALL.REL.NOINC `($__internal_11_$__cuda_sm70_warpsync) ;  /* 0x000000c000007944 */ /* 0x002fea0003c00000 */
.L_x_1369:
        /* <DEDUP_REMOVED lines=12> */
        .weak           $__internal_11_$__cuda_sm70_warpsync
        .type           $__internal_11_$__cuda_sm70_warpsync,@function
        .size           $__internal_11_$__cuda_sm70_warpsync,(.L_x_1442 - $__internal_11_$__cuda_sm70_warpsync)
$__internal_11_$__cuda_sm70_warpsync:
[----:B------:R-:W-:Y:S01]  /*7cf0*/  MOV R9, 0x0 ;  /* 0x0000000000097802 */ /* 0x000fe20000000f00 */
[----:B------:R-:W-:Y:S04]  /*7d00*/  WARPSYNC R2 ;  /* 0x0000000200007348 */ /* 0x000fe80003800000 */
[----:B------:R-:W-:Y:S05]  /*7d10*/  RET.REL.NODEC R8 `(_ZN7cutlass13device_kernelIN5flash19enable_sm80_to_sm89INS1_16FlashAttnBwdSm80INS1_25CollectiveMainloopBwdSm80ILi2ELi2EN4cute5tupleIJNS5_1CILi64EEENS7_ILi128EEENS7_ILi96EEEEEENS_6half_tEfNS_4arch4Sm80ELb1ELb0ELb1ELb1ELb1ELb0ELb0ELb0ELi2ELi2ELi4ELi2ELb0EEENS1_24CollectiveEpilogueBwdGQAISB_fSE_Li256ELb1ELb1EEENS1_25SingleTileBwdLPTSchedulerILb1ELi128ELb1EEEEEEEEEvNT_6ParamsE) ;  /* 0xffff82e008007950 */ /* 0x000fea0003c3ffff */
.L_x_1370:
        /* <DEDUP_REMOVED lines=14> */
.L_x_1442:


//--------------------- .text._ZN7cutlass13device_kernelIN5flash22FlashAttnBwdPreprocessIN4cute5tupleIJNS3_1CILi64EEENS5_ILi96EEEEEENS_6half_tEfNS_4arch4Sm80ELb1ELb1EEEEEvNT_6ParamsE --------------------------
	.section	.text._ZN7cutlass13device_kernelIN5flash22FlashAttnBwdPreprocessIN4cute5tupleIJNS3_1CILi64EEENS5_ILi96EEEEEENS_6half_tEfNS_4arch4Sm80ELb1ELb1EEEEEvNT_6ParamsE,"ax",@progbits
	.sectioninfo	@"SHI_REGISTERS=51"
	.align	128
.text._ZN7cutlass13device_kernelIN5flash22FlashAttnBwdPreprocessIN4cute5tupleIJNS3_1CILi64EEENS5_ILi96EEEEEENS_6half_tEfNS_4arch4Sm80ELb1ELb1EEEEEvNT_6ParamsE:
        .type           _ZN7cutlass13device_kernelIN5flash22FlashAttnBwdPreprocessIN4cute5tupleIJNS3_1CILi64EEENS5_ILi96EEEEEENS_6half_tEfNS_4arch4Sm80ELb1ELb1EEEEEvNT_6ParamsE,@function
        .size           _ZN7cutlass13device_kernelIN5flash22FlashAttnBwdPreprocessIN4cute5tupleIJNS3_1CILi64EEENS5_ILi96EEEEEENS_6half_tEfNS_4arch4Sm80ELb1ELb1EEEEEvNT_6ParamsE,(.L_x_1444 - _ZN7cutlass13device_kernelIN5flash22FlashAttnBwdPreprocessIN4cute5tupleIJNS3_1CILi64EEENS5_ILi96EEEEEENS_6half_tEfNS_4arch4Sm80ELb1ELb1EEEEEvNT_6ParamsE)
        .other          _ZN7cutlass13device_kernelIN5flash22FlashAttnBwdPreprocessIN4cute5tupleIJNS3_1CILi64EEENS5_ILi96EEEEEENS_6half_tEfNS_4arch4Sm80ELb1ELb1EEEEEvNT_6ParamsE,@"STO_CUDA_ENTRY STV_DEFAULT"
_ZN7cutlass13device_kernelIN5flash22FlashAttnBwdPreprocessIN4cute5tupleIJNS3_1CILi64EEENS5_ILi96EEEEEENS_6half_tEfNS_4arch4Sm80ELb1ELb1EEEEEvNT_6ParamsE:
[----:B------:R-:W-:Y:S02]  /*0000*/  IMAD.MOV.U32 R1, RZ, RZ, c[0x0][0x28] ;  /* 0x00000a00ff017624 */ /* 0x000fe400078e00ff */
[----:B------:R-:W0:Y:S01]  /*0010*/  S2R R0, SR_CTAID.Z ;  /* 0x0000000000007919 */ /* 0x000e220000002700 */
[----:B------:R-:W-:Y:S01]  /*0020*/  ISETP.NE.U32.AND P1, PT, RZ, c[0x0][0x248], PT ;  /* 0x00009200ff007a0c */ /* 0x000fe20003f25070 */
[----:B------:R-:W-:Y:S01]  /*0030*/  IMAD.MOV.U32 R3, RZ, RZ, 0x4 ;  /* 0x00000004ff037424 */ /* 0x000fe200078e00ff */
[----:B------:R-:W-:Y:S01]  /*0040*/  ISETP.NE.U32.AND P0, PT, RZ, c[0x0][0x240], PT ;  /* 0x00009000ff007a0c */ /* 0x000fe20003f05070 */
[----:B------:R-:W-:Y:S01]  /*0050*/  ULDC.64 UR4, c[0x0][0x118] ;  /* 0x0000460000047ab9 */ /* 0x000fe20000000a00 */
[----:B------:R-:W-:Y:S02]  /*0060*/  ISETP.NE.AND.EX P1, PT, RZ, c[0x0][0x24c], PT, P1 ;  /* 0x00009300ff007a0c */ /* 0x000fe40003f25310 */
[----:B------:R-:W-:Y:S02]  /*0070*/  ISETP.NE.AND.EX P0, PT, RZ, c[0x0][0x244], PT, P0 ;  /* 0x00009100ff007a0c */ /* 0x000fe40003f05300 */
[----:B------:R-:W-:Y:S01]  /*0080*/  MOV R2, c[0x0][0x168] ;  /* 0x00005a0000027a02 */ /* 0x000fe20000000f00 */
[----:B0-----:R-:W-:-:S08]  /*0090*/  IMAD.WIDE R10, R0, R3, c[0x0][0x240] ;  /* 0x00009000000a7625 */ /* 0x001fd000078e0203 */
[----:B------:R-:W-:Y:S02]  /*00a0*/  @P1 IMAD.WIDE R12, R0, R3, c[0x0][0x248] ;  /* 0x00009200000c1625 */ /* 0x000fe400078e0203 */
[----:B------:R0:W5:Y:S01]  /*00b0*/  @P0 LDG.E R5, [R10.64] ;  /* 0x000000040a050981 */ /* 0x000162000c1e1900 */
[----:B------:R-:W-:-:S03]  /*00c0*/  ISETP.NE.U32.AND P2, PT, RZ, c[0x0][0x240], PT ;  /* 0x00009000ff007a0c */ /* 0x000fc60003f45070 */
[----:B------:R0:W5:Y:S04]  /*00d0*/  @P1 LDG.E R2, [R12.64] ;  /* 0x000000040c021981 */ /* 0x000168000c1e1900 */
[----:B------:R-:W1:Y:S04]  /*00e0*/  S2R R7, SR_CTAID.X ;  /* 0x0000000000077919 */ /* 0x000e680000002500 */
[----:B------:R-:W2:Y:S01]  /*00f0*/  S2R R4, SR_CTAID.Y ;  /* 0x0000000000047919 */ /* 0x000ea20000002600 */
[----:B-1----:R-:W-:Y:S01]  /*0100*/  IMAD.SHL.U32 R9, R7, 0x40, RZ ;  /* 0x0000004007097824 */ /* 0x002fe200078e00ff */
[----:B------:R-:W-:Y:S05]  /*0110*/  @P1 BRA `(.L_x_1371) ;  /* 0x0000004000001947 */ /* 0x000fea0003800000 */
[----:B0-----:R-:W-:Y:S05]  /*0120*/  @!P0 BRA `(.L_x_1371) ;  /* 0x0000003000008947 */ /* 0x001fea0003800000 */
[----:B------:R-:W3:Y:S04]  /*0130*/  LDG.E R13, [R10.64] ;  /* 0x000000040a0d7981 */ /* 0x000ee8000c1e1900 */
[----:B-----5:R-:W3:Y:S02]  /*0140*/  LDG.E R2, [R10.64+0x4] ;  /* 0x000004040a027981 */ /* 0x020ee4000c1e1900 */
[----:B---3--:R-:W-:-:S03]  /*0150*/  IMAD.IADD R2, R2, 0x1, -R13 ;  /* 0x0000000102027824 */ /* 0x008fc600078e0a0d */
.L_x_1371:
[----:B0-----:R-:W-:Y:S02]  /*0160*/  ISETP.NE.AND.EX P2, PT, RZ, c[0x0][0x244], PT, P2 ;  /* 0x00009100ff007a0c */ /* 0x001fe40003f45320 */
[----:B-----5:R-:W-:-:S13]  /*0170*/  ISETP.LE.AND P1, PT, R2, R9, PT ;  /* 0x000000090200720c */ /* 0x020fda0003f23270 */
[----:B------:R-:W-:Y:S05]  /*0180*/  @P2 EXIT P1 ;  /* 0x000000000000294d */ /* 0x000fea0000800000 */
[----:B------:R-:W0:Y:S01]  /*0190*/  S2R R6, SR_TID.X ;  /* 0x0000000000067919 */ /* 0x000e220000002100 */
[----:B------:R-:W-:Y:S01]  /*01a0*/  IADD3 R11, -R9, R2, RZ ;  /* 0x00000002090b7210 */ /* 0x000fe20007ffe1ff */
[----:B------:R-:W-:Y:S01]  /*01b0*/  CS2R R36, SRZ ;  /* 0x0000000000247805 */ /* 0x000fe2000001ff00 */
[----:B--2---:R-:W-:Y:S01]  /*01c0*/  SHF.R.S32.HI R8, RZ, 0x1f, R4 ;  /* 0x0000001fff087819 */ /* 0x004fe20000011404 */
[--C-:B------:R-:W-:Y:S01]  /*01d0*/  @P0 IMAD.MOV.U32 R36, RZ, RZ, R5.reuse ;  /* 0x000000ffff240224 */ /* 0x100fe200078e0005 */
[----:B------:R-:W-:Y:S02]  /*01e0*/  @P0 SHF.R.S32.HI R37, RZ, 0x1f, R5 ;  /* 0x0000001fff250819 */ /* 0x000fe40000011405 */
[----:B------:R-:W-:Y:S02]  /*01f0*/  SHF.R.S32.HI R10, RZ, 0x1f, R0 ;  /* 0x0000001fff0a7819 */ /* 0x000fe40000011400 */
[----:B------:R-:W-:Y:S02]  /*0200*/  SEL R45, R0, RZ, !P2 ;  /* 0x000000ff002d7207 */ /* 0x000fe40005000000 */
[----:B------:R-:W-:-:S02]  /*0210*/  SEL R10, R10, RZ, !P2 ;  /* 0x000000ff0a0a7207 */ /* 0x000fc40005000000 */
[----:B------:R-:W-:Y:S02]  /*0220*/  MOV R44, 0x7f800000 ;  /* 0x7f800000002c7802 */ /* 0x000fe40000000f00 */
[----:B0-----:R-:W-:-:S04]  /*0230*/  ISETP.GT.AND P1, PT, R6, 0x3f, PT ;  /* 0x0000003f0600780c */ /* 0x001fc80003f24270 */
[----:B------:R-:W-:-:S13]  /*0240*/  ISETP.GE.OR P3, PT, R6, R11, P1 ;  /* 0x0000000b0600720c */ /* 0x000fda0000f66670 */
[----:B------:R-:W-:Y:S01]  /*0250*/  @!P3 SHF.R.S32.HI R13, RZ, 0x1f, R9 ;  /* 0x0000001fff0db819 */ /* 0x000fe20000011409 */
[----:B------:R-:W-:Y:S01]  /*0260*/  @!P3 IMAD R15, R8, c[0x0][0x1e0], RZ ;  /* 0x00007800080fba24 */ /* 0x000fe200078e02ff */
[--C-:B------:R-:W-:Y:S02]  /*0270*/  @!P3 SHF.R.S32.HI R14, RZ, 0x1f, R6.reuse ;  /* 0x0000001fff0eb819 */ /* 0x100fe40000011406 */
[----:B------:R-:W-:Y:S01]  /*0280*/  @!P3 IADD3 R12, P4, P5, R36, R9, R6 ;  /* 0x00000009240cb210 */ /* 0x000fe20007d9e006 */
[----:B------:R-:W-:-:S03]  /*0290*/  @!P3 IMAD R15, R4, c[0x0][0x1e4], R15 ;  /* 0x00007900040fba24 */ /* 0x000fc600078e020f */
[----:B------:R-:W-:Y:S01]  /*02a0*/  @!P3 IADD3.X R13, R37, R13, R14, P4, P5 ;  /* 0x0000000d250db210 */ /* 0x000fe200027ea40e */
[----:B------:R-:W-:-:S04]  /*02b0*/  @!P3 IMAD R14, R10, c[0x0][0x1e8], RZ ;  /* 0x00007a000a0eba24 */ /* 0x000fc800078e02ff */
[----:B------:R-:W-:Y:S01]  /*02c0*/  @!P3 IMAD.WIDE.U32 R12, R4, c[0x0][0x1e0], R12 ;  /* 0x00007800040cba25 */ /* 0x000fe200078e000c */
[----:B------:R-:W-:-:S04]  /*02d0*/  SHF.R.S32.HI R17, RZ, 0x1f, R6 ;  /* 0x0000001fff117819 */ /* 0x000fc80000011406 */
[----:B------:R-:W-:Y:S01]  /*02e0*/  @!P3 IADD3 R13, R13, R15, RZ ;  /* 0x0000000f0d0db210 */ /* 0x000fe20007ffe0ff */
[----:B------:R-:W-:Y:S01]  /*02f0*/  @!P3 IMAD R15, R45, c[0x0][0x1ec], R14 ;  /* 0x00007b002d0fba24 */ /* 0x000fe200078e020e */
[----:B------:R-:W-:-:S03]  /*0300*/  LEA.HI R31, R17, R6, RZ, 0x2 ;  /* 0x00000006111f7211 */ /* 0x000fc600078f10ff */
[----:B------:R-:W-:Y:S01]  /*0310*/  @!P3 IMAD.WIDE.U32 R12, R45, c[0x0][0x1e8], R12 ;  /* 0x00007a002d0cba25 */ /* 0x000fe200078e000c */
[----:B------:R-:W-:-:S03]  /*0320*/  SHF.R.S32.HI R47, RZ, 0x2, R31 ;  /* 0x00000002ff2f7819 */ /* 0x000fc6000001141f */
[----:B------:R-:W-:Y:S01]  /*0330*/  @!P3 IMAD.IADD R13, R13, 0x1, R15 ;  /* 0x000000010d0db824 */ /* 0x000fe200078e020f */
[----:B------:R-:W-:-:S04]  /*0340*/  @!P3 LEA R26, P2, R12, c[0x0][0x1d8], 0x2 ;  /* 0x000076000c1aba11 */ /* 0x000fc800078410ff */
[----:B------:R-:W-:Y:S02]  /*0350*/  @!P3 LEA.HI.X R27, R12, c[0x0][0x1dc], R13, 0x2, P2 ;  /* 0x000077000c1bba11 */ /* 0x000fe400010f140d */
[----:B------:R-:W-:Y:S01]  /*0360*/  ISETP.GE.AND P2, PT, R47, R11, PT ;  /* 0x0000000b2f00720c */ /* 0x000fe20003f46270 */
[----:B------:R-:W-:Y:S01]  /*0370*/  BSSY B0, `(.L_x_1372) ;  /* 0x000002c000007945 */ /* 0x000fe20003800000 */
[----:B------:R-:W-:Y:S01]  /*0380*/  LOP3.LUT R35, R31, 0xfffffffc, RZ, 0xc0, !PT ;  /* 0xfffffffc1f237812 */ /* 0x000fe200078ec0ff */
[----:B------:R0:W5:Y:S01]  /*0390*/  @!P3 LDG.E R44, [R26.64] ;  /* 0x000000041a2cb981 */ /* 0x000162000c1e1900 */
        /* <DEDUP_REMOVED lines=10> */
[----:B------:R-:W-:Y:S01]  /*0440*/  CS2R R30, SRZ ;  /* 0x00000000001e7805 */ /* 0x000fe2000001ff00 */
[----:B------:R-:W-:Y:S01]  /*0450*/  IMAD.MOV.U32 R34, RZ, RZ, RZ ;  /* 0x000000ffff227224 */ /* 0x000fe200078e00ff */
[----:B------:R-:W-:Y:S01]  /*0460*/  IADD3 R46, -R35, R6, RZ ;  /* 0x00000006232e7210 */ /* 0x000fe20007ffe1ff */
[----:B------:R-:W-:Y:S05]  /*0470*/  @P2 BRA `(.L_x_1373) ;  /* 0x000001b000002947 */ /* 0x000fea0003800000 */
[----:B------:R-:W-:Y:S01]  /*0480*/  IMAD.SHL.U32 R38, R46, 0x8, RZ ;  /* 0x000000082e267824 */ /* 0x000fe200078e00ff */
[----:B------:R-:W-:Y:S01]  /*0490*/  IADD3 R40, P3, R47, R36, RZ ;  /* 0x000000242f287210 */ /* 0x000fe20007f7e0ff */
[----:B------:R-:W-:-:S02]  /*04a0*/  IMAD R35, R8, c[0x0][0x180], RZ ;  /* 0x0000600008237a24 */ /* 0x000fc400078e02ff */
[----:B------:R-:W-:Y:S01]  /*04b0*/  IMAD R48, R10, c[0x0][0x188], RZ ;  /* 0x000062000a307a24 */ /* 0x000fe200078e02ff */
[--C-:B------:R-:W-:Y:S01]  /*04c0*/  SHF.R.S32.HI R39, RZ, 0x1f, R38.reuse ;  /* 0x0000001fff277819 */ /* 0x100fe20000011426 */
[----:B------:R-:W-:Y:S01]  /*04d0*/  IMAD R35, R4, c[0x0][0x184], R35 ;  /* 0x0000610004237a24 */ /* 0x000fe200078e0223 */
[----:B------:R-:W-:Y:S02]  /*04e0*/  LEA.HI.X.SX32 R41, R47, R37, 0x1, P3 ;  /* 0x000000252f297211 */ /* 0x000fe400018f0eff */
[----:B------:R-:W-:Y:S01]  /*04f0*/  ISETP.GE.AND P3, PT, R38, c[0x0][0x16c], PT ;  /* 0x00005b0026007a0c */ /* 0x000fe20003f66270 */
[----:B------:R-:W-:-:S04]  /*0500*/  IMAD.WIDE.U32 R42, R4, c[0x0][0x180], R38 ;  /* 0x00006000042a7a25 */ /* 0x000fc800078e0026 */
[----:B------:R-:W-:Y:S01]  /*0510*/  IMAD.WIDE R40, R7, 0x40, R40 ;  /* 0x0000004007287825 */ /* 0x000fe200078e0228 */
[----:B------:R-:W-:-:S03]  /*0520*/  IADD3 R43, R43, R35, RZ ;  /* 0x000000232b2b7210 */ /* 0x000fc60007ffe0ff */
[C---:B------:R-:W-:Y:S01]  /*0530*/  IMAD R35, R45.reuse, c[0x0][0x18c], R48 ;  /* 0x000063002d237a24 */ /* 0x040fe200078e0230 */
[----:B------:R-:W-:Y:S01]  /*0540*/  IADD3 R48, R38, 0x20, RZ ;  /* 0x0000002026307810 */ /* 0x000fe20007ffe0ff */
[----:B------:R-:W-:-:S03]  /*0550*/  IMAD.WIDE.U32 R42, R45, c[0x0][0x188], R42 ;  /* 0x000062002d2a7a25 */ /* 0x000fc600078e002a */
[----:B------:R-:W-:Y:S01]  /*0560*/  ISETP.GE.AND P4, PT, R48, c[0x0][0x16c], PT ;  /* 0x00005b0030007a0c */ /* 0x000fe20003f86270 */
[----:B------:R-:W-:Y:S02]  /*0570*/  IMAD R39, R41, c[0x0][0x178], RZ ;  /* 0x00005e0029277a24 */ /* 0x000fe400078e02ff */
[----:B------:R-:W-:Y:S02]  /*0580*/  IMAD.IADD R43, R43, 0x1, R35 ;  /* 0x000000012b2b7824 */ /* 0x000fe400078e0223 */
[----:B------:R-:W-:Y:S01]  /*0590*/  IMAD R35, R40, c[0x0][0x17c], R39 ;  /* 0x00005f0028237a24 */ /* 0x000fe200078e0227 */
[----:B------:R-:W-:Y:S01]  /*05a0*/  IADD3 R39, R38, 0x40, RZ ;  /* 0x0000004026277810 */ /* 0x000fe20007ffe0ff */
[----:B------:R-:W-:-:S03]  /*05b0*/  IMAD.WIDE.U32 R40, R40, c[0x0][0x178], R42 ;  /* 0x00005e0028287a25 */ /* 0x000fc600078e002a */
[----:B------:R-:W-:Y:S02]  /*05c0*/  ISETP.GE.AND P5, PT, R39, c[0x0][0x16c], PT ;  /* 0x00005b0027007a0c */ /* 0x000fe40003fa6270 */
[----:B------:R-:W-:Y:S02]  /*05d0*/  IADD3 R35, R41, R35, RZ ;  /* 0x0000002329237210 */ /* 0x000fe40007ffe0ff */
[----:B------:R-:W-:-:S04]  /*05e0*/  LEA R38, P6, R40, c[0x0][0x160], 0x1 ;  /* 0x0000580028267a11 */ /* 0x000fc800078c08ff */
[----:B------:R-:W-:-:S05]  /*05f0*/  LEA.HI.X R39, R40, c[0x0][0x164], R35, 0x1, P6 ;  /* 0x0000590028277a11 */ /* 0x000fca00030f0c23 */
[----:B------:R0:W5:Y:S04]  /*0600*/  @!P3 LDG.E.128 R12, [R38.64] ;  /* 0x00000004260cb981 */ /* 0x000168000c1e1d00 */
[----:B------:R0:W5:Y:S04]  /*0610*/  @!P4 LDG.E.128 R16, [R38.64+0x40] ;  /* 0x000040042610c981 */ /* 0x000168000c1e1d00 */
[----:B------:R0:W5:Y:S02]  /*0620*/  @!P5 LDG.E.128 R28, [R38.64+0x80] ;  /* 0x00008004261cd981 */ /* 0x000164000c1e1d00 */
.L_x_1373:
[----:B------:R-:W-:Y:S05]  /*0630*/  BSYNC B0 ;  /* 0x0000000000007941 */ /* 0x000fea0003800000 */
.L_x_1372:
[----:B------:R-:W-:Y:S01]  /*0640*/  BSSY B0, `(.L_x_1374) ;  /* 0x000001f000007945 */ /* 0x000fe20003800000 */
[----:B------:R-:W-:Y:S01]  /*0650*/  HFMA2.MMA R35, -RZ, RZ, 0, 0 ;  /* 0x00000000ff237435 */ /* 0x000fe200000001ff */
[----:B-----5:R-:W-:Y:S01]  /*0660*/  IMAD.MOV.U32 R42, RZ, RZ, R12 ;  /* 0x000000ffff2a7224 */ /* 0x020fe200078e000c */
[----:B------:R-:W-:Y:S05]  /*0670*/  @P2 BRA `(.L_x_1375) ;  /* 0x000001b000002947 */ /* 0x000fea0003800000 */
[----:B0-----:R-:W-:Y:S01]  /*0680*/  IMAD.SHL.U32 R38, R46, 0x8, RZ ;  /* 0x000000082e267824 */ /* 0x001fe200078e00ff */
        /* <DEDUP_REMOVED lines=9> */
[----:B------:R-:W-:Y:S02]  /*0720*/  IADD3 R41, R41, R43, RZ ;  /* 0x0000002b29297210 */ /* 0x000fe40007ffe0ff */
[----:B------:R-:W-:Y:S01]  /*0730*/  IADD3 R43, R38, 0x20, RZ ;  /* 0x00000020262b7810 */ /* 0x000fe20007ffe0ff */
[C---:B------:R-:W-:Y:S02]  /*0740*/  IMAD R39, R45.reuse, c[0x0][0x1ac], R48 ;  /* 0x00006b002d277a24 */ /* 0x040fe400078e0230 */
[----:B------:R-:W-:Y:S01]  /*0750*/  IMAD.WIDE.U32 R40, R45, c[0x0][0x1a8], R40 ;  /* 0x00006a002d287a25 */ /* 0x000fe200078e0028 */
[----:B------:R-:W-:-:S03]  /*0760*/  ISETP.GE.AND P4, PT, R43, c[0x0][0x16c], PT ;  /* 0x00005b002b007a0c */ /* 0x000fc60003f86270 */
[----:B------:R-:W-:Y:S02]  /*0770*/  IMAD R37, R37, c[0x0][0x198], RZ ;  /* 0x0000660025257a24 */ /* 0x000fe400078e02ff */
        /* <DEDUP_REMOVED lines=11> */
.L_x_1375:
[----:B------:R-:W-:Y:S05]  /*0830*/  BSYNC B0 ;  /* 0x0000000000007941 */ /* 0x000fea0003800000 */
.L_x_1374:
[----:B------:R-:W-:Y:S01]  /*0840*/  HADD2.F32 R12, -RZ, R42.H1_H1 ;  /* 0x3000002aff0c7230 */ /* 0x000fe20000004100 */
[----:B0-----:R-:W-:Y:S01]  /*0850*/  IMAD.MOV.U32 R38, RZ, RZ, R13 ;  /* 0x000000ffff267224 */ /* 0x001fe200078e000d */
[----:B-----5:R-:W-:Y:S01]  /*0860*/  HADD2.F32 R37, -RZ, R20.H1_H1 ;  /* 0x30000014ff257230 */ /* 0x020fe20000004100 */
[----:B------:R-:W-:Y:S01]  /*0870*/  MOV R36, R21 ;  /* 0x0000001500247202 */ /* 0x000fe20000000f00 */
[----:B------:R-:W-:Y:S01]  /*0880*/  HADD2.F32 R42, -RZ, R42.H0_H0 ;  /* 0x2000002aff2a7230 */ /* 0x000fe20000004100 */
[----:B------:R-:W-:Y:S01]  /*0890*/  @P0 IMAD R5, R0, 0x40, R5 ;  /* 0x0000004000050824 */ /* 0x000fe200078e0205 */
[----:B------:R-:W-:Y:S01]  /*08a0*/  HADD2.F32 R13, -RZ, R20.H0_H0 ;  /* 0x20000014ff0d7230 */ /* 0x000fe20000004100 */
[----:B------:R-:W-:Y:S01]  /*08b0*/  FMUL.FTZ R12, R12, R37 ;  /* 0x000000250c0c7220 */ /* 0x000fe20000410000 */
[--C-:B------:R-:W-:Y:S01]  /*08c0*/  HADD2.F32 R21, -RZ, R36.reuse.H0_H0 ;  /* 0x20000024ff157230 */ /* 0x100fe20000004100 */
[----:B------:R-:W-:Y:S01]  /*08d0*/  IMAD.MOV.U32 R20, RZ, RZ, R14 ;  /* 0x000000ffff147224 */ /* 0x000fe200078e000e */
[----:B------:R-:W-:Y:S01]  /*08e0*/  HADD2.F32 R14, -RZ, R36.H1_H1 ;  /* 0x30000024ff0e7230 */ /* 0x000fe20000004100 */
[----:B------:R-:W-:Y:S01]  /*08f0*/  FFMA.FTZ R42, R42, R13, R12 ;  /* 0x0000000d2a2a7223 */ /* 0x000fe2000001000c */
[--C-:B------:R-:W-:Y:S01]  /*0900*/  HADD2.F32 R12, -RZ, R38.reuse.H0_H0 ;  /* 0x20000026ff0c7230 */ /* 0x100fe20000004100 */
[----:B------:R-:W-:Y:S01]  /*0910*/  MOV R36, R15 ;  /* 0x0000000f00247202 */ /* 0x000fe20000000f00 */
[----:B------:R-:W-:Y:S01]  /*0920*/  HADD2.F32 R13, -RZ, R38.H1_H1 ;  /* 0x30000026ff0d7230 */ /* 0x000fe20000004100 */
[----:B------:R-:W-:Y:S01]  /*0930*/  BSSY B0, `(.L_x_1376) ;  /* 0x0000066000007945 */ /* 0x000fe20003800000 */
[----:B------:R-:W-:Y:S01]  /*0940*/  HADD2.F32 R15, -RZ, R23.H0_H0 ;  /* 0x20000017ff0f7230 */ /* 0x000fe20000004100 */
[----:B------:R-:W-:Y:S01]  /*0950*/  FFMA.FTZ R42, R12, R21, R42 ;  /* 0x000000150c2a7223 */ /* 0x000fe2000001002a */
[----:B------:R-:W-:-:S02]  /*0960*/  HADD2.F32 R12, -RZ, R20.H0_H0 ;  /* 0x20000014ff0c7230 */ /* 0x000fc40000004100 */
[----:B------:R-:W-:Y:S01]  /*0970*/  HADD2.F32 R21, -RZ, R22.H0_H0 ;  /* 0x20000016ff157230 */ /* 0x000fe20000004100 */
        /* <DEDUP_REMOVED lines=58> */
[----:B------:R-:W-:Y:S01]  /*0d20*/  FFMA.FTZ R31, R31, R14, R12 ;  /* 0x0000000e1f1f7223 */ /* 0x000fe2000001000c */
[----:B------:R-:W-:Y:S01]  /*0d30*/  @P0 SHF.R.S32.HI R12, RZ, 0x1f, R5 ;  /* 0x0000001fff0c0819 */ /* 0x000fe20000011405 */
[----:B------:R-:W-:Y:S01]  /*0d40*/  HFMA2.MMA R14, -RZ, RZ, 0, 0 ;  /* 0x00000000ff0e7435 */ /* 0x000fe200000001ff */
[----:B------:R-:W-:Y:S01]  /*0d50*/  IMAD.SHL.U32 R15, R6, 0x4, RZ ;  /* 0x00000004060f7824 */ /* 0x000fe200078e00ff */
[----:B------:R-:W-:Y:S01]  /*0d60*/  SHF.R.S32.HI R18, RZ, 0x1f, R13 ;  /* 0x0000001fff127819 */ /* 0x000fe2000001140d */
[----:B------:R-:W0:Y:S01]  /*0d70*/  SHFL.BFLY PT, R16, R31, 0x2, 0x1f ;  /* 0x0c401f001f107f89 */ /* 0x000e2200000e0000 */
[----:B------:R-:W-:-:S04]  /*0d80*/  @P0 LEA.HI R12, R12, R5, RZ, 0x6 ;  /* 0x000000050c0c0211 */ /* 0x000fc800078f30ff */
[----:B------:R-:W-:-:S05]  /*0d90*/  @P0 LOP3.LUT R14, R12, 0xffffffc0, RZ, 0xc0, !PT ;  /* 0xffffffc00c0e0812 */ /* 0x000fca00078ec0ff */
[----:B------:R-:W-:-:S05]  /*0da0*/  IMAD R12, R14, 0x60, RZ ;  /* 0x000000600e0c7824 */ /* 0x000fca00078e02ff */
[----:B------:R-:W-:Y:S02]  /*0db0*/  SHF.R.S32.HI R17, RZ, 0x1f, R12 ;  /* 0x0000001fff117819 */ /* 0x000fe4000001140c */
[----:B------:R-:W-:Y:S02]  /*0dc0*/  IADD3 R12, P0, P2, R12, R15, R13 ;  /* 0x0000000f0c0c7210 */ /* 0x000fe40007a1e00d */
[----:B------:R-:W-:-:S04]  /*0dd0*/  SHF.R.S32.HI R15, RZ, 0x1f, R15 ;  /* 0x0000001fff0f7819 */ /* 0x000fc8000001140f */
[----:B------:R-:W-:Y:S01]  /*0de0*/  IADD3.X R13, R17, R15, R18, P0, P2 ;  /* 0x0000000f110d7210 */ /* 0x000fe200007e4412 */
[----:B0-----:R-:W-:Y:S01]  /*0df0*/  FADD.FTZ R16, R31, R16 ;  /* 0x000000101f107221 */ /* 0x001fe20000010000 */
[----:B------:R-:W-:Y:S01]  /*0e00*/  ISETP.NE.AND P0, PT, R46, RZ, PT ;  /* 0x000000ff2e00720c */ /* 0x000fe20003f05270 */
[----:B------:R-:W-:Y:S02]  /*0e10*/  IMAD R15, R8, c[0x0][0x220], RZ ;  /* 0x00008800080f7a24 */ /* 0x000fe400078e02ff */
[C---:B------:R-:W-:Y:S01]  /*0e20*/  IMAD.WIDE.U32 R12, R4.reuse, c[0x0][0x220], R12 ;  /* 0x00008800040c7a25 */ /* 0x040fe200078e000c */
[----:B------:R-:W0:Y:S03]  /*0e30*/  SHFL.BFLY PT, R5, R16, 0x1, 0x1f ;  /* 0x0c201f0010057f89 */ /* 0x000e2600000e0000 */
[----:B------:R-:W-:Y:S02]  /*0e40*/  IMAD R21, R4, c[0x0][0x224], R15 ;  /* 0x0000890004157a24 */ /* 0x000fe400078e020f */
[----:B0-----:R-:W-:-:S04]  /*0e50*/  FADD.FTZ R20, R16, R5 ;  /* 0x0000000510147221 */ /* 0x001fc80000010000 */
[----:B------:R-:W-:Y:S05]  /*0e60*/  @P0 BRA `(.L_x_1377) ;  /* 0x0000012000000947 */ /* 0x000fea0003800000 */
[----:B------:R-:W-:Y:S01]  /*0e70*/  SHF.R.S32.HI R18, RZ, 0x1f, R47 ;  /* 0x0000001fff127819 */ /* 0x000fe2000001142f */
[----:B------:R-:W-:Y:S01]  /*0e80*/  IMAD R15, R8, c[0x0][0x1c8], RZ ;  /* 0x00007200080f7a24 */ /* 0x000fe200078e02ff */
[--C-:B------:R-:W-:Y:S02]  /*0e90*/  IADD3 R16, P0, P2, R14, R47, R9.reuse ;  /* 0x0000002f0e107210 */ /* 0x100fe40007a1e009 */
[----:B------:R-:W-:Y:S01]  /*0ea0*/  SHF.R.S32.HI R17, RZ, 0x1f, R9 ;  /* 0x0000001fff117819 */ /* 0x000fe20000011409 */
[----:B------:R-:W-:Y:S01]  /*0eb0*/  IMAD R15, R4, c[0x0][0x1cc], R15 ;  /* 0x00007300040f7a24 */ /* 0x000fe200078e020f */
[----:B------:R-:W-:-:S04]  /*0ec0*/  SHF.R.S32.HI R5, RZ, 0x1f, R14 ;  /* 0x0000001fff057819 */ /* 0x000fc8000001140e */
[----:B------:R-:W-:Y:S01]  /*0ed0*/  IADD3.X R17, R5, R18, R17, P0, P2 ;  /* 0x0000001205117210 */ /* 0x000fe200007e4411 */
[----:B------:R-:W-:Y:S01]  /*0ee0*/  IMAD R18, R10, c[0x0][0x1d0], RZ ;  /* 0x000074000a127a24 */ /* 0x000fe200078e02ff */
[----:B------:R-:W-:-:S03]  /*0ef0*/  ISETP.GE.AND P0, PT, R47, R11, PT ;  /* 0x0000000b2f00720c */ /* 0x000fc60003f06270 */
[----:B------:R-:W-:-:S04]  /*0f00*/  IMAD.WIDE.U32 R16, R4, c[0x0][0x1c8], R16 ;  /* 0x0000720004107a25 */ /* 0x000fc800078e0010 */
[----:B------:R-:W-:Y:S01]  /*0f10*/  IMAD R5, R45, c[0x0][0x1d4], R18 ;  /* 0x000075002d057a24 */ /* 0x000fe200078e0212 */
[----:B------:R-:W-:-:S05]  /*0f20*/  IADD3 R17, R17, R15, RZ ;  /* 0x0000000f11117210 */ /* 0x000fca0007ffe0ff */
[----:B------:R-:W-:-:S04]  /*0f30*/  IMAD.WIDE.U32 R16, R45, c[0x0][0x1d0], R16 ;  /* 0x000074002d107a25 */ /* 0x000fc800078e0010 */
[----:B------:R-:W-:Y:S01]  /*0f40*/  IMAD.IADD R5, R17, 0x1, R5 ;  /* 0x0000000111057824 */ /* 0x000fe200078e0205 */
[----:B------:R-:W-:-:S04]  /*0f50*/  LEA R18, P2, R16, c[0x0][0x1b0], 0x2 ;  /* 0x00006c0010127a11 */ /* 0x000fc800078410ff */
[----:B------:R-:W-:Y:S02]  /*0f60*/  LEA.HI.X R19, R16, c[0x0][0x1b4], R5, 0x2, P2 ;  /* 0x00006d0010137a11 */ /* 0x000fe400010f1405 */
[----:B------:R-:W-:-:S05]  /*0f70*/  FSEL R5, R20, RZ, !P0 ;  /* 0x000000ff14057208 */ /* 0x000fca0004000000 */
[----:B------:R0:W-:Y:S02]  /*0f80*/  STG.E [R18.64], R5 ;  /* 0x0000000512007986 */ /* 0x0001e4000c101904 */
.L_x_1377:
[----:B------:R-:W-:Y:S05]  /*0f90*/  BSYNC B0 ;  /* 0x0000000000007941 */ /* 0x000fea0003800000 */
.L_x_1376:
[----:B------:R-:W-:Y:S01]  /*0fa0*/  IADD3 R2, R2, 0x3f, RZ ;  /* 0x0000003f02027810 */ /* 0x000fe20007ffe0ff */
[----:B------:R-:W-:Y:S01]  /*0fb0*/  IMAD R16, R10, c[0x0][0x228], RZ ;  /* 0x00008a000a107a24 */ /* 0x000fe200078e02ff */
[----:B------:R-:W-:Y:S01]  /*0fc0*/  IADD3 R13, R13, R21, RZ ;  /* 0x000000150d0d7210 */ /* 0x000fe20007ffe0ff */
[----:B------:R-:W-:Y:S01]  /*0fd0*/  BSSY B0, `(.L_x_1378) ;  /* 0x0000022000007945 */ /* 0x000fe20003800000 */
[----:B0-----:R-:W-:Y:S01]  /*0fe0*/  SHF.R.S32.HI R5, RZ, 0x1f, R2 ;  /* 0x0000001fff057819 */ /* 0x001fe20000011402 */
[C---:B------:R-:W-:Y:S01]  /*0ff0*/  IMAD R11, R45.reuse, c[0x0][0x22c], R16 ;  /* 0x00008b002d0b7a24 */ /* 0x040fe200078e0210 */
[----:B------:R-:W-:Y:S01]  /*1000*/  ISETP.NE.U32.AND P0, PT, RZ, c[0x0][0x238], PT ;  /* 0x00008e00ff007a0c */ /* 0x000fe20003f05070 */
[----:B------:R-:W-:Y:S01]  /*1010*/  IMAD.WIDE.U32 R12, R45, c[0x0][0x228], R12 ;  /* 0x00008a002d0c7a25 */ /* 0x000fe200078e000c */
[----:B------:R-:W-:Y:S02]  /*1020*/  LEA.HI R5, R5, R2, RZ, 0x6 ;  /* 0x0000000205057211 */ /* 0x000fe400078f30ff */
[----:B------:R-:W-:-:S02]  /*1030*/  ISETP.NE.AND.EX P0, PT, RZ, c[0x0][0x23c], PT, P0 ;  /* 0x00008f00ff007a0c */ /* 0x000fc40003f05300 */
[----:B------:R-:W-:Y:S02]  /*1040*/  LOP3.LUT R2, R5, 0xffffffc0, RZ, 0xc0, !PT ;  /* 0xffffffc005027812 */ /* 0x000fe400078ec0ff */
[----:B------:R-:W-:Y:S02]  /*1050*/  IADD3 R11, R13, R11, RZ ;  /* 0x0000000b0d0b7210 */ /* 0x000fe40007ffe0ff */
[----:B------:R-:W-:Y:S01]  /*1060*/  LEA R16, P2, R12, c[0x0][0x208], 0x2 ;  /* 0x000082000c107a11 */ /* 0x000fe200078410ff */
[----:B------:R-:W-:Y:S01]  /*1070*/  IMAD.IADD R5, R2, 0x1, -R9 ;  /* 0x0000000102057824 */ /* 0x000fe200078e0a09 */
[----:B------:R-:W-:Y:S02]  /*1080*/  ISETP.NE.OR P0, PT, R6, RZ, !P0 ;  /* 0x000000ff0600720c */ /* 0x000fe40004705670 */
[----:B------:R-:W-:Y:S02]  /*1090*/  LEA.HI.X R17, R12, c[0x0][0x20c], R11, 0x2, P2 ;  /* 0x000083000c117a11 */ /* 0x000fe400010f140b */
[----:B------:R-:W-:-:S13]  /*10a0*/  ISETP.GE.OR P1, PT, R6, R5, P1 ;  /* 0x000000050600720c */ /* 0x000fda0000f26670 */
[----:B------:R-:W-:Y:S05]  /*10b0*/  @P1 BRA `(.L_x_1379) ;  /* 0x0000013000001947 */ /* 0x000fea0003800000 */
[----:B------:R-:W-:Y:S01]  /*10c0*/  SHF.R.S32.HI R2, RZ, 0x1f, R9 ;  /* 0x0000001fff027819 */ /* 0x000fe20000011409 */
[----:B------:R-:W-:Y:S01]  /*10d0*/  IMAD R5, R8, c[0x0][0x1f8], RZ ;  /* 0x00007e0008057a24 */ /* 0x000fe200078e02ff */
[--C-:B------:R-:W-:Y:S01]  /*10e0*/  IADD3 R12, P1, P2, R14, R9, R6.reuse ;  /* 0x000000090e0c7210 */ /* 0x100fe20007a3e006 */
[----:B------:R-:W-:Y:S01]  /*10f0*/  IMAD R10, R10, c[0x0][0x200], RZ ;  /* 0x000080000a0a7a24 */ /* 0x000fe200078e02ff */
[----:B------:R-:W-:Y:S01]  /*1100*/  SHF.R.S32.HI R9, RZ, 0x1f, R6 ;  /* 0x0000001fff097819 */ /* 0x000fe20000011406 */
[----:B------:R-:W-:Y:S01]  /*1110*/  IMAD R5, R4, c[0x0][0x1fc], R5 ;  /* 0x00007f0004057a24 */ /* 0x000fe200078e0205 */
[----:B------:R-:W-:-:S04]  /*1120*/  SHF.R.S32.HI R14, RZ, 0x1f, R14 ;  /* 0x0000001fff0e7819 */ /* 0x000fc8000001140e */
[----:B------:R-:W-:Y:S01]  /*1130*/  IADD3.X R13, R14, R2, R9, P1, P2 ;  /* 0x000000020e0d7210 */ /* 0x000fe20000fe4409 */
[C---:B------:R-:W-:Y:S01]  /*1140*/  FMUL.FTZ R2, R44.reuse, 1.4426950216293334961 ;  /* 0x3fb8aa3b2c027820 */ /* 0x040fe20000410000 */
[----:B------:R-:W-:-:S03]  /*1150*/  FSETP.NEU.FTZ.AND P1, PT, R44, -INF , PT ;  /* 0xff8000002c00780b */ /* 0x000fc60003f3d000 */
[----:B------:R-:W-:-:S04]  /*1160*/  IMAD.WIDE.U32 R8, R4, c[0x0][0x1f8], R12 ;  /* 0x00007e0004087a25 */ /* 0x000fc800078e000c */
[----:B------:R-:W-:Y:S02]  /*1170*/  IMAD.IADD R9, R9, 0x1, R5 ;  /* 0x0000000109097824 */ /* 0x000fe400078e0205 */
[C---:B------:R-:W-:Y:S02]  /*1180*/  IMAD R5, R45.reuse, c[0x0][0x204], R10 ;  /* 0x000081002d057a24 */ /* 0x040fe400078e020a */
[----:B------:R-:W-:-:S05]  /*1190*/  IMAD.WIDE.U32 R8, R45, c[0x0][0x200], R8 ;  /* 0x000080002d087a25 */ /* 0x000fca00078e0008 */
[----:B------:R-:W-:Y:S02]  /*11a0*/  IADD3 R5, R9, R5, RZ ;  /* 0x0000000509057210 */ /* 0x000fe40007ffe0ff */
[----:B------:R-:W-:-:S04]  /*11b0*/  LEA R10, P2, R8, c[0x0][0x1f0], 0x2 ;  /* 0x00007c00080a7a11 */ /* 0x000fc800078410ff */
[----:B------:R-:W-:Y:S02]  /*11c0*/  LEA.HI.X R11, R8, c[0x0][0x1f4], R5, 0x2, P2 ;  /* 0x00007d00080b7a11 */ /* 0x000fe400010f1405 */
[----:B------:R-:W-:-:S05]  /*11d0*/  FSEL R5, R2, RZ, P1 ;  /* 0x000000ff02057208 */ /* 0x000fca0000800000 */
[----:B------:R0:W-:Y:S02]  /*11e0*/  STG.E [R10.64], R5 ;  /* 0x000000050a007986 */ /* 0x0001e4000c101904 */
.L_x_1379:
[----:B------:R-:W-:Y:S05]  /*11f0*/  BSYNC B0 ;  /* 0x0000000000007941 */ /* 0x000fea0003800000 */
.L_x_1378:
[----:B------:R1:W-:Y:S04]  /*1200*/  STG.E.128 [R16.64], RZ ;  /* 0x000000ff10007986 */ /* 0x0003e8000c101d04 */
[----:B------:R1:W-:Y:S04]  /*1210*/  STG.E.128 [R16.64+0x1000], RZ ;  /* 0x001000ff10007986 */ /* 0x0003e8000c101d04 */
[----:B------:R1:W-:Y:S04]  /*1220*/  STG.E.128 [R16.64+0x2000], RZ ;  /* 0x002000ff10007986 */ /* 0x0003e8000c101d04 */
[----:B------:R1:W-:Y:S04]  /*1230*/  STG.E.128 [R16.64+0x3000], RZ ;  /* 0x003000ff10007986 */ /* 0x0003e8000c101d04 */
[----:B------:R1:W-:Y:S04]  /*1240*/  STG.E.128 [R16.64+0x4000], RZ ;  /* 0x004000ff10007986 */ /* 0x0003e8000c101d04 */
[----:B------:R1:W-:Y:S01]  /*1250*/  STG.E.128 [R16.64+0x5000], RZ ;  /* 0x005000ff10007986 */ /* 0x0003e2000c101d04 */
[----:B------:R-:W-:Y:S05]  /*1260*/  @P0 EXIT ;  /* 0x000000000000094d */ /* 0x000fea0003800000 */
[----:B------:R-:W-:-:S04]  /*1270*/  IMAD R7, R7, c[0x0][0x230], R0 ;  /* 0x00008c0007077a24 */ /* 0x000fc800078e0200 */
[----:B------:R-:W-:-:S04]  /*1280*/  IMAD R2, R7, c[0x0][0x170], R4 ;  /* 0x00005c0007027a24 */ /* 0x000fc800078e0204 */
[----:B------:R-:W-:-:S05]  /*1290*/  IMAD.WIDE R2, R2, R3, c[0x0][0x238] ;  /* 0x00008e0002027625 */ /* 0x000fca00078e0203 */
[----:B------:R-:W-:Y:S01]  /*12a0*/  STG.E [R2.64], RZ ;  /* 0x000000ff02007986 */ /* 0x000fe2000c101904 */
[----:B------:R-:W-:Y:S05]  /*12b0*/  EXIT ;  /* 0x000000000000794d */ /* 0x000fea0003800000 */
.L_x_1380:
        /* <DEDUP_REMOVED lines=12> */
.L_x_1444:


//--------------------- .nv.shared._ZN7cutlass13device_kernelIN5flash19enable_sm80_to_sm89INS1_16FlashAttnBwdSm80INS1_25CollectiveMainloopBwdSm80ILi2ELi1EN4cute5tupleIJNS5_1CILi64EEENS7_ILi128EEENS7_ILi96EEEEEENS_6half_tEfNS_4arch4Sm80ELb0ELb0ELb1ELb0ELb0ELb0ELb0ELb0ELi2ELi2ELi4ELi2ELb1EEENS1_21CollectiveEpilogueBwdISB_SC_SE_Li256ELb0ELb0ELi2EEENS1_19SingleTileSchedulerILb0ELb0ELb0ELi128EEEEEEEEEvNT_6ParamsE --------------------------
	.section	.nv.shared._ZN7cutlass13device_kernelIN5flash19enable_sm80_to_sm89INS1_16FlashAttnBwdSm80INS1_25CollectiveMainloopBwdSm80ILi2ELi1EN4cute5tupleIJNS5_1CILi64EEENS7_ILi128EEENS7_ILi96EEEEEENS_6half_tEfNS_4arch4Sm80ELb0ELb0ELb1ELb0ELb0ELb0ELb0ELb0ELi2ELi2ELi4ELi2ELb1EEENS1_21CollectiveEpilogueBwdISB_SC_SE_Li256ELb0ELb0ELi2EEENS1_19SingleTileSchedulerILb0ELb0ELb0ELi128EEEEEEEEEvNT_6ParamsE,"aw",@nobits
	.sectionflags	@""
	.align	16


//--------------------- .nv.global                --------------------------
	.section	.nv.global,"aw",@nobits
.nv.global:
	.type		_ZN73_INTERNAL_bcde5d4e_37_flash_bwd_hdim96_fp16_softcap_sm80_cu_f3e6f9ee_29314cute1_E,@object
	.size		_ZN73_INTERNAL_bcde5d4e_37_flash_bwd_hdim96_fp16_softcap_sm80_cu_f3e6f9ee_29314cute1_E,(_ZN73_INTERNAL_bcde5d4e_37_flash_bwd_hdim96_fp16_softcap_sm80_cu_f3e6f9ee_29314cuda3std3__45__cpo6cbeginE - _ZN73_INTERNAL_bcde5d4e_37_flash_bwd_hdim96_fp16_softcap_sm80_cu_f3e6f9ee_29314cute1_E)
_ZN73_INTERNAL_bcde5d4e_37_flash_bwd_hdim96_fp16_softcap_sm80_cu_f3e6f9ee_29314cute1_E:
	.zero		1
	.type		_ZN73_INTERNAL_bcde5d4e_37_flash_bwd_hdim96_fp16_softcap_sm80_cu_f3e6f9ee_29314cuda3std3__45__cpo6cbeginE,@object
	.size		_ZN73_INTERNAL_bcde5d4e_37_flash_bwd_hdim96_fp16_softcap_sm80_cu_f3e6f9ee_29314cuda3std3__45__cpo6cbeginE,(_ZN73_INTERNAL_bcde5d4e_37_flash_bwd_hdim96_fp16_softcap_sm80_cu_f3e6f9ee_29314cuda3std3__48in_placeE - _ZN73_INTERNAL_bcde5d4e_37_flash_bwd_hdim96_fp16_softcap_sm80_cu_f3e6f9ee_29314cuda3std3__45__cpo6cbeginE)
_ZN73_INTERNAL_bcde5d4e_37_flash_bwd_hdim96_fp16_softcap_sm80_cu_f3e6f9ee_29314cuda3std3__45__cpo6cbeginE:
	.zero		1
	.type		_ZN73_INTERNAL_bcde5d4e_37_flash_bwd_hdim96_fp16_softcap_sm80_cu_f3e6f9ee_29314cuda3std3__48in_placeE,@object
	.size		_ZN73_INTERNAL_bcde5d4e_37_flash_bwd_hdim96_fp16_softcap_sm80_cu_f3e6f9ee_29314cuda3std3__48in_placeE,(_ZN73_INTERNAL_bcde5d4e_37_flash_bwd_hdim96_fp16_softcap_sm80_cu_f3e6f9ee_29314cuda3std6ranges3__45__cpo9iter_moveE - _ZN73_INTERNAL_bcde5d4e_37_flash_bwd_hdim96_fp16_softcap_sm80_cu_f3e6f9ee_29314cuda3std3__48in_placeE)
_ZN73_INTERNAL_bcde5d4e_37_flash_bwd_hdim96_fp16_softcap_sm80_cu_f3e6f9ee_29314cuda3std3__48in_placeE:
	.zero		1
	.type		_ZN73_INTERNAL_bcde5d4e_37_flash_bwd_hdim96_fp16_softcap_sm80_cu_f3e6f9ee_29314cuda3std6ranges3__45__cpo9iter_moveE,@object
	.size		_ZN73_INTERNAL_bcde5d4e_37_flash_bwd_hdim96_fp16_softcap_sm80_cu_f3e6f9ee_29314cuda3std6ranges3__45__cpo9iter_moveE,(_ZN73_INTERNAL_bcde5d4e_37_flash_bwd_hdim96_fp16_softcap_sm80_cu_f3e6f9ee_29314cuda3std3__45__cpo5beginE - _ZN73_INTERNAL_bcde5d4e_37_flash_bwd_hdim96_fp16_softcap_sm80_cu_f3e6f9ee_29314cuda3std6ranges3__45__cpo9iter_moveE)
_ZN73_INTERNAL_bcde5d4e_37_flash_bwd_hdim96_fp16_softcap_sm80_cu_f3e6f9ee_29314cuda3std6ranges3__45__cpo9iter_moveE:
	.zero		1
	.type		_ZN73_INTERNAL_bcde5d4e_37_flash_bwd_hdim96_fp16_softcap_sm80_cu_f3e6f9ee_29314cuda3std3__45__cpo5beginE,@object
	.size		_ZN73_INTERNAL_bcde5d4e_37_flash_bwd_hdim96_fp16_softcap_sm80_cu_f3e6f9ee_29314cuda3std3__45__cpo5beginE,(_ZN73_INTERNAL_bcde5d4e_37_flash_bwd_hdim96_fp16_softcap_sm80_cu_f3e6f9ee_29314cuda3std3__475_GLOBAL__N__bcde5d4e_37_flash_bwd_hdim96_fp16_softcap_sm80_cu_f3e6f9ee_29316ignoreE - _ZN73_INTERNAL_bcde5d4e_37_flash_bwd_hdim96_fp16_softcap_sm80_cu_f3e6f9ee_29314cuda3std3__45__cpo5beginE)
_ZN73_INTERNAL_bcde5d4e_37_flash_bwd_hdim96_fp16_softcap_sm80_cu_f3e6f9ee_29314cuda3std3__45__cpo5beginE:
	.zero		1
	.type		_ZN73_INTERNAL_bcde5d4e_37_flash_bwd_hdim96_fp16_softcap_sm80_cu_f3e6f9ee_29314cuda3std3__475_GLOBAL__N__bcde5d4e_37_flash_bwd_hdim96_fp16_softcap_sm80_cu_f3e6f9ee_29316ignoreE,@object
	.size		_ZN73_INTERNAL_bcde5d4e_37_flash_bwd_hdim96_fp16_softcap_sm80_cu_f3e6f9ee_29314cuda3std3__475_GLOBAL__N__bcde5d4e_37_flash_bwd_hdim96_fp16_softcap_sm80_cu_f3e6f9ee_29316ignoreE,(_ZN73_INTERNAL_bcde5d4e_37_flash_bwd_hdim96_fp16_softcap_sm80_cu_f3e6f9ee_29314cute7productE - _ZN73_INTERNAL_bcde5d4e_37_flash_bwd_hdim96_fp16_softcap_sm80_cu_f3e6f9ee_29314cuda3std3__475_GLOBAL__N__bcde5d4e_37_flash_bwd_hdim96_fp16_softcap_sm80_cu_f3e6f9ee_29316ignoreE)
_ZN73_INTERNAL_bcde5d4e_37_flash_bwd_hdim96_fp16_softcap_sm80_cu_f3e6f9ee_29314cuda3std3__475_GLOBAL__N__bcde5d4e_37_flash_bwd_hdim96_fp16_softcap_sm80_cu_f3e6f9ee_29316ignoreE:
	.zero		1
	.type		_ZN73_INTERNAL_bcde5d4e_37_flash_bwd_hdim96_fp16_softcap_sm80_cu_f3e6f9ee_29314cute7productE,@object
	.size		_ZN73_INTERNAL_bcde5d4e_37_flash_bwd_hdim96_fp16_softcap_sm80_cu_f3e6f9ee_29314cute7productE,(_ZN73_INTERNAL_bcde5d4e_37_flash_bwd_hdim96_fp16_softcap_sm80_cu_f3e6f9ee_29314cuda3std3__45__cpo3endE - _ZN73_INTERNAL_bcde5d4e_37_flash_bwd_hdim96_fp16_softcap_sm80_cu_f3e6f9ee_29314cute7productE)
_ZN73_INTERNAL_bcde5d4e_37_flash_bwd_hdim96_fp16_softcap_sm80_cu_f3e6f9ee_29314cute7productE:
	.zero		1
	.type		_ZN73_INTERNAL_bcde5d4e_37_flash_bwd_hdim96_fp16_softcap_sm80_cu_f3e6f9ee_29314cuda3std3__45__cpo3endE,@object
	.size		_ZN73_INTERNAL_bcde5d4e_37_flash_bwd_hdim96_fp16_softcap_sm80_cu_f3e6f9ee_29314cuda3std3__45__cpo3endE,(_ZN73_INTERNAL_bcde5d4e_37_flash_bwd_hdim96_fp16_softcap_sm80_cu_f3e6f9ee_29314cuda3std3__419piecewise_constructE - _ZN73_INTERNAL_bcde5d4e_37_flash_bwd_hdim96_fp16_softcap_sm80_cu_f3e6f9ee_29314cuda3std3__45__cpo3endE)
_ZN73_INTERNAL_bcde5d4e_37_flash_bwd_hdim96_fp16_softcap_sm80_cu_f3e6f9ee_29314cuda3std3__45__cpo3endE:
	.zero		1
	.type		_ZN73_INTERNAL_bcde5d4e_37_flash_bwd_hdim96_fp16_softcap_sm80_cu_f3e6f9ee_29314cuda3std3__419piecewise_constructE,@object
	.size		_ZN73_INTERNAL_bcde5d4e_37_flash_bwd_hdim96_fp16_softcap_sm80_cu_f3e6f9ee_29314cuda3std3__419piecewise_constructE,(_ZN73_INTERNAL_bcde5d4e_37_flash_bwd_hdim96_fp16_softcap_sm80_cu_f3e6f9ee_29314cuda3std3__45__cpo4cendE - _ZN73_INTERNAL_bcde5d4e_37_flash_bwd_hdim96_fp16_softcap_sm80_cu_f3e6f9ee_29314cuda3std3__419piecewise_constructE)
_ZN73_INTERNAL_bcde5d4e_37_flash_bwd_hdim96_fp16_softcap_sm80_cu_f3e6f9ee_29314cuda3std3__419piecewise_constructE:
	.zero		1
	.type		_ZN73_INTERNAL_bcde5d4e_37_flash_bwd_hdim96_fp16_softcap_sm80_cu_f3e6f9ee_29314cuda3std3__45__cpo4cendE,@object
	.size		_ZN73_INTERNAL_bcde5d4e_37_flash_bwd_hdim96_fp16_softcap_sm80_cu_f3e6f9ee_29314cuda3std3__45__cpo4cendE,(_ZN73_INTERNAL_bcde5d4e_37_flash_bwd_hdim96_fp16_softcap_sm80_cu_f3e6f9ee_29314cuda3std6ranges3__45__cpo4swapE - _ZN73_INTERNAL_bcde5d4e_37_flash_bwd_hdim96_fp16_softcap_sm80_cu_f3e6f9ee_29314cuda3std3__45__cpo4cendE)
_ZN73_INTERNAL_bcde5d4e_37_flash_bwd_hdim96_fp16_softcap_sm80_cu_f3e6f9ee_29314cuda3std3__45__cpo4cendE:
	.zero		1
	.type		_ZN73_INTERNAL_bcde5d4e_37_flash_bwd_hdim96_fp16_softcap_sm80_cu_f3e6f9ee_29314cuda3std6ranges3__45__cpo4swapE,@object
	.size		_ZN73_INTERNAL_bcde5d4e_37_flash_bwd_hdim96_fp16_softcap_sm80_cu_f3e6f9ee_29314cuda3std6ranges3__45__cpo4swapE,(.L_7 - _ZN73_INTERNAL_bcde5d4e_37_flash_bwd_hdim96_fp16_softcap_sm80_cu_f3e6f9ee_29314cuda3std6ranges3__45__cpo4swapE)
_ZN73_INTERNAL_bcde5d4e_37_flash_bwd_hdim96_fp16_softcap_sm80_cu_f3e6f9ee_29314cuda3std6ranges3__45__cpo4swapE:
	.zero		1
.L_7:


//--------------------- .nv.shared._ZN7cutlass13device_kernelIN5flash19enable_sm80_to_sm89INS1_16FlashAttnBwdSm80INS1_25CollectiveMainloopBwdSm80ILi2ELi1EN4cute5tupleIJNS5_1CILi64EEENS7_ILi128EEENS7_ILi96EEEEEENS_6half_tEfNS_4arch4Sm80ELb0ELb0ELb1ELb0ELb1ELb0ELb0ELb0ELi2ELi2ELi4ELi2ELb1EEENS1_21CollectiveEpilogueBwdISB_SC_SE_Li256ELb0ELb0ELi2EEENS1_19SingleTileSchedulerILb0ELb0ELb0ELi128EEEEEEEEEvNT_6ParamsE --------------------------
	.section	.nv.shared._ZN7cutlass13device_kernelIN5flash19enable_sm80_to_sm89INS1_16FlashAttnBwdSm80INS1_25CollectiveMainloopBwdSm80ILi2ELi1EN4cute5tupleIJNS5_1CILi64EEENS7_ILi128EEENS7_ILi96EEEEEENS_6half_tEfNS_4arch4Sm80ELb0ELb0ELb1ELb0ELb1ELb0ELb0ELb0ELi2ELi2ELi4ELi2ELb1EEENS1_21CollectiveEpilogueBwdISB_SC_SE_Li256ELb0ELb0ELi2EEENS1_19SingleTileSchedulerILb0ELb0ELb0ELi128EEEEEEEEEvNT_6ParamsE,"aw",@nobits
	.sectionflags	@""
	.align	16


//--------------------- .nv.shared._ZN7cutlass13device_kernelIN5flash19enable_sm80_to_sm89INS1_16FlashAttnBwdSm80INS1_25CollectiveMainloopBwdSm80ILi2ELi1EN4cute5tupleIJNS5_1CILi64EEENS7_ILi128EEENS7_ILi96EEEEEENS_6half_tEfNS_4arch4Sm80ELb0ELb0ELb1ELb0ELb0ELb0ELb0ELb0ELi2ELi2ELi4ELi2ELb1EEENS1_24CollectiveEpilogueBwdGQAISB_fSE_Li256ELb0ELb0EEENS1_19SingleTileSchedulerILb0ELb0ELb0ELi128EEEEEEEEEvNT_6ParamsE --------------------------
	.section	.nv.shared._ZN7cutlass13device_kernelIN5flash19enable_sm80_to_sm89INS1_16FlashAttnBwdSm80INS1_25CollectiveMainloopBwdSm80ILi2ELi1EN4cute5tupleIJNS5_1CILi64EEENS7_ILi128EEENS7_ILi96EEEEEENS_6half_tEfNS_4arch4Sm80ELb0ELb0ELb1ELb0ELb0ELb0ELb0ELb0ELi2ELi2ELi4ELi2ELb1EEENS1_24CollectiveEpilogueBwdGQAISB_fSE_Li256ELb0ELb0EEENS1_19SingleTileSchedulerILb0ELb0ELb0ELi128EEEEEEEEEvNT_6ParamsE,"aw",@nobits
	.sectionflags	@""
	.align	16


//--------------------- .nv.shared._ZN7cutlass13device_kernelIN5flash19enable_sm80_to_sm89INS1_16FlashAttnBwdSm80INS1_25CollectiveMainloopBwdSm80ILi2ELi1EN4cute5tupleIJNS5_1CILi64EEENS7_ILi128EEENS7_ILi96EEEEEENS_6half_tEfNS_4arch4Sm80ELb0ELb0ELb1ELb0ELb1ELb0ELb0ELb0ELi2ELi2ELi4ELi2ELb1EEENS1_24CollectiveEpilogueBwdGQAISB_fSE_Li256ELb0ELb1EEENS1_19SingleTileSchedulerILb0ELb0ELb0ELi128EEEEEEEEEvNT_6ParamsE --------------------------
	.section	.nv.shared._ZN7cutlass13device_kernelIN5flash19enable_sm80_to_sm89INS1_16FlashAttnBwdSm80INS1_25CollectiveMainloopBwdSm80ILi2ELi1EN4cute5tupleIJNS5_1CILi64EEENS7_ILi128EEENS7_ILi96EEEEEENS_6half_tEfNS_4arch4Sm80ELb0ELb0ELb1ELb0ELb1ELb0ELb0ELb0ELi2ELi2ELi4ELi2ELb1EEENS1_24CollectiveEpilogueBwdGQAISB_fSE_Li256ELb0ELb1EEENS1_19SingleTileSchedulerILb0ELb0ELb0ELi128EEEEEEEEEvNT_6ParamsE,"aw",@nobits
	.sectionflags	@""
	.align	16


//--------------------- .nv.shared._ZN7cutlass13device_kernelIN5flash19enable_sm80_to_sm89INS1_16FlashAttnBwdSm80INS1_25CollectiveMainloopBwdSm80ILi2ELi1EN4cute5tupleIJNS5_1CILi64EEENS7_ILi128EEENS7_ILi96EEEEEENS_6half_tEfNS_4arch4Sm80ELb0ELb0ELb1ELb1ELb0ELb0ELb0ELb0ELi2ELi2ELi4ELi2ELb1EEENS1_21CollectiveEpilogueBwdISB_SC_SE_Li256ELb1ELb0ELi2EEENS1_19SingleTileSchedulerILb1ELb0ELb0ELi128EEEEEEEEEvNT_6ParamsE --------------------------
	.section	.nv.shared._ZN7cutlass13device_kernelIN5flash19enable_sm80_to_sm89INS1_16FlashAttnBwdSm80INS1_25CollectiveMainloopBwdSm80ILi2ELi1EN4cute5tupleIJNS5_1CILi64EEENS7_ILi128EEENS7_ILi96EEEEEENS_6half_tEfNS_4arch4Sm80ELb0ELb0ELb1ELb1ELb0ELb0ELb0ELb0ELi2ELi2ELi4ELi2ELb1EEENS1_21CollectiveEpilogueBwdISB_SC_SE_Li256ELb1ELb0ELi2EEENS1_19SingleTileSchedulerILb1ELb0ELb0ELi128EEEEEEEEEvNT_6ParamsE,"aw",@nobits
	.sectionflags	@""
	.align	16


//--------------------- .nv.shared._ZN7cutlass13device_kernelIN5flash19enable_sm80_to_sm89INS1_16FlashAttnBwdSm80INS1_25CollectiveMainloopBwdSm80ILi2ELi1EN4cute5tupleIJNS5_1CILi64EEENS7_ILi128EEENS7_ILi96EEEEEENS_6half_tEfNS_4arch4Sm80ELb0ELb0ELb1ELb1ELb1ELb0ELb0ELb0ELi2ELi2ELi4ELi2ELb1EEENS1_21CollectiveEpilogueBwdISB_SC_SE_Li256ELb1ELb0ELi2EEENS1_19SingleTileSchedulerILb1ELb0ELb0ELi128EEEEEEEEEvNT_6ParamsE --------------------------
	.section	.nv.shared._ZN7cutlass13device_kernelIN5flash19enable_sm80_to_sm89INS1_16FlashAttnBwdSm80INS1_25CollectiveMainloopBwdSm80ILi2ELi1EN4cute5tupleIJNS5_1CILi64EEENS7_ILi128EEENS7_ILi96EEEEEENS_6half_tEfNS_4arch4Sm80ELb0ELb0ELb1ELb1ELb1ELb0ELb0ELb0ELi2ELi2ELi4ELi2ELb1EEENS1_21CollectiveEpilogueBwdISB_SC_SE_Li256ELb1ELb0ELi2EEENS1_19SingleTileSchedulerILb1ELb0ELb0ELi128EEEEEEEEEvNT_6ParamsE,"aw",@nobits
	.sectionflags	@""
	.align	16


//--------------------- .nv.shared._ZN7cutlass13device_kernelIN5flash19enable_sm80_to_sm89INS1_16FlashAttnBwdSm80INS1_25CollectiveMainloopBwdSm80ILi2ELi1EN4cute5tupleIJNS5_1CILi64EEENS7_ILi128EEENS7_ILi96EEEEEENS_6half_tEfNS_4arch4Sm80ELb0ELb0ELb1ELb1ELb0ELb0ELb0ELb0ELi2ELi2ELi4ELi2ELb1EEENS1_24CollectiveEpilogueBwdGQAISB_fSE_Li256ELb1ELb0EEENS1_19SingleTileSchedulerILb1ELb0ELb0ELi128EEEEEEEEEvNT_6ParamsE --------------------------
	.section	.nv.shared._ZN7cutlass13device_kernelIN5flash19enable_sm80_to_sm89INS1_16FlashAttnBwdSm80INS1_25CollectiveMainloopBwdSm80ILi2ELi1EN4cute5tupleIJNS5_1CILi64EEENS7_ILi128EEENS7_ILi96EEEEEENS_6half_tEfNS_4arch4Sm80ELb0ELb0ELb1ELb1ELb0ELb0ELb0ELb0ELi2ELi2ELi4ELi2ELb1EEENS1_24CollectiveEpilogueBwdGQAISB_fSE_Li256ELb1ELb0EEENS1_19SingleTileSchedulerILb1ELb0ELb0ELi128EEEEEEEEEvNT_6ParamsE,"aw",@nobits
	.sectionflags	@""
	.align	16


//--------------------- .nv.shared._ZN7cutlass13device_kernelIN5flash19enable_sm80_to_sm89INS1_16FlashAttnBwdSm80INS1_25CollectiveMainloopBwdSm80ILi2ELi1EN4cute5tupleIJNS5_1CILi64EEENS7_ILi128EEENS7_ILi96EEEEEENS_6half_tEfNS_4arch4Sm80ELb0ELb0ELb1ELb1ELb1ELb0ELb0ELb0ELi2ELi2ELi4ELi2ELb1EEENS1_24CollectiveEpilogueBwdGQAISB_fSE_Li256ELb1ELb1EEENS1_19SingleTileSchedulerILb1ELb0ELb0ELi128EEEEEEEEEvNT_6ParamsE --------------------------
	.section	.nv.shared._ZN7cutlass13device_kernelIN5flash19enable_sm80_to_sm89INS1_16FlashAttnBwdSm80INS1_25CollectiveMainloopBwdSm80ILi2ELi1EN4cute5tupleIJNS5_1CILi64EEENS7_ILi128EEENS7_ILi96EEEEEENS_6half_tEfNS_4arch4Sm80ELb0ELb0ELb1ELb1ELb1ELb0ELb0ELb0ELi2ELi2ELi4ELi2ELb1EEENS1_24CollectiveEpilogueBwdGQAISB_fSE_Li256ELb1ELb1EEENS1_19SingleTileSchedulerILb1ELb0ELb0ELi128EEEEEEEEEvNT_6ParamsE,"aw",@nobits
	.sectionflags	@""
	.align	16


//--------------------- .nv.shared._ZN7cutlass13device_kernelIN5flash19enable_sm80_to_sm89INS1_16FlashAttnBwdSm80INS1_25CollectiveMainloopBwdSm80ILi2ELi1EN4cute5tupleIJNS5_1CILi64EEENS7_ILi128EEENS7_ILi96EEEEEENS_6half_tEfNS_4arch4Sm80ELb0ELb1ELb1ELb0ELb0ELb0ELb0ELb0ELi2ELi2ELi4ELi2ELb1EEENS1_21CollectiveEpilogueBwdISB_SC_SE_Li256ELb0ELb0ELi2EEENS1_19SingleTileSchedulerILb0ELb0ELb0ELi128EEEEEEEEEvNT_6ParamsE --------------------------
	.section	.nv.shared._ZN7cutlass13device_kernelIN5flash19enable_sm80_to_sm89INS1_16FlashAttnBwdSm80INS1_25CollectiveMainloopBwdSm80ILi2ELi1EN4cute5tupleIJNS5_1CILi64EEENS7_ILi128EEENS7_ILi96EEEEEENS_6half_tEfNS_4arch4Sm80ELb0ELb1ELb1ELb0ELb0ELb0ELb0ELb0ELi2ELi2ELi4ELi2ELb1EEENS1_21CollectiveEpilogueBwdISB_SC_SE_Li256ELb0ELb0ELi2EEENS1_19SingleTileSchedulerILb0ELb0ELb0ELi128EEEEEEEEEvNT_6ParamsE,"aw",@nobits
	.sectionflags	@""
	.align	16


//--------------------- .nv.shared._ZN7cutlass13device_kernelIN5flash19enable_sm80_to_sm89INS1_16FlashAttnBwdSm80INS1_25CollectiveMainloopBwdSm80ILi2ELi1EN4cute5tupleIJNS5_1CILi64EEENS7_ILi128EEENS7_ILi96EEEEEENS_6half_tEfNS_4arch4Sm80ELb0ELb1ELb1ELb0ELb1ELb0ELb0ELb0ELi2ELi2ELi4ELi2ELb1EEENS1_21CollectiveEpilogueBwdISB_SC_SE_Li256ELb0ELb0ELi2EEENS1_19SingleTileSchedulerILb0ELb0ELb0ELi128EEEEEEEEEvNT_6ParamsE --------------------------
	.section	.nv.shared._ZN7cutlass13device_kernelIN5flash19enable_sm80_to_sm89INS1_16FlashAttnBwdSm80INS1_25CollectiveMainloopBwdSm80ILi2ELi1EN4cute5tupleIJNS5_1CILi64EEENS7_ILi128EEENS7_ILi96EEEEEENS_6half_tEfNS_4arch4Sm80ELb0ELb1ELb1ELb0ELb1ELb0ELb0ELb0ELi2ELi2ELi4ELi2ELb1EEENS1_21CollectiveEpilogueBwdISB_SC_SE_Li256ELb0ELb0ELi2EEENS1_19SingleTileSchedulerILb0ELb0ELb0ELi128EEEEEEEEEvNT_6ParamsE,"aw",@nobits
	.sectionflags	@""
	.align	16


//--------------------- .nv.shared._ZN7cutlass13device_kernelIN5flash19enable_sm80_to_sm89INS1_16FlashAttnBwdSm80INS1_25CollectiveMainloopBwdSm80ILi2ELi1EN4cute5tupleIJNS5_1CILi64EEENS7_ILi128EEENS7_ILi96EEEEEENS_6half_tEfNS_4arch4Sm80ELb0ELb1ELb1ELb0ELb0ELb0ELb0ELb0ELi2ELi2ELi4ELi2ELb1EEENS1_24CollectiveEpilogueBwdGQAISB_fSE_Li256ELb0ELb0EEENS1_19SingleTileSchedulerILb0ELb0ELb0ELi128EEEEEEEEEvNT_6ParamsE --------------------------
	.section	.nv.shared._ZN7cutlass13device_kernelIN5flash19enable_sm80_to_sm89INS1_16FlashAttnBwdSm80INS1_25CollectiveMainloopBwdSm80ILi2ELi1EN4cute5tupleIJNS5_1CILi64EEENS7_ILi128EEENS7_ILi96EEEEEENS_6half_tEfNS_4arch4Sm80ELb0ELb1ELb1ELb0ELb0ELb0ELb0ELb0ELi2ELi2ELi4ELi2ELb1EEENS1_24CollectiveEpilogueBwdGQAISB_fSE_Li256ELb0ELb0EEENS1_19SingleTileSchedulerILb0ELb0ELb0ELi128EEEEEEEEEvNT_6ParamsE,"aw",@nobits
	.sectionflags	@""
	.align	16


//--------------------- .nv.shared._ZN7cutlass13device_kernelIN5flash19enable_sm80_to_sm89INS1_16FlashAttnBwdSm80INS1_25CollectiveMainloopBwdSm80ILi2ELi1EN4cute5tupleIJNS5_1CILi64EEENS7_ILi128EEENS7_ILi96EEEEEENS_6half_tEfNS_4arch4Sm80ELb0ELb1ELb1ELb0ELb1ELb0ELb0ELb0ELi2ELi2ELi4ELi2ELb1EEENS1_24CollectiveEpilogueBwdGQAISB_fSE_Li256ELb0ELb1EEENS1_19SingleTileSchedulerILb0ELb0ELb0ELi128EEEEEEEEEvNT_6ParamsE --------------------------
	.section	.nv.shared._ZN7cutlass13device_kernelIN5flash19enable_sm80_to_sm89INS1_16FlashAttnBwdSm80INS1_25CollectiveMainloopBwdSm80ILi2ELi1EN4cute5tupleIJNS5_1CILi64EEENS7_ILi128EEENS7_ILi96EEEEEENS_6half_tEfNS_4arch4Sm80ELb0ELb1ELb1ELb0ELb1ELb0ELb0ELb0ELi2ELi2ELi4ELi2ELb1EEENS1_24CollectiveEpilogueBwdGQAISB_fSE_Li256ELb0ELb1EEENS1_19SingleTileSchedulerILb0ELb0ELb0ELi128EEEEEEEEEvNT_6ParamsE,"aw",@nobits
	.sectionflags	@""
	.align	16


//--------------------- .nv.shared._ZN7cutlass13device_kernelIN5flash19enable_sm80_to_sm89INS1_16FlashAttnBwdSm80INS1_25CollectiveMainloopBwdSm80ILi2ELi1EN4cute5tupleIJNS5_1CILi64EEENS7_ILi128EEENS7_ILi96EEEEEENS_6half_tEfNS_4arch4Sm80ELb0ELb1ELb1ELb1ELb0ELb0ELb0ELb0ELi2ELi2ELi4ELi2ELb1EEENS1_21CollectiveEpilogueBwdISB_SC_SE_Li256ELb1ELb0ELi2EEENS1_19SingleTileSchedulerILb1ELb0ELb0ELi128EEEEEEEEEvNT_6ParamsE --------------------------
	.section	.nv.shared._ZN7cutlass13device_kernelIN5flash19enable_sm80_to_sm89INS1_16FlashAttnBwdSm80INS1_25CollectiveMainloopBwdSm80ILi2ELi1EN4cute5tupleIJNS5_1CILi64EEENS7_ILi128EEENS7_ILi96EEEEEENS_6half_tEfNS_4arch4Sm80ELb0ELb1ELb1ELb1ELb0ELb0ELb0ELb0ELi2ELi2ELi4ELi2ELb1EEENS1_21CollectiveEpilogueBwdISB_SC_SE_Li256ELb1ELb0ELi2EEENS1_19SingleTileSchedulerILb1ELb0ELb0ELi128EEEEEEEEEvNT_6ParamsE,"aw",@nobits
	.sectionflags	@""
	.align	16


//--------------------- .nv.shared._ZN7cutlass13device_kernelIN5flash19enable_sm80_to_sm89INS1_16FlashAttnBwdSm80INS1_25CollectiveMainloopBwdSm80ILi2ELi1EN4cute5tupleIJNS5_1CILi64EEENS7_ILi128EEENS7_ILi96EEEEEENS_6half_tEfNS_4arch4Sm80ELb0ELb1ELb1ELb1ELb1ELb0ELb0ELb0ELi2ELi2ELi4ELi2ELb1EEENS1_21CollectiveEpilogueBwdISB_SC_SE_Li256ELb1ELb0ELi2EEENS1_19SingleTileSchedulerILb1ELb0ELb0ELi128EEEEEEEEEvNT_6ParamsE --------------------------
	.section	.nv.shared._ZN7cutlass13device_kernelIN5flash19enable_sm80_to_sm89INS1_16FlashAttnBwdSm80INS1_25CollectiveMainloopBwdSm80ILi2ELi1EN4cute5tupleIJNS5_1CILi64EEENS7_ILi128EEENS7_ILi96EEEEEENS_6half_tEfNS_4arch4Sm80ELb0ELb1ELb1ELb1ELb1ELb0ELb0ELb0ELi2ELi2ELi4ELi2ELb1EEENS1_21CollectiveEpilogueBwdISB_SC_SE_Li256ELb1ELb0ELi2EEENS1_19SingleTileSchedulerILb1ELb0ELb0ELi128EEEEEEEEEvNT_6ParamsE,"aw",@nobits
	.sectionflags	@""
	.align	16


//--------------------- .nv.shared._ZN7cutlass13device_kernelIN5flash19enable_sm80_to_sm89INS1_16FlashAttnBwdSm80INS1_25CollectiveMainloopBwdSm80ILi2ELi1EN4cute5tupleIJNS5_1CILi64EEENS7_ILi128EEENS7_ILi96EEEEEENS_6half_tEfNS_4arch4Sm80ELb0ELb1ELb1ELb1ELb0ELb0ELb0ELb0ELi2ELi2ELi4ELi2ELb1EEENS1_24CollectiveEpilogueBwdGQAISB_fSE_Li256ELb1ELb0EEENS1_19SingleTileSchedulerILb1ELb0ELb0ELi128EEEEEEEEEvNT_6ParamsE --------------------------
	.section	.nv.shared._ZN7cutlass13device_kernelIN5flash19enable_sm80_to_sm89INS1_16FlashAttnBwdSm80INS1_25CollectiveMainloopBwdSm80ILi2ELi1EN4cute5tupleIJNS5_1CILi64EEENS7_ILi128EEENS7_ILi96EEEEEENS_6half_tEfNS_4arch4Sm80ELb0ELb1ELb1ELb1ELb0ELb0ELb0ELb0ELi2ELi2ELi4ELi2ELb1EEENS1_24CollectiveEpilogueBwdGQAISB_fSE_Li256ELb1ELb0EEENS1_19SingleTileSchedulerILb1ELb0ELb0ELi128EEEEEEEEEvNT_6ParamsE,"aw",@nobits
	.sectionflags	@""
	.align	16


//--------------------- .nv.shared._ZN7cutlass13device_kernelIN5flash19enable_sm80_to_sm89INS1_16FlashAttnBwdSm80INS1_25CollectiveMainloopBwdSm80ILi2ELi1EN4cute5tupleIJNS5_1CILi64EEENS7_ILi128EEENS7_ILi96EEEEEENS_6half_tEfNS_4arch4Sm80ELb0ELb1ELb1ELb1ELb1ELb0ELb0ELb0ELi2ELi2ELi4ELi2ELb1EEENS1_24CollectiveEpilogueBwdGQAISB_fSE_Li256ELb1ELb1EEENS1_19SingleTileSchedulerILb1ELb0ELb0ELi128EEEEEEEEEvNT_6ParamsE --------------------------
	.section	.nv.shared._ZN7cutlass13device_kernelIN5flash19enable_sm80_to_sm89INS1_16FlashAttnBwdSm80INS1_25CollectiveMainloopBwdSm80ILi2ELi1EN4cute5tupleIJNS5_1CILi64EEENS7_ILi128EEENS7_ILi96EEEEEENS_6half_tEfNS_4arch4Sm80ELb0ELb1ELb1ELb1ELb1ELb0ELb0ELb0ELi2ELi2ELi4ELi2ELb1EEENS1_24CollectiveEpilogueBwdGQAISB_fSE_Li256ELb1ELb1EEENS1_19SingleTileSchedulerILb1ELb0ELb0ELi128EEEEEEEEEvNT_6ParamsE,"aw",@nobits
	.sectionflags	@""
	.align	16


//--------------------- .nv.shared._ZN7cutlass13device_kernelIN5flash19enable_sm80_to_sm89INS1_16FlashAttnBwdSm80INS1_25CollectiveMainloopBwdSm80ILi2ELi1EN4cute5tupleIJNS5_1CILi64EEENS7_ILi128EEENS7_ILi96EEEEEENS_6half_tEfNS_4arch4Sm80ELb1ELb0ELb1ELb0ELb0ELb0ELb0ELb0ELi2ELi2ELi4ELi2ELb1EEENS1_21CollectiveEpilogueBwdISB_SC_SE_Li256ELb0ELb0ELi2EEENS1_25SingleTileBwdLPTSchedulerILb0ELi128ELb0EEEEEEEEEvNT_6ParamsE --------------------------
	.section	.nv.shared._ZN7cutlass13device_kernelIN5flash19enable_sm80_to_sm89INS1_16FlashAttnBwdSm80INS1_25CollectiveMainloopBwdSm80ILi2ELi1EN4cute5tupleIJNS5_1CILi64EEENS7_ILi128EEENS7_ILi96EEEEEENS_6half_tEfNS_4arch4Sm80ELb1ELb0ELb1ELb0ELb0ELb0ELb0ELb0ELi2ELi2ELi4ELi2ELb1EEENS1_21CollectiveEpilogueBwdISB_SC_SE_Li256ELb0ELb0ELi2EEENS1_25SingleTileBwdLPTSchedulerILb0ELi128ELb0EEEEEEEEEvNT_6ParamsE,"aw",@nobits
	.sectionflags	@""
	.align	16


//--------------------- .nv.shared._ZN7cutlass13device_kernelIN5flash19enable_sm80_to_sm89INS1_16FlashAttnBwdSm80INS1_25CollectiveMainloopBwdSm80ILi2ELi1EN4cute5tupleIJNS5_1CILi64EEENS7_ILi128EEENS7_ILi96EEEEEENS_6half_tEfNS_4arch4Sm80ELb1ELb0ELb1ELb0ELb1ELb0ELb0ELb0ELi2ELi2ELi4ELi2ELb1EEENS1_21CollectiveEpilogueBwdISB_SC_SE_Li256ELb0ELb0ELi2EEENS1_25SingleTileBwdLPTSchedulerILb0ELi128ELb1EEEEEEEEEvNT_6ParamsE --------------------------
	.section	.nv.shared._ZN7cutlass13device_kernelIN5flash19enable_sm80_to_sm89INS1_16FlashAttnBwdSm80INS1_25CollectiveMainloopBwdSm80ILi2ELi1EN4cute5tupleIJNS5_1CILi64EEENS7_ILi128EEENS7_ILi96EEEEEENS_6half_tEfNS_4arch4Sm80ELb1ELb0ELb1ELb0ELb1ELb0ELb0ELb0ELi2ELi2ELi4ELi2ELb1EEENS1_21CollectiveEpilogueBwdISB_SC_SE_Li256ELb0ELb0ELi2EEENS1_25SingleTileBwdLPTSchedulerILb0ELi128ELb1EEEEEEEEEvNT_6ParamsE,"aw",@nobits
	.sectionflags	@""
	.align	16


//--------------------- .nv.shared._ZN7cutlass13device_kernelIN5flash19enable_sm80_to_sm89INS1_16FlashAttnBwdSm80INS1_25CollectiveMainloopBwdSm80ILi2ELi1EN4cute5tupleIJNS5_1CILi64EEENS7_ILi128EEENS7_ILi96EEEEEENS_6half_tEfNS_4arch4Sm80ELb1ELb0ELb1ELb0ELb0ELb0ELb0ELb0ELi2ELi2ELi4ELi2ELb1EEENS1_24CollectiveEpilogueBwdGQAISB_fSE_Li256ELb0ELb0EEENS1_25SingleTileBwdLPTSchedulerILb0ELi128ELb0EEEEEEEEEvNT_6ParamsE --------------------------
	.section	.nv.shared._ZN7cutlass13device_kernelIN5flash19enable_sm80_to_sm89INS1_16FlashAttnBwdSm80INS1_25CollectiveMainloopBwdSm80ILi2ELi1EN4cute5tupleIJNS5_1CILi64EEENS7_ILi128EEENS7_ILi96EEEEEENS_6half_tEfNS_4arch4Sm80ELb1ELb0ELb1ELb0ELb0ELb0ELb0ELb0ELi2ELi2ELi4ELi2ELb1EEENS1_24CollectiveEpilogueBwdGQAISB_fSE_Li256ELb0ELb0EEENS1_25SingleTileBwdLPTSchedulerILb0ELi128ELb0EEEEEEEEEvNT_6ParamsE,"aw",@nobits
	.sectionflags	@""
	.align	16


//--------------------- .nv.shared._ZN7cutlass13device_kernelIN5flash19enable_sm80_to_sm89INS1_16FlashAttnBwdSm80INS1_25CollectiveMainloopBwdSm80ILi2ELi1EN4cute5tupleIJNS5_1CILi64EEENS7_ILi128EEENS7_ILi96EEEEEENS_6half_tEfNS_4arch4Sm80ELb1ELb0ELb1ELb0ELb1ELb0ELb0ELb0ELi2ELi2ELi4ELi2ELb1EEENS1_24CollectiveEpilogueBwdGQAISB_fSE_Li256ELb0ELb1EEENS1_25SingleTileBwdLPTSchedulerILb0ELi128ELb1EEEEEEEEEvNT_6ParamsE --------------------------
	.section	.nv.shared._ZN7cutlass13device_kernelIN5flash19enable_sm80_to_sm89INS1_16FlashAttnBwdSm80INS1_25CollectiveMainloopBwdSm80ILi2ELi1EN4cute5tupleIJNS5_1CILi64EEENS7_ILi128EEENS7_ILi96EEEEEENS_6half_tEfNS_4arch4Sm80ELb1ELb0ELb1ELb0ELb1ELb0ELb0ELb0ELi2ELi2ELi4ELi2ELb1EEENS1_24CollectiveEpilogueBwdGQAISB_fSE_Li256ELb0ELb1EEENS1_25SingleTileBwdLPTSchedulerILb0ELi128ELb1EEEEEEEEEvNT_6ParamsE,"aw",@nobits
	.sectionflags	@""
	.align	16


//--------------------- .nv.shared._ZN7cutlass13device_kernelIN5flash19enable_sm80_to_sm89INS1_16FlashAttnBwdSm80INS1_25CollectiveMainloopBwdSm80ILi2ELi1EN4cute5tupleIJNS5_1CILi64EEENS7_ILi128EEENS7_ILi96EEEEEENS_6half_tEfNS_4arch4Sm80ELb1ELb0ELb1ELb1ELb0ELb0ELb0ELb0ELi2ELi2ELi4ELi2ELb1EEENS1_21CollectiveEpilogueBwdISB_SC_SE_Li256ELb1ELb0ELi2EEENS1_25SingleTileBwdLPTSchedulerILb1ELi128ELb0EEEEEEEEEvNT_6ParamsE --------------------------
	.section	.nv.shared._ZN7cutlass13device_kernelIN5flash19enable_sm80_to_sm89INS1_16FlashAttnBwdSm80INS1_25CollectiveMainloopBwdSm80ILi2ELi1EN4cute5tupleIJNS5_1CILi64EEENS7_ILi128EEENS7_ILi96EEEEEENS_6half_tEfNS_4arch4Sm80ELb1ELb0ELb1ELb1ELb0ELb0ELb0ELb0ELi2ELi2ELi4ELi2ELb1EEENS1_21CollectiveEpilogueBwdISB_SC_SE_Li256ELb1ELb0ELi2EEENS1_25SingleTileBwdLPTSchedulerILb1ELi128ELb0EEEEEEEEEvNT_6ParamsE,"aw",@nobits
	.sectionflags	@""
	.align	16


//--------------------- .nv.shared._ZN7cutlass13device_kernelIN5flash19enable_sm80_to_sm89INS1_16FlashAttnBwdSm80INS1_25CollectiveMainloopBwdSm80ILi2ELi1EN4cute5tupleIJNS5_1CILi64EEENS7_ILi128EEENS7_ILi96EEEEEENS_6half_tEfNS_4arch4Sm80ELb1ELb0ELb1ELb1ELb1ELb0ELb0ELb0ELi2ELi2ELi4ELi2ELb1EEENS1_21CollectiveEpilogueBwdISB_SC_SE_Li256ELb1ELb0ELi2EEENS1_25SingleTileBwdLPTSchedulerILb1ELi128ELb1EEEEEEEEEvNT_6ParamsE --------------------------
	.section	.nv.shared._ZN7cutlass13device_kernelIN5flash19enable_sm80_to_sm89INS1_16FlashAttnBwdSm80INS1_25CollectiveMainloopBwdSm80ILi2ELi1EN4cute5tupleIJNS5_1CILi64EEENS7_ILi128EEENS7_ILi96EEEEEENS_6half_tEfNS_4arch4Sm80ELb1ELb0ELb1ELb1ELb1ELb0ELb0ELb0ELi2ELi2ELi4ELi2ELb1EEENS1_21CollectiveEpilogueBwdISB_SC_SE_Li256ELb1ELb0ELi2EEENS1_25SingleTileBwdLPTSchedulerILb1ELi128ELb1EEEEEEEEEvNT_6ParamsE,"aw",@nobits
	.sectionflags	@""
	.align	16


//--------------------- .nv.shared._ZN7cutlass13device_kernelIN5flash19enable_sm80_to_sm89INS1_16FlashAttnBwdSm80INS1_25CollectiveMainloopBwdSm80ILi2ELi1EN4cute5tupleIJNS5_1CILi64EEENS7_ILi128EEENS7_ILi96EEEEEENS_6half_tEfNS_4arch4Sm80ELb1ELb0ELb1ELb1ELb0ELb0ELb0ELb0ELi2ELi2ELi4ELi2ELb1EEENS1_24CollectiveEpilogueBwdGQAISB_fSE_Li256ELb1ELb0EEENS1_25SingleTileBwdLPTSchedulerILb1ELi128ELb0EEEEEEEEEvNT_6ParamsE --------------------------
	.section	.nv.shared._ZN7cutlass13device_kernelIN5flash19enable_sm80_to_sm89INS1_16FlashAttnBwdSm80INS1_25CollectiveMainloopBwdSm80ILi2ELi1EN4cute5tupleIJNS5_1CILi64EEENS7_ILi128EEENS7_ILi96EEEEEENS_6half_tEfNS_4arch4Sm80ELb1ELb0ELb1ELb1ELb0ELb0ELb0ELb0ELi2ELi2ELi4ELi2ELb1EEENS1_24CollectiveEpilogueBwdGQAISB_fSE_Li256ELb1ELb0EEENS1_25SingleTileBwdLPTSchedulerILb1ELi128ELb0EEEEEEEEEvNT_6ParamsE,"aw",@nobits
	.sectionflags	@""
	.align	16


//--------------------- .nv.shared._ZN7cutlass13device_kernelIN5flash19enable_sm80_to_sm89INS1_16FlashAttnBwdSm80INS1_25CollectiveMainloopBwdSm80ILi2ELi1EN4cute5tupleIJNS5_1CILi64EEENS7_ILi128EEENS7_ILi96EEEEEENS_6half_tEfNS_4arch4Sm80ELb1ELb0ELb1ELb1ELb1ELb0ELb0ELb0ELi2ELi2ELi4ELi2ELb1EEENS1_24CollectiveEpilogueBwdGQAISB_fSE_Li256ELb1ELb1EEENS1_25SingleTileBwdLPTSchedulerILb1ELi128ELb1EEEEEEEEEvNT_6ParamsE --------------------------
	.section	.nv.shared._ZN7cutlass13device_kernelIN5flash19enable_sm80_to_sm89INS1_16FlashAttnBwdSm80INS1_25CollectiveMainloopBwdSm80ILi2ELi1EN4cute5tupleIJNS5_1CILi64EEENS7_ILi128EEENS7_ILi96EEEEEENS_6half_tEfNS_4arch4Sm80ELb1ELb0ELb1ELb1ELb1ELb0ELb0ELb0ELi2ELi2ELi4ELi2ELb1EEENS1_24CollectiveEpilogueBwdGQAISB_fSE_Li256ELb1ELb1EEENS1_25SingleTileBwdLPTSchedulerILb1ELi128ELb1EEEEEEEEEvNT_6ParamsE,"aw",@nobits
	.sectionflags	@""
	.align	16


//--------------------- .nv.shared._ZN7cutlass13device_kernelIN5flash19enable_sm80_to_sm89INS1_16FlashAttnBwdSm80INS1_25CollectiveMainloopBwdSm80ILi2ELi2EN4cute5tupleIJNS5_1CILi64EEENS7_ILi128EEENS7_ILi96EEEEEENS_6half_tEfNS_4arch4Sm80ELb0ELb0ELb1ELb0ELb0ELb0ELb0ELb0ELi2ELi2ELi4ELi2ELb0EEENS1_21CollectiveEpilogueBwdISB_SC_SE_Li256ELb0ELb0ELi2EEENS1_19SingleTileSchedulerILb0ELb0ELb0ELi128EEEEEEEEEvNT_6ParamsE --------------------------
	.section	.nv.shared._ZN7cutlass13device_kernelIN5flash19enable_sm80_to_sm89INS1_16FlashAttnBwdSm80INS1_25CollectiveMainloopBwdSm80ILi2ELi2EN4cute5tupleIJNS5_1CILi64EEENS7_ILi128EEENS7_ILi96EEEEEENS_6half_tEfNS_4arch4Sm80ELb0ELb0ELb1ELb0ELb0ELb0ELb0ELb0ELi2ELi2ELi4ELi2ELb0EEENS1_21CollectiveEpilogueBwdISB_SC_SE_Li256ELb0ELb0ELi2EEENS1_19SingleTileSchedulerILb0ELb0ELb0ELi128EEEEEEEEEvNT_6ParamsE,"aw",@nobits
	.sectionflags	@""
	.align	16


//--------------------- .nv.shared._ZN7cutlass13device_kernelIN5flash19enable_sm80_to_sm89INS1_16FlashAttnBwdSm80INS1_25CollectiveMainloopBwdSm80ILi2ELi2EN4cute5tupleIJNS5_1CILi64EEENS7_ILi128EEENS7_ILi96EEEEEENS_6half_tEfNS_4arch4Sm80ELb0ELb0ELb1ELb0ELb1ELb0ELb0ELb0ELi2ELi2ELi4ELi2ELb0EEENS1_21CollectiveEpilogueBwdISB_SC_SE_Li256ELb0ELb0ELi2EEENS1_19SingleTileSchedulerILb0ELb0ELb0ELi128EEEEEEEEEvNT_6ParamsE --------------------------
	.section	.nv.shared._ZN7cutlass13device_kernelIN5flash19enable_sm80_to_sm89INS1_16FlashAttnBwdSm80INS1_25CollectiveMainloopBwdSm80ILi2ELi2EN4cute5tupleIJNS5_1CILi64EEENS7_ILi128EEENS7_ILi96EEEEEENS_6half_tEfNS_4arch4Sm80ELb0ELb0ELb1ELb0ELb1ELb0ELb0ELb0ELi2ELi2ELi4ELi2ELb0EEENS1_21CollectiveEpilogueBwdISB_SC_SE_Li256ELb0ELb0ELi2EEENS1_19SingleTileSchedulerILb0ELb0ELb0ELi128EEEEEEEEEvNT_6ParamsE,"aw",@nobits
	.sectionflags	@""
	.align	16


//--------------------- .nv.shared._ZN7cutlass13device_kernelIN5flash19enable_sm80_to_sm89INS1_16FlashAttnBwdSm80INS1_25CollectiveMainloopBwdSm80ILi2ELi2EN4cute5tupleIJNS5_1CILi64EEENS7_ILi128EEENS7_ILi96EEEEEENS_6half_tEfNS_4arch4Sm80ELb0ELb0ELb1ELb0ELb0ELb0ELb0ELb0ELi2ELi2ELi4ELi2ELb0EEENS1_24CollectiveEpilogueBwdGQAISB_fSE_Li256ELb0ELb0EEENS1_19SingleTileSchedulerILb0ELb0ELb0ELi128EEEEEEEEEvNT_6ParamsE --------------------------
	.section	.nv.shared._ZN7cutlass13device_kernelIN5flash19enable_sm80_to_sm89INS1_16FlashAttnBwdSm80INS1_25CollectiveMainloopBwdSm80ILi2ELi2EN4cute5tupleIJNS5_1CILi64EEENS7_ILi128EEENS7_ILi96EEEEEENS_6half_tEfNS_4arch4Sm80ELb0ELb0ELb1ELb0ELb0ELb0ELb0ELb0ELi2ELi2ELi4ELi2ELb0EEENS1_24CollectiveEpilogueBwdGQAISB_fSE_Li256ELb0ELb0EEENS1_19SingleTileSchedulerILb0ELb0ELb0ELi128EEEEEEEEEvNT_6ParamsE,"aw",@nobits
	.sectionflags	@""
	.align	16


//--------------------- .nv.shared._ZN7cutlass13device_kernelIN5flash19enable_sm80_to_sm89INS1_16FlashAttnBwdSm80INS1_25CollectiveMainloopBwdSm80ILi2ELi2EN4cute5tupleIJNS5_1CILi64EEENS7_ILi128EEENS7_ILi96EEEEEENS_6half_tEfNS_4arch4Sm80ELb0ELb0ELb1ELb0ELb1ELb0ELb0ELb0ELi2ELi2ELi4ELi2ELb0EEENS1_24CollectiveEpilogueBwdGQAISB_fSE_Li256ELb0ELb1EEENS1_19SingleTileSchedulerILb0ELb0ELb0ELi128EEEEEEEEEvNT_6ParamsE --------------------------
	.section	.nv.shared._ZN7cutlass13device_kernelIN5flash19enable_sm80_to_sm89INS1_16FlashAttnBwdSm80INS1_25CollectiveMainloopBwdSm80ILi2ELi2EN4cute5tupleIJNS5_1CILi64EEENS7_ILi128EEENS7_ILi96EEEEEENS_6half_tEfNS_4arch4Sm80ELb0ELb0ELb1ELb0ELb1ELb0ELb0ELb0ELi2ELi2ELi4ELi2ELb0EEENS1_24CollectiveEpilogueBwdGQAISB_fSE_Li256ELb0ELb1EEENS1_19SingleTileSchedulerILb0ELb0ELb0ELi128EEEEEEEEEvNT_6ParamsE,"aw",@nobits
	.sectionflags	@""
	.align	16


//--------------------- .nv.shared._ZN7cutlass13device_kernelIN5flash19enable_sm80_to_sm89INS1_16FlashAttnBwdSm80INS1_25CollectiveMainloopBwdSm80ILi2ELi2EN4cute5tupleIJNS5_1CILi64EEENS7_ILi128EEENS7_ILi96EEEEEENS_6half_tEfNS_4arch4Sm80ELb0ELb0ELb1ELb1ELb0ELb0ELb0ELb0ELi2ELi2ELi4ELi2ELb0EEENS1_21CollectiveEpilogueBwdISB_SC_SE_Li256ELb1ELb0ELi2EEENS1_19SingleTileSchedulerILb1ELb0ELb0ELi128EEEEEEEEEvNT_6ParamsE --------------------------
	.section	.nv.shared._ZN7cutlass13device_kernelIN5flash19enable_sm80_to_sm89INS1_16FlashAttnBwdSm80INS1_25CollectiveMainloopBwdSm80ILi2ELi2EN4cute5tupleIJNS5_1CILi64EEENS7_ILi128EEENS7_ILi96EEEEEENS_6half_tEfNS_4arch4Sm80ELb0ELb0ELb1ELb1ELb0ELb0ELb0ELb0ELi2ELi2ELi4ELi2ELb0EEENS1_21CollectiveEpilogueBwdISB_SC_SE_Li256ELb1ELb0ELi2EEENS1_19SingleTileSchedulerILb1ELb0ELb0ELi128EEEEEEEEEvNT_6ParamsE,"aw",@nobits
	.sectionflags	@""
	.align	16


//--------------------- .nv.shared._ZN7cutlass13device_kernelIN5flash19enable_sm80_to_sm89INS1_16FlashAttnBwdSm80INS1_25CollectiveMainloopBwdSm80ILi2ELi2EN4cute5tupleIJNS5_1CILi64EEENS7_ILi128EEENS7_ILi96EEEEEENS_6half_tEfNS_4arch4Sm80ELb0ELb0ELb1ELb1ELb1ELb0ELb0ELb0ELi2ELi2ELi4ELi2ELb0EEENS1_21CollectiveEpilogueBwdISB_SC_SE_Li256ELb1ELb0ELi2EEENS1_19SingleTileSchedulerILb1ELb0ELb0ELi128EEEEEEEEEvNT_6ParamsE --------------------------
	.section	.nv.shared._ZN7cutlass13device_kernelIN5flash19enable_sm80_to_sm89INS1_16FlashAttnBwdSm80INS1_25CollectiveMainloopBwdSm80ILi2ELi2EN4cute5tupleIJNS5_1CILi64EEENS7_ILi128EEENS7_ILi96EEEEEENS_6half_tEfNS_4arch4Sm80ELb0ELb0ELb1ELb1ELb1ELb0ELb0ELb0ELi2ELi2ELi4ELi2ELb0EEENS1_21CollectiveEpilogueBwdISB_SC_SE_Li256ELb1ELb0ELi2EEENS1_19SingleTileSchedulerILb1ELb0ELb0ELi128EEEEEEEEEvNT_6ParamsE,"aw",@nobits
	.sectionflags	@""
	.align	16


//--------------------- .nv.shared._ZN7cutlass13device_kernelIN5flash19enable_sm80_to_sm89INS1_16FlashAttnBwdSm80INS1_25CollectiveMainloopBwdSm80ILi2ELi2EN4cute5tupleIJNS5_1CILi64EEENS7_ILi128EEENS7_ILi96EEEEEENS_6half_tEfNS_4arch4Sm80ELb0ELb0ELb1ELb1ELb0ELb0ELb0ELb0ELi2ELi2ELi4ELi2ELb0EEENS1_24CollectiveEpilogueBwdGQAISB_fSE_Li256ELb1ELb0EEENS1_19SingleTileSchedulerILb1ELb0ELb0ELi128EEEEEEEEEvNT_6ParamsE --------------------------
	.section	.nv.shared._ZN7cutlass13device_kernelIN5flash19enable_sm80_to_sm89INS1_16FlashAttnBwdSm80INS1_25CollectiveMainloopBwdSm80ILi2ELi2EN4cute5tupleIJNS5_1CILi64EEENS7_ILi128EEENS7_ILi96EEEEEENS_6half_tEfNS_4arch4Sm80ELb0ELb0ELb1ELb1ELb0ELb0ELb0ELb0ELi2ELi2ELi4ELi2ELb0EEENS1_24CollectiveEpilogueBwdGQAISB_fSE_Li256ELb1ELb0EEENS1_19SingleTileSchedulerILb1ELb0ELb0ELi128EEEEEEEEEvNT_6ParamsE,"aw",@nobits
	.sectionflags	@""
	.align	16


//--------------------- .nv.shared._ZN7cutlass13device_kernelIN5flash19enable_sm80_to_sm89INS1_16FlashAttnBwdSm80INS1_25CollectiveMainloopBwdSm80ILi2ELi2EN4cute5tupleIJNS5_1CILi64EEENS7_ILi128EEENS7_ILi96EEEEEENS_6half_tEfNS_4arch4Sm80ELb0ELb0ELb1ELb1ELb1ELb0ELb0ELb0ELi2ELi2ELi4ELi2ELb0EEENS1_24CollectiveEpilogueBwdGQAISB_fSE_Li256ELb1ELb1EEENS1_19SingleTileSchedulerILb1ELb0ELb0ELi128EEEEEEEEEvNT_6ParamsE --------------------------
	.section	.nv.shared._ZN7cutlass13device_kernelIN5flash19enable_sm80_to_sm89INS1_16FlashAttnBwdSm80INS1_25CollectiveMainloopBwdSm80ILi2ELi2EN4cute5tupleIJNS5_1CILi64EEENS7_ILi128EEENS7_ILi96EEEEEENS_6half_tEfNS_4arch4Sm80ELb0ELb0ELb1ELb1ELb1ELb0ELb0ELb0ELi2ELi2ELi4ELi2ELb0EEENS1_24CollectiveEpilogueBwdGQAISB_fSE_Li256ELb1ELb1EEENS1_19SingleTileSchedulerILb1ELb0ELb0ELi128EEEEEEEEEvNT_6ParamsE,"aw",@nobits
	.sectionflags	@""
	.align	16


//--------------------- .nv.shared._ZN7cutlass13device_kernelIN5flash19enable_sm80_to_sm89INS1_16FlashAttnBwdSm80INS1_25CollectiveMainloopBwdSm80ILi2ELi2EN4cute5tupleIJNS5_1CILi64EEENS7_ILi128EEENS7_ILi96EEEEEENS_6half_tEfNS_4arch4Sm80ELb0ELb1ELb1ELb0ELb0ELb0ELb0ELb0ELi2ELi2ELi4ELi2ELb0EEENS1_21CollectiveEpilogueBwdISB_SC_SE_Li256ELb0ELb0ELi2EEENS1_19SingleTileSchedulerILb0ELb0ELb0ELi128EEEEEEEEEvNT_6ParamsE --------------------------
	.section	.nv.shared._ZN7cutlass13device_kernelIN5flash19enable_sm80_to_sm89INS1_16FlashAttnBwdSm80INS1_25CollectiveMainloopBwdSm80ILi2ELi2EN4cute5tupleIJNS5_1CILi64EEENS7_ILi128EEENS7_ILi96EEEEEENS_6half_tEfNS_4arch4Sm80ELb0ELb1ELb1ELb0ELb0ELb0ELb0ELb0ELi2ELi2ELi4ELi2ELb0EEENS1_21CollectiveEpilogueBwdISB_SC_SE_Li256ELb0ELb0ELi2EEENS1_19SingleTileSchedulerILb0ELb0ELb0ELi128EEEEEEEEEvNT_6ParamsE,"aw",@nobits
	.sectionflags	@""
	.align	16


//--------------------- .nv.shared._ZN7cutlass13device_kernelIN5flash19enable_sm80_to_sm89INS1_16FlashAttnBwdSm80INS1_25CollectiveMainloopBwdSm80ILi2ELi2EN4cute5tupleIJNS5_1CILi64EEENS7_ILi128EEENS7_ILi96EEEEEENS_6half_tEfNS_4arch4Sm80ELb0ELb1ELb1ELb0ELb1ELb0ELb0ELb0ELi2ELi2ELi4ELi2ELb0EEENS1_21CollectiveEpilogueBwdISB_SC_SE_Li256ELb0ELb0ELi2EEENS1_19SingleTileSchedulerILb0ELb0ELb0ELi128EEEEEEEEEvNT_6ParamsE --------------------------
	.section	.nv.shared._ZN7cutlass13device_kernelIN5flash19enable_sm80_to_sm89INS1_16FlashAttnBwdSm80INS1_25CollectiveMainloopBwdSm80ILi2ELi2EN4cute5tupleIJNS5_1CILi64EEENS7_ILi128EEENS7_ILi96EEEEEENS_6half_tEfNS_4arch4Sm80ELb0ELb1ELb1ELb0ELb1ELb0ELb0ELb0ELi2ELi2ELi4ELi2ELb0EEENS1_21CollectiveEpilogueBwdISB_SC_SE_Li256ELb0ELb0ELi2EEENS1_19SingleTileSchedulerILb0ELb0ELb0ELi128EEEEEEEEEvNT_6ParamsE,"aw",@nobits
	.sectionflags	@""
	.align	16


//--------------------- .nv.shared._ZN7cutlass13device_kernelIN5flash19enable_sm80_to_sm89INS1_16FlashAttnBwdSm80INS1_25CollectiveMainloopBwdSm80ILi2ELi2EN4cute5tupleIJNS5_1CILi64EEENS7_ILi128EEENS7_ILi96EEEEEENS_6half_tEfNS_4arch4Sm80ELb0ELb1ELb1ELb0ELb0ELb0ELb0ELb0ELi2ELi2ELi4ELi2ELb0EEENS1_24CollectiveEpilogueBwdGQAISB_fSE_Li256ELb0ELb0EEENS1_19SingleTileSchedulerILb0ELb0ELb0ELi128EEEEEEEEEvNT_6ParamsE --------------------------
	.section	.nv.shared._ZN7cutlass13device_kernelIN5flash19enable_sm80_to_sm89INS1_16FlashAttnBwdSm80INS1_25CollectiveMainloopBwdSm80ILi2ELi2EN4cute5tupleIJNS5_1CILi64EEENS7_ILi128EEENS7_ILi96EEEEEENS_6half_tEfNS_4arch4Sm80ELb0ELb1ELb1ELb0ELb0ELb0ELb0ELb0ELi2ELi2ELi4ELi2ELb0EEENS1_24CollectiveEpilogueBwdGQAISB_fSE_Li256ELb0ELb0EEENS1_19SingleTileSchedulerILb0ELb0ELb0ELi128EEEEEEEEEvNT_6ParamsE,"aw",@nobits
	.sectionflags	@""
	.align	16


//--------------------- .nv.shared._ZN7cutlass13device_kernelIN5flash19enable_sm80_to_sm89INS1_16FlashAttnBwdSm80INS1_25CollectiveMainloopBwdSm80ILi2ELi2EN4cute5tupleIJNS5_1CILi64EEENS7_ILi128EEENS7_ILi96EEEEEENS_6half_tEfNS_4arch4Sm80ELb0ELb1ELb1ELb0ELb1ELb0ELb0ELb0ELi2ELi2ELi4ELi2ELb0EEENS1_24CollectiveEpilogueBwdGQAISB_fSE_Li256ELb0ELb1EEENS1_19SingleTileSchedulerILb0ELb0ELb0ELi128EEEEEEEEEvNT_6ParamsE --------------------------
	.section	.nv.shared._ZN7cutlass13device_kernelIN5flash19enable_sm80_to_sm89INS1_16FlashAttnBwdSm80INS1_25CollectiveMainloopBwdSm80ILi2ELi2EN4cute5tupleIJNS5_1CILi64EEENS7_ILi128EEENS7_ILi96EEEEEENS_6half_tEfNS_4arch4Sm80ELb0ELb1ELb1ELb0ELb1ELb0ELb0ELb0ELi2ELi2ELi4ELi2ELb0EEENS1_24CollectiveEpilogueBwdGQAISB_fSE_Li256ELb0ELb1EEENS1_19SingleTileSchedulerILb0ELb0ELb0ELi128EEEEEEEEEvNT_6ParamsE,"aw",@nobits
	.sectionflags	@""
	.align	16


//--------------------- .nv.shared._ZN7cutlass13device_kernelIN5flash19enable_sm80_to_sm89INS1_16FlashAttnBwdSm80INS1_25CollectiveMainloopBwdSm80ILi2ELi2EN4cute5tupleIJNS5_1CILi64EEENS7_ILi128EEENS7_ILi96EEEEEENS_6half_tEfNS_4arch4Sm80ELb0ELb1ELb1ELb1ELb0ELb0ELb0ELb0ELi2ELi2ELi4ELi2ELb0EEENS1_21CollectiveEpilogueBwdISB_SC_SE_Li256ELb1ELb0ELi2EEENS1_19SingleTileSchedulerILb1ELb0ELb0ELi128EEEEEEEEEvNT_6ParamsE --------------------------
	.section	.nv.shared._ZN7cutlass13device_kernelIN5flash19enable_sm80_to_sm89INS1_16FlashAttnBwdSm80INS1_25CollectiveMainloopBwdSm80ILi2ELi2EN4cute5tupleIJNS5_1CILi64EEENS7_ILi128EEENS7_ILi96EEEEEENS_6half_tEfNS_4arch4Sm80ELb0ELb1ELb1ELb1ELb0ELb0ELb0ELb0ELi2ELi2ELi4ELi2ELb0EEENS1_21CollectiveEpilogueBwdISB_SC_SE_Li256ELb1ELb0ELi2EEENS1_19SingleTileSchedulerILb1ELb0ELb0ELi128EEEEEEEEEvNT_6ParamsE,"aw",@nobits
	.sectionflags	@""
	.align	16


//--------------------- .nv.shared._ZN7cutlass13device_kernelIN5flash19enable_sm80_to_sm89INS1_16FlashAttnBwdSm80INS1_25CollectiveMainloopBwdSm80ILi2ELi2EN4cute5tupleIJNS5_1CILi64EEENS7_ILi128EEENS7_ILi96EEEEEENS_6half_tEfNS_4arch4Sm80ELb0ELb1ELb1ELb1ELb1ELb0ELb0ELb0ELi2ELi2ELi4ELi2ELb0EEENS1_21CollectiveEpilogueBwdISB_SC_SE_Li256ELb1ELb0ELi2EEENS1_19SingleTileSchedulerILb1ELb0ELb0ELi128EEEEEEEEEvNT_6ParamsE --------------------------
	.section	.nv.shared._ZN7cutlass13device_kernelIN5flash19enable_sm80_to_sm89INS1_16FlashAttnBwdSm80INS1_25CollectiveMainloopBwdSm80ILi2ELi2EN4cute5tupleIJNS5_1CILi64EEENS7_ILi128EEENS7_ILi96EEEEEENS_6half_tEfNS_4arch4Sm80ELb0ELb1ELb1ELb1ELb1ELb0ELb0ELb0ELi2ELi2ELi4ELi2ELb0EEENS1_21CollectiveEpilogueBwdISB_SC_SE_Li256ELb1ELb0ELi2EEENS1_19SingleTileSchedulerILb1ELb0ELb0ELi128EEEEEEEEEvNT_6ParamsE,"aw",@nobits
	.sectionflags	@""
	.align	16


//--------------------- .nv.shared._ZN7cutlass13device_kernelIN5flash19enable_sm80_to_sm89INS1_16FlashAttnBwdSm80INS1_25CollectiveMainloopBwdSm80ILi2ELi2EN4cute5tupleIJNS5_1CILi64EEENS7_ILi128EEENS7_ILi96EEEEEENS_6half_tEfNS_4arch4Sm80ELb0ELb1ELb1ELb1ELb0ELb0ELb0ELb0ELi2ELi2ELi4ELi2ELb0EEENS1_24CollectiveEpilogueBwdGQAISB_fSE_Li256ELb1ELb0EEENS1_19SingleTileSchedulerILb1ELb0ELb0ELi128EEEEEEEEEvNT_6ParamsE --------------------------
	.section	.nv.shared._ZN7cutlass13device_kernelIN5flash19enable_sm80_to_sm89INS1_16FlashAttnBwdSm80INS1_25CollectiveMainloopBwdSm80ILi2ELi2EN4cute5tupleIJNS5_1CILi64EEENS7_ILi128EEENS7_ILi96EEEEEENS_6half_tEfNS_4arch4Sm80ELb0ELb1ELb1ELb1ELb0ELb0ELb0ELb0ELi2ELi2ELi4ELi2ELb0EEENS1_24CollectiveEpilogueBwdGQAISB_fSE_Li256ELb1ELb0EEENS1_19SingleTileSchedulerILb1ELb0ELb0ELi128EEEEEEEEEvNT_6ParamsE,"aw",@nobits
	.sectionflags	@""
	.align	16


//--------------------- .nv.shared._ZN7cutlass13device_kernelIN5flash19enable_sm80_to_sm89INS1_16FlashAttnBwdSm80INS1_25CollectiveMainloopBwdSm80ILi2ELi2EN4cute5tupleIJNS5_1CILi64EEENS7_ILi128EEENS7_ILi96EEEEEENS_6half_tEfNS_4arch4Sm80ELb0ELb1ELb1ELb1ELb1ELb0ELb0ELb0ELi2ELi2ELi4ELi2ELb0EEENS1_24CollectiveEpilogueBwdGQAISB_fSE_Li256ELb1ELb1EEENS1_19SingleTileSchedulerILb1ELb0ELb0ELi128EEEEEEEEEvNT_6ParamsE --------------------------
	.section	.nv.shared._ZN7cutlass13device_kernelIN5flash19enable_sm80_to_sm89INS1_16FlashAttnBwdSm80INS1_25CollectiveMainloopBwdSm80ILi2ELi2EN4cute5tupleIJNS5_1CILi64EEENS7_ILi128EEENS7_ILi96EEEEEENS_6half_tEfNS_4arch4Sm80ELb0ELb1ELb1ELb1ELb1ELb0ELb0ELb0ELi2ELi2ELi4ELi2ELb0EEENS1_24CollectiveEpilogueBwdGQAISB_fSE_Li256ELb1ELb1EEENS1_19SingleTileSchedulerILb1ELb0ELb0ELi128EEEEEEEEEvNT_6ParamsE,"aw",@nobits
	.sectionflags	@""
	.align	16


//--------------------- .nv.shared._ZN7cutlass13device_kernelIN5flash19enable_sm80_to_sm89INS1_16FlashAttnBwdSm80INS1_25CollectiveMainloopBwdSm80ILi2ELi2EN4cute5tupleIJNS5_1CILi64EEENS7_ILi128EEENS7_ILi96EEEEEENS_6half_tEfNS_4arch4Sm80ELb1ELb0ELb1ELb0ELb0ELb0ELb0ELb0ELi2ELi2ELi4ELi2ELb0EEENS1_21CollectiveEpilogueBwdISB_SC_SE_Li256ELb0ELb0ELi2EEENS1_25SingleTileBwdLPTSchedulerILb0ELi128ELb0EEEEEEEEEvNT_6ParamsE --------------------------
	.section	.nv.shared._ZN7cutlass13device_kernelIN5flash19enable_sm80_to_sm89INS1_16FlashAttnBwdSm80INS1_25CollectiveMainloopBwdSm80ILi2ELi2EN4cute5tupleIJNS5_1CILi64EEENS7_ILi128EEENS7_ILi96EEEEEENS_6half_tEfNS_4arch4Sm80ELb1ELb0ELb1ELb0ELb0ELb0ELb0ELb0ELi2ELi2ELi4ELi2ELb0EEENS1_21CollectiveEpilogueBwdISB_SC_SE_Li256ELb0ELb0ELi2EEENS1_25SingleTileBwdLPTSchedulerILb0ELi128ELb0EEEEEEEEEvNT_6ParamsE,"aw",@nobits
	.sectionflags	@""
	.align	16


//--------------------- .nv.shared._ZN7cutlass13device_kernelIN5flash19enable_sm80_to_sm89INS1_16FlashAttnBwdSm80INS1_25CollectiveMainloopBwdSm80ILi2ELi2EN4cute5tupleIJNS5_1CILi64EEENS7_ILi128EEENS7_ILi96EEEEEENS_6half_tEfNS_4arch4Sm80ELb1ELb0ELb1ELb0ELb1ELb0ELb0ELb0ELi2ELi2ELi4ELi2ELb0EEENS1_21CollectiveEpilogueBwdISB_SC_SE_Li256ELb0ELb0ELi2EEENS1_25SingleTileBwdLPTSchedulerILb0ELi128ELb1EEEEEEEEEvNT_6ParamsE --------------------------
	.section	.nv.shared._ZN7cutlass13device_kernelIN5flash19enable_sm80_to_sm89INS1_16FlashAttnBwdSm80INS1_25CollectiveMainloopBwdSm80ILi2ELi2EN4cute5tupleIJNS5_1CILi64EEENS7_ILi128EEENS7_ILi96EEEEEENS_6half_tEfNS_4arch4Sm80ELb1ELb0ELb1ELb0ELb1ELb0ELb0ELb0ELi2ELi2ELi4ELi2ELb0EEENS1_21CollectiveEpilogueBwdISB_SC_SE_Li256ELb0ELb0ELi2EEENS1_25SingleTileBwdLPTSchedulerILb0ELi128ELb1EEEEEEEEEvNT_6ParamsE,"aw",@nobits
	.sectionflags	@""
	.align	16


//--------------------- .nv.shared._ZN7cutlass13device_kernelIN5flash19enable_sm80_to_sm89INS1_16FlashAttnBwdSm80INS1_25CollectiveMainloopBwdSm80ILi2ELi2EN4cute5tupleIJNS5_1CILi64EEENS7_ILi128EEENS7_ILi96EEEEEENS_6half_tEfNS_4arch4Sm80ELb1ELb0ELb1ELb0ELb0ELb0ELb0ELb0ELi2ELi2ELi4ELi2ELb0EEENS1_24CollectiveEpilogueBwdGQAISB_fSE_Li256ELb0ELb0EEENS1_25SingleTileBwdLPTSchedulerILb0ELi128ELb0EEEEEEEEEvNT_6ParamsE --------------------------
	.section	.nv.shared._ZN7cutlass13device_kernelIN5flash19enable_sm80_to_sm89INS1_16FlashAttnBwdSm80INS1_25CollectiveMainloopBwdSm80ILi2ELi2EN4cute5tupleIJNS5_1CILi64EEENS7_ILi128EEENS7_ILi96EEEEEENS_6half_tEfNS_4arch4Sm80ELb1ELb0ELb1ELb0ELb0ELb0ELb0ELb0ELi2ELi2ELi4ELi2ELb0EEENS1_24CollectiveEpilogueBwdGQAISB_fSE_Li256ELb0ELb0EEENS1_25SingleTileBwdLPTSchedulerILb0ELi128ELb0EEEEEEEEEvNT_6ParamsE,"aw",@nobits
	.sectionflags	@""
	.align	16


//--------------------- .nv.shared._ZN7cutlass13device_kernelIN5flash19enable_sm80_to_sm89INS1_16FlashAttnBwdSm80INS1_25CollectiveMainloopBwdSm80ILi2ELi2EN4cute5tupleIJNS5_1CILi64EEENS7_ILi128EEENS7_ILi96EEEEEENS_6half_tEfNS_4arch4Sm80ELb1ELb0ELb1ELb0ELb1ELb0ELb0ELb0ELi2ELi2ELi4ELi2ELb0EEENS1_24CollectiveEpilogueBwdGQAISB_fSE_Li256ELb0ELb1EEENS1_25SingleTileBwdLPTSchedulerILb0ELi128ELb1EEEEEEEEEvNT_6ParamsE --------------------------
	.section	.nv.shared._ZN7cutlass13device_kernelIN5flash19enable_sm80_to_sm89INS1_16FlashAttnBwdSm80INS1_25CollectiveMainloopBwdSm80ILi2ELi2EN4cute5tupleIJNS5_1CILi64EEENS7_ILi128EEENS7_ILi96EEEEEENS_6half_tEfNS_4arch4Sm80ELb1ELb0ELb1ELb0ELb1ELb0ELb0ELb0ELi2ELi2ELi4ELi2ELb0EEENS1_24CollectiveEpilogueBwdGQAISB_fSE_Li256ELb0ELb1EEENS1_25SingleTileBwdLPTSchedulerILb0ELi128ELb1EEEEEEEEEvNT_6ParamsE,"aw",@nobits
	.sectionflags	@""
	.align	16


//--------------------- .nv.shared._ZN7cutlass13device_kernelIN5flash22FlashAttnBwdPreprocessIN4cute5tupleIJNS3_1CILi64EEENS5_ILi96EEEEEENS_6half_tEfNS_4arch4Sm80ELb1ELb0EEEEEvNT_6ParamsE --------------------------
	.section	.nv.shared._ZN7cutlass13device_kernelIN5flash22FlashAttnBwdPreprocessIN4cute5tupleIJNS3_1CILi64EEENS5_ILi96EEEEEENS_6half_tEfNS_4arch4Sm80ELb1ELb0EEEEEvNT_6ParamsE,"aw",@nobits
	.sectionflags	@""
	.align	16


//--------------------- .nv.shared._ZN7cutlass13device_kernelIN5flash19enable_sm80_to_sm89INS1_16FlashAttnBwdSm80INS1_25CollectiveMainloopBwdSm80ILi2ELi2EN4cute5tupleIJNS5_1CILi64EEENS7_ILi128EEENS7_ILi96EEEEEENS_6half_tEfNS_4arch4Sm80ELb1ELb0ELb1ELb1ELb0ELb0ELb0ELb0ELi2ELi2ELi4ELi2ELb0EEENS1_21CollectiveEpilogueBwdISB_SC_SE_Li256ELb1ELb0ELi2EEENS1_25SingleTileBwdLPTSchedulerILb1ELi128ELb0EEEEEEEEEvNT_6ParamsE --------------------------
	.section	.nv.shared._ZN7cutlass13device_kernelIN5flash19enable_sm80_to_sm89INS1_16FlashAttnBwdSm80INS1_25CollectiveMainloopBwdSm80ILi2ELi2EN4cute5tupleIJNS5_1CILi64EEENS7_ILi128EEENS7_ILi96EEEEEENS_6half_tEfNS_4arch4Sm80ELb1ELb0ELb1ELb1ELb0ELb0ELb0ELb0ELi2ELi2ELi4ELi2ELb0EEENS1_21CollectiveEpilogueBwdISB_SC_SE_Li256ELb1ELb0ELi2EEENS1_25SingleTileBwdLPTSchedulerILb1ELi128ELb0EEEEEEEEEvNT_6ParamsE,"aw",@nobits
	.sectionflags	@""
	.align	16


//--------------------- .nv.shared._ZN7cutlass13device_kernelIN5flash19enable_sm80_to_sm89INS1_16FlashAttnBwdSm80INS1_25CollectiveMainloopBwdSm80ILi2ELi2EN4cute5tupleIJNS5_1CILi64EEENS7_ILi128EEENS7_ILi96EEEEEENS_6half_tEfNS_4arch4Sm80ELb1ELb0ELb1ELb1ELb1ELb0ELb0ELb0ELi2ELi2ELi4ELi2ELb0EEENS1_21CollectiveEpilogueBwdISB_SC_SE_Li256ELb1ELb0ELi2EEENS1_25SingleTileBwdLPTSchedulerILb1ELi128ELb1EEEEEEEEEvNT_6ParamsE --------------------------
	.section	.nv.shared._ZN7cutlass13device_kernelIN5flash19enable_sm80_to_sm89INS1_16FlashAttnBwdSm80INS1_25CollectiveMainloopBwdSm80ILi2ELi2EN4cute5tupleIJNS5_1CILi64EEENS7_ILi128EEENS7_ILi96EEEEEENS_6half_tEfNS_4arch4Sm80ELb1ELb0ELb1ELb1ELb1ELb0ELb0ELb0ELi2ELi2ELi4ELi2ELb0EEENS1_21CollectiveEpilogueBwdISB_SC_SE_Li256ELb1ELb0ELi2EEENS1_25SingleTileBwdLPTSchedulerILb1ELi128ELb1EEEEEEEEEvNT_6ParamsE,"aw",@nobits
	.sectionflags	@""
	.align	16


//--------------------- .nv.shared._ZN7cutlass13device_kernelIN5flash19enable_sm80_to_sm89INS1_16FlashAttnBwdSm80INS1_25CollectiveMainloopBwdSm80ILi2ELi2EN4cute5tupleIJNS5_1CILi64EEENS7_ILi128EEENS7_ILi96EEEEEENS_6half_tEfNS_4arch4Sm80ELb1ELb0ELb1ELb1ELb0ELb0ELb0ELb0ELi2ELi2ELi4ELi2ELb0EEENS1_24CollectiveEpilogueBwdGQAISB_fSE_Li256ELb1ELb0EEENS1_25SingleTileBwdLPTSchedulerILb1ELi128ELb0EEEEEEEEEvNT_6ParamsE --------------------------
	.section	.nv.shared._ZN7cutlass13device_kernelIN5flash19enable_sm80_to_sm89INS1_16FlashAttnBwdSm80INS1_25CollectiveMainloopBwdSm80ILi2ELi2EN4cute5tupleIJNS5_1CILi64EEENS7_ILi128EEENS7_ILi96EEEEEENS_6half_tEfNS_4arch4Sm80ELb1ELb0ELb1ELb1ELb0ELb0ELb0ELb0ELi2ELi2ELi4ELi2ELb0EEENS1_24CollectiveEpilogueBwdGQAISB_fSE_Li256ELb1ELb0EEENS1_25SingleTileBwdLPTSchedulerILb1ELi128ELb0EEEEEEEEEvNT_6ParamsE,"aw",@nobits
	.sectionflags	@""
	.align	16


//--------------------- .nv.shared._ZN7cutlass13device_kernelIN5flash32FlashAttnBwdPostprocessConvertdQIN4cute5tupleIJNS3_1CILi128EEENS5_ILi96EEEEEENS_6half_tEfNS_4arch4Sm80ELi256ENS3_8TiledMMAINS3_8MMA_AtomIJNS3_28SM80_16x8x16_F32F16F16F32_TNEEEENS3_6LayoutINS4_IJNS5_ILi4EEENS5_ILi2EEENS5_ILi1EEEEEENS4_IJSJ_SH_NS5_ILi0EEEEEEEENS4_IJNS5_ILi64EEENS5_ILi32EEENS5_ILi16EEEEEEEELb0EEEEEvNT_6ParamsE --------------------------
	.section	.nv.shared._ZN7cutlass13device_kernelIN5flash32FlashAttnBwdPostprocessConvertdQIN4cute5tupleIJNS3_1CILi128EEENS5_ILi96EEEEEENS_6half_tEfNS_4arch4Sm80ELi256ENS3_8TiledMMAINS3_8MMA_AtomIJNS3_28SM80_16x8x16_F32F16F16F32_TNEEEENS3_6LayoutINS4_IJNS5_ILi4EEENS5_ILi2EEENS5_ILi1EEEEEENS4_IJSJ_SH_NS5_ILi0EEEEEEEENS4_IJNS5_ILi64EEENS5_ILi32EEENS5_ILi16EEEEEEEELb0EEEEEvNT_6ParamsE,"aw",@nobits
	.sectionflags	@""
	.align	16


//--------------------- .nv.shared._ZN7cutlass13device_kernelIN5flash32FlashAttnBwdPostprocessConvertdQIN4cute5tupleIJNS3_1CILi64EEENS5_ILi96EEEEEENS_6half_tEfNS_4arch4Sm80ELi256ENS3_8TiledMMAINS3_8MMA_AtomIJNS3_28SM80_16x8x16_F32F16F16F32_TNEEEENS3_6LayoutINS4_IJNS5_ILi2EEENS5_ILi4EEENS5_ILi1EEEEEENS4_IJSJ_SH_NS5_ILi0EEEEEEEENS4_IJNS5_ILi32EEESO_NS5_ILi16EEEEEEEELb0EEEEEvNT_6ParamsE --------------------------
	.section	.nv.shared._ZN7cutlass13device_kernelIN5flash32FlashAttnBwdPostprocessConvertdQIN4cute5tupleIJNS3_1CILi64EEENS5_ILi96EEEEEENS_6half_tEfNS_4arch4Sm80ELi256ENS3_8TiledMMAINS3_8MMA_AtomIJNS3_28SM80_16x8x16_F32F16F16F32_TNEEEENS3_6LayoutINS4_IJNS5_ILi2EEENS5_ILi4EEENS5_ILi1EEEEEENS4_IJSJ_SH_NS5_ILi0EEEEEEEENS4_IJNS5_ILi32EEESO_NS5_ILi16EEEEEEEELb0EEEEEvNT_6ParamsE,"aw",@nobits
	.sectionflags	@""
	.align	16


//--------------------- .nv.shared._ZN7cutlass13device_kernelIN5flash19enable_sm80_to_sm89INS1_16FlashAttnBwdSm80INS1_25CollectiveMainloopBwdSm80ILi2ELi2EN4cute5tupleIJNS5_1CILi64EEENS7_ILi128EEENS7_ILi96EEEEEENS_6half_tEfNS_4arch4Sm80ELb1ELb0ELb1ELb1ELb1ELb0ELb0ELb0ELi2ELi2ELi4ELi2ELb0EEENS1_24CollectiveEpilogueBwdGQAISB_fSE_Li256ELb1ELb1EEENS1_25SingleTileBwdLPTSchedulerILb1ELi128ELb1EEEEEEEEEvNT_6ParamsE --------------------------
	.section	.nv.shared._ZN7cutlass13device_kernelIN5flash19enable_sm80_to_sm89INS1_16FlashAttnBwdSm80INS1_25CollectiveMainloopBwdSm80ILi2ELi2EN4cute5tupleIJNS5_1CILi64EEENS7_ILi128EEENS7_ILi96EEEEEENS_6half_tEfNS_4arch4Sm80ELb1ELb0ELb1ELb1ELb1ELb0ELb0ELb0ELi2ELi2ELi4ELi2ELb0EEENS1_24CollectiveEpilogueBwdGQAISB_fSE_Li256ELb1ELb1EEENS1_25SingleTileBwdLPTSchedulerILb1ELi128ELb1EEEEEEEEEvNT_6ParamsE,"aw",@nobits
	.sectionflags	@""
	.align	16


//--------------------- .nv.shared._ZN7cutlass13device_kernelIN5flash22FlashAttnBwdPreprocessIN4cute5tupleIJNS3_1CILi64EEENS5_ILi96EEEEEENS_6half_tEfNS_4arch4Sm80ELb1ELb1EEEEEvNT_6ParamsE --------------------------
	.section	.nv.shared._ZN7cutlass13device_kernelIN5flash22FlashAttnBwdPreprocessIN4cute5tupleIJNS3_1CILi64EEENS5_ILi96EEEEEENS_6half_tEfNS_4arch4Sm80ELb1ELb1EEEEEvNT_6ParamsE,"aw",@nobits
	.sectionflags	@""
	.align	16
